	.target	sm_90a

	.elftype	@"ET_EXEC"


//--------------------- .note.nv.tkinfo           --------------------------
	.section	.note.nv.tkinfo,"",@"SHT_NOTE"
	.sectionflags	@"SHF_NOTE_NV_TKINFO"
	.tkinfo
        /*0018*/ 	.word	0x00000002
        /*0030*/ 	.string	""
        /*0030*/ 	.string	"ptxas"
        /*0030*/ 	.string	"Cuda compilation tools, release 13.0, V13.0.88"
        /*0030*/ 	.string	"Build cuda_13.0.r13.0/compiler.36424714_0"
        /*0030*/ 	.string	"-arch sm_90a -m 64 "



//--------------------- .note.nv.cuinfo           --------------------------
	.section	.note.nv.cuinfo,"",@"SHT_NOTE"
	.sectionflags	@"SHF_NOTE_NV_CUINFO"
        /*0018*/ 	.short	0x0002
        /*001a*/ 	.short	0x005a
        /*001c*/ 	.short	0x0082
	.zero		2


//--------------------- .nv.info                  --------------------------
	.section	.nv.info,"",@"SHT_CUDA_INFO"
	.align	4


	//----- nvinfo : EIATTR_REGCOUNT
	.align		4
        /*0000*/ 	.byte	0x04, 0x2f
        /*0002*/ 	.short	(.L_23 - .L_22)
	.align		4
.L_22:
        /*0004*/ 	.word	index@(_ZN7cutlass13device_kernelIN5flash11enable_sm90INS1_16FlashAttnFwdSm90INS1_25CollectiveMainloopFwdSm90ILi2EN4cute5tupleIJNS5_1CILi1EEES8_S8_EEENS6_IJNS7_ILi128EEENS7_ILi80EEENS7_ILi256EEEEEELi256ENS_6half_tEfNS_4arch4Sm90ELb1ELb0ELb1ELb1ELb0ELb1ELb0ELb1ELb1ELb1ELb0ELb0EEENS1_21CollectiveEpilogueFwdINS6_IJSA_SC_SB_EEES9_SE_SG_Li256ELb1ELb1ELb0ELb0EEENS1_36VarlenDynamicPersistentTileSchedulerILi128ELi80ELi256ELi128ELb0ELb1ELb1ELb1ELb1ELb1EEEEEEEEEvNT_6ParamsE)
        /*0008*/ 	.word	0x000000a8


	//----- nvinfo : EIATTR_FRAME_SIZE
	.align		4
.L_23:
        /*000c*/ 	.byte	0x04, 0x11
        /*000e*/ 	.short	(.L_25 - .L_24)
	.align		4
.L_24:
        /*0010*/ 	.word	index@(_ZN7cutlass13device_kernelIN5flash11enable_sm90INS1_16FlashAttnFwdSm90INS1_25CollectiveMainloopFwdSm90ILi2EN4cute5tupleIJNS5_1CILi1EEES8_S8_EEENS6_IJNS7_ILi128EEENS7_ILi80EEENS7_ILi256EEEEEELi256ENS_6half_tEfNS_4arch4Sm90ELb1ELb0ELb1ELb1ELb0ELb1ELb0ELb1ELb1ELb1ELb0ELb0EEENS1_21CollectiveEpilogueFwdINS6_IJSA_SC_SB_EEES9_SE_SG_Li256ELb1ELb1ELb0ELb0EEENS1_36VarlenDynamicPersistentTileSchedulerILi128ELi80ELi256ELi128ELb0ELb1ELb1ELb1ELb1ELb1EEEEEEEEEvNT_6ParamsE)
        /*0014*/ 	.word	0x00000090


	//----- nvinfo : EIATTR_REGCOUNT
	.align		4
.L_25:
        /*0018*/ 	.byte	0x04, 0x2f
        /*001a*/ 	.short	(.L_27 - .L_26)
	.align		4
.L_26:
        /*001c*/ 	.word	index@(_ZN7cutlass13device_kernelIN5flash11enable_sm90INS1_16FlashAttnFwdSm90INS1_25CollectiveMainloopFwdSm90ILi2EN4cute5tupleIJNS5_1CILi1EEES8_S8_EEENS6_IJNS7_ILi128EEENS7_ILi80EEENS7_ILi256EEEEEELi256ENS_6half_tEfNS_4arch4Sm90ELb1ELb0ELb1ELb1ELb0ELb0ELb0ELb1ELb1ELb1ELb0ELb0EEENS1_21CollectiveEpilogueFwdINS6_IJSA_SC_SB_EEES9_SE_SG_Li256ELb1ELb1ELb0ELb0EEENS1_36VarlenDynamicPersistentTileSchedulerILi128ELi80ELi256ELi128ELb0ELb1ELb1ELb1ELb1ELb1EEEEEEEEEvNT_6ParamsE)
        /*0020*/ 	.word	0x000000a8


	//----- nvinfo : EIATTR_FRAME_SIZE
	.align		4
.L_27:
        /*0024*/ 	.byte	0x04, 0x11
        /*0026*/ 	.short	(.L_29 - .L_28)
	.align		4
.L_28:
        /*0028*/ 	.word	index@(_ZN7cutlass13device_kernelIN5flash11enable_sm90INS1_16FlashAttnFwdSm90INS1_25CollectiveMainloopFwdSm90ILi2EN4cute5tupleIJNS5_1CILi1EEES8_S8_EEENS6_IJNS7_ILi128EEENS7_ILi80EEENS7_ILi256EEEEEELi256ENS_6half_tEfNS_4arch4Sm90ELb1ELb0ELb1ELb1ELb0ELb0ELb0ELb1ELb1ELb1ELb0ELb0EEENS1_21CollectiveEpilogueFwdINS6_IJSA_SC_SB_EEES9_SE_SG_Li256ELb1ELb1ELb0ELb0EEENS1_36VarlenDynamicPersistentTileSchedulerILi128ELi80ELi256ELi128ELb0ELb1ELb1ELb1ELb1ELb1EEEEEEEEEvNT_6ParamsE)
        /*002c*/ 	.word	0x00000058


	//----- nvinfo : EIATTR_REGCOUNT
	.align		4
.L_29:
        /*0030*/ 	.byte	0x04, 0x2f
        /*0032*/ 	.short	(.L_31 - .L_30)
	.align		4
.L_30:
        /*0034*/ 	.word	index@(_ZN7cutlass13device_kernelIN5flash11enable_sm90INS1_16FlashAttnFwdSm90INS1_25CollectiveMainloopFwdSm90ILi2EN4cute5tupleIJNS5_1CILi1EEES8_S8_EEENS6_IJNS7_ILi128EEENS7_ILi80EEENS7_ILi256EEEEEELi256ENS_6half_tEfNS_4arch4Sm90ELb1ELb0ELb1ELb0ELb0ELb0ELb0ELb1ELb1ELb1ELb0ELb0EEENS1_21CollectiveEpilogueFwdINS6_IJSA_SC_SB_EEES9_SE_SG_Li256ELb0ELb1ELb0ELb0EEENS1_30DynamicPersistentTileSchedulerILi256ELi128ELb0ELb1ELb1EEEEEEEEEvNT_6ParamsE)
        /*0038*/ 	.word	0x000000a8


	//----- nvinfo : EIATTR_FRAME_SIZE
	.align		4
.L_31:
        /*003c*/ 	.byte	0x04, 0x11
        /*003e*/ 	.short	(.L_33 - .L_32)
	.align		4
.L_32:
        /*0040*/ 	.word	index@(_ZN7cutlass13device_kernelIN5flash11enable_sm90INS1_16FlashAttnFwdSm90INS1_25CollectiveMainloopFwdSm90ILi2EN4cute5tupleIJNS5_1CILi1EEES8_S8_EEENS6_IJNS7_ILi128EEENS7_ILi80EEENS7_ILi256EEEEEELi256ENS_6half_tEfNS_4arch4Sm90ELb1ELb0ELb1ELb0ELb0ELb0ELb0ELb1ELb1ELb1ELb0ELb0EEENS1_21CollectiveEpilogueFwdINS6_IJSA_SC_SB_EEES9_SE_SG_Li256ELb0ELb1ELb0ELb0EEENS1_30DynamicPersistentTileSchedulerILi256ELi128ELb0ELb1ELb1EEEEEEEEEvNT_6ParamsE)
        /*0044*/ 	.word	0x00000028


	//----- nvinfo : EIATTR_REGCOUNT
	.align		4
.L_33:
        /*0048*/ 	.byte	0x04, 0x2f
        /*004a*/ 	.short	(.L_35 - .L_34)
	.align		4
.L_34:
        /*004c*/ 	.word	index@(_ZN7cutlass13device_kernelIN5flash11enable_sm90INS1_16FlashAttnFwdSm90INS1_25CollectiveMainloopFwdSm90ILi2EN4cute5tupleIJNS5_1CILi1EEES8_S8_EEENS6_IJNS7_ILi128EEENS7_ILi64EEENS7_ILi256EEEEEELi256ENS_6half_tEfNS_4arch4Sm90ELb0ELb1ELb1ELb1ELb0ELb1ELb0ELb1ELb1ELb1ELb0ELb0EEENS1_21CollectiveEpilogueFwdINS6_IJSA_SC_SB_EEES9_SE_SG_Li256ELb1ELb1ELb0ELb0EEENS1_36VarlenDynamicPersistentTileSchedulerILi128ELi64ELi256ELi128ELb0ELb1ELb1ELb1ELb0ELb1EEEEEEEEEvNT_6ParamsE)
        /*0050*/ 	.word	0x000000a8


	//----- nvinfo : EIATTR_FRAME_SIZE
	.align		4
.L_35:
        /*0054*/ 	.byte	0x04, 0x11
        /*0056*/ 	.short	(.L_37 - .L_36)
	.align		4
.L_36:
        /*0058*/ 	.word	index@(_ZN7cutlass13device_kernelIN5flash11enable_sm90INS1_16FlashAttnFwdSm90INS1_25CollectiveMainloopFwdSm90ILi2EN4cute5tupleIJNS5_1CILi1EEES8_S8_EEENS6_IJNS7_ILi128EEENS7_ILi64EEENS7_ILi256EEEEEELi256ENS_6half_tEfNS_4arch4Sm90ELb0ELb1ELb1ELb1ELb0ELb1ELb0ELb1ELb1ELb1ELb0ELb0EEENS1_21CollectiveEpilogueFwdINS6_IJSA_SC_SB_EEES9_SE_SG_Li256ELb1ELb1ELb0ELb0EEENS1_36VarlenDynamicPersistentTileSchedulerILi128ELi64ELi256ELi128ELb0ELb1ELb1ELb1ELb0ELb1EEEEEEEEEvNT_6ParamsE)
        /*005c*/ 	.word	0x000000c0


	//----- nvinfo : EIATTR_REGCOUNT
	.align		4
.L_37:
        /*0060*/ 	.byte	0x04, 0x2f
        /*0062*/ 	.short	(.L_39 - .L_38)
	.align		4
.L_38:
        /*0064*/ 	.word	index@(_ZN7cutlass13device_kernelIN5flash11enable_sm90INS1_16FlashAttnFwdSm90INS1_25CollectiveMainloopFwdSm90ILi2EN4cute5tupleIJNS5_1CILi1EEES8_S8_EEENS6_IJNS7_ILi128EEENS7_ILi64EEENS7_ILi256EEEEEELi256ENS_6half_tEfNS_4arch4Sm90ELb0ELb1ELb1ELb1ELb0ELb0ELb0ELb1ELb1ELb1ELb0ELb0EEENS1_21CollectiveEpilogueFwdINS6_IJSA_SC_SB_EEES9_SE_SG_Li256ELb1ELb1ELb0ELb0EEENS1_36VarlenDynamicPersistentTileSchedulerILi128ELi64ELi256ELi128ELb0ELb1ELb1ELb1ELb0ELb1EEEEEEEEEvNT_6ParamsE)
        /*0068*/ 	.word	0x000000a8


	//----- nvinfo : EIATTR_FRAME_SIZE
	.align		4
.L_39:
        /*006c*/ 	.byte	0x04, 0x11
        /*006e*/ 	.short	(.L_41 - .L_40)
	.align		4
.L_40:
        /*0070*/ 	.word	index@(_ZN7cutlass13device_kernelIN5flash11enable_sm90INS1_16FlashAttnFwdSm90INS1_25CollectiveMainloopFwdSm90ILi2EN4cute5tupleIJNS5_1CILi1EEES8_S8_EEENS6_IJNS7_ILi128EEENS7_ILi64EEENS7_ILi256EEEEEELi256ENS_6half_tEfNS_4arch4Sm90ELb0ELb1ELb1ELb1ELb0ELb0ELb0ELb1ELb1ELb1ELb0ELb0EEENS1_21CollectiveEpilogueFwdINS6_IJSA_SC_SB_EEES9_SE_SG_Li256ELb1ELb1ELb0ELb0EEENS1_36VarlenDynamicPersistentTileSchedulerILi128ELi64ELi256ELi128ELb0ELb1ELb1ELb1ELb0ELb1EEEEEEEEEvNT_6ParamsE)
        /*0074*/ 	.word	0x00000050


	//----- nvinfo : EIATTR_REGCOUNT
	.align		4
.L_41:
        /*0078*/ 	.byte	0x04, 0x2f
        /*007a*/ 	.short	(.L_43 - .L_42)
	.align		4
.L_42:
        /*007c*/ 	.word	index@(_ZN7cutlass13device_kernelIN5flash11enable_sm90INS1_16FlashAttnFwdSm90INS1_25CollectiveMainloopFwdSm90ILi2EN4cute5tupleIJNS5_1CILi1EEES8_S8_EEENS6_IJNS7_ILi128EEENS7_ILi64EEENS7_ILi256EEEEEELi256ENS_6half_tEfNS_4arch4Sm90ELb0ELb1ELb1ELb0ELb0ELb0ELb0ELb1ELb1ELb1ELb0ELb0EEENS1_21CollectiveEpilogueFwdINS6_IJSA_SC_SB_EEES9_SE_SG_Li256ELb0ELb1ELb0ELb0EEENS1_30DynamicPersistentTileSchedulerILi256ELi128ELb0ELb1ELb1EEEEEEEEEvNT_6ParamsE)
        /*0080*/ 	.word	0x000000a8


	//----- nvinfo : EIATTR_FRAME_SIZE
	.align		4
.L_43:
        /*0084*/ 	.byte	0x04, 0x11
        /*0086*/ 	.short	(.L_45 - .L_44)
	.align		4
.L_44:
        /*0088*/ 	.word	index@(_ZN7cutlass13device_kernelIN5flash11enable_sm90INS1_16FlashAttnFwdSm90INS1_25CollectiveMainloopFwdSm90ILi2EN4cute5tupleIJNS5_1CILi1EEES8_S8_EEENS6_IJNS7_ILi128EEENS7_ILi64EEENS7_ILi256EEEEEELi256ENS_6half_tEfNS_4arch4Sm90ELb0ELb1ELb1ELb0ELb0ELb0ELb0ELb1ELb1ELb1ELb0ELb0EEENS1_21CollectiveEpilogueFwdINS6_IJSA_SC_SB_EEES9_SE_SG_Li256ELb0ELb1ELb0ELb0EEENS1_30DynamicPersistentTileSchedulerILi256ELi128ELb0ELb1ELb1EEEEEEEEEvNT_6ParamsE)
        /*008c*/ 	.word	0x00000020


	//----- nvinfo : EIATTR_REGCOUNT
	.align		4
.L_45:
        /*0090*/ 	.byte	0x04, 0x2f
        /*0092*/ 	.short	(.L_47 - .L_46)
	.align		4
.L_46:
        /*0094*/ 	.word	index@(_ZN7cutlass13device_kernelIN5flash11enable_sm90INS1_16FlashAttnFwdSm90INS1_25CollectiveMainloopFwdSm90ILi2EN4cute5tupleIJNS5_1CILi1EEES8_S8_EEENS6_IJNS7_ILi128EEENS7_ILi80EEENS7_ILi256EEEEEELi256ENS_6half_tEfNS_4arch4Sm90ELb0ELb0ELb1ELb1ELb0ELb1ELb0ELb1ELb1ELb1ELb0ELb0EEENS1_21CollectiveEpilogueFwdINS6_IJSA_SC_SB_EEES9_SE_SG_Li256ELb1ELb1ELb0ELb0EEENS1_36VarlenDynamicPersistentTileSchedulerILi128ELi80ELi256ELi128ELb0ELb1ELb1ELb0ELb1ELb1EEEEEEEEEvNT_6ParamsE)
        /*0098*/ 	.word	0x000000a8


	//----- nvinfo : EIATTR_FRAME_SIZE
	.align		4
.L_47:
        /*009c*/ 	.byte	0x04, 0x11
        /*009e*/ 	.short	(.L_49 - .L_48)
	.align		4
.L_48:
        /*00a0*/ 	.word	index@(_ZN7cutlass13device_kernelIN5flash11enable_sm90INS1_16FlashAttnFwdSm90INS1_25CollectiveMainloopFwdSm90ILi2EN4cute5tupleIJNS5_1CILi1EEES8_S8_EEENS6_IJNS7_ILi128EEENS7_ILi80EEENS7_ILi256EEEEEELi256ENS_6half_tEfNS_4arch4Sm90ELb0ELb0ELb1ELb1ELb0ELb1ELb0ELb1ELb1ELb1ELb0ELb0EEENS1_21CollectiveEpilogueFwdINS6_IJSA_SC_SB_EEES9_SE_SG_Li256ELb1ELb1ELb0ELb0EEENS1_36VarlenDynamicPersistentTileSchedulerILi128ELi80ELi256ELi128ELb0ELb1ELb1ELb0ELb1ELb1EEEEEEEEEvNT_6ParamsE)
        /*00a4*/ 	.word	0x00000090


	//----- nvinfo : EIATTR_REGCOUNT
	.align		4
.L_49:
        /*00a8*/ 	.byte	0x04, 0x2f
        /*00aa*/ 	.short	(.L_51 - .L_50)
	.align		4
.L_50:
        /*00ac*/ 	.word	index@(_ZN7cutlass13device_kernelIN5flash11enable_sm90INS1_16FlashAttnFwdSm90INS1_25CollectiveMainloopFwdSm90ILi2EN4cute5tupleIJNS5_1CILi1EEES8_S8_EEENS6_IJNS7_ILi128EEENS7_ILi80EEENS7_ILi256EEEEEELi256ENS_6half_tEfNS_4arch4Sm90ELb0ELb0ELb1ELb1ELb0ELb0ELb0ELb1ELb1ELb1ELb0ELb0EEENS1_21CollectiveEpilogueFwdINS6_IJSA_SC_SB_EEES9_SE_SG_Li256ELb1ELb1ELb0ELb0EEENS1_36VarlenDynamicPersistentTileSchedulerILi128ELi80ELi256ELi128ELb0ELb1ELb1ELb0ELb1ELb1EEEEEEEEEvNT_6ParamsE)
        /*00b0*/ 	.word	0x000000a8


	//----- nvinfo : EIATTR_FRAME_SIZE
	.align		4
.L_51:
        /*00b4*/ 	.byte	0x04, 0x11
        /*00b6*/ 	.short	(.L_53 - .L_52)
	.align		4
.L_52:
        /*00b8*/ 	.word	index@(_ZN7cutlass13device_kernelIN5flash11enable_sm90INS1_16FlashAttnFwdSm90INS1_25CollectiveMainloopFwdSm90ILi2EN4cute5tupleIJNS5_1CILi1EEES8_S8_EEENS6_IJNS7_ILi128EEENS7_ILi80EEENS7_ILi256EEEEEELi256ENS_6half_tEfNS_4arch4Sm90ELb0ELb0ELb1ELb1ELb0ELb0ELb0ELb1ELb1ELb1ELb0ELb0EEENS1_21CollectiveEpilogueFwdINS6_IJSA_SC_SB_EEES9_SE_SG_Li256ELb1ELb1ELb0ELb0EEENS1_36VarlenDynamicPersistentTileSchedulerILi128ELi80ELi256ELi128ELb0ELb1ELb1ELb0ELb1ELb1EEEEEEEEEvNT_6ParamsE)
        /*00bc*/ 	.word	0x00000060


	//----- nvinfo : EIATTR_REGCOUNT
	.align		4
.L_53:
        /*00c0*/ 	.byte	0x04, 0x2f
        /*00c2*/ 	.short	(.L_55 - .L_54)
	.align		4
.L_54:
        /*00c4*/ 	.word	index@(_ZN7cutlass13device_kernelIN5flash11enable_sm90INS1_16FlashAttnFwdSm90INS1_25CollectiveMainloopFwdSm90ILi2EN4cute5tupleIJNS5_1CILi2EEENS7_ILi1EEES9_EEENS6_IJNS7_ILi128EEENS7_ILi80EEENS7_ILi256EEEEEELi256ENS_6half_tEfNS_4arch4Sm90ELb0ELb0ELb1ELb0ELb0ELb0ELb0ELb1ELb1ELb1ELb0ELb0EEENS1_21CollectiveEpilogueFwdINS6_IJSB_SD_SC_EEESA_SF_SH_Li256ELb0ELb1ELb0ELb0EEENS1_29StaticPersistentTileSchedulerILb0EEEEEEEEEvNT_6ParamsE)
        /*00c8*/ 	.word	0x000000a8


	//----- nvinfo : EIATTR_FRAME_SIZE
	.align		4
.L_55:
        /*00cc*/ 	.byte	0x04, 0x11
        /*00ce*/ 	.short	(.L_57 - .L_56)
	.align		4
.L_56:
        /*00d0*/ 	.word	index@(_ZN7cutlass13device_kernelIN5flash11enable_sm90INS1_16FlashAttnFwdSm90INS1_25CollectiveMainloopFwdSm90ILi2EN4cute5tupleIJNS5_1CILi2EEENS7_ILi1EEES9_EEENS6_IJNS7_ILi128EEENS7_ILi80EEENS7_ILi256EEEEEELi256ENS_6half_tEfNS_4arch4Sm90ELb0ELb0ELb1ELb0ELb0ELb0ELb0ELb1ELb1ELb1ELb0ELb0EEENS1_21CollectiveEpilogueFwdINS6_IJSB_SD_SC_EEESA_SF_SH_Li256ELb0ELb1ELb0ELb0EEENS1_29StaticPersistentTileSchedulerILb0EEEEEEEEEvNT_6ParamsE)
        /*00d4*/ 	.word	0x00000038


	//----- nvinfo : EIATTR_REGCOUNT
	.align		4
.L_57:
        /*00d8*/ 	.byte	0x04, 0x2f
        /*00da*/ 	.short	(.L_59 - .L_58)
	.align		4
.L_58:
        /*00dc*/ 	.word	index@(_ZN7cutlass13device_kernelIN5flash11enable_sm90INS1_16FlashAttnFwdSm90INS1_25CollectiveMainloopFwdSm90ILi2EN4cute5tupleIJNS5_1CILi1EEES8_S8_EEENS6_IJNS7_ILi128EEENS7_ILi80EEENS7_ILi256EEEEEELi256ENS_6half_tEfNS_4arch4Sm90ELb0ELb0ELb1ELb0ELb0ELb0ELb0ELb1ELb1ELb1ELb0ELb0EEENS1_21CollectiveEpilogueFwdINS6_IJSA_SC_SB_EEES9_SE_SG_Li256ELb0ELb1ELb0ELb0EEENS1_29StaticPersistentTileSchedulerILb0EEEEEEEEEvNT_6ParamsE)
        /*00e0*/ 	.word	0x000000a8


	//----- nvinfo : EIATTR_FRAME_SIZE
	.align		4
.L_59:
        /*00e4*/ 	.byte	0x04, 0x11
        /*00e6*/ 	.short	(.L_61 - .L_60)
	.align		4
.L_60:
        /*00e8*/ 	.word	index@(_ZN7cutlass13device_kernelIN5flash11enable_sm90INS1_16FlashAttnFwdSm90INS1_25CollectiveMainloopFwdSm90ILi2EN4cute5tupleIJNS5_1CILi1EEES8_S8_EEENS6_IJNS7_ILi128EEENS7_ILi80EEENS7_ILi256EEEEEELi256ENS_6half_tEfNS_4arch4Sm90ELb0ELb0ELb1ELb0ELb0ELb0ELb0ELb1ELb1ELb1ELb0ELb0EEENS1_21CollectiveEpilogueFwdINS6_IJSA_SC_SB_EEES9_SE_SG_Li256ELb0ELb1ELb0ELb0EEENS1_29StaticPersistentTileSchedulerILb0EEEEEEEEEvNT_6ParamsE)
        /*00ec*/ 	.word	0x00000038


	//----- nvinfo : EIATTR_MIN_STACK_SIZE
	.align		4
.L_61:
        /*00f0*/ 	.byte	0x04, 0x12
        /*00f2*/ 	.short	(.L_63 - .L_62)
	.align		4
.L_62:
        /*00f4*/ 	.word	index@(_ZN7cutlass13device_kernelIN5flash11enable_sm90INS1_16FlashAttnFwdSm90INS1_25CollectiveMainloopFwdSm90ILi2EN4cute5tupleIJNS5_1CILi1EEES8_S8_EEENS6_IJNS7_ILi128EEENS7_ILi80EEENS7_ILi256EEEEEELi256ENS_6half_tEfNS_4arch4Sm90ELb0ELb0ELb1ELb0ELb0ELb0ELb0ELb1ELb1ELb1ELb0ELb0EEENS1_21CollectiveEpilogueFwdINS6_IJSA_SC_SB_EEES9_SE_SG_Li256ELb0ELb1ELb0ELb0EEENS1_29StaticPersistentTileSchedulerILb0EEEEEEEEEvNT_6ParamsE)
        /*00f8*/ 	.word	0x00000038


	//----- nvinfo : EIATTR_MIN_STACK_SIZE
	.align		4
.L_63:
        /*00fc*/ 	.byte	0x04, 0x12
        /*00fe*/ 	.short	(.L_65 - .L_64)
	.align		4
.L_64:
        /*0100*/ 	.word	index@(_ZN7cutlass13device_kernelIN5flash11enable_sm90INS1_16FlashAttnFwdSm90INS1_25CollectiveMainloopFwdSm90ILi2EN4cute5tupleIJNS5_1CILi2EEENS7_ILi1EEES9_EEENS6_IJNS7_ILi128EEENS7_ILi80EEENS7_ILi256EEEEEELi256ENS_6half_tEfNS_4arch4Sm90ELb0ELb0ELb1ELb0ELb0ELb0ELb0ELb1ELb1ELb1ELb0ELb0EEENS1_21CollectiveEpilogueFwdINS6_IJSB_SD_SC_EEESA_SF_SH_Li256ELb0ELb1ELb0ELb0EEENS1_29StaticPersistentTileSchedulerILb0EEEEEEEEEvNT_6ParamsE)
        /*0104*/ 	.word	0x00000038


	//----- nvinfo : EIATTR_MIN_STACK_SIZE
	.align		4
.L_65:
        /*0108*/ 	.byte	0x04, 0x12
        /*010a*/ 	.short	(.L_67 - .L_66)
	.align		4
.L_66:
        /*010c*/ 	.word	index@(_ZN7cutlass13device_kernelIN5flash11enable_sm90INS1_16FlashAttnFwdSm90INS1_25CollectiveMainloopFwdSm90ILi2EN4cute5tupleIJNS5_1CILi1EEES8_S8_EEENS6_IJNS7_ILi128EEENS7_ILi80EEENS7_ILi256EEEEEELi256ENS_6half_tEfNS_4arch4Sm90ELb0ELb0ELb1ELb1ELb0ELb0ELb0ELb1ELb1ELb1ELb0ELb0EEENS1_21CollectiveEpilogueFwdINS6_IJSA_SC_SB_EEES9_SE_SG_Li256ELb1ELb1ELb0ELb0EEENS1_36VarlenDynamicPersistentTileSchedulerILi128ELi80ELi256ELi128ELb0ELb1ELb1ELb0ELb1ELb1EEEEEEEEEvNT_6ParamsE)
        /*0110*/ 	.word	0x00000060


	//----- nvinfo : EIATTR_MIN_STACK_SIZE
	.align		4
.L_67:
        /*0114*/ 	.byte	0x04, 0x12
        /*0116*/ 	.short	(.L_69 - .L_68)
	.align		4
.L_68:
        /*0118*/ 	.word	index@(_ZN7cutlass13device_kernelIN5flash11enable_sm90INS1_16FlashAttnFwdSm90INS1_25CollectiveMainloopFwdSm90ILi2EN4cute5tupleIJNS5_1CILi1EEES8_S8_EEENS6_IJNS7_ILi128EEENS7_ILi80EEENS7_ILi256EEEEEELi256ENS_6half_tEfNS_4arch4Sm90ELb0ELb0ELb1ELb1ELb0ELb1ELb0ELb1ELb1ELb1ELb0ELb0EEENS1_21CollectiveEpilogueFwdINS6_IJSA_SC_SB_EEES9_SE_SG_Li256ELb1ELb1ELb0ELb0EEENS1_36VarlenDynamicPersistentTileSchedulerILi128ELi80ELi256ELi128ELb0ELb1ELb1ELb0ELb1ELb1EEEEEEEEEvNT_6ParamsE)
        /*011c*/ 	.word	0x00000090


	//----- nvinfo : EIATTR_MIN_STACK_SIZE
	.align		4
.L_69:
        /*0120*/ 	.byte	0x04, 0x12
        /*0122*/ 	.short	(.L_71 - .L_70)
	.align		4
.L_70:
        /*0124*/ 	.word	index@(_ZN7cutlass13device_kernelIN5flash11enable_sm90INS1_16FlashAttnFwdSm90INS1_25CollectiveMainloopFwdSm90ILi2EN4cute5tupleIJNS5_1CILi1EEES8_S8_EEENS6_IJNS7_ILi128EEENS7_ILi64EEENS7_ILi256EEEEEELi256ENS_6half_tEfNS_4arch4Sm90ELb0ELb1ELb1ELb0ELb0ELb0ELb0ELb1ELb1ELb1ELb0ELb0EEENS1_21CollectiveEpilogueFwdINS6_IJSA_SC_SB_EEES9_SE_SG_Li256ELb0ELb1ELb0ELb0EEENS1_30DynamicPersistentTileSchedulerILi256ELi128ELb0ELb1ELb1EEEEEEEEEvNT_6ParamsE)
        /*0128*/ 	.word	0x00000020


	//----- nvinfo : EIATTR_MIN_STACK_SIZE
	.align		4
.L_71:
        /*012c*/ 	.byte	0x04, 0x12
        /*012e*/ 	.short	(.L_73 - .L_72)
	.align		4
.L_72:
        /*0130*/ 	.word	index@(_ZN7cutlass13device_kernelIN5flash11enable_sm90INS1_16FlashAttnFwdSm90INS1_25CollectiveMainloopFwdSm90ILi2EN4cute5tupleIJNS5_1CILi1EEES8_S8_EEENS6_IJNS7_ILi128EEENS7_ILi64EEENS7_ILi256EEEEEELi256ENS_6half_tEfNS_4arch4Sm90ELb0ELb1ELb1ELb1ELb0ELb0ELb0ELb1ELb1ELb1ELb0ELb0EEENS1_21CollectiveEpilogueFwdINS6_IJSA_SC_SB_EEES9_SE_SG_Li256ELb1ELb1ELb0ELb0EEENS1_36VarlenDynamicPersistentTileSchedulerILi128ELi64ELi256ELi128ELb0ELb1ELb1ELb1ELb0ELb1EEEEEEEEEvNT_6ParamsE)
        /*0134*/ 	.word	0x00000050


	//----- nvinfo : EIATTR_MIN_STACK_SIZE
	.align		4
.L_73:
        /*0138*/ 	.byte	0x04, 0x12
        /*013a*/ 	.short	(.L_75 - .L_74)
	.align		4
.L_74:
        /*013c*/ 	.word	index@(_ZN7cutlass13device_kernelIN5flash11enable_sm90INS1_16FlashAttnFwdSm90INS1_25CollectiveMainloopFwdSm90ILi2EN4cute5tupleIJNS5_1CILi1EEES8_S8_EEENS6_IJNS7_ILi128EEENS7_ILi64EEENS7_ILi256EEEEEELi256ENS_6half_tEfNS_4arch4Sm90ELb0ELb1ELb1ELb1ELb0ELb1ELb0ELb1ELb1ELb1ELb0ELb0EEENS1_21CollectiveEpilogueFwdINS6_IJSA_SC_SB_EEES9_SE_SG_Li256ELb1ELb1ELb0ELb0EEENS1_36VarlenDynamicPersistentTileSchedulerILi128ELi64ELi256ELi128ELb0ELb1ELb1ELb1ELb0ELb1EEEEEEEEEvNT_6ParamsE)
        /*0140*/ 	.word	0x000000c0


	//----- nvinfo : EIATTR_MIN_STACK_SIZE
	.align		4
.L_75:
        /*0144*/ 	.byte	0x04, 0x12
        /*0146*/ 	.short	(.L_77 - .L_76)
	.align		4
.L_76:
        /*0148*/ 	.word	index@(_ZN7cutlass13device_kernelIN5flash11enable_sm90INS1_16FlashAttnFwdSm90INS1_25CollectiveMainloopFwdSm90ILi2EN4cute5tupleIJNS5_1CILi1EEES8_S8_EEENS6_IJNS7_ILi128EEENS7_ILi80EEENS7_ILi256EEEEEELi256ENS_6half_tEfNS_4arch4Sm90ELb1ELb0ELb1ELb0ELb0ELb0ELb0ELb1ELb1ELb1ELb0ELb0EEENS1_21CollectiveEpilogueFwdINS6_IJSA_SC_SB_EEES9_SE_SG_Li256ELb0ELb1ELb0ELb0EEENS1_30DynamicPersistentTileSchedulerILi256ELi128ELb0ELb1ELb1EEEEEEEEEvNT_6ParamsE)
        /*014c*/ 	.word	0x00000028


	//----- nvinfo : EIATTR_MIN_STACK_SIZE
	.align		4
.L_77:
        /*0150*/ 	.byte	0x04, 0x12
        /*0152*/ 	.short	(.L_79 - .L_78)
	.align		4
.L_78:
        /*0154*/ 	.word	index@(_ZN7cutlass13device_kernelIN5flash11enable_sm90INS1_16FlashAttnFwdSm90INS1_25CollectiveMainloopFwdSm90ILi2EN4cute5tupleIJNS5_1CILi1EEES8_S8_EEENS6_IJNS7_ILi128EEENS7_ILi80EEENS7_ILi256EEEEEELi256ENS_6half_tEfNS_4arch4Sm90ELb1ELb0ELb1ELb1ELb0ELb0ELb0ELb1ELb1ELb1ELb0ELb0EEENS1_21CollectiveEpilogueFwdINS6_IJSA_SC_SB_EEES9_SE_SG_Li256ELb1ELb1ELb0ELb0EEENS1_36VarlenDynamicPersistentTileSchedulerILi128ELi80ELi256ELi128ELb0ELb1ELb1ELb1ELb1ELb1EEEEEEEEEvNT_6ParamsE)
        /*0158*/ 	.word	0x00000058


	//----- nvinfo : EIATTR_MIN_STACK_SIZE
	.align		4
.L_79:
        /*015c*/ 	.byte	0x04, 0x12
        /*015e*/ 	.short	(.L_81 - .L_80)
	.align		4
.L_80:
        /*0160*/ 	.word	index@(_ZN7cutlass13device_kernelIN5flash11enable_sm90INS1_16FlashAttnFwdSm90INS1_25CollectiveMainloopFwdSm90ILi2EN4cute5tupleIJNS5_1CILi1EEES8_S8_EEENS6_IJNS7_ILi128EEENS7_ILi80EEENS7_ILi256EEEEEELi256ENS_6half_tEfNS_4arch4Sm90ELb1ELb0ELb1ELb1ELb0ELb1ELb0ELb1ELb1ELb1ELb0ELb0EEENS1_21CollectiveEpilogueFwdINS6_IJSA_SC_SB_EEES9_SE_SG_Li256ELb1ELb1ELb0ELb0EEENS1_36VarlenDynamicPersistentTileSchedulerILi128ELi80ELi256ELi128ELb0ELb1ELb1ELb1ELb1ELb1EEEEEEEEEvNT_6ParamsE)
        /*0164*/ 	.word	0x00000090
.L_81:


//--------------------- .nv.compat                --------------------------
	.section	.nv.compat,"",@"SHT_CUDA_COMPAT_INFO"
	.align	4
        /*0000*/ 	.byte	0x02, 0x09, 0x01, 0x00, 0x02, 0x02, 0x04, 0x00, 0x02, 0x05, 0x05, 0x00, 0x03, 0x07, 0x01, 0x01
        /*0010*/ 	.byte	0x02, 0x03, 0x01, 0x00, 0x02, 0x06, 0x01, 0x00, 0x04, 0x0b, 0x08, 0x00, 0x00, 0x00, 0x00, 0x00
        /*0020*/ 	.byte	0x00, 0x00, 0x00, 0x00


//--------------------- .nv.info._ZN7cutlass13device_kernelIN5flash11enable_sm90INS1_16FlashAttnFwdSm90INS1_25CollectiveMainloopFwdSm90ILi2EN4cute5tupleIJNS5_1CILi1EEES8_S8_EEENS6_IJNS7_ILi128EEENS7_ILi80EEENS7_ILi256EEEEEELi256ENS_6half_tEfNS_4arch4Sm90ELb0ELb0ELb1ELb0ELb0ELb0ELb0ELb1ELb1ELb1ELb0ELb0EEENS1_21CollectiveEpilogueFwdINS6_IJSA_SC_SB_EEES9_SE_SG_Li256ELb0ELb1ELb0ELb0EEENS1_29StaticPersistentTileSchedulerILb0EEEEEEEEEvNT_6ParamsE --------------------------
	.section	.nv.info._ZN7cutlass13device_kernelIN5flash11enable_sm90INS1_16FlashAttnFwdSm90INS1_25CollectiveMainloopFwdSm90ILi2EN4cute5tupleIJNS5_1CILi1EEES8_S8_EEENS6_IJNS7_ILi128EEENS7_ILi80EEENS7_ILi256EEEEEELi256ENS_6half_tEfNS_4arch4Sm90ELb0ELb0ELb1ELb0ELb0ELb0ELb0ELb1ELb1ELb1ELb0ELb0EEENS1_21CollectiveEpilogueFwdINS6_IJSA_SC_SB_EEES9_SE_SG_Li256ELb0ELb1ELb0ELb0EEENS1_29StaticPersistentTileSchedulerILb0EEEEEEEEEvNT_6ParamsE,"",@"SHT_CUDA_INFO"
	.sectionflags	@""
	.align	4


	//----- nvinfo : EIATTR_CUDA_API_VERSION
	.align		4
        /*0000*/ 	.byte	0x04, 0x37
        /*0002*/ 	.short	(.L_83 - .L_82)
.L_82:
        /*0004*/ 	.word	0x00000082


	//----- nvinfo : EIATTR_KPARAM_INFO
	.align		4
.L_83:
        /*0008*/ 	.byte	0x04, 0x17
        /*000a*/ 	.short	(.L_85 - .L_84)
.L_84:
        /*000c*/ 	.word	0x00000000
        /*0010*/ 	.short	0x0000
        /*0012*/ 	.short	0x0070
        /*0014*/ 	.byte	0x00, 0xf0, 0x01, 0x28


	//----- nvinfo : EIATTR_SPARSE_MMA_MASK
	.align		4
.L_85:
        /*0018*/ 	.byte	0x03, 0x50
        /*001a*/ 	.short	0x0000


	//----- nvinfo : EIATTR_MAXREG_COUNT
	.align		4
        /*001c*/ 	.byte	0x03, 0x1b
        /*001e*/ 	.short	0x00a8


	//----- nvinfo : EIATTR_NUM_BARRIERS
	.align		4
        /*0020*/ 	.byte	0x02, 0x4c
        /*0022*/ 	.byte	0x09
	.zero		1


	//----- nvinfo : EIATTR_EXTERNS
	.align		4
        /*0024*/ 	.byte	0x04, 0x0f
        /*0026*/ 	.short	(.L_87 - .L_86)


	//   ....[0]....
	.align		4
.L_86:
        /*0028*/ 	.word	index@(__assertfail)


	//----- nvinfo : EIATTR_ANNOTATIONS
	.align		4
.L_87:
        /*002c*/ 	.byte	0x04, 0x55
        /*002e*/ 	.short	(.L_89 - .L_88)


	//   ....[0]....
.L_88:
        /*0030*/ 	.word	0x00000001
        /*0034*/ 	.byte	0x50, 0x09, 0x00, 0x00, 0x01, 0x00, 0x00, 0x00, 0x10, 0x0a, 0x00, 0x00, 0x01, 0x00, 0x00, 0x00
        /* <DEDUP_REMOVED lines=30> */
        /*0224*/ 	.byte	0xd0, 0x18, 0x01, 0x00


	//----- nvinfo : EIATTR_MERCURY_ISA_VERSION
	.align		4
.L_89:
        /*0228*/ 	.byte	0x03, 0x5f
        /*022a*/ 	.short	0x0101


	//----- nvinfo : EIATTR_INT_WARP_WIDE_INSTR_OFFSETS
	.align		4
        /*022c*/ 	.byte	0x04, 0x31
        /*022e*/ 	.short	(.L_91 - .L_90)


	//   ....[0]....
.L_90:
        /*0230*/ 	.word	0x00000130


	//   ....[1]....
        /*0234*/ 	.word	0x00000170


	//   ....[2]....
        /*0238*/ 	.word	0x000001e0


	//----- nvinfo : EIATTR_COOP_GROUP_MASK_REGIDS
	.align		4
.L_91:
        /*023c*/ 	.byte	0x04, 0x29
        /*023e*/ 	.short	(.L_93 - .L_92)


	//   ....[0]....
.L_92:
        /*0240*/ 	.word	0xffffffff


	//   ....[1]....
        /*0244*/ 	.word	0xffffffff


	//   ....[2]....
        /*0248*/ 	.word	0xffffffff


	//   ....[3]....
        /*024c*/ 	.word	0xffffffff


	//   ....[4]....
        /*0250*/ 	.word	0xffffffff


	//   ....[5]....
        /*0254*/ 	.word	0xffffffff


	//   ....[6]....
        /*0258*/ 	.word	0xffffffff


	//   ....[7]....
        /*025c*/ 	.word	0xffffffff


	//   ....[8]....
        /*0260*/ 	.word	0xffffffff


	//   ....[9]....
        /*0264*/ 	.word	0xffffffff


	//   ....[10]....
        /*0268*/ 	.word	0xffffffff


	//   ....[11]....
        /*026c*/ 	.word	0xffffffff


	//   ....[12]....
        /*0270*/ 	.word	0xffffffff


	//   ....[13]....
        /*0274*/ 	.word	0xffffffff


	//   ....[14]....
        /*0278*/ 	.word	0xffffffff


	//   ....[15]....
        /*027c*/ 	.word	0xffffffff


	//   ....[16]....
        /*0280*/ 	.word	0xffffffff


	//   ....[17]....
        /*0284*/ 	.word	0xffffffff


	//   ....[18]....
        /*0288*/ 	.word	0xffffffff


	//   ....[19]....
        /*028c*/ 	.word	0xffffffff


	//   ....[20]....
        /*0290*/ 	.word	0xffffffff


	//   ....[21]....
        /*0294*/ 	.word	0xffffffff


	//   ....[22]....
        /*0298*/ 	.word	0xffffffff


	//   ....[23]....
        /*029c*/ 	.word	0xffffffff


	//   ....[24]....
        /*02a0*/ 	.word	0xffffffff


	//   ....[25]....
        /*02a4*/ 	.word	0xffffffff


	//   ....[26]....
        /*02a8*/ 	.word	0xffffffff


	//   ....[27]....
        /*02ac*/ 	.word	0xffffffff


	//   ....[28]....
        /*02b0*/ 	.word	0xffffffff


	//   ....[29]....
        /*02b4*/ 	.word	0xffffffff


	//   ....[30]....
        /*02b8*/ 	.word	0xffffffff


	//   ....[31]....
        /*02bc*/ 	.word	0xffffffff


	//   ....[32]....
        /*02c0*/ 	.word	0xffffffff


	//   ....[33]....
        /*02c4*/ 	.word	0xffffffff


	//   ....[34]....
        /*02c8*/ 	.word	0xffffffff


	//   ....[35]....
        /*02cc*/ 	.word	0xffffffff


	//   ....[36]....
        /*02d0*/ 	.word	0xffffffff


	//   ....[37]....
        /*02d4*/ 	.word	0xffffffff


	//   ....[38]....
        /*02d8*/ 	.word	0xffffffff


	//   ....[39]....
        /*02dc*/ 	.word	0xffffffff


	//   ....[40]....
        /*02e0*/ 	.word	0xffffffff


	//   ....[41]....
        /*02e4*/ 	.word	0xffffffff


	//   ....[42]....
        /*02e8*/ 	.word	0xffffffff


	//   ....[43]....
        /*02ec*/ 	.word	0xffffffff


	//   ....[44]....
        /*02f0*/ 	.word	0xffffffff


	//   ....[45]....
        /*02f4*/ 	.word	0xffffffff


	//   ....[46]....
        /*02f8*/ 	.word	0xffffffff


	//   ....[47]....
        /*02fc*/ 	.word	0xffffffff


	//   ....[48]....
        /*0300*/ 	.word	0xffffffff


	//   ....[49]....
        /*0304*/ 	.word	0xffffffff


	//   ....[50]....
        /*0308*/ 	.word	0x0500000f


	//   ....[51]....
        /*030c*/ 	.word	0x0500000f


	//   ....[52]....
        /*0310*/ 	.word	0x0500000f


	//   ....[53]....
        /*0314*/ 	.word	0x0500000f


	//   ....[54]....
        /*0318*/ 	.word	0x0500000f


	//   ....[55]....
        /*031c*/ 	.word	0x0500000f


	//   ....[56]....
        /*0320*/ 	.word	0x0500000f


	//   ....[57]....
        /*0324*/ 	.word	0x0500000f


	//   ....[58]....
        /*0328*/ 	.word	0x0500000f


	//   ....[59]....
        /*032c*/ 	.word	0x0500000f


	//   ....[60]....
        /*0330*/ 	.word	0x0500000f


	//   ....[61]....
        /*0334*/ 	.word	0x0500000f


	//   ....[62]....
        /*0338*/ 	.word	0x0500000f


	//   ....[63]....
        /*033c*/ 	.word	0x0500000f


	//   ....[64]....
        /*0340*/ 	.word	0x0500000f


	//   ....[65]....
        /*0344*/ 	.word	0x0500000f


	//   ....[66]....
        /*0348*/ 	.word	0x0500000f


	//   ....[67]....
        /*034c*/ 	.word	0x0500000f


	//----- nvinfo : EIATTR_COOP_GROUP_INSTR_OFFSETS
	.align		4
.L_93:
        /*0350*/ 	.byte	0x04, 0x28
        /*0352*/ 	.short	(.L_95 - .L_94)


	//   ....[0]....
.L_94:
        /*0354*/ 	.word	0x00000060


	//   ....[1]....
        /*0358*/ 	.word	0x00000140


	//   ....[2]....
        /*035c*/ 	.word	0x00000190


	//   ....[3]....
        /*0360*/ 	.word	0x000003c0


	//   ....[4]....
        /*0364*/ 	.word	0x00000520


	//   ....[5]....
        /*0368*/ 	.word	0x00000640


	//   ....[6]....
        /*036c*/ 	.word	0x000007a0


	//   ....[7]....
        /*0370*/ 	.word	0x00000e00


	//   ....[8]....
        /*0374*/ 	.word	0x00004680


	//   ....[9]....
        /*0378*/ 	.word	0x000046f0


	//   ....[10]....
        /*037c*/ 	.word	0x00004a90


	//   ....[11]....
        /*0380*/ 	.word	0x00004b10


	//   ....[12]....
        /*0384*/ 	.word	0x000089c0


	//   ....[13]....
        /*0388*/ 	.word	0x00008a20


	//   ....[14]....
        /*038c*/ 	.word	0x00009010


	//   ....[15]....
        /*0390*/ 	.word	0x00009070


	//   ....[16]....
        /*0394*/ 	.word	0x0000a160


	//   ....[17]....
        /*0398*/ 	.word	0x0000a1a0


	//   ....[18]....
        /*039c*/ 	.word	0x0000a2a0


	//   ....[19]....
        /*03a0*/ 	.word	0x0000a2b0


	//   ....[20]....
        /*03a4*/ 	.word	0x0000c000


	//   ....[21]....
        /*03a8*/ 	.word	0x0000c060


	//   ....[22]....
        /*03ac*/ 	.word	0x0000c170


	//   ....[23]....
        /*03b0*/ 	.word	0x0000c180


	//   ....[24]....
        /*03b4*/ 	.word	0x0000c5e0


	//   ....[25]....
        /*03b8*/ 	.word	0x0000c620


	//   ....[26]....
        /*03bc*/ 	.word	0x0000c760


	//   ....[27]....
        /*03c0*/ 	.word	0x0000c780


	//   ....[28]....
        /*03c4*/ 	.word	0x0000c8c0


	//   ....[29]....
        /*03c8*/ 	.word	0x0000c8e0


	//   ....[30]....
        /*03cc*/ 	.word	0x0000ca40


	//   ....[31]....
        /*03d0*/ 	.word	0x0000ca70


	//   ....[32]....
        /*03d4*/ 	.word	0x0000d540


	//   ....[33]....
        /*03d8*/ 	.word	0x0000e050


	//   ....[34]....
        /*03dc*/ 	.word	0x0000e080


	//   ....[35]....
        /*03e0*/ 	.word	0x0000e140


	//   ....[36]....
        /*03e4*/ 	.word	0x0000e150


	//   ....[37]....
        /*03e8*/ 	.word	0x0000e1f0


	//   ....[38]....
        /*03ec*/ 	.word	0x0000e200


	//   ....[39]....
        /*03f0*/ 	.word	0x0000e2a0


	//   ....[40]....
        /*03f4*/ 	.word	0x0000e2b0


	//   ....[41]....
        /*03f8*/ 	.word	0x0000e350


	//   ....[42]....
        /*03fc*/ 	.word	0x0000e360


	//   ....[43]....
        /*0400*/ 	.word	0x0000e400


	//   ....[44]....
        /*0404*/ 	.word	0x0000e410


	//   ....[45]....
        /*0408*/ 	.word	0x0000e4b0


	//   ....[46]....
        /*040c*/ 	.word	0x0000e4c0


	//   ....[47]....
        /*0410*/ 	.word	0x0000e500


	//   ....[48]....
        /*0414*/ 	.word	0x0000e550


	//   ....[49]....
        /*0418*/ 	.word	0x000117e0


	//   ....[50]....
        /*041c*/ 	.word	0x00011d00


	//   ....[51]....
        /*0420*/ 	.word	0x00011e70


	//   ....[52]....
        /*0424*/ 	.word	0x00011ed0


	//   ....[53]....
        /*0428*/ 	.word	0x00012040


	//   ....[54]....
        /*042c*/ 	.word	0x00012090


	//   ....[55]....
        /*0430*/ 	.word	0x000121c0


	//   ....[56]....
        /*0434*/ 	.word	0x00012210


	//   ....[57]....
        /*0438*/ 	.word	0x00012340


	//   ....[58]....
        /*043c*/ 	.word	0x00012390


	//   ....[59]....
        /*0440*/ 	.word	0x000124c0


	//   ....[60]....
        /*0444*/ 	.word	0x00012510


	//   ....[61]....
        /*0448*/ 	.word	0x00012640


	//   ....[62]....
        /*044c*/ 	.word	0x00012690


	//   ....[63]....
        /*0450*/ 	.word	0x000127c0


	//   ....[64]....
        /*0454*/ 	.word	0x00012810


	//   ....[65]....
        /*0458*/ 	.word	0x00012920


	//   ....[66]....
        /*045c*/ 	.word	0x00012970


	//   ....[67]....
        /*0460*/ 	.word	0x00012d10


	//----- nvinfo : EIATTR_REG_RECONFIG
	.align		4
.L_95:
        /*0464*/ 	.byte	0x01, 0x54
	.zero		2


	//----- nvinfo : EIATTR_SYSCALL_OFFSETS
	.align		4
        /*0468*/ 	.byte	0x04, 0x46
        /*046a*/ 	.short	(.L_97 - .L_96)


	//   ....[0]....
.L_96:
        /*046c*/ 	.word	0x000011c0


	//   ....[1]....
        /*0470*/ 	.word	0x0000d190


	//   ....[2]....
        /*0474*/ 	.word	0x0000d2d0


	//   ....[3]....
        /*0478*/ 	.word	0x0000d3c0


	//   ....[4]....
        /*047c*/ 	.word	0x0000dbd0


	//----- nvinfo : EIATTR_MBARRIER_INSTR_OFFSETS
	.align		4
.L_97:
        /*0480*/ 	.byte	0x04, 0x39
        /*0482*/ 	.short	(.L_99 - .L_98)


	//   ....[0]....
.L_98:
        /*0484*/ 	.word	0x00000270
        /*0488*/ 	.word	0x000000ff
        /*048c*/ 	.word	0x00038800
        /*0490*/ 	.short	0x0100
        /*0492*/ 	.byte	0x08
	.zero		1


	//   ....[1]....
        /*0494*/ 	.word	0x00000280
        /*0498*/ 	.word	0x000000ff
        /*049c*/ 	.word	0x00038820
        /*04a0*/ 	.short	0x0100
        /*04a2*/ 	.byte	0x08
	.zero		1


	//   ....[2]....
        /*04a4*/ 	.word	0x00000370
        /*04a8*/ 	.word	0x000000ff
        /*04ac*/ 	.word	0x00038830
        /*04b0*/ 	.short	0x0100
        /*04b2*/ 	.byte	0x08
	.zero		1


	//   ....[3]....
        /*04b4*/ 	.word	0x00000380
        /*04b8*/ 	.word	0x000000ff
        /*04bc*/ 	.word	0x00038840
        /*04c0*/ 	.short	0x0100
        /*04c2*/ 	.byte	0x08
	.zero		1


	//   ....[4]....
        /*04c4*/ 	.word	0x00000390
        /*04c8*/ 	.word	0x000000ff
        /*04cc*/ 	.word	0x00038838
        /*04d0*/ 	.short	0x0100
        /*04d2*/ 	.byte	0x08
	.zero		1


	//   ....[5]....
        /*04d4*/ 	.word	0x000003a0
        /*04d8*/ 	.word	0x000000ff
        /*04dc*/ 	.word	0x00038848
        /*04e0*/ 	.short	0x0100
        /*04e2*/ 	.byte	0x08
	.zero		1


	//   ....[6]....
        /*04e4*/ 	.word	0x000004d0
        /*04e8*/ 	.word	0x000000ff
        /*04ec*/ 	.word	0x00038850
        /*04f0*/ 	.short	0x0100
        /*04f2*/ 	.byte	0x08
	.zero		1


	//   ....[7]....
        /*04f4*/ 	.word	0x000004e0
        /*04f8*/ 	.word	0x000000ff
        /*04fc*/ 	.word	0x00038860
        /*0500*/ 	.short	0x0100
        /*0502*/ 	.byte	0x08
	.zero		1


	//   ....[8]....
        /*0504*/ 	.word	0x000004f0
        /*0508*/ 	.word	0x000000ff
        /*050c*/ 	.word	0x00038858
        /*0510*/ 	.short	0x0100
        /*0512*/ 	.byte	0x08
	.zero		1


	//   ....[9]....
        /*0514*/ 	.word	0x00000500
        /*0518*/ 	.word	0x000000ff
        /*051c*/ 	.word	0x00038868
        /*0520*/ 	.short	0x0100
        /*0522*/ 	.byte	0x08
	.zero		1


	//   ....[10]....
        /*0524*/ 	.word	0x000005f0
        /*0528*/ 	.word	0x000000ff
        /*052c*/ 	.word	0x00038870
        /*0530*/ 	.short	0x0100
        /*0532*/ 	.byte	0x06
	.zero		1


	//   ....[11]....
        /*0534*/ 	.word	0x00000600
        /*0538*/ 	.word	0x000000ff
        /*053c*/ 	.word	0x00038880
        /*0540*/ 	.short	0x0100
        /*0542*/ 	.byte	0x06
	.zero		1


	//   ....[12]....
        /*0544*/ 	.word	0x00000610
        /*0548*/ 	.word	0x000000ff
        /*054c*/ 	.word	0x00038878
        /*0550*/ 	.short	0x0100
        /*0552*/ 	.byte	0x06
	.zero		1


	//   ....[13]....
        /*0554*/ 	.word	0x00000620
        /*0558*/ 	.word	0x000000ff
        /*055c*/ 	.word	0x00038888
        /*0560*/ 	.short	0x0100
        /*0562*/ 	.byte	0x06
	.zero		1


	//   ....[14]....
        /*0564*/ 	.word	0x00000750
        /*0568*/ 	.word	0x000000ff
        /*056c*/ 	.word	0x00038890
        /*0570*/ 	.short	0x0100
        /*0572*/ 	.byte	0x08
	.zero		1


	//   ....[15]....
        /*0574*/ 	.word	0x00000760
        /*0578*/ 	.word	0x000000ff
        /*057c*/ 	.word	0x000388a0
        /*0580*/ 	.short	0x0100
        /*0582*/ 	.byte	0x08
	.zero		1


	//   ....[16]....
        /*0584*/ 	.word	0x00000770
        /*0588*/ 	.word	0x000000ff
        /*058c*/ 	.word	0x00038898
        /*0590*/ 	.short	0x0100
        /*0592*/ 	.byte	0x08
	.zero		1


	//   ....[17]....
        /*0594*/ 	.word	0x00000780
        /*0598*/ 	.word	0x000000ff
        /*059c*/ 	.word	0x000388a8
        /*05a0*/ 	.short	0x0100
        /*05a2*/ 	.byte	0x08
	.zero		1


	//   ....[18]....
        /*05a4*/ 	.word	0x000008b0
        /*05a8*/ 	.word	0x000000ff
        /*05ac*/ 	.word	0x000388b0
        /*05b0*/ 	.short	0x0100
        /*05b2*/ 	.byte	0x08
	.zero		1


	//   ....[19]....
        /*05b4*/ 	.word	0x000008c0
        /*05b8*/ 	.word	0x000000ff
        /*05bc*/ 	.word	0x000388c0
        /*05c0*/ 	.short	0x0100
        /*05c2*/ 	.byte	0x08
	.zero		1


	//   ....[20]....
        /*05c4*/ 	.word	0x000008d0
        /*05c8*/ 	.word	0x000000ff
        /*05cc*/ 	.word	0x000388b8
        /*05d0*/ 	.short	0x0100
        /*05d2*/ 	.byte	0x08
	.zero		1


	//   ....[21]....
        /*05d4*/ 	.word	0x000008e0
        /*05d8*/ 	.word	0x000000ff
        /*05dc*/ 	.word	0x000388c8
        /*05e0*/ 	.short	0x0100
        /*05e2*/ 	.byte	0x08
	.zero		1


	//   ....[22]....
        /*05e4*/ 	.word	0x00001240
        /*05e8*/ 	.word	0x000000ff
        /*05ec*/ 	.word	0x00038800
        /*05f0*/ 	.short	0x010a
        /*05f2*/ 	.byte	0x24
	.zero		1


	//   ....[23]....
        /*05f4*/ 	.word	0x000012d0
        /*05f8*/ 	.word	0x00000000
        /*05fc*/ 	.word	0x00038830
        /*0600*/ 	.short	0x010a
        /*0602*/ 	.byte	0x3f
	.zero		1


	//   ....[24]....
        /*0604*/ 	.word	0x00001350
        /*0608*/ 	.word	0x00000000
        /*060c*/ 	.word	0x00038830
        /*0610*/ 	.short	0x010a
        /*0612*/ 	.byte	0x3f
	.zero		1


	//   ....[25]....
        /*0614*/ 	.word	0x00004500
        /*0618*/ 	.word	0x00000000
        /*061c*/ 	.word	0x00000000
        /*0620*/ 	.short	0x0101
        /*0622*/ 	.byte	0x3f
	.zero		1


	//   ....[26]....
        /*0624*/ 	.word	0x00005a30
        /*0628*/ 	.word	0x000000ff
        /*062c*/ 	.word	0x00038830
        /*0630*/ 	.short	0x010a
        /*0632*/ 	.byte	0x06
	.zero		1


	//   ....[27]....
        /*0634*/ 	.word	0x00005a80
        /*0638*/ 	.word	0x000000ff
        /*063c*/ 	.word	0x00038830
        /*0640*/ 	.short	0x010a
        /*0642*/ 	.byte	0x04
	.zero		1


	//   ....[28]....
        /*0644*/ 	.word	0x00008330
        /*0648*/ 	.word	0x000000ff
        /*064c*/ 	.word	0x00038850
        /*0650*/ 	.short	0x010a
        /*0652*/ 	.byte	0x04
	.zero		1


	//   ....[29]....
        /*0654*/ 	.word	0x00008370
        /*0658*/ 	.word	0x000000ff
        /*065c*/ 	.word	0x00038850
        /*0660*/ 	.short	0x010a
        /*0662*/ 	.byte	0x04
	.zero		1


	//   ....[30]....
        /*0664*/ 	.word	0x000093d0
        /*0668*/ 	.word	0x0000009d
        /*066c*/ 	.word	0x00000000
        /*0670*/ 	.short	0x0101
        /*0672*/ 	.byte	0x3f
	.zero		1


	//   ....[31]....
        /*0674*/ 	.word	0x00009440
        /*0678*/ 	.word	0x000000a5
        /*067c*/ 	.word	0x00000000
        /*0680*/ 	.short	0x0101
        /*0682*/ 	.byte	0x3f
	.zero		1


	//   ....[32]....
        /*0684*/ 	.word	0x0000a0d0
        /*0688*/ 	.word	0x000000ff
        /*068c*/ 	.word	0x00038850
        /*0690*/ 	.short	0x010a
        /*0692*/ 	.byte	0x0c
	.zero		1


	//   ....[33]....
        /*0694*/ 	.word	0x0000a110
        /*0698*/ 	.word	0x000000ff
        /*069c*/ 	.word	0x00038850
        /*06a0*/ 	.short	0x010a
        /*06a2*/ 	.byte	0x0c
	.zero		1


	//   ....[34]....
        /*06a4*/ 	.word	0x0000b250
        /*06a8*/ 	.word	0x0000009b
        /*06ac*/ 	.word	0x00000000
        /*06b0*/ 	.short	0x0101
        /*06b2*/ 	.byte	0x3f
	.zero		1


	//   ....[35]....
        /*06b4*/ 	.word	0x0000c500
        /*06b8*/ 	.word	0x000000ff
        /*06bc*/ 	.word	0x00000000
        /*06c0*/ 	.short	0x0101
        /*06c2*/ 	.byte	0x04
	.zero		1


	//   ....[36]....
        /*06c4*/ 	.word	0x0000d780
        /*06c8*/ 	.word	0x00000000
        /*06cc*/ 	.word	0x00038840
        /*06d0*/ 	.short	0x010a
        /*06d2*/ 	.byte	0x3f
	.zero		1


	//   ....[37]....
        /*06d4*/ 	.word	0x0000e660
        /*06d8*/ 	.word	0x000000ff
        /*06dc*/ 	.word	0x00038800
        /*06e0*/ 	.short	0x0107
        /*06e2*/ 	.byte	0x24
	.zero		1


	//   ....[38]....
        /*06e4*/ 	.word	0x0000e6d0
        /*06e8*/ 	.word	0x000000ff
        /*06ec*/ 	.word	0x00038800
        /*06f0*/ 	.short	0x0101
        /*06f2*/ 	.byte	0x24
	.zero		1


	//   ....[39]....
        /*06f4*/ 	.word	0x0000e700
        /*06f8*/ 	.word	0x000000ff
        /*06fc*/ 	.word	0x00038820
        /*0700*/ 	.short	0x010a
        /*0702*/ 	.byte	0x24
	.zero		1


	//   ....[40]....
        /*0704*/ 	.word	0x0000ea40
        /*0708*/ 	.word	0x00000003
        /*070c*/ 	.word	0x00038840
        /*0710*/ 	.short	0x010a
        /*0712*/ 	.byte	0x3f
	.zero		1


	//   ....[41]....
        /*0714*/ 	.word	0x0000efd0
        /*0718*/ 	.word	0x00000003
        /*071c*/ 	.word	0x00000060
        /*0720*/ 	.short	0x010a
        /*0722*/ 	.byte	0x3f
	.zero		1


	//   ....[42]....
        /*0724*/ 	.word	0x0000f820
        /*0728*/ 	.word	0x00000003
        /*072c*/ 	.word	0x00038840
        /*0730*/ 	.short	0x010a
        /*0732*/ 	.byte	0x3f
	.zero		1


	//   ....[43]....
        /*0734*/ 	.word	0x0000fdb0
        /*0738*/ 	.word	0x00000005
        /*073c*/ 	.word	0x00000060
        /*0740*/ 	.short	0x010a
        /*0742*/ 	.byte	0x3f
	.zero		1


	//   ....[44]....
        /*0744*/ 	.word	0x00010540
        /*0748*/ 	.word	0x00000002
        /*074c*/ 	.word	0x00038840
        /*0750*/ 	.short	0x010a
        /*0752*/ 	.byte	0x3f
	.zero		1


	//   ....[45]....
        /*0754*/ 	.word	0x00010ad0
        /*0758*/ 	.word	0x00000005
        /*075c*/ 	.word	0x00000060
        /*0760*/ 	.short	0x010a
        /*0762*/ 	.byte	0x3f
	.zero		1


	//   ....[46]....
        /*0764*/ 	.word	0x00011100
        /*0768*/ 	.word	0x00000002
        /*076c*/ 	.word	0x00038860
        /*0770*/ 	.short	0x010a
        /*0772*/ 	.byte	0x3f
	.zero		1


	//   ....[47]....
        /*0774*/ 	.word	0x00011760
        /*0778*/ 	.word	0x00000000
        /*077c*/ 	.word	0x00038820
        /*0780*/ 	.short	0x010a
        /*0782*/ 	.byte	0x3f
	.zero		1


	//   ....[48]....
        /*0784*/ 	.word	0x00011950
        /*0788*/ 	.word	0x00000006
        /*078c*/ 	.word	0x00000000
        /*0790*/ 	.short	0x010a
        /*0792*/ 	.byte	0x3f
	.zero		1


	//   ....[49]....
        /*0794*/ 	.word	0x000119a0
        /*0798*/ 	.word	0x00000003
        /*079c*/ 	.word	0x00000000
        /*07a0*/ 	.short	0x010a
        /*07a2*/ 	.byte	0x3f
	.zero		1


	//   ....[50]....
        /*07a4*/ 	.word	0x00011a00
        /*07a8*/ 	.word	0x00000012
        /*07ac*/ 	.word	0x00000000
        /*07b0*/ 	.short	0x010a
        /*07b2*/ 	.byte	0x3f
	.zero		1


	//   ....[51]....
        /*07b4*/ 	.word	0x00011a30
        /*07b8*/ 	.word	0x00000003
        /*07bc*/ 	.word	0x00000000
        /*07c0*/ 	.short	0x010a
        /*07c2*/ 	.byte	0x3f
	.zero		1


	//   ....[52]....
        /*07c4*/ 	.word	0x00011aa0
        /*07c8*/ 	.word	0x00000003
        /*07cc*/ 	.word	0x00038800
        /*07d0*/ 	.short	0x010a
        /*07d2*/ 	.byte	0x3f
	.zero		1


	//   ....[53]....
        /*07d4*/ 	.word	0x00011af0
        /*07d8*/ 	.word	0x00000000
        /*07dc*/ 	.word	0x00038830
        /*07e0*/ 	.short	0x010a
        /*07e2*/ 	.byte	0x3f
	.zero		1


	//   ....[54]....
        /*07e4*/ 	.word	0x00011b60
        /*07e8*/ 	.word	0x00000004
        /*07ec*/ 	.word	0x00038830
        /*07f0*/ 	.short	0x010a
        /*07f2*/ 	.byte	0x3f
	.zero		1


	//   ....[55]....
        /*07f4*/ 	.word	0x00011bc0
        /*07f8*/ 	.word	0x00000003
        /*07fc*/ 	.word	0x00038850
        /*0800*/ 	.short	0x010a
        /*0802*/ 	.byte	0x3f
	.zero		1


	//   ....[56]....
        /*0804*/ 	.word	0x00011c20
        /*0808*/ 	.word	0x00000007
        /*080c*/ 	.word	0x00038850
        /*0810*/ 	.short	0x010a
        /*0812*/ 	.byte	0x3f
	.zero		1


	//   ....[57]....
        /*0814*/ 	.word	0x00011dc0
        /*0818*/ 	.word	0x00000000
        /*081c*/ 	.word	0x00038840
        /*0820*/ 	.short	0x010a
        /*0822*/ 	.byte	0x3f
	.zero		1


	//   ....[58]....
        /*0824*/ 	.word	0x000129b0
        /*0828*/ 	.word	0x00000009
        /*082c*/ 	.word	0x00038820
        /*0830*/ 	.short	0x010a
        /*0832*/ 	.byte	0x3f
	.zero		1


	//   ....[59]....
        /*0834*/ 	.word	0x00012a00
        /*0838*/ 	.word	0x00000003
        /*083c*/ 	.word	0x00038840
        /*0840*/ 	.short	0x010a
        /*0842*/ 	.byte	0x3f
	.zero		1


	//   ....[60]....
        /*0844*/ 	.word	0x00012a50
        /*0848*/ 	.word	0x00000003
        /*084c*/ 	.word	0x00000060
        /*0850*/ 	.short	0x010a
        /*0852*/ 	.byte	0x3f
	.zero		1


	//   ....[61]....
        /*0854*/ 	.word	0x00012aa0
        /*0858*/ 	.word	0x00000003
        /*085c*/ 	.word	0x00038840
        /*0860*/ 	.short	0x010a
        /*0862*/ 	.byte	0x3f
	.zero		1


	//   ....[62]....
        /*0864*/ 	.word	0x00012af0
        /*0868*/ 	.word	0x00000005
        /*086c*/ 	.word	0x00000060
        /*0870*/ 	.short	0x010a
        /*0872*/ 	.byte	0x3f
	.zero		1


	//   ....[63]....
        /*0874*/ 	.word	0x00012b40
        /*0878*/ 	.word	0x00000002
        /*087c*/ 	.word	0x00038840
        /*0880*/ 	.short	0x010a
        /*0882*/ 	.byte	0x3f
	.zero		1


	//   ....[64]....
        /*0884*/ 	.word	0x00012b90
        /*0888*/ 	.word	0x00000005
        /*088c*/ 	.word	0x00000060
        /*0890*/ 	.short	0x010a
        /*0892*/ 	.byte	0x3f
	.zero		1


	//   ....[65]....
        /*0894*/ 	.word	0x00012be0
        /*0898*/ 	.word	0x00000002
        /*089c*/ 	.word	0x00038860
        /*08a0*/ 	.short	0x010a
        /*08a2*/ 	.byte	0x3f
	.zero		1


	//   ....[66]....
        /*08a4*/ 	.word	0x00012c30
        /*08a8*/ 	.word	0x00000000
        /*08ac*/ 	.word	0x00038820
        /*08b0*/ 	.short	0x010a
        /*08b2*/ 	.byte	0x3f
	.zero		1


	//   ....[67]....
        /*08b4*/ 	.word	0x00012dd0
        /*08b8*/ 	.word	0x00000006
        /*08bc*/ 	.word	0x00000000
        /*08c0*/ 	.short	0x010a
        /*08c2*/ 	.byte	0x3f
	.zero		1


	//   ....[68]....
        /*08c4*/ 	.word	0x00012e20
        /*08c8*/ 	.word	0x00000003
        /*08cc*/ 	.word	0x00000000
        /*08d0*/ 	.short	0x010a
        /*08d2*/ 	.byte	0x3f
	.zero		1


	//   ....[69]....
        /*08d4*/ 	.word	0x00012e70
        /*08d8*/ 	.word	0x00000012
        /*08dc*/ 	.word	0x00000000
        /*08e0*/ 	.short	0x010a
        /*08e2*/ 	.byte	0x3f
	.zero		1


	//----- nvinfo : EIATTR_NUM_MBARRIERS
	.align		4
.L_99:
        /*08e4*/ 	.byte	0x03, 0x38
        /*08e6*/ 	.short	0x0016


	//----- nvinfo : EIATTR_EXIT_INSTR_OFFSETS
	.align		4
        /*08e8*/ 	.byte	0x04, 0x1c
        /*08ea*/ 	.short	(.L_101 - .L_100)


	//   ....[0]....
.L_100:
        /*08ec*/ 	.word	0x00000a00


	//   ....[1]....
        /*08f0*/ 	.word	0x0000cc10


	//   ....[2]....
        /*08f4*/ 	.word	0x00011a80


	//----- nvinfo : EIATTR_MAX_THREADS
	.align		4
.L_101:
        /*08f8*/ 	.byte	0x04, 0x05
        /*08fa*/ 	.short	(.L_103 - .L_102)
.L_102:
        /*08fc*/ 	.word	0x00000180
        /*0900*/ 	.word	0x00000001
        /*0904*/ 	.word	0x00000001


	//----- nvinfo : EIATTR_CRS_STACK_SIZE
	.align		4
.L_103:
        /*0908*/ 	.byte	0x04, 0x1e
        /*090a*/ 	.short	(.L_105 - .L_104)
.L_104:
        /*090c*/ 	.word	0x00000000


	//----- nvinfo : EIATTR_CBANK_PARAM_SIZE
	.align		4
.L_105:
        /*0910*/ 	.byte	0x03, 0x19
        /*0912*/ 	.short	0x0a70


	//----- nvinfo : EIATTR_PARAM_CBANK
	.align		4
        /*0914*/ 	.byte	0x04, 0x0a
        /*0916*/ 	.short	(.L_107 - .L_106)
	.align		4
.L_106:
        /*0918*/ 	.word	index@(.nv.constant0._ZN7cutlass13device_kernelIN5flash11enable_sm90INS1_16FlashAttnFwdSm90INS1_25CollectiveMainloopFwdSm90ILi2EN4cute5tupleIJNS5_1CILi1EEES8_S8_EEENS6_IJNS7_ILi128EEENS7_ILi80EEENS7_ILi256EEEEEELi256ENS_6half_tEfNS_4arch4Sm90ELb0ELb0ELb1ELb0ELb0ELb0ELb0ELb1ELb1ELb1ELb0ELb0EEENS1_21CollectiveEpilogueFwdINS6_IJSA_SC_SB_EEES9_SE_SG_Li256ELb0ELb1ELb0ELb0EEENS1_29StaticPersistentTileSchedulerILb0EEEEEEEEEvNT_6ParamsE)
        /*091c*/ 	.short	0x0210
        /*091e*/ 	.short	0x0a70


	//----- nvinfo : EIATTR_SW_WAR
	.align		4
.L_107:
        /*0920*/ 	.byte	0x04, 0x36
        /*0922*/ 	.short	(.L_109 - .L_108)
.L_108:
        /*0924*/ 	.word	0x00000008
.L_109:


//--------------------- .nv.info._ZN7cutlass13device_kernelIN5flash11enable_sm90INS1_16FlashAttnFwdSm90INS1_25CollectiveMainloopFwdSm90ILi2EN4cute5tupleIJNS5_1CILi2EEENS7_ILi1EEES9_EEENS6_IJNS7_ILi128EEENS7_ILi80EEENS7_ILi256EEEEEELi256ENS_6half_tEfNS_4arch4Sm90ELb0ELb0ELb1ELb0ELb0ELb0ELb0ELb1ELb1ELb1ELb0ELb0EEENS1_21CollectiveEpilogueFwdINS6_IJSB_SD_SC_EEESA_SF_SH_Li256ELb0ELb1ELb0ELb0EEENS1_29StaticPersistentTileSchedulerILb0EEEEEEEEEvNT_6ParamsE --------------------------
	.section	.nv.info._ZN7cutlass13device_kernelIN5flash11enable_sm90INS1_16FlashAttnFwdSm90INS1_25CollectiveMainloopFwdSm90ILi2EN4cute5tupleIJNS5_1CILi2EEENS7_ILi1EEES9_EEENS6_IJNS7_ILi128EEENS7_ILi80EEENS7_ILi256EEEEEELi256ENS_6half_tEfNS_4arch4Sm90ELb0ELb0ELb1ELb0ELb0ELb0ELb0ELb1ELb1ELb1ELb0ELb0EEENS1_21CollectiveEpilogueFwdINS6_IJSB_SD_SC_EEESA_SF_SH_Li256ELb0ELb1ELb0ELb0EEENS1_29StaticPersistentTileSchedulerILb0EEEEEEEEEvNT_6ParamsE,"",@"SHT_CUDA_INFO"
	.sectionflags	@""
	.align	4


	//----- nvinfo : EIATTR_CUDA_API_VERSION
	.align		4
        /*0000*/ 	.byte	0x04, 0x37
        /*0002*/ 	.short	(.L_111 - .L_110)
.L_110:
        /*0004*/ 	.word	0x00000082


	//----- nvinfo : EIATTR_KPARAM_INFO
	.align		4
.L_111:
        /*0008*/ 	.byte	0x04, 0x17
        /*000a*/ 	.short	(.L_113 - .L_112)
.L_112:
        /*000c*/ 	.word	0x00000000
        /*0010*/ 	.short	0x0000
        /*0012*/ 	.short	0x0070
        /*0014*/ 	.byte	0x00, 0xf0, 0x01, 0x28


	//----- nvinfo : EIATTR_SPARSE_MMA_MASK
	.align		4
.L_113:
        /*0018*/ 	.byte	0x03, 0x50
        /*001a*/ 	.short	0x0000


	//----- nvinfo : EIATTR_MAXREG_COUNT
	.align		4
        /*001c*/ 	.byte	0x03, 0x1b
        /*001e*/ 	.short	0x00a8


	//----- nvinfo : EIATTR_NUM_BARRIERS
	.align		4
        /*0020*/ 	.byte	0x02, 0x4c
        /*0022*/ 	.byte	0x09
	.zero		1


	//----- nvinfo : EIATTR_EXTERNS
	.align		4
        /*0024*/ 	.byte	0x04, 0x0f
        /*0026*/ 	.short	(.L_115 - .L_114)


	//   ....[0]....
	.align		4
.L_114:
        /*0028*/ 	.word	index@(__assertfail)


	//----- nvinfo : EIATTR_ANNOTATIONS
	.align		4
.L_115:
        /*002c*/ 	.byte	0x04, 0x55
        /*002e*/ 	.short	(.L_117 - .L_116)


	//   ....[0]....
.L_116:
        /* <DEDUP_REMOVED lines=32> */


	//----- nvinfo : EIATTR_MERCURY_ISA_VERSION
	.align		4
.L_117:
        /*0218*/ 	.byte	0x03, 0x5f
        /*021a*/ 	.short	0x0101


	//----- nvinfo : EIATTR_INT_WARP_WIDE_INSTR_OFFSETS
	.align		4
        /*021c*/ 	.byte	0x04, 0x31
        /*021e*/ 	.short	(.L_119 - .L_118)


	//   ....[0]....
.L_118:
        /*0220*/ 	.word	0x00000130


	//   ....[1]....
        /*0224*/ 	.word	0x00000170


	//   ....[2]....
        /*0228*/ 	.word	0x000001e0


	//----- nvinfo : EIATTR_COOP_GROUP_MASK_REGIDS
	.align		4
.L_119:
        /*022c*/ 	.byte	0x04, 0x29
        /*022e*/ 	.short	(.L_121 - .L_120)


	//   ....[0]....
.L_120:
        /*0230*/ 	.word	0xffffffff


	//   ....[1]....
        /*0234*/ 	.word	0xffffffff


	//   ....[2]....
        /*0238*/ 	.word	0xffffffff


	//   ....[3]....
        /*023c*/ 	.word	0xffffffff


	//   ....[4]....
        /*0240*/ 	.word	0xffffffff


	//   ....[5]....
        /*0244*/ 	.word	0xffffffff


	//   ....[6]....
        /*0248*/ 	.word	0xffffffff


	//   ....[7]....
        /*024c*/ 	.word	0xffffffff


	//   ....[8]....
        /*0250*/ 	.word	0xffffffff


	//   ....[9]....
        /*0254*/ 	.word	0xffffffff


	//   ....[10]....
        /*0258*/ 	.word	0xffffffff


	//   ....[11]....
        /*025c*/ 	.word	0xffffffff


	//   ....[12]....
        /*0260*/ 	.word	0xffffffff


	//   ....[13]....
        /*0264*/ 	.word	0xffffffff


	//   ....[14]....
        /*0268*/ 	.word	0xffffffff


	//   ....[15]....
        /*026c*/ 	.word	0xffffffff


	//   ....[16]....
        /*0270*/ 	.word	0xffffffff


	//   ....[17]....
        /*0274*/ 	.word	0xffffffff


	//   ....[18]....
        /*0278*/ 	.word	0xffffffff


	//   ....[19]....
        /*027c*/ 	.word	0xffffffff


	//   ....[20]....
        /*0280*/ 	.word	0xffffffff


	//   ....[21]....
        /*0284*/ 	.word	0xffffffff


	//   ....[22]....
        /*0288*/ 	.word	0xffffffff


	//   ....[23]....
        /*028c*/ 	.word	0xffffffff


	//   ....[24]....
        /*0290*/ 	.word	0xffffffff


	//   ....[25]....
        /*0294*/ 	.word	0xffffffff


	//   ....[26]....
        /*0298*/ 	.word	0xffffffff


	//   ....[27]....
        /*029c*/ 	.word	0xffffffff


	//   ....[28]....
        /*02a0*/ 	.word	0xffffffff


	//   ....[29]....
        /*02a4*/ 	.word	0xffffffff


	//   ....[30]....
        /*02a8*/ 	.word	0xffffffff


	//   ....[31]....
        /*02ac*/ 	.word	0xffffffff


	//   ....[32]....
        /*02b0*/ 	.word	0xffffffff


	//   ....[33]....
        /*02b4*/ 	.word	0xffffffff


	//   ....[34]....
        /*02b8*/ 	.word	0xffffffff


	//   ....[35]....
        /*02bc*/ 	.word	0xffffffff


	//   ....[36]....
        /*02c0*/ 	.word	0xffffffff


	//   ....[37]....
        /*02c4*/ 	.word	0xffffffff


	//   ....[38]....
        /*02c8*/ 	.word	0xffffffff


	//   ....[39]....
        /*02cc*/ 	.word	0xffffffff


	//   ....[40]....
        /*02d0*/ 	.word	0xffffffff


	//   ....[41]....
        /*02d4*/ 	.word	0xffffffff


	//   ....[42]....
        /*02d8*/ 	.word	0xffffffff


	//   ....[43]....
        /*02dc*/ 	.word	0xffffffff


	//   ....[44]....
        /*02e0*/ 	.word	0xffffffff


	//   ....[45]....
        /*02e4*/ 	.word	0xffffffff


	//   ....[46]....
        /*02e8*/ 	.word	0xffffffff


	//   ....[47]....
        /*02ec*/ 	.word	0xffffffff


	//   ....[48]....
        /*02f0*/ 	.word	0xffffffff


	//   ....[49]....
        /*02f4*/ 	.word	0xffffffff


	//   ....[50]....
        /*02f8*/ 	.word	0xffffffff


	//   ....[51]....
        /*02fc*/ 	.word	0x0500000f


	//   ....[52]....
        /*0300*/ 	.word	0x0500000f


	//   ....[53]....
        /*0304*/ 	.word	0x0500000f


	//   ....[54]....
        /*0308*/ 	.word	0x0500000f


	//   ....[55]....
        /*030c*/ 	.word	0x0500000f


	//   ....[56]....
        /*0310*/ 	.word	0x0500000f


	//   ....[57]....
        /*0314*/ 	.word	0x0500000f


	//   ....[58]....
        /*0318*/ 	.word	0x0500000f


	//   ....[59]....
        /*031c*/ 	.word	0x0500000f


	//   ....[60]....
        /*0320*/ 	.word	0x0500000f


	//   ....[61]....
        /*0324*/ 	.word	0x0500000f


	//   ....[62]....
        /*0328*/ 	.word	0x0500000f


	//   ....[63]....
        /*032c*/ 	.word	0x0500000f


	//   ....[64]....
        /*0330*/ 	.word	0x0500000f


	//   ....[65]....
        /*0334*/ 	.word	0x0500000f


	//   ....[66]....
        /*0338*/ 	.word	0x0500000f


	//   ....[67]....
        /*033c*/ 	.word	0x0500000f


	//   ....[68]....
        /*0340*/ 	.word	0x0500000f


	//----- nvinfo : EIATTR_COOP_GROUP_INSTR_OFFSETS
	.align		4
.L_121:
        /*0344*/ 	.byte	0x04, 0x28
        /*0346*/ 	.short	(.L_123 - .L_122)


	//   ....[0]....
.L_122:
        /*0348*/ 	.word	0x00000060


	//   ....[1]....
        /*034c*/ 	.word	0x00000140


	//   ....[2]....
        /*0350*/ 	.word	0x00000190


	//   ....[3]....
        /*0354*/ 	.word	0x000003d0


	//   ....[4]....
        /*0358*/ 	.word	0x00000600


	//   ....[5]....
        /*035c*/ 	.word	0x00000830


	//   ....[6]....
        /*0360*/ 	.word	0x00000ac0


	//   ....[7]....
        /*0364*/ 	.word	0x00000dd0


	//   ....[8]....
        /*0368*/ 	.word	0x00001310


	//   ....[9]....
        /*036c*/ 	.word	0x00004850


	//   ....[10]....
        /*0370*/ 	.word	0x000048d0


	//   ....[11]....
        /*0374*/ 	.word	0x00004c70


	//   ....[12]....
        /*0378*/ 	.word	0x00004cf0


	//   ....[13]....
        /*037c*/ 	.word	0x00008a90


	//   ....[14]....
        /*0380*/ 	.word	0x00008ab0


	//   ....[15]....
        /*0384*/ 	.word	0x00008ad0


	//   ....[16]....
        /*0388*/ 	.word	0x00008af0


	//   ....[17]....
        /*038c*/ 	.word	0x00009ee0


	//   ....[18]....
        /*0390*/ 	.word	0x00009f10


	//   ....[19]....
        /*0394*/ 	.word	0x00009fd0


	//   ....[20]....
        /*0398*/ 	.word	0x00009fe0


	//   ....[21]....
        /*039c*/ 	.word	0x0000bb80


	//   ....[22]....
        /*03a0*/ 	.word	0x0000bbb0


	//   ....[23]....
        /*03a4*/ 	.word	0x0000bcd0


	//   ....[24]....
        /*03a8*/ 	.word	0x0000bd00


	//   ....[25]....
        /*03ac*/ 	.word	0x0000c3d0


	//   ....[26]....
        /*03b0*/ 	.word	0x0000c400


	//   ....[27]....
        /*03b4*/ 	.word	0x0000c560


	//   ....[28]....
        /*03b8*/ 	.word	0x0000c580


	//   ....[29]....
        /*03bc*/ 	.word	0x0000c6c0


	//   ....[30]....
        /*03c0*/ 	.word	0x0000c6e0


	//   ....[31]....
        /*03c4*/ 	.word	0x0000c840


	//   ....[32]....
        /*03c8*/ 	.word	0x0000c870


	//   ....[33]....
        /*03cc*/ 	.word	0x0000d420


	//   ....[34]....
        /*03d0*/ 	.word	0x0000dfb0


	//   ....[35]....
        /*03d4*/ 	.word	0x0000dff0


	//   ....[36]....
        /*03d8*/ 	.word	0x0000e0f0


	//   ....[37]....
        /*03dc*/ 	.word	0x0000e100


	//   ....[38]....
        /*03e0*/ 	.word	0x0000e1b0


	//   ....[39]....
        /*03e4*/ 	.word	0x0000e1c0


	//   ....[40]....
        /*03e8*/ 	.word	0x0000e280


	//   ....[41]....
        /*03ec*/ 	.word	0x0000e290


	//   ....[42]....
        /*03f0*/ 	.word	0x0000e350


	//   ....[43]....
        /*03f4*/ 	.word	0x0000e360


	//   ....[44]....
        /*03f8*/ 	.word	0x0000e420


	//   ....[45]....
        /*03fc*/ 	.word	0x0000e430


	//   ....[46]....
        /*0400*/ 	.word	0x0000e4f0


	//   ....[47]....
        /*0404*/ 	.word	0x0000e500


	//   ....[48]....
        /*0408*/ 	.word	0x0000e570


	//   ....[49]....
        /*040c*/ 	.word	0x0000e5c0


	//   ....[50]....
        /*0410*/ 	.word	0x00011d20


	//   ....[51]....
        /*0414*/ 	.word	0x00012240


	//   ....[52]....
        /*0418*/ 	.word	0x000123c0


	//   ....[53]....
        /*041c*/ 	.word	0x00012420


	//   ....[54]....
        /*0420*/ 	.word	0x000125d0


	//   ....[55]....
        /*0424*/ 	.word	0x00012620


	//   ....[56]....
        /*0428*/ 	.word	0x00012770


	//   ....[57]....
        /*042c*/ 	.word	0x000127c0


	//   ....[58]....
        /*0430*/ 	.word	0x00012910


	//   ....[59]....
        /*0434*/ 	.word	0x00012960


	//   ....[60]....
        /*0438*/ 	.word	0x00012ab0


	//   ....[61]....
        /*043c*/ 	.word	0x00012b00


	//   ....[62]....
        /*0440*/ 	.word	0x00012c50


	//   ....[63]....
        /*0444*/ 	.word	0x00012ca0


	//   ....[64]....
        /*0448*/ 	.word	0x00012de0


	//   ....[65]....
        /*044c*/ 	.word	0x00012e30


	//   ....[66]....
        /*0450*/ 	.word	0x00012f60


	//   ....[67]....
        /*0454*/ 	.word	0x00012fb0


	//   ....[68]....
        /*0458*/ 	.word	0x00013360


	//----- nvinfo : EIATTR_REG_RECONFIG
	.align		4
.L_123:
        /*045c*/ 	.byte	0x01, 0x54
	.zero		2


	//----- nvinfo : EIATTR_SYSCALL_OFFSETS
	.align		4
        /*0460*/ 	.byte	0x04, 0x46
        /*0462*/ 	.short	(.L_125 - .L_124)


	//   ....[0]....
.L_124:
        /*0464*/ 	.word	0x000016d0


	//   ....[1]....
        /*0468*/ 	.word	0x0000d040


	//   ....[2]....
        /*046c*/ 	.word	0x0000d180


	//   ....[3]....
        /*0470*/ 	.word	0x0000d270


	//   ....[4]....
        /*0474*/ 	.word	0x0000db50


	//----- nvinfo : EIATTR_MBARRIER_INSTR_OFFSETS
	.align		4
.L_125:
        /*0478*/ 	.byte	0x04, 0x39
        /*047a*/ 	.short	(.L_127 - .L_126)


	//   ....[0]....
.L_126:
        /*047c*/ 	.word	0x00000270
        /*0480*/ 	.word	0x000000ff
        /*0484*/ 	.word	0x00038800
        /*0488*/ 	.short	0x0100
        /*048a*/ 	.byte	0x08
	.zero		1


	//   ....[1]....
        /*048c*/ 	.word	0x00000280
        /*0490*/ 	.word	0x000000ff
        /*0494*/ 	.word	0x00038820
        /*0498*/ 	.short	0x0100
        /*049a*/ 	.byte	0x08
	.zero		1


	//   ....[2]....
        /*049c*/ 	.word	0x00000370
        /*04a0*/ 	.word	0x000000ff
        /*04a4*/ 	.word	0x00038830
        /*04a8*/ 	.short	0x0100
        /*04aa*/ 	.byte	0x08
	.zero		1


	//   ....[3]....
        /*04ac*/ 	.word	0x00000380
        /*04b0*/ 	.word	0x000000ff
        /*04b4*/ 	.word	0x00038840
        /*04b8*/ 	.short	0x0100
        /*04ba*/ 	.byte	0x08
	.zero		1


	//   ....[4]....
        /*04bc*/ 	.word	0x00000390
        /*04c0*/ 	.word	0x000000ff
        /*04c4*/ 	.word	0x00038838
        /*04c8*/ 	.short	0x0100
        /*04ca*/ 	.byte	0x08
	.zero		1


	//   ....[5]....
        /*04cc*/ 	.word	0x000003a0
        /*04d0*/ 	.word	0x000000ff
        /*04d4*/ 	.word	0x00038848
        /*04d8*/ 	.short	0x0100
        /*04da*/ 	.byte	0x08
	.zero		1


	//   ....[6]....
        /*04dc*/ 	.word	0x000005b0
        /*04e0*/ 	.word	0x000000ff
        /*04e4*/ 	.word	0x00038850
        /*04e8*/ 	.short	0x0100
        /*04ea*/ 	.byte	0x08
	.zero		1


	//   ....[7]....
        /*04ec*/ 	.word	0x000005c0
        /*04f0*/ 	.word	0x000000ff
        /*04f4*/ 	.word	0x00038860
        /*04f8*/ 	.short	0x0100
        /*04fa*/ 	.byte	0x08
	.zero		1


	//   ....[8]....
        /*04fc*/ 	.word	0x000005d0
        /*0500*/ 	.word	0x000000ff
        /*0504*/ 	.word	0x00038858
        /*0508*/ 	.short	0x0100
        /*050a*/ 	.byte	0x08
	.zero		1


	//   ....[9]....
        /*050c*/ 	.word	0x000005e0
        /*0510*/ 	.word	0x000000ff
        /*0514*/ 	.word	0x00038868
        /*0518*/ 	.short	0x0100
        /*051a*/ 	.byte	0x08
	.zero		1


	//   ....[10]....
        /*051c*/ 	.word	0x000007e0
        /*0520*/ 	.word	0x000000ff
        /*0524*/ 	.word	0x00038870
        /*0528*/ 	.short	0x0100
        /*052a*/ 	.byte	0x08
	.zero		1


	//   ....[11]....
        /*052c*/ 	.word	0x000007f0
        /*0530*/ 	.word	0x000000ff
        /*0534*/ 	.word	0x00038880
        /*0538*/ 	.short	0x0100
        /*053a*/ 	.byte	0x08
	.zero		1


	//   ....[12]....
        /*053c*/ 	.word	0x00000800
        /*0540*/ 	.word	0x000000ff
        /*0544*/ 	.word	0x00038878
        /*0548*/ 	.short	0x0100
        /*054a*/ 	.byte	0x08
	.zero		1


	//   ....[13]....
        /*054c*/ 	.word	0x00000810
        /*0550*/ 	.word	0x000000ff
        /*0554*/ 	.word	0x00038888
        /*0558*/ 	.short	0x0100
        /*055a*/ 	.byte	0x08
	.zero		1


	//   ....[14]....
        /*055c*/ 	.word	0x00000a70
        /*0560*/ 	.word	0x000000ff
        /*0564*/ 	.word	0x00038890
        /*0568*/ 	.short	0x0100
        /*056a*/ 	.byte	0x08
	.zero		1


	//   ....[15]....
        /*056c*/ 	.word	0x00000a80
        /*0570*/ 	.word	0x000000ff
        /*0574*/ 	.word	0x000388a0
        /*0578*/ 	.short	0x0100
        /*057a*/ 	.byte	0x08
	.zero		1


	//   ....[16]....
        /*057c*/ 	.word	0x00000a90
        /*0580*/ 	.word	0x000000ff
        /*0584*/ 	.word	0x00038898
        /*0588*/ 	.short	0x0100
        /*058a*/ 	.byte	0x08
	.zero		1


	//   ....[17]....
        /*058c*/ 	.word	0x00000aa0
        /*0590*/ 	.word	0x000000ff
        /*0594*/ 	.word	0x000388a8
        /*0598*/ 	.short	0x0100
        /*059a*/ 	.byte	0x08
	.zero		1


	//   ....[18]....
        /*059c*/ 	.word	0x00000d30
        /*05a0*/ 	.word	0x000000ff
        /*05a4*/ 	.word	0x000388b0
        /*05a8*/ 	.short	0x0100
        /*05aa*/ 	.byte	0x08
	.zero		1


	//   ....[19]....
        /*05ac*/ 	.word	0x00000d40
        /*05b0*/ 	.word	0x000000ff
        /*05b4*/ 	.word	0x000388c0
        /*05b8*/ 	.short	0x0100
        /*05ba*/ 	.byte	0x08
	.zero		1


	//   ....[20]....
        /*05bc*/ 	.word	0x00000d50
        /*05c0*/ 	.word	0x000000ff
        /*05c4*/ 	.word	0x000388b8
        /*05c8*/ 	.short	0x0100
        /*05ca*/ 	.byte	0x08
	.zero		1


	//   ....[21]....
        /*05cc*/ 	.word	0x00000d60
        /*05d0*/ 	.word	0x000000ff
        /*05d4*/ 	.word	0x000388c8
        /*05d8*/ 	.short	0x0100
        /*05da*/ 	.byte	0x08
	.zero		1


	//   ....[22]....
        /*05dc*/ 	.word	0x00001750
        /*05e0*/ 	.word	0x000000ff
        /*05e4*/ 	.word	0x00038800
        /*05e8*/ 	.short	0x010a
        /*05ea*/ 	.byte	0x24
	.zero		1


	//   ....[23]....
        /*05ec*/ 	.word	0x000017e0
        /*05f0*/ 	.word	0x00000000
        /*05f4*/ 	.word	0x00038830
        /*05f8*/ 	.short	0x010a
        /*05fa*/ 	.byte	0x3f
	.zero		1


	//   ....[24]....
        /*05fc*/ 	.word	0x00001820
        /*0600*/ 	.word	0x00000000
        /*0604*/ 	.word	0x00038830
        /*0608*/ 	.short	0x010a
        /*060a*/ 	.byte	0x3f
	.zero		1


	//   ....[25]....
        /*060c*/ 	.word	0x00004f60
        /*0610*/ 	.word	0x00000000
        /*0614*/ 	.word	0x00000000
        /*0618*/ 	.short	0x0101
        /*061a*/ 	.byte	0x3f
	.zero		1


	//   ....[26]....
        /*061c*/ 	.word	0x00005730
        /*0620*/ 	.word	0x000000ff
        /*0624*/ 	.word	0x00038830
        /*0628*/ 	.short	0x010a
        /*062a*/ 	.byte	0x06
	.zero		1


	//   ....[27]....
        /*062c*/ 	.word	0x00005780
        /*0630*/ 	.word	0x000000ff
        /*0634*/ 	.word	0x00038830
        /*0638*/ 	.short	0x010a
        /*063a*/ 	.byte	0x04
	.zero		1


	//   ....[28]....
        /*063c*/ 	.word	0x00008030
        /*0640*/ 	.word	0x000000ff
        /*0644*/ 	.word	0x00038850
        /*0648*/ 	.short	0x010a
        /*064a*/ 	.byte	0x04
	.zero		1


	//   ....[29]....
        /*064c*/ 	.word	0x00008070
        /*0650*/ 	.word	0x000000ff
        /*0654*/ 	.word	0x00038850
        /*0658*/ 	.short	0x010a
        /*065a*/ 	.byte	0x04
	.zero		1


	//   ....[30]....
        /*065c*/ 	.word	0x000091d0
        /*0660*/ 	.word	0x0000000e
        /*0664*/ 	.word	0x00000000
        /*0668*/ 	.short	0x0101
        /*066a*/ 	.byte	0x3f
	.zero		1


	//   ....[31]....
        /*066c*/ 	.word	0x000094a0
        /*0670*/ 	.word	0x0000009b
        /*0674*/ 	.word	0x00000000
        /*0678*/ 	.short	0x0101
        /*067a*/ 	.byte	0x3f
	.zero		1


	//   ....[32]....
        /*067c*/ 	.word	0x00009e50
        /*0680*/ 	.word	0x000000ff
        /*0684*/ 	.word	0x00038850
        /*0688*/ 	.short	0x010a
        /*068a*/ 	.byte	0x09
	.zero		1


	//   ....[33]....
        /*068c*/ 	.word	0x00009e90
        /*0690*/ 	.word	0x000000ff
        /*0694*/ 	.word	0x00038850
        /*0698*/ 	.short	0x010a
        /*069a*/ 	.byte	0x09
	.zero		1


	//   ....[34]....
        /*069c*/ 	.word	0x0000a850
        /*06a0*/ 	.word	0x00000007
        /*06a4*/ 	.word	0x00000000
        /*06a8*/ 	.short	0x0101
        /*06aa*/ 	.byte	0x3f
	.zero		1


	//   ....[35]....
        /*06ac*/ 	.word	0x0000c3a0
        /*06b0*/ 	.word	0x000000ff
        /*06b4*/ 	.word	0x00000000
        /*06b8*/ 	.short	0x0101
        /*06ba*/ 	.byte	0x05
	.zero		1


	//   ....[36]....
        /*06bc*/ 	.word	0x0000c410
        /*06c0*/ 	.word	0x000000ff
        /*06c4*/ 	.word	0x00000000
        /*06c8*/ 	.short	0x0101
        /*06ca*/ 	.byte	0x04
	.zero		1


	//   ....[37]....
        /*06cc*/ 	.word	0x0000d640
        /*06d0*/ 	.word	0x00000002
        /*06d4*/ 	.word	0x00038840
        /*06d8*/ 	.short	0x010a
        /*06da*/ 	.byte	0x3f
	.zero		1


	//   ....[38]....
        /*06dc*/ 	.word	0x0000e6e0
        /*06e0*/ 	.word	0x000000ff
        /*06e4*/ 	.word	0x00038800
        /*06e8*/ 	.short	0x0107
        /*06ea*/ 	.byte	0x24
	.zero		1


	//   ....[39]....
        /*06ec*/ 	.word	0x0000e750
        /*06f0*/ 	.word	0x000000ff
        /*06f4*/ 	.word	0x00038800
        /*06f8*/ 	.short	0x0101
        /*06fa*/ 	.byte	0x24
	.zero		1


	//   ....[40]....
        /*06fc*/ 	.word	0x0000e770
        /*0700*/ 	.word	0x000000ff
        /*0704*/ 	.word	0x00038820
        /*0708*/ 	.short	0x010a
        /*070a*/ 	.byte	0x24
	.zero		1


	//   ....[41]....
        /*070c*/ 	.word	0x0000ea90
        /*0710*/ 	.word	0x00000003
        /*0714*/ 	.word	0x00038840
        /*0718*/ 	.short	0x010a
        /*071a*/ 	.byte	0x3f
	.zero		1


	//   ....[42]....
        /*071c*/ 	.word	0x0000f0f0
        /*0720*/ 	.word	0x00000002
        /*0724*/ 	.word	0x00038860
        /*0728*/ 	.short	0x010a
        /*072a*/ 	.byte	0x3f
	.zero		1


	//   ....[43]....
        /*072c*/ 	.word	0x0000f9c0
        /*0730*/ 	.word	0x00000003
        /*0734*/ 	.word	0x00038840
        /*0738*/ 	.short	0x010a
        /*073a*/ 	.byte	0x3f
	.zero		1


	//   ....[44]....
        /*073c*/ 	.word	0x00010020
        /*0740*/ 	.word	0x00000002
        /*0744*/ 	.word	0x00038860
        /*0748*/ 	.short	0x010a
        /*074a*/ 	.byte	0x3f
	.zero		1


	//   ....[45]....
        /*074c*/ 	.word	0x00010850
        /*0750*/ 	.word	0x00000003
        /*0754*/ 	.word	0x00038840
        /*0758*/ 	.short	0x010a
        /*075a*/ 	.byte	0x3f
	.zero		1


	//   ....[46]....
        /*075c*/ 	.word	0x00010ea0
        /*0760*/ 	.word	0x00000002
        /*0764*/ 	.word	0x00038860
        /*0768*/ 	.short	0x010a
        /*076a*/ 	.byte	0x3f
	.zero		1


	//   ....[47]....
        /*076c*/ 	.word	0x00011540
        /*0770*/ 	.word	0x00000000
        /*0774*/ 	.word	0x00038860
        /*0778*/ 	.short	0x010a
        /*077a*/ 	.byte	0x3f
	.zero		1


	//   ....[48]....
        /*077c*/ 	.word	0x00011ca0
        /*0780*/ 	.word	0x00000000
        /*0784*/ 	.word	0x00038820
        /*0788*/ 	.short	0x010a
        /*078a*/ 	.byte	0x3f
	.zero		1


	//   ....[49]....
        /*078c*/ 	.word	0x00011eb0
        /*0790*/ 	.word	0x00000006
        /*0794*/ 	.word	0x00000000
        /*0798*/ 	.short	0x010a
        /*079a*/ 	.byte	0x3f
	.zero		1


	//   ....[50]....
        /*079c*/ 	.word	0x00011ee0
        /*07a0*/ 	.word	0x00000007
        /*07a4*/ 	.word	0x00000000
        /*07a8*/ 	.short	0x010a
        /*07aa*/ 	.byte	0x3f
	.zero		1


	//   ....[51]....
        /*07ac*/ 	.word	0x00011f40
        /*07b0*/ 	.word	0x00000004
        /*07b4*/ 	.word	0x00000000
        /*07b8*/ 	.short	0x010a
        /*07ba*/ 	.byte	0x3f
	.zero		1


	//   ....[52]....
        /*07bc*/ 	.word	0x00011f70
        /*07c0*/ 	.word	0x00000003
        /*07c4*/ 	.word	0x00000000
        /*07c8*/ 	.short	0x010a
        /*07ca*/ 	.byte	0x3f
	.zero		1


	//   ....[53]....
        /*07cc*/ 	.word	0x00011fe0
        /*07d0*/ 	.word	0x00000003
        /*07d4*/ 	.word	0x00038800
        /*07d8*/ 	.short	0x010a
        /*07da*/ 	.byte	0x3f
	.zero		1


	//   ....[54]....
        /*07dc*/ 	.word	0x00012030
        /*07e0*/ 	.word	0x00000000
        /*07e4*/ 	.word	0x00038830
        /*07e8*/ 	.short	0x010a
        /*07ea*/ 	.byte	0x3f
	.zero		1


	//   ....[55]....
        /*07ec*/ 	.word	0x000120a0
        /*07f0*/ 	.word	0x00000098
        /*07f4*/ 	.word	0x00038830
        /*07f8*/ 	.short	0x010a
        /*07fa*/ 	.byte	0x3f
	.zero		1


	//   ....[56]....
        /*07fc*/ 	.word	0x00012100
        /*0800*/ 	.word	0x00000003
        /*0804*/ 	.word	0x00038850
        /*0808*/ 	.short	0x010a
        /*080a*/ 	.byte	0x3f
	.zero		1


	//   ....[57]....
        /*080c*/ 	.word	0x00012160
        /*0810*/ 	.word	0x00000007
        /*0814*/ 	.word	0x00038850
        /*0818*/ 	.short	0x010a
        /*081a*/ 	.byte	0x3f
	.zero		1


	//   ....[58]....
        /*081c*/ 	.word	0x00012300
        /*0820*/ 	.word	0x00000002
        /*0824*/ 	.word	0x00038840
        /*0828*/ 	.short	0x010a
        /*082a*/ 	.byte	0x3f
	.zero		1


	//   ....[59]....
        /*082c*/ 	.word	0x00013000
        /*0830*/ 	.word	0x00000002
        /*0834*/ 	.word	0x00038820
        /*0838*/ 	.short	0x010a
        /*083a*/ 	.byte	0x3f
	.zero		1


	//   ....[60]....
        /*083c*/ 	.word	0x00013050
        /*0840*/ 	.word	0x00000003
        /*0844*/ 	.word	0x00038840
        /*0848*/ 	.short	0x010a
        /*084a*/ 	.byte	0x3f
	.zero		1


	//   ....[61]....
        /*084c*/ 	.word	0x000130a0
        /*0850*/ 	.word	0x00000002
        /*0854*/ 	.word	0x00038860
        /*0858*/ 	.short	0x010a
        /*085a*/ 	.byte	0x3f
	.zero		1


	//   ....[62]....
        /*085c*/ 	.word	0x000130f0
        /*0860*/ 	.word	0x00000003
        /*0864*/ 	.word	0x00038840
        /*0868*/ 	.short	0x010a
        /*086a*/ 	.byte	0x3f
	.zero		1


	//   ....[63]....
        /*086c*/ 	.word	0x00013140
        /*0870*/ 	.word	0x00000002
        /*0874*/ 	.word	0x00038860
        /*0878*/ 	.short	0x010a
        /*087a*/ 	.byte	0x3f
	.zero		1


	//   ....[64]....
        /*087c*/ 	.word	0x00013190
        /*0880*/ 	.word	0x00000003
        /*0884*/ 	.word	0x00038840
        /*0888*/ 	.short	0x010a
        /*088a*/ 	.byte	0x3f
	.zero		1


	//   ....[65]....
        /*088c*/ 	.word	0x000131e0
        /*0890*/ 	.word	0x00000002
        /*0894*/ 	.word	0x00038860
        /*0898*/ 	.short	0x010a
        /*089a*/ 	.byte	0x3f
	.zero		1


	//   ....[66]....
        /*089c*/ 	.word	0x00013230
        /*08a0*/ 	.word	0x00000000
        /*08a4*/ 	.word	0x00038860
        /*08a8*/ 	.short	0x010a
        /*08aa*/ 	.byte	0x3f
	.zero		1


	//   ....[67]....
        /*08ac*/ 	.word	0x00013280
        /*08b0*/ 	.word	0x00000000
        /*08b4*/ 	.word	0x00038820
        /*08b8*/ 	.short	0x010a
        /*08ba*/ 	.byte	0x3f
	.zero		1


	//   ....[68]....
        /*08bc*/ 	.word	0x00013420
        /*08c0*/ 	.word	0x00000006
        /*08c4*/ 	.word	0x00000000
        /*08c8*/ 	.short	0x010a
        /*08ca*/ 	.byte	0x3f
	.zero		1


	//   ....[69]....
        /*08cc*/ 	.word	0x00013470
        /*08d0*/ 	.word	0x00000007
        /*08d4*/ 	.word	0x00000000
        /*08d8*/ 	.short	0x010a
        /*08da*/ 	.byte	0x3f
	.zero		1


	//   ....[70]....
        /*08dc*/ 	.word	0x000134c0
        /*08e0*/ 	.word	0x00000004
        /*08e4*/ 	.word	0x00000000
        /*08e8*/ 	.short	0x010a
        /*08ea*/ 	.byte	0x3f
	.zero		1


	//----- nvinfo : EIATTR_NUM_MBARRIERS
	.align		4
.L_127:
        /*08ec*/ 	.byte	0x03, 0x38
        /*08ee*/ 	.short	0x0016


	//----- nvinfo : EIATTR_EXIT_INSTR_OFFSETS
	.align		4
        /*08f0*/ 	.byte	0x04, 0x1c
        /*08f2*/ 	.short	(.L_129 - .L_128)


	//   ....[0]....
.L_128:
        /*08f4*/ 	.word	0x00000f10


	//   ....[1]....
        /*08f8*/ 	.word	0x0000ca10


	//   ....[2]....
        /*08fc*/ 	.word	0x00011fc0


	//----- nvinfo : EIATTR_MAX_THREADS
	.align		4
.L_129:
        /*0900*/ 	.byte	0x04, 0x05
        /*0902*/ 	.short	(.L_131 - .L_130)
.L_130:
        /*0904*/ 	.word	0x00000180
        /*0908*/ 	.word	0x00000001
        /*090c*/ 	.word	0x00000001


	//----- nvinfo : EIATTR_CRS_STACK_SIZE
	.align		4
.L_131:
        /*0910*/ 	.byte	0x04, 0x1e
        /*0912*/ 	.short	(.L_133 - .L_132)
.L_132:
        /*0914*/ 	.word	0x00000000


	//----- nvinfo : EIATTR_CBANK_PARAM_SIZE
	.align		4
.L_133:
        /*0918*/ 	.byte	0x03, 0x19
        /*091a*/ 	.short	0x0a70


	//----- nvinfo : EIATTR_PARAM_CBANK
	.align		4
        /*091c*/ 	.byte	0x04, 0x0a
        /*091e*/ 	.short	(.L_135 - .L_134)
	.align		4
.L_134:
        /*0920*/ 	.word	index@(.nv.constant0._ZN7cutlass13device_kernelIN5flash11enable_sm90INS1_16FlashAttnFwdSm90INS1_25CollectiveMainloopFwdSm90ILi2EN4cute5tupleIJNS5_1CILi2EEENS7_ILi1EEES9_EEENS6_IJNS7_ILi128EEENS7_ILi80EEENS7_ILi256EEEEEELi256ENS_6half_tEfNS_4arch4Sm90ELb0ELb0ELb1ELb0ELb0ELb0ELb0ELb1ELb1ELb1ELb0ELb0EEENS1_21CollectiveEpilogueFwdINS6_IJSB_SD_SC_EEESA_SF_SH_Li256ELb0ELb1ELb0ELb0EEENS1_29StaticPersistentTileSchedulerILb0EEEEEEEEEvNT_6ParamsE)
        /*0924*/ 	.short	0x0210
        /*0926*/ 	.short	0x0a70


	//----- nvinfo : EIATTR_SW_WAR
	.align		4
.L_135:
        /*0928*/ 	.byte	0x04, 0x36
        /*092a*/ 	.short	(.L_137 - .L_136)
.L_136:
        /*092c*/ 	.word	0x00000008
.L_137:


//--------------------- .nv.info._ZN7cutlass13device_kernelIN5flash11enable_sm90INS1_16FlashAttnFwdSm90INS1_25CollectiveMainloopFwdSm90ILi2EN4cute5tupleIJNS5_1CILi1EEES8_S8_EEENS6_IJNS7_ILi128EEENS7_ILi80EEENS7_ILi256EEEEEELi256ENS_6half_tEfNS_4arch4Sm90ELb0ELb0ELb1ELb1ELb0ELb0ELb0ELb1ELb1ELb1ELb0ELb0EEENS1_21CollectiveEpilogueFwdINS6_IJSA_SC_SB_EEES9_SE_SG_Li256ELb1ELb1ELb0ELb0EEENS1_36VarlenDynamicPersistentTileSchedulerILi128ELi80ELi256ELi128ELb0ELb1ELb1ELb0ELb1ELb1EEEEEEEEEvNT_6ParamsE --------------------------
	.section	.nv.info._ZN7cutlass13device_kernelIN5flash11enable_sm90INS1_16FlashAttnFwdSm90INS1_25CollectiveMainloopFwdSm90ILi2EN4cute5tupleIJNS5_1CILi1EEES8_S8_EEENS6_IJNS7_ILi128EEENS7_ILi80EEENS7_ILi256EEEEEELi256ENS_6half_tEfNS_4arch4Sm90ELb0ELb0ELb1ELb1ELb0ELb0ELb0ELb1ELb1ELb1ELb0ELb0EEENS1_21CollectiveEpilogueFwdINS6_IJSA_SC_SB_EEES9_SE_SG_Li256ELb1ELb1ELb0ELb0EEENS1_36VarlenDynamicPersistentTileSchedulerILi128ELi80ELi256ELi128ELb0ELb1ELb1ELb0ELb1ELb1EEEEEEEEEvNT_6ParamsE,"",@"SHT_CUDA_INFO"
	.sectionflags	@""
	.align	4


	//----- nvinfo : EIATTR_CUDA_API_VERSION
	.align		4
        /*0000*/ 	.byte	0x04, 0x37
        /*0002*/ 	.short	(.L_139 - .L_138)
.L_138:
        /*0004*/ 	.word	0x00000082


	//----- nvinfo : EIATTR_KPARAM_INFO
	.align		4
.L_139:
        /*0008*/ 	.byte	0x04, 0x17
        /*000a*/ 	.short	(.L_141 - .L_140)
.L_140:
        /*000c*/ 	.word	0x00000000
        /*0010*/ 	.short	0x0000
        /*0012*/ 	.short	0x0070
        /*0014*/ 	.byte	0x00, 0xf0, 0x01, 0x2a


	//----- nvinfo : EIATTR_SPARSE_MMA_MASK
	.align		4
.L_141:
        /*0018*/ 	.byte	0x03, 0x50
        /*001a*/ 	.short	0x0000


	//----- nvinfo : EIATTR_MAXREG_COUNT
	.align		4
        /*001c*/ 	.byte	0x03, 0x1b
        /*001e*/ 	.short	0x00a8


	//----- nvinfo : EIATTR_NUM_BARRIERS
	.align		4
        /*0020*/ 	.byte	0x02, 0x4c
        /*0022*/ 	.byte	0x09
	.zero		1


	//----- nvinfo : EIATTR_EXTERNS
	.align		4
        /*0024*/ 	.byte	0x04, 0x0f
        /*0026*/ 	.short	(.L_143 - .L_142)


	//   ....[0]....
	.align		4
.L_142:
        /*0028*/ 	.word	index@(__assertfail)


	//----- nvinfo : EIATTR_ANNOTATIONS
	.align		4
.L_143:
        /*002c*/ 	.byte	0x04, 0x55
        /*002e*/ 	.short	(.L_145 - .L_144)


	//   ....[0]....
.L_144:
        /* <DEDUP_REMOVED lines=80> */
        /*0524*/ 	.byte	0xc0, 0x55, 0x01, 0x00, 0x01, 0x00, 0x00, 0x00, 0xe0, 0x61, 0x01, 0x00


	//----- nvinfo : EIATTR_MERCURY_ISA_VERSION
	.align		4
.L_145:
        /*0530*/ 	.byte	0x03, 0x5f
        /*0532*/ 	.short	0x0101


	//----- nvinfo : EIATTR_UNUSED_LOAD_BYTE_OFFSET
	.align		4
        /*0534*/ 	.byte	0x04, 0x44
        /*0536*/ 	.short	(.L_147 - .L_146)


	//   ....[0]....
.L_146:
        /*0538*/ 	.word	0x00000a10
        /*053c*/ 	.word	0x0000fff0


	//   ....[1]....
        /*0540*/ 	.word	0x0000b4a0
        /*0544*/ 	.word	0x0000fff0


	//----- nvinfo : EIATTR_INT_WARP_WIDE_INSTR_OFFSETS
	.align		4
.L_147:
        /*0548*/ 	.byte	0x04, 0x31
        /*054a*/ 	.short	(.L_149 - .L_148)


	//   ....[0]....
.L_148:
        /*054c*/ 	.word	0x00000130


	//   ....[1]....
        /*0550*/ 	.word	0x00000170


	//   ....[2]....
        /*0554*/ 	.word	0x000001e0


	//   ....[3]....
        /*0558*/ 	.word	0x00008e90


	//   ....[4]....
        /*055c*/ 	.word	0x0000f550


	//   ....[5]....
        /*0560*/ 	.word	0x0000f5f0


	//   ....[6]....
        /*0564*/ 	.word	0x00013c90


	//   ....[7]....
        /*0568*/ 	.word	0x00013d00


	//----- nvinfo : EIATTR_COOP_GROUP_MASK_REGIDS
	.align		4
.L_149:
        /*056c*/ 	.byte	0x04, 0x29
        /*056e*/ 	.short	(.L_151 - .L_150)


	//   ....[0]....
.L_150:
        /*0570*/ 	.word	0xffffffff


	//   ....[1]....
        /*0574*/ 	.word	0xffffffff


	//   ....[2]....
        /*0578*/ 	.word	0xffffffff


	//   ....[3]....
        /*057c*/ 	.word	0xffffffff


	//   ....[4]....
        /*0580*/ 	.word	0xffffffff


	//   ....[5]....
        /*0584*/ 	.word	0xffffffff


	//   ....[6]....
        /*0588*/ 	.word	0xffffffff


	//   ....[7]....
        /*058c*/ 	.word	0xffffffff


	//   ....[8]....
        /*0590*/ 	.word	0xffffffff


	//   ....[9]....
        /*0594*/ 	.word	0xffffffff


	//   ....[10]....
        /*0598*/ 	.word	0xffffffff


	//   ....[11]....
        /*059c*/ 	.word	0xffffffff


	//   ....[12]....
        /*05a0*/ 	.word	0xffffffff


	//   ....[13]....
        /*05a4*/ 	.word	0xffffffff


	//   ....[14]....
        /*05a8*/ 	.word	0xffffffff


	//   ....[15]....
        /*05ac*/ 	.word	0xffffffff


	//   ....[16]....
        /*05b0*/ 	.word	0xffffffff


	//   ....[17]....
        /*05b4*/ 	.word	0xffffffff


	//   ....[18]....
        /*05b8*/ 	.word	0xffffffff


	//   ....[19]....
        /*05bc*/ 	.word	0xffffffff


	//   ....[20]....
        /*05c0*/ 	.word	0xffffffff


	//   ....[21]....
        /*05c4*/ 	.word	0xffffffff


	//   ....[22]....
        /*05c8*/ 	.word	0xffffffff


	//   ....[23]....
        /*05cc*/ 	.word	0xffffffff


	//   ....[24]....
        /*05d0*/ 	.word	0xffffffff


	//   ....[25]....
        /*05d4*/ 	.word	0xffffffff


	//   ....[26]....
        /*05d8*/ 	.word	0xffffffff


	//   ....[27]....
        /*05dc*/ 	.word	0xffffffff


	//   ....[28]....
        /*05e0*/ 	.word	0xffffffff


	//   ....[29]....
        /*05e4*/ 	.word	0xffffffff


	//   ....[30]....
        /*05e8*/ 	.word	0xffffffff


	//   ....[31]....
        /*05ec*/ 	.word	0xffffffff


	//   ....[32]....
        /*05f0*/ 	.word	0xffffffff


	//   ....[33]....
        /*05f4*/ 	.word	0xffffffff


	//   ....[34]....
        /*05f8*/ 	.word	0xffffffff


	//   ....[35]....
        /*05fc*/ 	.word	0xffffffff


	//   ....[36]....
        /*0600*/ 	.word	0xffffffff


	//   ....[37]....
        /*0604*/ 	.word	0xffffffff


	//   ....[38]....
        /*0608*/ 	.word	0xffffffff


	//   ....[39]....
        /*060c*/ 	.word	0xffffffff


	//   ....[40]....
        /*0610*/ 	.word	0xffffffff


	//   ....[41]....
        /*0614*/ 	.word	0xffffffff


	//   ....[42]....
        /*0618*/ 	.word	0xffffffff


	//   ....[43]....
        /*061c*/ 	.word	0xffffffff


	//   ....[44]....
        /*0620*/ 	.word	0xffffffff


	//   ....[45]....
        /*0624*/ 	.word	0xffffffff


	//   ....[46]....
        /*0628*/ 	.word	0xffffffff


	//   ....[47]....
        /*062c*/ 	.word	0xffffffff


	//   ....[48]....
        /*0630*/ 	.word	0xffffffff


	//   ....[49]....
        /*0634*/ 	.word	0xffffffff


	//   ....[50]....
        /*0638*/ 	.word	0xffffffff


	//   ....[51]....
        /*063c*/ 	.word	0xffffffff


	//   ....[52]....
        /*0640*/ 	.word	0xffffffff


	//   ....[53]....
        /*0644*/ 	.word	0xffffffff


	//   ....[54]....
        /*0648*/ 	.word	0xffffffff


	//   ....[55]....
        /*064c*/ 	.word	0xffffffff


	//   ....[56]....
        /*0650*/ 	.word	0xffffffff


	//   ....[57]....
        /*0654*/ 	.word	0xffffffff


	//   ....[58]....
        /*0658*/ 	.word	0xffffffff


	//   ....[59]....
        /*065c*/ 	.word	0xffffffff


	//   ....[60]....
        /*0660*/ 	.word	0xffffffff


	//   ....[61]....
        /*0664*/ 	.word	0xffffffff


	//   ....[62]....
        /*0668*/ 	.word	0xffffffff


	//   ....[63]....
        /*066c*/ 	.word	0xffffffff


	//   ....[64]....
        /*0670*/ 	.word	0xffffffff


	//   ....[65]....
        /*0674*/ 	.word	0xffffffff


	//   ....[66]....
        /*0678*/ 	.word	0xffffffff


	//   ....[67]....
        /*067c*/ 	.word	0xffffffff


	//   ....[68]....
        /*0680*/ 	.word	0xffffffff


	//   ....[69]....
        /*0684*/ 	.word	0xffffffff


	//   ....[70]....
        /*0688*/ 	.word	0xffffffff


	//   ....[71]....
        /*068c*/ 	.word	0xffffffff


	//   ....[72]....
        /*0690*/ 	.word	0xffffffff


	//   ....[73]....
        /*0694*/ 	.word	0xffffffff


	//   ....[74]....
        /*0698*/ 	.word	0xffffffff


	//   ....[75]....
        /*069c*/ 	.word	0xffffffff


	//   ....[76]....
        /*06a0*/ 	.word	0xffffffff


	//   ....[77]....
        /*06a4*/ 	.word	0xffffffff


	//   ....[78]....
        /*06a8*/ 	.word	0xffffffff


	//   ....[79]....
        /*06ac*/ 	.word	0xffffffff


	//   ....[80]....
        /*06b0*/ 	.word	0xffffffff


	//   ....[81]....
        /*06b4*/ 	.word	0xffffffff


	//   ....[82]....
        /*06b8*/ 	.word	0xffffffff


	//   ....[83]....
        /*06bc*/ 	.word	0xffffffff


	//   ....[84]....
        /*06c0*/ 	.word	0xffffffff


	//   ....[85]....
        /*06c4*/ 	.word	0xffffffff


	//   ....[86]....
        /*06c8*/ 	.word	0xffffffff


	//   ....[87]....
        /*06cc*/ 	.word	0xffffffff


	//   ....[88]....
        /*06d0*/ 	.word	0xffffffff


	//   ....[89]....
        /*06d4*/ 	.word	0xffffffff


	//   ....[90]....
        /*06d8*/ 	.word	0xffffffff


	//   ....[91]....
        /*06dc*/ 	.word	0x0500000f


	//   ....[92]....
        /*06e0*/ 	.word	0x0500000f


	//   ....[93]....
        /*06e4*/ 	.word	0x0500000f


	//   ....[94]....
        /*06e8*/ 	.word	0x0500000f


	//   ....[95]....
        /*06ec*/ 	.word	0x0500000f


	//   ....[96]....
        /*06f0*/ 	.word	0x0500000f


	//   ....[97]....
        /*06f4*/ 	.word	0x0500000f


	//   ....[98]....
        /*06f8*/ 	.word	0x0500000f


	//   ....[99]....
        /*06fc*/ 	.word	0x0500000f


	//   ....[100]....
        /*0700*/ 	.word	0x0500000f


	//   ....[101]....
        /*0704*/ 	.word	0x0500000f


	//   ....[102]....
        /*0708*/ 	.word	0x0500000f


	//   ....[103]....
        /*070c*/ 	.word	0x0500000f


	//   ....[104]....
        /*0710*/ 	.word	0x0500000f


	//   ....[105]....
        /*0714*/ 	.word	0x0500000f


	//   ....[106]....
        /*0718*/ 	.word	0x0500000f


	//   ....[107]....
        /*071c*/ 	.word	0x0500000f


	//   ....[108]....
        /*0720*/ 	.word	0x0500000f


	//   ....[109]....
        /*0724*/ 	.word	0x0500000f


	//   ....[110]....
        /*0728*/ 	.word	0x0500000f


	//   ....[111]....
        /*072c*/ 	.word	0x0500000f


	//   ....[112]....
        /*0730*/ 	.word	0x0500000f


	//   ....[113]....
        /*0734*/ 	.word	0x0500000f


	//   ....[114]....
        /*0738*/ 	.word	0x0500000f


	//   ....[115]....
        /*073c*/ 	.word	0x0500000f


	//   ....[116]....
        /*0740*/ 	.word	0x0500000f


	//   ....[117]....
        /*0744*/ 	.word	0x0500000f


	//   ....[118]....
        /*0748*/ 	.word	0x0500000f


	//   ....[119]....
        /*074c*/ 	.word	0x0500000f


	//   ....[120]....
        /*0750*/ 	.word	0x0500000f


	//   ....[121]....
        /*0754*/ 	.word	0x0500000f


	//   ....[122]....
        /*0758*/ 	.word	0x0500000f


	//   ....[123]....
        /*075c*/ 	.word	0x0500000f


	//   ....[124]....
        /*0760*/ 	.word	0x0500000f


	//   ....[125]....
        /*0764*/ 	.word	0x0500000f


	//----- nvinfo : EIATTR_COOP_GROUP_INSTR_OFFSETS
	.align		4
.L_151:
        /*0768*/ 	.byte	0x04, 0x28
        /*076a*/ 	.short	(.L_153 - .L_152)


	//   ....[0]....
.L_152:
        /*076c*/ 	.word	0x00000060


	//   ....[1]....
        /*0770*/ 	.word	0x00000140


	//   ....[2]....
        /*0774*/ 	.word	0x00000190


	//   ....[3]....
        /*0778*/ 	.word	0x000003c0


	//   ....[4]....
        /*077c*/ 	.word	0x00000520


	//   ....[5]....
        /*0780*/ 	.word	0x00000640


	//   ....[6]....
        /*0784*/ 	.word	0x000007a0


	//   ....[7]....
        /*0788*/ 	.word	0x000016c0


	//   ....[8]....
        /*078c*/ 	.word	0x00004d90


	//   ....[9]....
        /*0790*/ 	.word	0x00004e10


	//   ....[10]....
        /*0794*/ 	.word	0x00005180


	//   ....[11]....
        /*0798*/ 	.word	0x00005200


	//   ....[12]....
        /*079c*/ 	.word	0x000090a0


	//   ....[13]....
        /*07a0*/ 	.word	0x00009100


	//   ....[14]....
        /*07a4*/ 	.word	0x000096f0


	//   ....[15]....
        /*07a8*/ 	.word	0x00009750


	//   ....[16]....
        /*07ac*/ 	.word	0x0000a7b0


	//   ....[17]....
        /*07b0*/ 	.word	0x0000a870


	//   ....[18]....
        /*07b4*/ 	.word	0x0000a940


	//   ....[19]....
        /*07b8*/ 	.word	0x0000ab20


	//   ....[20]....
        /*07bc*/ 	.word	0x0000c6a0


	//   ....[21]....
        /*07c0*/ 	.word	0x0000c6d0


	//   ....[22]....
        /*07c4*/ 	.word	0x0000c780


	//   ....[23]....
        /*07c8*/ 	.word	0x0000c7c0


	//   ....[24]....
        /*07cc*/ 	.word	0x0000cf40


	//   ....[25]....
        /*07d0*/ 	.word	0x0000cf80


	//   ....[26]....
        /*07d4*/ 	.word	0x0000d0f0


	//   ....[27]....
        /*07d8*/ 	.word	0x0000d110


	//   ....[28]....
        /*07dc*/ 	.word	0x0000d260


	//   ....[29]....
        /*07e0*/ 	.word	0x0000d280


	//   ....[30]....
        /*07e4*/ 	.word	0x0000d3e0


	//   ....[31]....
        /*07e8*/ 	.word	0x0000d400


	//   ....[32]....
        /*07ec*/ 	.word	0x0000de20


	//   ....[33]....
        /*07f0*/ 	.word	0x0000de50


	//   ....[34]....
        /*07f4*/ 	.word	0x0000dfb0


	//   ....[35]....
        /*07f8*/ 	.word	0x0000dfd0


	//   ....[36]....
        /*07fc*/ 	.word	0x0000e120


	//   ....[37]....
        /*0800*/ 	.word	0x0000e140


	//   ....[38]....
        /*0804*/ 	.word	0x0000e2a0


	//   ....[39]....
        /*0808*/ 	.word	0x0000e2c0


	//   ....[40]....
        /*080c*/ 	.word	0x0000e480


	//   ....[41]....
        /*0810*/ 	.word	0x0000e670


	//   ....[42]....
        /*0814*/ 	.word	0x0000e6a0


	//   ....[43]....
        /*0818*/ 	.word	0x0000e6d0


	//   ....[44]....
        /*081c*/ 	.word	0x0000e700


	//   ....[45]....
        /*0820*/ 	.word	0x0000e730


	//   ....[46]....
        /*0824*/ 	.word	0x0000e760


	//   ....[47]....
        /*0828*/ 	.word	0x0000e8e0


	//   ....[48]....
        /*082c*/ 	.word	0x0000e910


	//   ....[49]....
        /*0830*/ 	.word	0x0000e940


	//   ....[50]....
        /*0834*/ 	.word	0x0000e970


	//   ....[51]....
        /*0838*/ 	.word	0x0000e9a0


	//   ....[52]....
        /*083c*/ 	.word	0x0000e9d0


	//   ....[53]....
        /*0840*/ 	.word	0x0000ea70


	//   ....[54]....
        /*0844*/ 	.word	0x0000eaa0


	//   ....[55]....
        /*0848*/ 	.word	0x0000eb30


	//   ....[56]....
        /*084c*/ 	.word	0x0000fb80


	//   ....[57]....
        /*0850*/ 	.word	0x00010880


	//   ....[58]....
        /*0854*/ 	.word	0x000108b0


	//   ....[59]....
        /*0858*/ 	.word	0x000108d0


	//   ....[60]....
        /*085c*/ 	.word	0x00010980


	//   ....[61]....
        /*0860*/ 	.word	0x00010990


	//   ....[62]....
        /*0864*/ 	.word	0x00010a40


	//   ....[63]....
        /*0868*/ 	.word	0x00010a50


	//   ....[64]....
        /*086c*/ 	.word	0x00010b00


	//   ....[65]....
        /*0870*/ 	.word	0x00010b10


	//   ....[66]....
        /*0874*/ 	.word	0x00010bc0


	//   ....[67]....
        /*0878*/ 	.word	0x00010bd0


	//   ....[68]....
        /*087c*/ 	.word	0x00010c80


	//   ....[69]....
        /*0880*/ 	.word	0x00010c90


	//   ....[70]....
        /*0884*/ 	.word	0x00010d40


	//   ....[71]....
        /*0888*/ 	.word	0x00010d50


	//   ....[72]....
        /*088c*/ 	.word	0x00010da0


	//   ....[73]....
        /*0890*/ 	.word	0x000145d0


	//   ....[74]....
        /*0894*/ 	.word	0x00014600


	//   ....[75]....
        /*0898*/ 	.word	0x00014640


	//   ....[76]....
        /*089c*/ 	.word	0x00014670


	//   ....[77]....
        /*08a0*/ 	.word	0x000146a0


	//   ....[78]....
        /*08a4*/ 	.word	0x000146d0


	//   ....[79]....
        /*08a8*/ 	.word	0x00014700


	//   ....[80]....
        /*08ac*/ 	.word	0x00014730


	//   ....[81]....
        /*08b0*/ 	.word	0x000148c0


	//   ....[82]....
        /*08b4*/ 	.word	0x000148f0


	//   ....[83]....
        /*08b8*/ 	.word	0x00014920


	//   ....[84]....
        /*08bc*/ 	.word	0x00014950


	//   ....[85]....
        /*08c0*/ 	.word	0x00014980


	//   ....[86]....
        /*08c4*/ 	.word	0x000149b0


	//   ....[87]....
        /*08c8*/ 	.word	0x00014a70


	//   ....[88]....
        /*08cc*/ 	.word	0x00014a90


	//   ....[89]....
        /*08d0*/ 	.word	0x00014b00


	//   ....[90]....
        /*08d4*/ 	.word	0x00014f90


	//   ....[91]....
        /*08d8*/ 	.word	0x000154b0


	//   ....[92]....
        /*08dc*/ 	.word	0x00015680


	//   ....[93]....
        /*08e0*/ 	.word	0x000156d0


	//   ....[94]....
        /*08e4*/ 	.word	0x00015810


	//   ....[95]....
        /*08e8*/ 	.word	0x00015860


	//   ....[96]....
        /*08ec*/ 	.word	0x000159a0


	//   ....[97]....
        /*08f0*/ 	.word	0x000159f0


	//   ....[98]....
        /*08f4*/ 	.word	0x00015b30


	//   ....[99]....
        /*08f8*/ 	.word	0x00015b80


	//   ....[100]....
        /*08fc*/ 	.word	0x00015cc0


	//   ....[101]....
        /*0900*/ 	.word	0x00015d10


	//   ....[102]....
        /*0904*/ 	.word	0x00015e50


	//   ....[103]....
        /*0908*/ 	.word	0x00015ea0


	//   ....[104]....
        /*090c*/ 	.word	0x00015fc0


	//   ....[105]....
        /*0910*/ 	.word	0x00016030


	//   ....[106]....
        /*0914*/ 	.word	0x00016150


	//   ....[107]....
        /*0918*/ 	.word	0x000161a0


	//   ....[108]....
        /*091c*/ 	.word	0x000164d0


	//   ....[109]....
        /*0920*/ 	.word	0x00016570


	//   ....[110]....
        /*0924*/ 	.word	0x000166a0


	//   ....[111]....
        /*0928*/ 	.word	0x00016720


	//   ....[112]....
        /*092c*/ 	.word	0x000167a0


	//   ....[113]....
        /*0930*/ 	.word	0x00016820


	//   ....[114]....
        /*0934*/ 	.word	0x000168a0


	//   ....[115]....
        /*0938*/ 	.word	0x00016930


	//   ....[116]....
        /*093c*/ 	.word	0x000169d0


	//   ....[117]....
        /*0940*/ 	.word	0x00016a80


	//   ....[118]....
        /*0944*/ 	.word	0x00016b00


	//   ....[119]....
        /*0948*/ 	.word	0x00016b80


	//   ....[120]....
        /*094c*/ 	.word	0x00016c00


	//   ....[121]....
        /*0950*/ 	.word	0x00016c90


	//   ....[122]....
        /*0954*/ 	.word	0x00016d10


	//   ....[123]....
        /*0958*/ 	.word	0x00016db0


	//   ....[124]....
        /*095c*/ 	.word	0x00016e40


	//   ....[125]....
        /*0960*/ 	.word	0x00016f70


	//----- nvinfo : EIATTR_REG_RECONFIG
	.align		4
.L_153:
        /*0964*/ 	.byte	0x01, 0x54
	.zero		2


	//----- nvinfo : EIATTR_SYSCALL_OFFSETS
	.align		4
        /*0968*/ 	.byte	0x04, 0x46
        /*096a*/ 	.short	(.L_155 - .L_154)


	//   ....[0]....
.L_154:
        /*096c*/ 	.word	0x000018a0


	//   ....[1]....
        /*0970*/ 	.word	0x0000f760


	//   ....[2]....
        /*0974*/ 	.word	0x0000f8c0


	//   ....[3]....
        /*0978*/ 	.word	0x0000f9c0


	//   ....[4]....
        /*097c*/ 	.word	0x00010400


	//----- nvinfo : EIATTR_MBARRIER_INSTR_OFFSETS
	.align		4
.L_155:
        /*0980*/ 	.byte	0x04, 0x39
        /*0982*/ 	.short	(.L_157 - .L_156)


	//   ....[0]....
.L_156:
        /*0984*/ 	.word	0x00000270
        /*0988*/ 	.word	0x000000ff
        /*098c*/ 	.word	0x00038800
        /*0990*/ 	.short	0x0100
        /*0992*/ 	.byte	0x08
	.zero		1


	//   ....[1]....
        /*0994*/ 	.word	0x00000280
        /*0998*/ 	.word	0x000000ff
        /*099c*/ 	.word	0x00038820
        /*09a0*/ 	.short	0x0100
        /*09a2*/ 	.byte	0x08
	.zero		1


	//   ....[2]....
        /*09a4*/ 	.word	0x00000370
        /*09a8*/ 	.word	0x000000ff
        /*09ac*/ 	.word	0x00038830
        /*09b0*/ 	.short	0x0100
        /*09b2*/ 	.byte	0x08
	.zero		1


	//   ....[3]....
        /*09b4*/ 	.word	0x00000380
        /*09b8*/ 	.word	0x000000ff
        /*09bc*/ 	.word	0x00038840
        /*09c0*/ 	.short	0x0100
        /*09c2*/ 	.byte	0x08
	.zero		1


	//   ....[4]....
        /*09c4*/ 	.word	0x00000390
        /*09c8*/ 	.word	0x000000ff
        /*09cc*/ 	.word	0x00038838
        /*09d0*/ 	.short	0x0100
        /*09d2*/ 	.byte	0x08
	.zero		1


	//   ....[5]....
        /*09d4*/ 	.word	0x000003a0
        /*09d8*/ 	.word	0x000000ff
        /*09dc*/ 	.word	0x00038848
        /*09e0*/ 	.short	0x0100
        /*09e2*/ 	.byte	0x08
	.zero		1


	//   ....[6]....
        /*09e4*/ 	.word	0x000004d0
        /*09e8*/ 	.word	0x000000ff
        /*09ec*/ 	.word	0x00038850
        /*09f0*/ 	.short	0x0100
        /*09f2*/ 	.byte	0x08
	.zero		1


	//   ....[7]....
        /*09f4*/ 	.word	0x000004e0
        /*09f8*/ 	.word	0x000000ff
        /*09fc*/ 	.word	0x00038860
        /*0a00*/ 	.short	0x0100
        /*0a02*/ 	.byte	0x08
	.zero		1


	//   ....[8]....
        /*0a04*/ 	.word	0x000004f0
        /*0a08*/ 	.word	0x000000ff
        /*0a0c*/ 	.word	0x00038858
        /*0a10*/ 	.short	0x0100
        /*0a12*/ 	.byte	0x08
	.zero		1


	//   ....[9]....
        /*0a14*/ 	.word	0x00000500
        /*0a18*/ 	.word	0x000000ff
        /*0a1c*/ 	.word	0x00038868
        /*0a20*/ 	.short	0x0100
        /*0a22*/ 	.byte	0x08
	.zero		1


	//   ....[10]....
        /*0a24*/ 	.word	0x000005f0
        /*0a28*/ 	.word	0x000000ff
        /*0a2c*/ 	.word	0x00038870
        /*0a30*/ 	.short	0x0100
        /*0a32*/ 	.byte	0x06
	.zero		1


	//   ....[11]....
        /*0a34*/ 	.word	0x00000600
        /*0a38*/ 	.word	0x000000ff
        /*0a3c*/ 	.word	0x00038880
        /*0a40*/ 	.short	0x0100
        /*0a42*/ 	.byte	0x06
	.zero		1


	//   ....[12]....
        /*0a44*/ 	.word	0x00000610
        /*0a48*/ 	.word	0x000000ff
        /*0a4c*/ 	.word	0x00038878
        /*0a50*/ 	.short	0x0100
        /*0a52*/ 	.byte	0x06
	.zero		1


	//   ....[13]....
        /*0a54*/ 	.word	0x00000620
        /*0a58*/ 	.word	0x000000ff
        /*0a5c*/ 	.word	0x00038888
        /*0a60*/ 	.short	0x0100
        /*0a62*/ 	.byte	0x06
	.zero		1


	//   ....[14]....
        /*0a64*/ 	.word	0x00000750
        /*0a68*/ 	.word	0x000000ff
        /*0a6c*/ 	.word	0x00038890
        /*0a70*/ 	.short	0x0100
        /*0a72*/ 	.byte	0x08
	.zero		1


	//   ....[15]....
        /*0a74*/ 	.word	0x00000760
        /*0a78*/ 	.word	0x000000ff
        /*0a7c*/ 	.word	0x000388a0
        /*0a80*/ 	.short	0x0100
        /*0a82*/ 	.byte	0x08
	.zero		1


	//   ....[16]....
        /*0a84*/ 	.word	0x00000770
        /*0a88*/ 	.word	0x000000ff
        /*0a8c*/ 	.word	0x00038898
        /*0a90*/ 	.short	0x0100
        /*0a92*/ 	.byte	0x08
	.zero		1


	//   ....[17]....
        /*0a94*/ 	.word	0x00000780
        /*0a98*/ 	.word	0x000000ff
        /*0a9c*/ 	.word	0x000388a8
        /*0aa0*/ 	.short	0x0100
        /*0aa2*/ 	.byte	0x08
	.zero		1


	//   ....[18]....
        /*0aa4*/ 	.word	0x000008b0
        /*0aa8*/ 	.word	0x000000ff
        /*0aac*/ 	.word	0x000388b0
        /*0ab0*/ 	.short	0x0100
        /*0ab2*/ 	.byte	0x08
	.zero		1


	//   ....[19]....
        /*0ab4*/ 	.word	0x000008c0
        /*0ab8*/ 	.word	0x000000ff
        /*0abc*/ 	.word	0x000388c0
        /*0ac0*/ 	.short	0x0100
        /*0ac2*/ 	.byte	0x08
	.zero		1


	//   ....[20]....
        /*0ac4*/ 	.word	0x000008d0
        /*0ac8*/ 	.word	0x000000ff
        /*0acc*/ 	.word	0x000388b8
        /*0ad0*/ 	.short	0x0100
        /*0ad2*/ 	.byte	0x08
	.zero		1


	//   ....[21]....
        /*0ad4*/ 	.word	0x000008e0
        /*0ad8*/ 	.word	0x000000ff
        /*0adc*/ 	.word	0x000388c8
        /*0ae0*/ 	.short	0x0100
        /*0ae2*/ 	.byte	0x08
	.zero		1


	//   ....[22]....
        /*0ae4*/ 	.word	0x00001970
        /*0ae8*/ 	.word	0x00000005
        /*0aec*/ 	.word	0x00038800
        /*0af0*/ 	.short	0x010a
        /*0af2*/ 	.byte	0x3f
	.zero		1


	//   ....[23]....
        /*0af4*/ 	.word	0x000019e0
        /*0af8*/ 	.word	0x00000000
        /*0afc*/ 	.word	0x00038830
        /*0b00*/ 	.short	0x010a
        /*0b02*/ 	.byte	0x3f
	.zero		1


	//   ....[24]....
        /*0b04*/ 	.word	0x00001a50
        /*0b08*/ 	.word	0x00000000
        /*0b0c*/ 	.word	0x00038830
        /*0b10*/ 	.short	0x010a
        /*0b12*/ 	.byte	0x3f
	.zero		1


	//   ....[25]....
        /*0b14*/ 	.word	0x00004c10
        /*0b18*/ 	.word	0x00000000
        /*0b1c*/ 	.word	0x00000000
        /*0b20*/ 	.short	0x0101
        /*0b22*/ 	.byte	0x3f
	.zero		1


	//   ....[26]....
        /*0b24*/ 	.word	0x00006100
        /*0b28*/ 	.word	0x000000ff
        /*0b2c*/ 	.word	0x00038830
        /*0b30*/ 	.short	0x010a
        /*0b32*/ 	.byte	0x04
	.zero		1


	//   ....[27]....
        /*0b34*/ 	.word	0x00006150
        /*0b38*/ 	.word	0x000000ff
        /*0b3c*/ 	.word	0x00038830
        /*0b40*/ 	.short	0x010a
        /*0b42*/ 	.byte	0x04
	.zero		1


	//   ....[28]....
        /*0b44*/ 	.word	0x000089f0
        /*0b48*/ 	.word	0x000000ff
        /*0b4c*/ 	.word	0x00038850
        /*0b50*/ 	.short	0x010a
        /*0b52*/ 	.byte	0x04
	.zero		1


	//   ....[29]....
        /*0b54*/ 	.word	0x00008a30
        /*0b58*/ 	.word	0x000000ff
        /*0b5c*/ 	.word	0x00038850
        /*0b60*/ 	.short	0x010a
        /*0b62*/ 	.byte	0x04
	.zero		1


	//   ....[30]....
        /*0b64*/ 	.word	0x00009c80
        /*0b68*/ 	.word	0x000000ff
        /*0b6c*/ 	.word	0x00000000
        /*0b70*/ 	.short	0x0101
        /*0b72*/ 	.byte	0x06
	.zero		1


	//   ....[31]....
        /*0b74*/ 	.word	0x00009ca0
        /*0b78*/ 	.word	0x000000ff
        /*0b7c*/ 	.word	0x00000000
        /*0b80*/ 	.short	0x0101
        /*0b82*/ 	.byte	0x04
	.zero		1


	//   ....[32]....
        /*0b84*/ 	.word	0x0000a710
        /*0b88*/ 	.word	0x0000000b
        /*0b8c*/ 	.word	0x00038850
        /*0b90*/ 	.short	0x010a
        /*0b92*/ 	.byte	0x3f
	.zero		1


	//   ....[33]....
        /*0b94*/ 	.word	0x0000a750
        /*0b98*/ 	.word	0x0000000b
        /*0b9c*/ 	.word	0x00038850
        /*0ba0*/ 	.short	0x010a
        /*0ba2*/ 	.byte	0x3f
	.zero		1


	//   ....[34]....
        /*0ba4*/ 	.word	0x0000ac40
        /*0ba8*/ 	.word	0x0000000b
        /*0bac*/ 	.word	0x00000000
        /*0bb0*/ 	.short	0x0101
        /*0bb2*/ 	.byte	0x3f
	.zero		1


	//   ....[35]....
        /*0bb4*/ 	.word	0x0000cf90
        /*0bb8*/ 	.word	0x00000098
        /*0bbc*/ 	.word	0x00000000
        /*0bc0*/ 	.short	0x0101
        /*0bc2*/ 	.byte	0x3f
	.zero		1


	//   ....[36]....
        /*0bc4*/ 	.word	0x0000fe10
        /*0bc8*/ 	.word	0x00000000
        /*0bcc*/ 	.word	0x00038840
        /*0bd0*/ 	.short	0x010a
        /*0bd2*/ 	.byte	0x3f
	.zero		1


	//   ....[37]....
        /*0bd4*/ 	.word	0x00010f00
        /*0bd8*/ 	.word	0x00000009
        /*0bdc*/ 	.word	0x00038800
        /*0be0*/ 	.short	0x0107
        /*0be2*/ 	.byte	0x3f
	.zero		1


	//   ....[38]....
        /*0be4*/ 	.word	0x00011010
        /*0be8*/ 	.word	0x00000002
        /*0bec*/ 	.word	0x00038800
        /*0bf0*/ 	.short	0x0101
        /*0bf2*/ 	.byte	0x3f
	.zero		1


	//   ....[39]....
        /*0bf4*/ 	.word	0x00011030
        /*0bf8*/ 	.word	0x00000002
        /*0bfc*/ 	.word	0x00038820
        /*0c00*/ 	.short	0x010a
        /*0c02*/ 	.byte	0x3f
	.zero		1


	//   ....[40]....
        /*0c04*/ 	.word	0x000113c0
        /*0c08*/ 	.word	0x00000003
        /*0c0c*/ 	.word	0x00038840
        /*0c10*/ 	.short	0x010a
        /*0c12*/ 	.byte	0x3f
	.zero		1


	//   ....[41]....
        /*0c14*/ 	.word	0x00011980
        /*0c18*/ 	.word	0x00000003
        /*0c1c*/ 	.word	0x00000060
        /*0c20*/ 	.short	0x010a
        /*0c22*/ 	.byte	0x3f
	.zero		1


	//   ....[42]....
        /*0c24*/ 	.word	0x000122a0
        /*0c28*/ 	.word	0x00000003
        /*0c2c*/ 	.word	0x00038840
        /*0c30*/ 	.short	0x010a
        /*0c32*/ 	.byte	0x3f
	.zero		1


	//   ....[43]....
        /*0c34*/ 	.word	0x00012860
        /*0c38*/ 	.word	0x00000002
        /*0c3c*/ 	.word	0x00000060
        /*0c40*/ 	.short	0x010a
        /*0c42*/ 	.byte	0x3f
	.zero		1


	//   ....[44]....
        /*0c44*/ 	.word	0x00013090
        /*0c48*/ 	.word	0x00000002
        /*0c4c*/ 	.word	0x00038840
        /*0c50*/ 	.short	0x010a
        /*0c52*/ 	.byte	0x3f
	.zero		1


	//   ....[45]....
        /*0c54*/ 	.word	0x00013650
        /*0c58*/ 	.word	0x00000002
        /*0c5c*/ 	.word	0x00000060
        /*0c60*/ 	.short	0x010a
        /*0c62*/ 	.byte	0x3f
	.zero		1


	//   ....[46]....
        /*0c64*/ 	.word	0x00013e10
        /*0c68*/ 	.word	0x00000002
        /*0c6c*/ 	.word	0x00038860
        /*0c70*/ 	.short	0x010a
        /*0c72*/ 	.byte	0x3f
	.zero		1


	//   ....[47]....
        /*0c74*/ 	.word	0x00014f10
        /*0c78*/ 	.word	0x00000000
        /*0c7c*/ 	.word	0x00038820
        /*0c80*/ 	.short	0x010a
        /*0c82*/ 	.byte	0x3f
	.zero		1


	//   ....[48]....
        /*0c84*/ 	.word	0x000150f0
        /*0c88*/ 	.word	0x00000006
        /*0c8c*/ 	.word	0x00000000
        /*0c90*/ 	.short	0x010a
        /*0c92*/ 	.byte	0x3f
	.zero		1


	//   ....[49]....
        /*0c94*/ 	.word	0x00015160
        /*0c98*/ 	.word	0x00000007
        /*0c9c*/ 	.word	0x00000000
        /*0ca0*/ 	.short	0x010a
        /*0ca2*/ 	.byte	0x3f
	.zero		1


	//   ....[50]....
        /*0ca4*/ 	.word	0x000151d0
        /*0ca8*/ 	.word	0x00000004
        /*0cac*/ 	.word	0x00000000
        /*0cb0*/ 	.short	0x010a
        /*0cb2*/ 	.byte	0x3f
	.zero		1


	//   ....[51]....
        /*0cb4*/ 	.word	0x00015200
        /*0cb8*/ 	.word	0x00000003
        /*0cbc*/ 	.word	0x00000000
        /*0cc0*/ 	.short	0x010a
        /*0cc2*/ 	.byte	0x3f
	.zero		1


	//   ....[52]....
        /*0cc4*/ 	.word	0x00015260
        /*0cc8*/ 	.word	0x00000005
        /*0ccc*/ 	.word	0x00038800
        /*0cd0*/ 	.short	0x010a
        /*0cd2*/ 	.byte	0x3f
	.zero		1


	//   ....[53]....
        /*0cd4*/ 	.word	0x000152b0
        /*0cd8*/ 	.word	0x00000000
        /*0cdc*/ 	.word	0x00038830
        /*0ce0*/ 	.short	0x010a
        /*0ce2*/ 	.byte	0x3f
	.zero		1


	//   ....[54]....
        /*0ce4*/ 	.word	0x00015320
        /*0ce8*/ 	.word	0x00000004
        /*0cec*/ 	.word	0x00038830
        /*0cf0*/ 	.short	0x010a
        /*0cf2*/ 	.byte	0x3f
	.zero		1


	//   ....[55]....
        /*0cf4*/ 	.word	0x00015380
        /*0cf8*/ 	.word	0x00000003
        /*0cfc*/ 	.word	0x00038850
        /*0d00*/ 	.short	0x010a
        /*0d02*/ 	.byte	0x3f
	.zero		1


	//   ....[56]....
        /*0d04*/ 	.word	0x000153d0
        /*0d08*/ 	.word	0x0000000b
        /*0d0c*/ 	.word	0x00038850
        /*0d10*/ 	.short	0x010a
        /*0d12*/ 	.byte	0x3f
	.zero		1


	//   ....[57]....
        /*0d14*/ 	.word	0x00015570
        /*0d18*/ 	.word	0x00000000
        /*0d1c*/ 	.word	0x00038840
        /*0d20*/ 	.short	0x010a
        /*0d22*/ 	.byte	0x3f
	.zero		1


	//   ....[58]....
        /*0d24*/ 	.word	0x000161f0
        /*0d28*/ 	.word	0x00000002
        /*0d2c*/ 	.word	0x00038820
        /*0d30*/ 	.short	0x010a
        /*0d32*/ 	.byte	0x3f
	.zero		1


	//   ....[59]....
        /*0d34*/ 	.word	0x00016240
        /*0d38*/ 	.word	0x00000003
        /*0d3c*/ 	.word	0x00038840
        /*0d40*/ 	.short	0x010a
        /*0d42*/ 	.byte	0x3f
	.zero		1


	//   ....[60]....
        /*0d44*/ 	.word	0x00016290
        /*0d48*/ 	.word	0x00000003
        /*0d4c*/ 	.word	0x00000060
        /*0d50*/ 	.short	0x010a
        /*0d52*/ 	.byte	0x3f
	.zero		1


	//   ....[61]....
        /*0d54*/ 	.word	0x000162e0
        /*0d58*/ 	.word	0x00000003
        /*0d5c*/ 	.word	0x00038840
        /*0d60*/ 	.short	0x010a
        /*0d62*/ 	.byte	0x3f
	.zero		1


	//   ....[62]....
        /*0d64*/ 	.word	0x00016330
        /*0d68*/ 	.word	0x00000002
        /*0d6c*/ 	.word	0x00000060
        /*0d70*/ 	.short	0x010a
        /*0d72*/ 	.byte	0x3f
	.zero		1


	//   ....[63]....
        /*0d74*/ 	.word	0x00016380
        /*0d78*/ 	.word	0x00000002
        /*0d7c*/ 	.word	0x00038840
        /*0d80*/ 	.short	0x010a
        /*0d82*/ 	.byte	0x3f
	.zero		1


	//   ....[64]....
        /*0d84*/ 	.word	0x000163d0
        /*0d88*/ 	.word	0x00000002
        /*0d8c*/ 	.word	0x00000060
        /*0d90*/ 	.short	0x010a
        /*0d92*/ 	.byte	0x3f
	.zero		1


	//   ....[65]....
        /*0d94*/ 	.word	0x00016420
        /*0d98*/ 	.word	0x00000002
        /*0d9c*/ 	.word	0x00038860
        /*0da0*/ 	.short	0x010a
        /*0da2*/ 	.byte	0x3f
	.zero		1


	//   ....[66]....
        /*0da4*/ 	.word	0x00016e90
        /*0da8*/ 	.word	0x00000000
        /*0dac*/ 	.word	0x00038820
        /*0db0*/ 	.short	0x010a
        /*0db2*/ 	.byte	0x3f
	.zero		1


	//   ....[67]....
        /*0db4*/ 	.word	0x00017030
        /*0db8*/ 	.word	0x00000006
        /*0dbc*/ 	.word	0x00000000
        /*0dc0*/ 	.short	0x010a
        /*0dc2*/ 	.byte	0x3f
	.zero		1


	//   ....[68]....
        /*0dc4*/ 	.word	0x00017080
        /*0dc8*/ 	.word	0x00000007
        /*0dcc*/ 	.word	0x00000000
        /*0dd0*/ 	.short	0x010a
        /*0dd2*/ 	.byte	0x3f
	.zero		1


	//   ....[69]....
        /*0dd4*/ 	.word	0x000170d0
        /*0dd8*/ 	.word	0x00000004
        /*0ddc*/ 	.word	0x00000000
        /*0de0*/ 	.short	0x010a
        /*0de2*/ 	.byte	0x3f
	.zero		1


	//----- nvinfo : EIATTR_NUM_MBARRIERS
	.align		4
.L_157:
        /*0de4*/ 	.byte	0x03, 0x38
        /*0de6*/ 	.short	0x0016


	//----- nvinfo : EIATTR_EXIT_INSTR_OFFSETS
	.align		4
        /*0de8*/ 	.byte	0x04, 0x1c
        /*0dea*/ 	.short	(.L_159 - .L_158)


	//   ....[0]....
.L_158:
        /*0dec*/ 	.word	0x00000a50


	//   ....[1]....
        /*0df0*/ 	.word	0x0000e440


	//   ....[2]....
        /*0df4*/ 	.word	0x00015250


	//----- nvinfo : EIATTR_MAX_THREADS
	.align		4
.L_159:
        /*0df8*/ 	.byte	0x04, 0x05
        /*0dfa*/ 	.short	(.L_161 - .L_160)
.L_160:
        /*0dfc*/ 	.word	0x00000180
        /*0e00*/ 	.word	0x00000001
        /*0e04*/ 	.word	0x00000001


	//----- nvinfo : EIATTR_CRS_STACK_SIZE
	.align		4
.L_161:
        /*0e08*/ 	.byte	0x04, 0x1e
        /*0e0a*/ 	.short	(.L_163 - .L_162)
.L_162:
        /*0e0c*/ 	.word	0x00000000


	//----- nvinfo : EIATTR_CBANK_PARAM_SIZE
	.align		4
.L_163:
        /*0e10*/ 	.byte	0x03, 0x19
        /*0e12*/ 	.short	0x0af0


	//----- nvinfo : EIATTR_PARAM_CBANK
	.align		4
        /*0e14*/ 	.byte	0x04, 0x0a
        /*0e16*/ 	.short	(.L_165 - .L_164)
	.align		4
.L_164:
        /*0e18*/ 	.word	index@(.nv.constant0._ZN7cutlass13device_kernelIN5flash11enable_sm90INS1_16FlashAttnFwdSm90INS1_25CollectiveMainloopFwdSm90ILi2EN4cute5tupleIJNS5_1CILi1EEES8_S8_EEENS6_IJNS7_ILi128EEENS7_ILi80EEENS7_ILi256EEEEEELi256ENS_6half_tEfNS_4arch4Sm90ELb0ELb0ELb1ELb1ELb0ELb0ELb0ELb1ELb1ELb1ELb0ELb0EEENS1_21CollectiveEpilogueFwdINS6_IJSA_SC_SB_EEES9_SE_SG_Li256ELb1ELb1ELb0ELb0EEENS1_36VarlenDynamicPersistentTileSchedulerILi128ELi80ELi256ELi128ELb0ELb1ELb1ELb0ELb1ELb1EEEEEEEEEvNT_6ParamsE)
        /*0e1c*/ 	.short	0x0210
        /*0e1e*/ 	.short	0x0af0


	//----- nvinfo : EIATTR_SW_WAR
	.align		4
.L_165:
        /*0e20*/ 	.byte	0x04, 0x36
        /*0e22*/ 	.short	(.L_167 - .L_166)
.L_166:
        /*0e24*/ 	.word	0x00000008
.L_167:


//--------------------- .nv.info._ZN7cutlass13device_kernelIN5flash11enable_sm90INS1_16FlashAttnFwdSm90INS1_25CollectiveMainloopFwdSm90ILi2EN4cute5tupleIJNS5_1CILi1EEES8_S8_EEENS6_IJNS7_ILi128EEENS7_ILi80EEENS7_ILi256EEEEEELi256ENS_6half_tEfNS_4arch4Sm90ELb0ELb0ELb1ELb1ELb0ELb1ELb0ELb1ELb1ELb1ELb0ELb0EEENS1_21CollectiveEpilogueFwdINS6_IJSA_SC_SB_EEES9_SE_SG_Li256ELb1ELb1ELb0ELb0EEENS1_36VarlenDynamicPersistentTileSchedulerILi128ELi80ELi256ELi128ELb0ELb1ELb1ELb0ELb1ELb1EEEEEEEEEvNT_6ParamsE --------------------------
	.section	.nv.info._ZN7cutlass13device_kernelIN5flash11enable_sm90INS1_16FlashAttnFwdSm90INS1_25CollectiveMainloopFwdSm90ILi2EN4cute5tupleIJNS5_1CILi1EEES8_S8_EEENS6_IJNS7_ILi128EEENS7_ILi80EEENS7_ILi256EEEEEELi256ENS_6half_tEfNS_4arch4Sm90ELb0ELb0ELb1ELb1ELb0ELb1ELb0ELb1ELb1ELb1ELb0ELb0EEENS1_21CollectiveEpilogueFwdINS6_IJSA_SC_SB_EEES9_SE_SG_Li256ELb1ELb1ELb0ELb0EEENS1_36VarlenDynamicPersistentTileSchedulerILi128ELi80ELi256ELi128ELb0ELb1ELb1ELb0ELb1ELb1EEEEEEEEEvNT_6ParamsE,"",@"SHT_CUDA_INFO"
	.sectionflags	@""
	.align	4


	//----- nvinfo : EIATTR_CUDA_API_VERSION
	.align		4
        /*0000*/ 	.byte	0x04, 0x37
        /*0002*/ 	.short	(.L_169 - .L_168)
.L_168:
        /*0004*/ 	.word	0x00000082


	//----- nvinfo : EIATTR_KPARAM_INFO
	.align		4
.L_169:
        /*0008*/ 	.byte	0x04, 0x17
        /*000a*/ 	.short	(.L_171 - .L_170)
.L_170:
        /*000c*/ 	.word	0x00000000
        /*0010*/ 	.short	0x0000
        /*0012*/ 	.short	0x0070
        /*0014*/ 	.byte	0x00, 0xf0, 0x01, 0x2a


	//----- nvinfo : EIATTR_SPARSE_MMA_MASK
	.align		4
.L_171:
        /*0018*/ 	.byte	0x03, 0x50
        /*001a*/ 	.short	0x0000


	//----- nvinfo : EIATTR_MAXREG_COUNT
	.align		4
        /*001c*/ 	.byte	0x03, 0x1b
        /*001e*/ 	.short	0x00a8


	//----- nvinfo : EIATTR_NUM_BARRIERS
	.align		4
        /*0020*/ 	.byte	0x02, 0x4c
        /*0022*/ 	.byte	0x10
	.zero		1


	//----- nvinfo : EIATTR_EXTERNS
	.align		4
        /*0024*/ 	.byte	0x04, 0x0f
        /*0026*/ 	.short	(.L_173 - .L_172)


	//   ....[0]....
	.align		4
.L_172:
        /*0028*/ 	.word	index@(__assertfail)


	//----- nvinfo : EIATTR_ANNOTATIONS
	.align		4
.L_173:
        /*002c*/ 	.byte	0x04, 0x55
        /*002e*/ 	.short	(.L_175 - .L_174)


	//   ....[0]....
.L_174:
        /* <DEDUP_REMOVED lines=120> */


	//----- nvinfo : EIATTR_MERCURY_ISA_VERSION
	.align		4
.L_175:
        /*07a0*/ 	.byte	0x03, 0x5f
        /*07a2*/ 	.short	0x0101


	//----- nvinfo : EIATTR_UNUSED_LOAD_BYTE_OFFSET
	.align		4
        /*07a4*/ 	.byte	0x04, 0x44
        /*07a6*/ 	.short	(.L_177 - .L_176)


	//   ....[0]....
.L_176:
        /*07a8*/ 	.word	0x00000a70
        /*07ac*/ 	.word	0x0000fff0


	//   ....[1]....
        /*07b0*/ 	.word	0x0001d240
        /*07b4*/ 	.word	0x0000fff0


	//----- nvinfo : EIATTR_INT_WARP_WIDE_INSTR_OFFSETS
	.align		4
.L_177:
        /*07b8*/ 	.byte	0x04, 0x31
        /*07ba*/ 	.short	(.L_179 - .L_178)


	//   ....[0]....
.L_178:
        /*07bc*/ 	.word	0x00000180


	//   ....[1]....
        /*07c0*/ 	.word	0x000001c0


	//   ....[2]....
        /*07c4*/ 	.word	0x00000280


	//   ....[3]....
        /*07c8*/ 	.word	0x00022cc0


	//   ....[4]....
        /*07cc*/ 	.word	0x00022d30


	//   ....[5]....
        /*07d0*/ 	.word	0x00027460


	//   ....[6]....
        /*07d4*/ 	.word	0x000274d0


	//----- nvinfo : EIATTR_COOP_GROUP_MASK_REGIDS
	.align		4
.L_179:
        /*07d8*/ 	.byte	0x04, 0x29
        /*07da*/ 	.short	(.L_181 - .L_180)


	//   ....[0]....
.L_180:
        /*07dc*/ 	.word	0xffffffff


	//   ....[1]....
        /*07e0*/ 	.word	0xffffffff


	//   ....[2]....
        /*07e4*/ 	.word	0xffffffff


	//   ....[3]....
        /*07e8*/ 	.word	0xffffffff


	//   ....[4]....
        /*07ec*/ 	.word	0xffffffff


	//   ....[5]....
        /*07f0*/ 	.word	0xffffffff


	//   ....[6]....
        /*07f4*/ 	.word	0xffffffff


	//   ....[7]....
        /*07f8*/ 	.word	0xffffffff


	//   ....[8]....
        /*07fc*/ 	.word	0xffffffff


	//   ....[9]....
        /*0800*/ 	.word	0xffffffff


	//   ....[10]....
        /*0804*/ 	.word	0xffffffff


	//   ....[11]....
        /*0808*/ 	.word	0xffffffff


	//   ....[12]....
        /*080c*/ 	.word	0xffffffff


	//   ....[13]....
        /*0810*/ 	.word	0xffffffff


	//   ....[14]....
        /*0814*/ 	.word	0xffffffff


	//   ....[15]....
        /*0818*/ 	.word	0xffffffff


	//   ....[16]....
        /*081c*/ 	.word	0xffffffff


	//   ....[17]....
        /*0820*/ 	.word	0xffffffff


	//   ....[18]....
        /*0824*/ 	.word	0xffffffff


	//   ....[19]....
        /*0828*/ 	.word	0xffffffff


	//   ....[20]....
        /*082c*/ 	.word	0xffffffff


	//   ....[21]....
        /*0830*/ 	.word	0xffffffff


	//   ....[22]....
        /*0834*/ 	.word	0xffffffff


	//   ....[23]....
        /*0838*/ 	.word	0xffffffff


	//   ....[24]....
        /*083c*/ 	.word	0xffffffff


	//   ....[25]....
        /*0840*/ 	.word	0xffffffff


	//   ....[26]....
        /*0844*/ 	.word	0xffffffff


	//   ....[27]....
        /*0848*/ 	.word	0xffffffff


	//   ....[28]....
        /*084c*/ 	.word	0xffffffff


	//   ....[29]....
        /*0850*/ 	.word	0xffffffff


	//   ....[30]....
        /*0854*/ 	.word	0xffffffff


	//   ....[31]....
        /*0858*/ 	.word	0xffffffff


	//   ....[32]....
        /*085c*/ 	.word	0xffffffff


	//   ....[33]....
        /*0860*/ 	.word	0xffffffff


	//   ....[34]....
        /*0864*/ 	.word	0xffffffff


	//   ....[35]....
        /*0868*/ 	.word	0xffffffff


	//   ....[36]....
        /*086c*/ 	.word	0xffffffff


	//   ....[37]....
        /*0870*/ 	.word	0xffffffff


	//   ....[38]....
        /*0874*/ 	.word	0xffffffff


	//   ....[39]....
        /*0878*/ 	.word	0xffffffff


	//   ....[40]....
        /*087c*/ 	.word	0xffffffff


	//   ....[41]....
        /*0880*/ 	.word	0xffffffff


	//   ....[42]....
        /*0884*/ 	.word	0xffffffff


	//   ....[43]....
        /*0888*/ 	.word	0xffffffff


	//   ....[44]....
        /*088c*/ 	.word	0xffffffff


	//   ....[45]....
        /*0890*/ 	.word	0xffffffff


	//   ....[46]....
        /*0894*/ 	.word	0xffffffff


	//   ....[47]....
        /*0898*/ 	.word	0xffffffff


	//   ....[48]....
        /*089c*/ 	.word	0xffffffff


	//   ....[49]....
        /*08a0*/ 	.word	0xffffffff


	//   ....[50]....
        /*08a4*/ 	.word	0xffffffff


	//   ....[51]....
        /*08a8*/ 	.word	0xffffffff


	//   ....[52]....
        /*08ac*/ 	.word	0xffffffff


	//   ....[53]....
        /*08b0*/ 	.word	0xffffffff


	//   ....[54]....
        /*08b4*/ 	.word	0xffffffff


	//   ....[55]....
        /*08b8*/ 	.word	0xffffffff


	//   ....[56]....
        /*08bc*/ 	.word	0xffffffff


	//   ....[57]....
        /*08c0*/ 	.word	0xffffffff


	//   ....[58]....
        /*08c4*/ 	.word	0xffffffff


	//   ....[59]....
        /*08c8*/ 	.word	0xffffffff


	//   ....[60]....
        /*08cc*/ 	.word	0xffffffff


	//   ....[61]....
        /*08d0*/ 	.word	0xffffffff


	//   ....[62]....
        /*08d4*/ 	.word	0xffffffff


	//   ....[63]....
        /*08d8*/ 	.word	0xffffffff


	//   ....[64]....
        /*08dc*/ 	.word	0xffffffff


	//   ....[65]....
        /*08e0*/ 	.word	0xffffffff


	//   ....[66]....
        /*08e4*/ 	.word	0xffffffff


	//   ....[67]....
        /*08e8*/ 	.word	0xffffffff


	//   ....[68]....
        /*08ec*/ 	.word	0xffffffff


	//   ....[69]....
        /*08f0*/ 	.word	0xffffffff


	//   ....[70]....
        /*08f4*/ 	.word	0xffffffff


	//   ....[71]....
        /*08f8*/ 	.word	0xffffffff


	//   ....[72]....
        /*08fc*/ 	.word	0xffffffff


	//   ....[73]....
        /*0900*/ 	.word	0xffffffff


	//   ....[74]....
        /*0904*/ 	.word	0xffffffff


	//   ....[75]....
        /*0908*/ 	.word	0xffffffff


	//   ....[76]....
        /*090c*/ 	.word	0xffffffff


	//   ....[77]....
        /*0910*/ 	.word	0xffffffff


	//   ....[78]....
        /*0914*/ 	.word	0xffffffff


	//   ....[79]....
        /*0918*/ 	.word	0xffffffff


	//   ....[80]....
        /*091c*/ 	.word	0xffffffff


	//   ....[81]....
        /*0920*/ 	.word	0xffffffff


	//   ....[82]....
        /*0924*/ 	.word	0xffffffff


	//   ....[83]....
        /*0928*/ 	.word	0xffffffff


	//   ....[84]....
        /*092c*/ 	.word	0xffffffff


	//   ....[85]....
        /*0930*/ 	.word	0xffffffff


	//   ....[86]....
        /*0934*/ 	.word	0xffffffff


	//   ....[87]....
        /*0938*/ 	.word	0xffffffff


	//   ....[88]....
        /*093c*/ 	.word	0xffffffff


	//   ....[89]....
        /*0940*/ 	.word	0xffffffff


	//   ....[90]....
        /*0944*/ 	.word	0xffffffff


	//   ....[91]....
        /*0948*/ 	.word	0xffffffff


	//   ....[92]....
        /*094c*/ 	.word	0xffffffff


	//   ....[93]....
        /*0950*/ 	.word	0xffffffff


	//   ....[94]....
        /*0954*/ 	.word	0xffffffff


	//   ....[95]....
        /*0958*/ 	.word	0xffffffff


	//   ....[96]....
        /*095c*/ 	.word	0xffffffff


	//   ....[97]....
        /*0960*/ 	.word	0xffffffff


	//   ....[98]....
        /*0964*/ 	.word	0xffffffff


	//   ....[99]....
        /*0968*/ 	.word	0xffffffff


	//   ....[100]....
        /*096c*/ 	.word	0x0500000f


	//   ....[101]....
        /*0970*/ 	.word	0x0500000f


	//   ....[102]....
        /*0974*/ 	.word	0x0500000f


	//   ....[103]....
        /*0978*/ 	.word	0x0500000f


	//   ....[104]....
        /*097c*/ 	.word	0x0500000f


	//   ....[105]....
        /*0980*/ 	.word	0x0500000f


	//   ....[106]....
        /*0984*/ 	.word	0x0500000f


	//   ....[107]....
        /*0988*/ 	.word	0x0500000f


	//   ....[108]....
        /*098c*/ 	.word	0x0500000f


	//   ....[109]....
        /*0990*/ 	.word	0x0500000f


	//   ....[110]....
        /*0994*/ 	.word	0x0500000f


	//   ....[111]....
        /*0998*/ 	.word	0x0500000f


	//   ....[112]....
        /*099c*/ 	.word	0x0500000f


	//   ....[113]....
        /*09a0*/ 	.word	0x0500000f


	//   ....[114]....
        /*09a4*/ 	.word	0x0500000f


	//   ....[115]....
        /*09a8*/ 	.word	0x0500000f


	//   ....[116]....
        /*09ac*/ 	.word	0x0500000f


	//   ....[117]....
        /*09b0*/ 	.word	0x0500000f


	//   ....[118]....
        /*09b4*/ 	.word	0x0500000f


	//   ....[119]....
        /*09b8*/ 	.word	0x0500000f


	//   ....[120]....
        /*09bc*/ 	.word	0x0500000f


	//   ....[121]....
        /*09c0*/ 	.word	0x0500000f


	//   ....[122]....
        /*09c4*/ 	.word	0x0500000f


	//   ....[123]....
        /*09c8*/ 	.word	0x0500000f


	//   ....[124]....
        /*09cc*/ 	.word	0x0500000f


	//   ....[125]....
        /*09d0*/ 	.word	0x0500000f


	//   ....[126]....
        /*09d4*/ 	.word	0x0500000f


	//   ....[127]....
        /*09d8*/ 	.word	0x0500000f


	//   ....[128]....
        /*09dc*/ 	.word	0x0500000f


	//   ....[129]....
        /*09e0*/ 	.word	0x0500000f


	//   ....[130]....
        /*09e4*/ 	.word	0x0500000f


	//   ....[131]....
        /*09e8*/ 	.word	0x0500000f


	//   ....[132]....
        /*09ec*/ 	.word	0x0500000f


	//   ....[133]....
        /*09f0*/ 	.word	0x0500000f


	//   ....[134]....
        /*09f4*/ 	.word	0x0500000f


	//   ....[135]....
        /*09f8*/ 	.word	0x0500000f


	//   ....[136]....
        /*09fc*/ 	.word	0x0500000f


	//   ....[137]....
        /*0a00*/ 	.word	0x0500000f


	//   ....[138]....
        /*0a04*/ 	.word	0x0500000f


	//   ....[139]....
        /*0a08*/ 	.word	0x0500000f


	//   ....[140]....
        /*0a0c*/ 	.word	0x0500000f


	//   ....[141]....
        /*0a10*/ 	.word	0x0500000f


	//   ....[142]....
        /*0a14*/ 	.word	0x0500000f


	//   ....[143]....
        /*0a18*/ 	.word	0x0500000f


	//----- nvinfo : EIATTR_COOP_GROUP_INSTR_OFFSETS
	.align		4
.L_181:
        /*0a1c*/ 	.byte	0x04, 0x28
        /*0a1e*/ 	.short	(.L_183 - .L_182)


	//   ....[0]....
.L_182:
        /*0a20*/ 	.word	0x00000060


	//   ....[1]....
        /*0a24*/ 	.word	0x00000190


	//   ....[2]....
        /*0a28*/ 	.word	0x00000290


	//   ....[3]....
        /*0a2c*/ 	.word	0x00000400


	//   ....[4]....
        /*0a30*/ 	.word	0x00000560


	//   ....[5]....
        /*0a34*/ 	.word	0x00000680


	//   ....[6]....
        /*0a38*/ 	.word	0x000007e0


	//   ....[7]....
        /*0a3c*/ 	.word	0x0000ad60


	//   ....[8]....
        /*0a40*/ 	.word	0x0000b2d0


	//   ....[9]....
        /*0a44*/ 	.word	0x0000b2e0


	//   ....[10]....
        /*0a48*/ 	.word	0x0000b2f0


	//   ....[11]....
        /*0a4c*/ 	.word	0x0000b300


	//   ....[12]....
        /*0a50*/ 	.word	0x0000e580


	//   ....[13]....
        /*0a54*/ 	.word	0x0000e590


	//   ....[14]....
        /*0a58*/ 	.word	0x0000e5a0


	//   ....[15]....
        /*0a5c*/ 	.word	0x0000e5b0


	//   ....[16]....
        /*0a60*/ 	.word	0x00015660


	//   ....[17]....
        /*0a64*/ 	.word	0x00015680


	//   ....[18]....
        /*0a68*/ 	.word	0x00015960


	//   ....[19]....
        /*0a6c*/ 	.word	0x00015990


	//   ....[20]....
        /*0a70*/ 	.word	0x0001b070


	//   ....[21]....
        /*0a74*/ 	.word	0x0001b0a0


	//   ....[22]....
        /*0a78*/ 	.word	0x0001b420


	//   ....[23]....
        /*0a7c*/ 	.word	0x0001b4c0


	//   ....[24]....
        /*0a80*/ 	.word	0x0001c7a0


	//   ....[25]....
        /*0a84*/ 	.word	0x0001c820


	//   ....[26]....
        /*0a88*/ 	.word	0x0001c830


	//   ....[27]....
        /*0a8c*/ 	.word	0x0001c860


	//   ....[28]....
        /*0a90*/ 	.word	0x0001e490


	//   ....[29]....
        /*0a94*/ 	.word	0x0001e590


	//   ....[30]....
        /*0a98*/ 	.word	0x0001e5e0


	//   ....[31]....
        /*0a9c*/ 	.word	0x0001e610


	//   ....[32]....
        /*0aa0*/ 	.word	0x0001ec80


	//   ....[33]....
        /*0aa4*/ 	.word	0x0001ecc0


	//   ....[34]....
        /*0aa8*/ 	.word	0x0001ee20


	//   ....[35]....
        /*0aac*/ 	.word	0x0001ee40


	//   ....[36]....
        /*0ab0*/ 	.word	0x0001ef90


	//   ....[37]....
        /*0ab4*/ 	.word	0x0001efb0


	//   ....[38]....
        /*0ab8*/ 	.word	0x0001f110


	//   ....[39]....
        /*0abc*/ 	.word	0x0001f130


	//   ....[40]....
        /*0ac0*/ 	.word	0x0001fa80


	//   ....[41]....
        /*0ac4*/ 	.word	0x0001faa0


	//   ....[42]....
        /*0ac8*/ 	.word	0x0001fbf0


	//   ....[43]....
        /*0acc*/ 	.word	0x0001fc10


	//   ....[44]....
        /*0ad0*/ 	.word	0x0001fd60


	//   ....[45]....
        /*0ad4*/ 	.word	0x0001fd80


	//   ....[46]....
        /*0ad8*/ 	.word	0x0001fee0


	//   ....[47]....
        /*0adc*/ 	.word	0x0001ff00


	//   ....[48]....
        /*0ae0*/ 	.word	0x000200e0


	//   ....[49]....
        /*0ae4*/ 	.word	0x000202c0


	//   ....[50]....
        /*0ae8*/ 	.word	0x000202f0


	//   ....[51]....
        /*0aec*/ 	.word	0x00020320


	//   ....[52]....
        /*0af0*/ 	.word	0x00020350


	//   ....[53]....
        /*0af4*/ 	.word	0x00020380


	//   ....[54]....
        /*0af8*/ 	.word	0x000203b0


	//   ....[55]....
        /*0afc*/ 	.word	0x00020530


	//   ....[56]....
        /*0b00*/ 	.word	0x00020560


	//   ....[57]....
        /*0b04*/ 	.word	0x00020590


	//   ....[58]....
        /*0b08*/ 	.word	0x000205c0


	//   ....[59]....
        /*0b0c*/ 	.word	0x000205f0


	//   ....[60]....
        /*0b10*/ 	.word	0x00020620


	//   ....[61]....
        /*0b14*/ 	.word	0x000206b0


	//   ....[62]....
        /*0b18*/ 	.word	0x000206e0


	//   ....[63]....
        /*0b1c*/ 	.word	0x00020770


	//   ....[64]....
        /*0b20*/ 	.word	0x00021350


	//   ....[65]....
        /*0b24*/ 	.word	0x000232f0


	//   ....[66]....
        /*0b28*/ 	.word	0x00024060


	//   ....[67]....
        /*0b2c*/ 	.word	0x00024070


	//   ....[68]....
        /*0b30*/ 	.word	0x00024140


	//   ....[69]....
        /*0b34*/ 	.word	0x00024150


	//   ....[70]....
        /*0b38*/ 	.word	0x00024200


	//   ....[71]....
        /*0b3c*/ 	.word	0x00024210


	//   ....[72]....
        /*0b40*/ 	.word	0x000242c0


	//   ....[73]....
        /*0b44*/ 	.word	0x000242d0


	//   ....[74]....
        /*0b48*/ 	.word	0x00024380


	//   ....[75]....
        /*0b4c*/ 	.word	0x00024390


	//   ....[76]....
        /*0b50*/ 	.word	0x00024440


	//   ....[77]....
        /*0b54*/ 	.word	0x00024450


	//   ....[78]....
        /*0b58*/ 	.word	0x00024500


	//   ....[79]....
        /*0b5c*/ 	.word	0x00024510


	//   ....[80]....
        /*0b60*/ 	.word	0x00024560


	//   ....[81]....
        /*0b64*/ 	.word	0x000245b0


	//   ....[82]....
        /*0b68*/ 	.word	0x00027da0


	//   ....[83]....
        /*0b6c*/ 	.word	0x00027dd0


	//   ....[84]....
        /*0b70*/ 	.word	0x00027e10


	//   ....[85]....
        /*0b74*/ 	.word	0x00027e40


	//   ....[86]....
        /*0b78*/ 	.word	0x00027e70


	//   ....[87]....
        /*0b7c*/ 	.word	0x00027ea0


	//   ....[88]....
        /*0b80*/ 	.word	0x00027ed0


	//   ....[89]....
        /*0b84*/ 	.word	0x00027f00


	//   ....[90]....
        /*0b88*/ 	.word	0x00028090


	//   ....[91]....
        /*0b8c*/ 	.word	0x000280c0


	//   ....[92]....
        /*0b90*/ 	.word	0x000280f0


	//   ....[93]....
        /*0b94*/ 	.word	0x00028120


	//   ....[94]....
        /*0b98*/ 	.word	0x00028150


	//   ....[95]....
        /*0b9c*/ 	.word	0x00028180


	//   ....[96]....
        /*0ba0*/ 	.word	0x00028240


	//   ....[97]....
        /*0ba4*/ 	.word	0x00028260


	//   ....[98]....
        /*0ba8*/ 	.word	0x000282d0


	//   ....[99]....
        /*0bac*/ 	.word	0x00028760


	//   ....[100]....
        /*0bb0*/ 	.word	0x00028ba0


	//   ....[101]....
        /*0bb4*/ 	.word	0x00028c30


	//   ....[102]....
        /*0bb8*/ 	.word	0x00028c80


	//   ....[103]....
        /*0bbc*/ 	.word	0x00028cd0


	//   ....[104]....
        /*0bc0*/ 	.word	0x00028db0


	//   ....[105]....
        /*0bc4*/ 	.word	0x00028e40


	//   ....[106]....
        /*0bc8*/ 	.word	0x00028e90


	//   ....[107]....
        /*0bcc*/ 	.word	0x00028ee0


	//   ....[108]....
        /*0bd0*/ 	.word	0x00029140


	//   ....[109]....
        /*0bd4*/ 	.word	0x00029430


	//   ....[110]....
        /*0bd8*/ 	.word	0x000295a0


	//   ....[111]....
        /*0bdc*/ 	.word	0x000295f0


	//   ....[112]....
        /*0be0*/ 	.word	0x000297a0


	//   ....[113]....
        /*0be4*/ 	.word	0x000297f0


	//   ....[114]....
        /*0be8*/ 	.word	0x00029930


	//   ....[115]....
        /*0bec*/ 	.word	0x00029980


	//   ....[116]....
        /*0bf0*/ 	.word	0x00029ac0


	//   ....[117]....
        /*0bf4*/ 	.word	0x00029b10


	//   ....[118]....
        /*0bf8*/ 	.word	0x00029c50


	//   ....[119]....
        /*0bfc*/ 	.word	0x00029ca0


	//   ....[120]....
        /*0c00*/ 	.word	0x00029de0


	//   ....[121]....
        /*0c04*/ 	.word	0x00029e30


	//   ....[122]....
        /*0c08*/ 	.word	0x00029f50


	//   ....[123]....
        /*0c0c*/ 	.word	0x00029fc0


	//   ....[124]....
        /*0c10*/ 	.word	0x0002a0e0


	//   ....[125]....
        /*0c14*/ 	.word	0x0002a130


	//   ....[126]....
        /*0c18*/ 	.word	0x0002a460


	//   ....[127]....
        /*0c1c*/ 	.word	0x0002a500


	//   ....[128]....
        /*0c20*/ 	.word	0x0002a630


	//   ....[129]....
        /*0c24*/ 	.word	0x0002a6b0


	//   ....[130]....
        /*0c28*/ 	.word	0x0002a730


	//   ....[131]....
        /*0c2c*/ 	.word	0x0002a7b0


	//   ....[132]....
        /*0c30*/ 	.word	0x0002a830


	//   ....[133]....
        /*0c34*/ 	.word	0x0002a8c0


	//   ....[134]....
        /*0c38*/ 	.word	0x0002a960


	//   ....[135]....
        /*0c3c*/ 	.word	0x0002aa10


	//   ....[136]....
        /*0c40*/ 	.word	0x0002aa90


	//   ....[137]....
        /*0c44*/ 	.word	0x0002ab10


	//   ....[138]....
        /*0c48*/ 	.word	0x0002ab90


	//   ....[139]....
        /*0c4c*/ 	.word	0x0002ac20


	//   ....[140]....
        /*0c50*/ 	.word	0x0002aca0


	//   ....[141]....
        /*0c54*/ 	.word	0x0002ad40


	//   ....[142]....
        /*0c58*/ 	.word	0x0002add0


	//   ....[143]....
        /*0c5c*/ 	.word	0x0002af00


	//----- nvinfo : EIATTR_REG_RECONFIG
	.align		4
.L_183:
        /*0c60*/ 	.byte	0x01, 0x54
	.zero		2


	//----- nvinfo : EIATTR_SYSCALL_OFFSETS
	.align		4
        /*0c64*/ 	.byte	0x04, 0x46
        /*0c66*/ 	.short	(.L_185 - .L_184)


	//   ....[0]....
.L_184:
        /*0c68*/ 	.word	0x00001b00


	//   ....[1]....
        /*0c6c*/ 	.word	0x00001c50


	//   ....[2]....
        /*0c70*/ 	.word	0x0000aee0


	//   ....[3]....
        /*0c74*/ 	.word	0x0000b240


	//   ....[4]....
        /*0c78*/ 	.word	0x00022ed0


	//   ....[5]....
        /*0c7c*/ 	.word	0x00023030


	//   ....[6]....
        /*0c80*/ 	.word	0x00023130


	//   ....[7]....
        /*0c84*/ 	.word	0x00023bb0


	//----- nvinfo : EIATTR_MBARRIER_INSTR_OFFSETS
	.align		4
.L_185:
        /*0c88*/ 	.byte	0x04, 0x39
        /*0c8a*/ 	.short	(.L_187 - .L_186)


	//   ....[0]....
.L_186:
        /*0c8c*/ 	.word	0x000002b0
        /*0c90*/ 	.word	0x000000ff
        /*0c94*/ 	.word	0x00038800
        /*0c98*/ 	.short	0x0100
        /*0c9a*/ 	.byte	0x08
	.zero		1


	//   ....[1]....
        /*0c9c*/ 	.word	0x000002c0
        /*0ca0*/ 	.word	0x000000ff
        /*0ca4*/ 	.word	0x00038820
        /*0ca8*/ 	.short	0x0100
        /*0caa*/ 	.byte	0x08
	.zero		1


	//   ....[2]....
        /*0cac*/ 	.word	0x000003b0
        /*0cb0*/ 	.word	0x000000ff
        /*0cb4*/ 	.word	0x00038830
        /*0cb8*/ 	.short	0x0100
        /*0cba*/ 	.byte	0x08
	.zero		1


	//   ....[3]....
        /*0cbc*/ 	.word	0x000003c0
        /*0cc0*/ 	.word	0x000000ff
        /*0cc4*/ 	.word	0x00038840
        /*0cc8*/ 	.short	0x0100
        /*0cca*/ 	.byte	0x08
	.zero		1


	//   ....[4]....
        /*0ccc*/ 	.word	0x000003d0
        /*0cd0*/ 	.word	0x000000ff
        /*0cd4*/ 	.word	0x00038838
        /*0cd8*/ 	.short	0x0100
        /*0cda*/ 	.byte	0x08
	.zero		1


	//   ....[5]....
        /*0cdc*/ 	.word	0x000003e0
        /*0ce0*/ 	.word	0x000000ff
        /*0ce4*/ 	.word	0x00038848
        /*0ce8*/ 	.short	0x0100
        /*0cea*/ 	.byte	0x08
	.zero		1


	//   ....[6]....
        /*0cec*/ 	.word	0x00000510
        /*0cf0*/ 	.word	0x000000ff
        /*0cf4*/ 	.word	0x00038850
        /*0cf8*/ 	.short	0x0100
        /*0cfa*/ 	.byte	0x08
	.zero		1


	//   ....[7]....
        /*0cfc*/ 	.word	0x00000520
        /*0d00*/ 	.word	0x000000ff
        /*0d04*/ 	.word	0x00038860
        /*0d08*/ 	.short	0x0100
        /*0d0a*/ 	.byte	0x08
	.zero		1


	//   ....[8]....
        /*0d0c*/ 	.word	0x00000530
        /*0d10*/ 	.word	0x000000ff
        /*0d14*/ 	.word	0x00038858
        /*0d18*/ 	.short	0x0100
        /*0d1a*/ 	.byte	0x08
	.zero		1


	//   ....[9]....
        /*0d1c*/ 	.word	0x00000540
        /*0d20*/ 	.word	0x000000ff
        /*0d24*/ 	.word	0x00038868
        /*0d28*/ 	.short	0x0100
        /*0d2a*/ 	.byte	0x08
	.zero		1


	//   ....[10]....
        /*0d2c*/ 	.word	0x00000630
        /*0d30*/ 	.word	0x000000ff
        /*0d34*/ 	.word	0x00038870
        /*0d38*/ 	.short	0x0100
        /*0d3a*/ 	.byte	0x06
	.zero		1


	//   ....[11]....
        /*0d3c*/ 	.word	0x00000640
        /*0d40*/ 	.word	0x000000ff
        /*0d44*/ 	.word	0x00038880
        /*0d48*/ 	.short	0x0100
        /*0d4a*/ 	.byte	0x06
	.zero		1


	//   ....[12]....
        /*0d4c*/ 	.word	0x00000650
        /*0d50*/ 	.word	0x000000ff
        /*0d54*/ 	.word	0x00038878
        /*0d58*/ 	.short	0x0100
        /*0d5a*/ 	.byte	0x06
	.zero		1


	//   ....[13]....
        /*0d5c*/ 	.word	0x00000660
        /*0d60*/ 	.word	0x000000ff
        /*0d64*/ 	.word	0x00038888
        /*0d68*/ 	.short	0x0100
        /*0d6a*/ 	.byte	0x06
	.zero		1


	//   ....[14]....
        /*0d6c*/ 	.word	0x00000790
        /*0d70*/ 	.word	0x000000ff
        /*0d74*/ 	.word	0x00038890
        /*0d78*/ 	.short	0x0100
        /*0d7a*/ 	.byte	0x08
	.zero		1


	//   ....[15]....
        /*0d7c*/ 	.word	0x000007a0
        /*0d80*/ 	.word	0x000000ff
        /*0d84*/ 	.word	0x000388a0
        /*0d88*/ 	.short	0x0100
        /*0d8a*/ 	.byte	0x08
	.zero		1


	//   ....[16]....
        /*0d8c*/ 	.word	0x000007b0
        /*0d90*/ 	.word	0x000000ff
        /*0d94*/ 	.word	0x00038898
        /*0d98*/ 	.short	0x0100
        /*0d9a*/ 	.byte	0x08
	.zero		1


	//   ....[17]....
        /*0d9c*/ 	.word	0x000007c0
        /*0da0*/ 	.word	0x000000ff
        /*0da4*/ 	.word	0x000388a8
        /*0da8*/ 	.short	0x0100
        /*0daa*/ 	.byte	0x08
	.zero		1


	//   ....[18]....
        /*0dac*/ 	.word	0x000008f0
        /*0db0*/ 	.word	0x000000ff
        /*0db4*/ 	.word	0x000388b0
        /*0db8*/ 	.short	0x0100
        /*0dba*/ 	.byte	0x08
	.zero		1


	//   ....[19]....
        /*0dbc*/ 	.word	0x00000900
        /*0dc0*/ 	.word	0x000000ff
        /*0dc4*/ 	.word	0x000388c0
        /*0dc8*/ 	.short	0x0100
        /*0dca*/ 	.byte	0x08
	.zero		1


	//   ....[20]....
        /*0dcc*/ 	.word	0x00000910
        /*0dd0*/ 	.word	0x000000ff
        /*0dd4*/ 	.word	0x000388b8
        /*0dd8*/ 	.short	0x0100
        /*0dda*/ 	.byte	0x08
	.zero		1


	//   ....[21]....
        /*0ddc*/ 	.word	0x00000920
        /*0de0*/ 	.word	0x000000ff
        /*0de4*/ 	.word	0x000388c8
        /*0de8*/ 	.short	0x0100
        /*0dea*/ 	.byte	0x08
	.zero		1


	//   ....[22]....
        /*0dec*/ 	.word	0x00003790
        /*0df0*/ 	.word	0x00000000
        /*0df4*/ 	.word	0x00038890
        /*0df8*/ 	.short	0x010a
        /*0dfa*/ 	.byte	0x3f
	.zero		1


	//   ....[23]....
        /*0dfc*/ 	.word	0x00006b30
        /*0e00*/ 	.word	0x00000000
        /*0e04*/ 	.word	0x00038890
        /*0e08*/ 	.short	0x010a
        /*0e0a*/ 	.byte	0x3f
	.zero		1


	//   ....[24]....
        /*0e0c*/ 	.word	0x00009d00
        /*0e10*/ 	.word	0x00000000
        /*0e14*/ 	.word	0x00038890
        /*0e18*/ 	.short	0x010a
        /*0e1a*/ 	.byte	0x3f
	.zero		1


	//   ....[25]....
        /*0e1c*/ 	.word	0x0000a150
        /*0e20*/ 	.word	0x00000024
        /*0e24*/ 	.word	0x00000000
        /*0e28*/ 	.short	0x0101
        /*0e2a*/ 	.byte	0x3f
	.zero		1


	//   ....[26]....
        /*0e2c*/ 	.word	0x0000a190
        /*0e30*/ 	.word	0x00000000
        /*0e34*/ 	.word	0x000388b0
        /*0e38*/ 	.short	0x010a
        /*0e3a*/ 	.byte	0x3f
	.zero		1


	//   ....[27]....
        /*0e3c*/ 	.word	0x0000a7d0
        /*0e40*/ 	.word	0x00000000
        /*0e44*/ 	.word	0x00000000
        /*0e48*/ 	.short	0x0101
        /*0e4a*/ 	.byte	0x3f
	.zero		1


	//   ....[28]....
        /*0e4c*/ 	.word	0x0000af60
        /*0e50*/ 	.word	0x00000012
        /*0e54*/ 	.word	0x00038800
        /*0e58*/ 	.short	0x010a
        /*0e5a*/ 	.byte	0x3f
	.zero		1


	//   ....[29]....
        /*0e5c*/ 	.word	0x0000afb0
        /*0e60*/ 	.word	0x00000012
        /*0e64*/ 	.word	0x00038800
        /*0e68*/ 	.short	0x010a
        /*0e6a*/ 	.byte	0x3f
	.zero		1


	//   ....[30]....
        /*0e6c*/ 	.word	0x0000b820
        /*0e70*/ 	.word	0x00000012
        /*0e74*/ 	.word	0x00038800
        /*0e78*/ 	.short	0x010a
        /*0e7a*/ 	.byte	0x3f
	.zero		1


	//   ....[31]....
        /*0e7c*/ 	.word	0x0000e9b0
        /*0e80*/ 	.word	0x00000012
        /*0e84*/ 	.word	0x00038800
        /*0e88*/ 	.short	0x010a
        /*0e8a*/ 	.byte	0x3f
	.zero		1


	//   ....[32]....
        /*0e8c*/ 	.word	0x00011c10
        /*0e90*/ 	.word	0x00000000
        /*0e94*/ 	.word	0x00038830
        /*0e98*/ 	.short	0x010a
        /*0e9a*/ 	.byte	0x3f
	.zero		1


	//   ....[33]....
        /*0e9c*/ 	.word	0x00011c90
        /*0ea0*/ 	.word	0x00000000
        /*0ea4*/ 	.word	0x00038830
        /*0ea8*/ 	.short	0x010a
        /*0eaa*/ 	.byte	0x3f
	.zero		1


	//   ....[34]....
        /*0eac*/ 	.word	0x00015f60
        /*0eb0*/ 	.word	0x00000000
        /*0eb4*/ 	.word	0x00000000
        /*0eb8*/ 	.short	0x0101
        /*0eba*/ 	.byte	0x3f
	.zero		1


	//   ....[35]....
        /*0ebc*/ 	.word	0x00016f70
        /*0ec0*/ 	.word	0x0000000b
        /*0ec4*/ 	.word	0x00038830
        /*0ec8*/ 	.short	0x010a
        /*0eca*/ 	.byte	0x3f
	.zero		1


	//   ....[36]....
        /*0ecc*/ 	.word	0x00016ff0
        /*0ed0*/ 	.word	0x0000000b
        /*0ed4*/ 	.word	0x00038830
        /*0ed8*/ 	.short	0x010a
        /*0eda*/ 	.byte	0x3f
	.zero		1


	//   ....[37]....
        /*0edc*/ 	.word	0x0001a720
        /*0ee0*/ 	.word	0x00000009
        /*0ee4*/ 	.word	0x00038850
        /*0ee8*/ 	.short	0x010a
        /*0eea*/ 	.byte	0x3f
	.zero		1


	//   ....[38]....
        /*0eec*/ 	.word	0x0001a770
        /*0ef0*/ 	.word	0x00000009
        /*0ef4*/ 	.word	0x00038850
        /*0ef8*/ 	.short	0x010a
        /*0efa*/ 	.byte	0x3f
	.zero		1


	//   ....[39]....
        /*0efc*/ 	.word	0x0001b6f0
        /*0f00*/ 	.word	0x000000a4
        /*0f04*/ 	.word	0x00000000
        /*0f08*/ 	.short	0x0101
        /*0f0a*/ 	.byte	0x3f
	.zero		1


	//   ....[40]....
        /*0f0c*/ 	.word	0x0001b810
        /*0f10*/ 	.word	0x00000009
        /*0f14*/ 	.word	0x00000000
        /*0f18*/ 	.short	0x0101
        /*0f1a*/ 	.byte	0x3f
	.zero		1


	//   ....[41]....
        /*0f1c*/ 	.word	0x0001c4a0
        /*0f20*/ 	.word	0x00000000
        /*0f24*/ 	.word	0x00038850
        /*0f28*/ 	.short	0x010a
        /*0f2a*/ 	.byte	0x3f
	.zero		1


	//   ....[42]....
        /*0f2c*/ 	.word	0x0001c540
        /*0f30*/ 	.word	0x00000000
        /*0f34*/ 	.word	0x00038850
        /*0f38*/ 	.short	0x010a
        /*0f3a*/ 	.byte	0x3f
	.zero		1


	//   ....[43]....
        /*0f3c*/ 	.word	0x0001c9d0
        /*0f40*/ 	.word	0x0000000c
        /*0f44*/ 	.word	0x00000000
        /*0f48*/ 	.short	0x0101
        /*0f4a*/ 	.byte	0x3f
	.zero		1


	//   ....[44]....
        /*0f4c*/ 	.word	0x0001ecb0
        /*0f50*/ 	.word	0x00000000
        /*0f54*/ 	.word	0x00000000
        /*0f58*/ 	.short	0x0101
        /*0f5a*/ 	.byte	0x3f
	.zero		1


	//   ....[45]....
        /*0f5c*/ 	.word	0x00021440
        /*0f60*/ 	.word	0x00000004
        /*0f64*/ 	.word	0x00038820
        /*0f68*/ 	.short	0x010a
        /*0f6a*/ 	.byte	0x3f
	.zero		1


	//   ....[46]....
        /*0f6c*/ 	.word	0x00021520
        /*0f70*/ 	.word	0x00000006
        /*0f74*/ 	.word	0x000388a0
        /*0f78*/ 	.short	0x010a
        /*0f7a*/ 	.byte	0x3f
	.zero		1


	//   ....[47]....
        /*0f7c*/ 	.word	0x00021a70
        /*0f80*/ 	.word	0x00000006
        /*0f84*/ 	.word	0x000388c0
        /*0f88*/ 	.short	0x010a
        /*0f8a*/ 	.byte	0x3f
	.zero		1


	//   ....[48]....
        /*0f8c*/ 	.word	0x00022100
        /*0f90*/ 	.word	0x00000006
        /*0f94*/ 	.word	0x000388a0
        /*0f98*/ 	.short	0x010a
        /*0f9a*/ 	.byte	0x3f
	.zero		1


	//   ....[49]....
        /*0f9c*/ 	.word	0x00022640
        /*0fa0*/ 	.word	0x00000006
        /*0fa4*/ 	.word	0x000388c0
        /*0fa8*/ 	.short	0x010a
        /*0faa*/ 	.byte	0x3f
	.zero		1


	//   ....[50]....
        /*0fac*/ 	.word	0x000235a0
        /*0fb0*/ 	.word	0x00000000
        /*0fb4*/ 	.word	0x00038840
        /*0fb8*/ 	.short	0x010a
        /*0fba*/ 	.byte	0x3f
	.zero		1


	//   ....[51]....
        /*0fbc*/ 	.word	0x000246d0
        /*0fc0*/ 	.word	0x00000009
        /*0fc4*/ 	.word	0x00038800
        /*0fc8*/ 	.short	0x0107
        /*0fca*/ 	.byte	0x3f
	.zero		1


	//   ....[52]....
        /*0fcc*/ 	.word	0x000247e0
        /*0fd0*/ 	.word	0x00000002
        /*0fd4*/ 	.word	0x00038800
        /*0fd8*/ 	.short	0x0101
        /*0fda*/ 	.byte	0x3f
	.zero		1


	//   ....[53]....
        /*0fdc*/ 	.word	0x00024800
        /*0fe0*/ 	.word	0x00000002
        /*0fe4*/ 	.word	0x00038820
        /*0fe8*/ 	.short	0x010a
        /*0fea*/ 	.byte	0x3f
	.zero		1


	//   ....[54]....
        /*0fec*/ 	.word	0x00024b90
        /*0ff0*/ 	.word	0x00000003
        /*0ff4*/ 	.word	0x00038840
        /*0ff8*/ 	.short	0x010a
        /*0ffa*/ 	.byte	0x3f
	.zero		1


	//   ....[55]....
        /*0ffc*/ 	.word	0x00025150
        /*1000*/ 	.word	0x00000003
        /*1004*/ 	.word	0x00000060
        /*1008*/ 	.short	0x010a
        /*100a*/ 	.byte	0x3f
	.zero		1


	//   ....[56]....
        /*100c*/ 	.word	0x00025a70
        /*1010*/ 	.word	0x00000003
        /*1014*/ 	.word	0x00038840
        /*1018*/ 	.short	0x010a
        /*101a*/ 	.byte	0x3f
	.zero		1


	//   ....[57]....
        /*101c*/ 	.word	0x00026030
        /*1020*/ 	.word	0x00000002
        /*1024*/ 	.word	0x00000060
        /*1028*/ 	.short	0x010a
        /*102a*/ 	.byte	0x3f
	.zero		1


	//   ....[58]....
        /*102c*/ 	.word	0x00026860
        /*1030*/ 	.word	0x00000002
        /*1034*/ 	.word	0x00038840
        /*1038*/ 	.short	0x010a
        /*103a*/ 	.byte	0x3f
	.zero		1


	//   ....[59]....
        /*103c*/ 	.word	0x00026e20
        /*1040*/ 	.word	0x00000002
        /*1044*/ 	.word	0x00000060
        /*1048*/ 	.short	0x010a
        /*104a*/ 	.byte	0x3f
	.zero		1


	//   ....[60]....
        /*104c*/ 	.word	0x000275e0
        /*1050*/ 	.word	0x00000002
        /*1054*/ 	.word	0x00038860
        /*1058*/ 	.short	0x010a
        /*105a*/ 	.byte	0x3f
	.zero		1


	//   ....[61]....
        /*105c*/ 	.word	0x000286e0
        /*1060*/ 	.word	0x00000000
        /*1064*/ 	.word	0x00038820
        /*1068*/ 	.short	0x010a
        /*106a*/ 	.byte	0x3f
	.zero		1


	//   ....[62]....
        /*106c*/ 	.word	0x00028890
        /*1070*/ 	.word	0x00000006
        /*1074*/ 	.word	0x00000000
        /*1078*/ 	.short	0x010a
        /*107a*/ 	.byte	0x3f
	.zero		1


	//   ....[63]....
        /*107c*/ 	.word	0x00028900
        /*1080*/ 	.word	0x00000007
        /*1084*/ 	.word	0x00000000
        /*1088*/ 	.short	0x010a
        /*108a*/ 	.byte	0x3f
	.zero		1


	//   ....[64]....
        /*108c*/ 	.word	0x00028970
        /*1090*/ 	.word	0x00000004
        /*1094*/ 	.word	0x00000000
        /*1098*/ 	.short	0x010a
        /*109a*/ 	.byte	0x3f
	.zero		1


	//   ....[65]....
        /*109c*/ 	.word	0x000289a0
        /*10a0*/ 	.word	0x00000003
        /*10a4*/ 	.word	0x00000000
        /*10a8*/ 	.short	0x010a
        /*10aa*/ 	.byte	0x3f
	.zero		1


	//   ....[66]....
        /*10ac*/ 	.word	0x00028a00
        /*10b0*/ 	.word	0x00000000
        /*10b4*/ 	.word	0x00038890
        /*10b8*/ 	.short	0x010a
        /*10ba*/ 	.byte	0x3f
	.zero		1


	//   ....[67]....
        /*10bc*/ 	.word	0x00028a50
        /*10c0*/ 	.word	0x00000000
        /*10c4*/ 	.word	0x00038890
        /*10c8*/ 	.short	0x010a
        /*10ca*/ 	.byte	0x3f
	.zero		1


	//   ....[68]....
        /*10cc*/ 	.word	0x00028aa0
        /*10d0*/ 	.word	0x00000000
        /*10d4*/ 	.word	0x00038890
        /*10d8*/ 	.short	0x010a
        /*10da*/ 	.byte	0x3f
	.zero		1


	//   ....[69]....
        /*10dc*/ 	.word	0x00028af0
        /*10e0*/ 	.word	0x00000000
        /*10e4*/ 	.word	0x000388b0
        /*10e8*/ 	.short	0x010a
        /*10ea*/ 	.byte	0x3f
	.zero		1


	//   ....[70]....
        /*10ec*/ 	.word	0x00028d00
        /*10f0*/ 	.word	0x00000012
        /*10f4*/ 	.word	0x00038800
        /*10f8*/ 	.short	0x010a
        /*10fa*/ 	.byte	0x3f
	.zero		1


	//   ....[71]....
        /*10fc*/ 	.word	0x00028f20
        /*1100*/ 	.word	0x00000012
        /*1104*/ 	.word	0x00038800
        /*1108*/ 	.short	0x010a
        /*110a*/ 	.byte	0x3f
	.zero		1


	//   ....[72]....
        /*110c*/ 	.word	0x00028f70
        /*1110*/ 	.word	0x00000000
        /*1114*/ 	.word	0x00038830
        /*1118*/ 	.short	0x010a
        /*111a*/ 	.byte	0x3f
	.zero		1


	//   ....[73]....
        /*111c*/ 	.word	0x00028fc0
        /*1120*/ 	.word	0x0000000b
        /*1124*/ 	.word	0x00038830
        /*1128*/ 	.short	0x010a
        /*112a*/ 	.byte	0x3f
	.zero		1


	//   ....[74]....
        /*112c*/ 	.word	0x00029010
        /*1130*/ 	.word	0x00000009
        /*1134*/ 	.word	0x00038850
        /*1138*/ 	.short	0x010a
        /*113a*/ 	.byte	0x3f
	.zero		1


	//   ....[75]....
        /*113c*/ 	.word	0x00029060
        /*1140*/ 	.word	0x00000000
        /*1144*/ 	.word	0x00038850
        /*1148*/ 	.short	0x010a
        /*114a*/ 	.byte	0x3f
	.zero		1


	//   ....[76]....
        /*114c*/ 	.word	0x00029210
        /*1150*/ 	.word	0x00000003
        /*1154*/ 	.word	0x00038820
        /*1158*/ 	.short	0x010a
        /*115a*/ 	.byte	0x3f
	.zero		1


	//   ....[77]....
        /*115c*/ 	.word	0x00029260
        /*1160*/ 	.word	0x00000006
        /*1164*/ 	.word	0x000388a0
        /*1168*/ 	.short	0x010a
        /*116a*/ 	.byte	0x3f
	.zero		1


	//   ....[78]....
        /*116c*/ 	.word	0x000292b0
        /*1170*/ 	.word	0x00000006
        /*1174*/ 	.word	0x000388c0
        /*1178*/ 	.short	0x010a
        /*117a*/ 	.byte	0x3f
	.zero		1


	//   ....[79]....
        /*117c*/ 	.word	0x00029300
        /*1180*/ 	.word	0x00000006
        /*1184*/ 	.word	0x000388a0
        /*1188*/ 	.short	0x010a
        /*118a*/ 	.byte	0x3f
	.zero		1


	//   ....[80]....
        /*118c*/ 	.word	0x00029350
        /*1190*/ 	.word	0x00000006
        /*1194*/ 	.word	0x000388c0
        /*1198*/ 	.short	0x010a
        /*119a*/ 	.byte	0x3f
	.zero		1


	//   ....[81]....
        /*119c*/ 	.word	0x000294f0
        /*11a0*/ 	.word	0x00000000
        /*11a4*/ 	.word	0x00038840
        /*11a8*/ 	.short	0x010a
        /*11aa*/ 	.byte	0x3f
	.zero		1


	//   ....[82]....
        /*11ac*/ 	.word	0x0002a180
        /*11b0*/ 	.word	0x00000002
        /*11b4*/ 	.word	0x00038820
        /*11b8*/ 	.short	0x010a
        /*11ba*/ 	.byte	0x3f
	.zero		1


	//   ....[83]....
        /*11bc*/ 	.word	0x0002a1d0
        /*11c0*/ 	.word	0x00000003
        /*11c4*/ 	.word	0x00038840
        /*11c8*/ 	.short	0x010a
        /*11ca*/ 	.byte	0x3f
	.zero		1


	//   ....[84]....
        /*11cc*/ 	.word	0x0002a220
        /*11d0*/ 	.word	0x00000003
        /*11d4*/ 	.word	0x00000060
        /*11d8*/ 	.short	0x010a
        /*11da*/ 	.byte	0x3f
	.zero		1


	//   ....[85]....
        /*11dc*/ 	.word	0x0002a270
        /*11e0*/ 	.word	0x00000003
        /*11e4*/ 	.word	0x00038840
        /*11e8*/ 	.short	0x010a
        /*11ea*/ 	.byte	0x3f
	.zero		1


	//   ....[86]....
        /*11ec*/ 	.word	0x0002a2c0
        /*11f0*/ 	.word	0x00000002
        /*11f4*/ 	.word	0x00000060
        /*11f8*/ 	.short	0x010a
        /*11fa*/ 	.byte	0x3f
	.zero		1


	//   ....[87]....
        /*11fc*/ 	.word	0x0002a310
        /*1200*/ 	.word	0x00000002
        /*1204*/ 	.word	0x00038840
        /*1208*/ 	.short	0x010a
        /*120a*/ 	.byte	0x3f
	.zero		1


	//   ....[88]....
        /*120c*/ 	.word	0x0002a360
        /*1210*/ 	.word	0x00000002
        /*1214*/ 	.word	0x00000060
        /*1218*/ 	.short	0x010a
        /*121a*/ 	.byte	0x3f
	.zero		1


	//   ....[89]....
        /*121c*/ 	.word	0x0002a3b0
        /*1220*/ 	.word	0x00000002
        /*1224*/ 	.word	0x00038860
        /*1228*/ 	.short	0x010a
        /*122a*/ 	.byte	0x3f
	.zero		1


	//   ....[90]....
        /*122c*/ 	.word	0x0002ae20
        /*1230*/ 	.word	0x00000000
        /*1234*/ 	.word	0x00038820
        /*1238*/ 	.short	0x010a
        /*123a*/ 	.byte	0x3f
	.zero		1


	//   ....[91]....
        /*123c*/ 	.word	0x0002afc0
        /*1240*/ 	.word	0x00000006
        /*1244*/ 	.word	0x00000000
        /*1248*/ 	.short	0x010a
        /*124a*/ 	.byte	0x3f
	.zero		1


	//   ....[92]....
        /*124c*/ 	.word	0x0002b010
        /*1250*/ 	.word	0x00000007
        /*1254*/ 	.word	0x00000000
        /*1258*/ 	.short	0x010a
        /*125a*/ 	.byte	0x3f
	.zero		1


	//   ....[93]....
        /*125c*/ 	.word	0x0002b060
        /*1260*/ 	.word	0x00000004
        /*1264*/ 	.word	0x00000000
        /*1268*/ 	.short	0x010a
        /*126a*/ 	.byte	0x3f
	.zero		1


	//----- nvinfo : EIATTR_NUM_MBARRIERS
	.align		4
.L_187:
        /*126c*/ 	.byte	0x03, 0x38
        /*126e*/ 	.short	0x0016


	//----- nvinfo : EIATTR_EXIT_INSTR_OFFSETS
	.align		4
        /*1270*/ 	.byte	0x04, 0x1c
        /*1272*/ 	.short	(.L_189 - .L_188)


	//   ....[0]....
.L_188:
        /*1274*/ 	.word	0x000289f0


	//----- nvinfo : EIATTR_MAX_THREADS
	.align		4
.L_189:
        /*1278*/ 	.byte	0x04, 0x05
        /*127a*/ 	.short	(.L_191 - .L_190)
.L_190:
        /*127c*/ 	.word	0x00000180
        /*1280*/ 	.word	0x00000001
        /*1284*/ 	.word	0x00000001


	//----- nvinfo : EIATTR_CRS_STACK_SIZE
	.align		4
.L_191:
        /*1288*/ 	.byte	0x04, 0x1e
        /*128a*/ 	.short	(.L_193 - .L_192)
.L_192:
        /*128c*/ 	.word	0x00000000


	//----- nvinfo : EIATTR_CBANK_PARAM_SIZE
	.align		4
.L_193:
        /*1290*/ 	.byte	0x03, 0x19
        /*1292*/ 	.short	0x0af0


	//----- nvinfo : EIATTR_PARAM_CBANK
	.align		4
        /*1294*/ 	.byte	0x04, 0x0a
        /*1296*/ 	.short	(.L_195 - .L_194)
	.align		4
.L_194:
        /*1298*/ 	.word	index@(.nv.constant0._ZN7cutlass13device_kernelIN5flash11enable_sm90INS1_16FlashAttnFwdSm90INS1_25CollectiveMainloopFwdSm90ILi2EN4cute5tupleIJNS5_1CILi1EEES8_S8_EEENS6_IJNS7_ILi128EEENS7_ILi80EEENS7_ILi256EEEEEELi256ENS_6half_tEfNS_4arch4Sm90ELb0ELb0ELb1ELb1ELb0ELb1ELb0ELb1ELb1ELb1ELb0ELb0EEENS1_21CollectiveEpilogueFwdINS6_IJSA_SC_SB_EEES9_SE_SG_Li256ELb1ELb1ELb0ELb0EEENS1_36VarlenDynamicPersistentTileSchedulerILi128ELi80ELi256ELi128ELb0ELb1ELb1ELb0ELb1ELb1EEEEEEEEEvNT_6ParamsE)
        /*129c*/ 	.short	0x0210
        /*129e*/ 	.short	0x0af0


	//----- nvinfo : EIATTR_SW_WAR
	.align		4
.L_195:
        /*12a0*/ 	.byte	0x04, 0x36
        /*12a2*/ 	.short	(.L_197 - .L_196)
.L_196:
        /*12a4*/ 	.word	0x00000008
.L_197:


//--------------------- .nv.info._ZN7cutlass13device_kernelIN5flash11enable_sm90INS1_16FlashAttnFwdSm90INS1_25CollectiveMainloopFwdSm90ILi2EN4cute5tupleIJNS5_1CILi1EEES8_S8_EEENS6_IJNS7_ILi128EEENS7_ILi64EEENS7_ILi256EEEEEELi256ENS_6half_tEfNS_4arch4Sm90ELb0ELb1ELb1ELb0ELb0ELb0ELb0ELb1ELb1ELb1ELb0ELb0EEENS1_21CollectiveEpilogueFwdINS6_IJSA_SC_SB_EEES9_SE_SG_Li256ELb0ELb1ELb0ELb0EEENS1_30DynamicPersistentTileSchedulerILi256ELi128ELb0ELb1ELb1EEEEEEEEEvNT_6ParamsE --------------------------
	.section	.nv.info._ZN7cutlass13device_kernelIN5flash11enable_sm90INS1_16FlashAttnFwdSm90INS1_25CollectiveMainloopFwdSm90ILi2EN4cute5tupleIJNS5_1CILi1EEES8_S8_EEENS6_IJNS7_ILi128EEENS7_ILi64EEENS7_ILi256EEEEEELi256ENS_6half_tEfNS_4arch4Sm90ELb0ELb1ELb1ELb0ELb0ELb0ELb0ELb1ELb1ELb1ELb0ELb0EEENS1_21CollectiveEpilogueFwdINS6_IJSA_SC_SB_EEES9_SE_SG_Li256ELb0ELb1ELb0ELb0EEENS1_30DynamicPersistentTileSchedulerILi256ELi128ELb0ELb1ELb1EEEEEEEEEvNT_6ParamsE,"",@"SHT_CUDA_INFO"
	.sectionflags	@""
	.align	4


	//----- nvinfo : EIATTR_CUDA_API_VERSION
	.align		4
        /*0000*/ 	.byte	0x04, 0x37
        /*0002*/ 	.short	(.L_199 - .L_198)
.L_198:
        /*0004*/ 	.word	0x00000082


	//----- nvinfo : EIATTR_KPARAM_INFO
	.align		4
.L_199:
        /*0008*/ 	.byte	0x04, 0x17
        /*000a*/ 	.short	(.L_201 - .L_200)
.L_200:
        /*000c*/ 	.word	0x00000000
        /*0010*/ 	.short	0x0000
        /*0012*/ 	.short	0x0070
        /*0014*/ 	.byte	0x00, 0xf0, 0x01, 0x2a


	//----- nvinfo : EIATTR_SPARSE_MMA_MASK
	.align		4
.L_201:
        /*0018*/ 	.byte	0x03, 0x50
        /*001a*/ 	.short	0x0000


	//----- nvinfo : EIATTR_MAXREG_COUNT
	.align		4
        /*001c*/ 	.byte	0x03, 0x1b
        /*001e*/ 	.short	0x00a8


	//----- nvinfo : EIATTR_NUM_BARRIERS
	.align		4
        /*0020*/ 	.byte	0x02, 0x4c
        /*0022*/ 	.byte	0x09
	.zero		1


	//----- nvinfo : EIATTR_EXTERNS
	.align		4
        /*0024*/ 	.byte	0x04, 0x0f
        /*0026*/ 	.short	(.L_203 - .L_202)


	//   ....[0]....
	.align		4
.L_202:
        /*0028*/ 	.word	index@(__assertfail)


	//----- nvinfo : EIATTR_ANNOTATIONS
	.align		4
.L_203:
        /*002c*/ 	.byte	0x04, 0x55
        /*002e*/ 	.short	(.L_205 - .L_204)


	//   ....[0]....
.L_204:
        /* <DEDUP_REMOVED lines=26> */


	//----- nvinfo : EIATTR_MERCURY_ISA_VERSION
	.align		4
.L_205:
        /*01b8*/ 	.byte	0x03, 0x5f
        /*01ba*/ 	.short	0x0101


	//----- nvinfo : EIATTR_INT_WARP_WIDE_INSTR_OFFSETS
	.align		4
        /*01bc*/ 	.byte	0x04, 0x31
        /*01be*/ 	.short	(.L_207 - .L_206)


	//   ....[0]....
.L_206:
        /*01c0*/ 	.word	0x00000130


	//   ....[1]....
        /*01c4*/ 	.word	0x00000170


	//   ....[2]....
        /*01c8*/ 	.word	0x000001e0


	//   ....[3]....
        /*01cc*/ 	.word	0x00010ea0


	//   ....[4]....
        /*01d0*/ 	.word	0x00010f40


	//   ....[5]....
        /*01d4*/ 	.word	0x000151a0


	//   ....[6]....
        /*01d8*/ 	.word	0x00015240


	//----- nvinfo : EIATTR_COOP_GROUP_MASK_REGIDS
	.align		4
.L_207:
        /*01dc*/ 	.byte	0x04, 0x29
        /*01de*/ 	.short	(.L_209 - .L_208)


	//   ....[0]....
.L_208:
        /*01e0*/ 	.word	0xffffffff


	//   ....[1]....
        /*01e4*/ 	.word	0xffffffff


	//   ....[2]....
        /*01e8*/ 	.word	0xffffffff


	//   ....[3]....
        /*01ec*/ 	.word	0xffffffff


	//   ....[4]....
        /*01f0*/ 	.word	0xffffffff


	//   ....[5]....
        /*01f4*/ 	.word	0xffffffff


	//   ....[6]....
        /*01f8*/ 	.word	0xffffffff


	//   ....[7]....
        /*01fc*/ 	.word	0xffffffff


	//   ....[8]....
        /*0200*/ 	.word	0xffffffff


	//   ....[9]....
        /*0204*/ 	.word	0xffffffff


	//   ....[10]....
        /*0208*/ 	.word	0xffffffff


	//   ....[11]....
        /*020c*/ 	.word	0xffffffff


	//   ....[12]....
        /*0210*/ 	.word	0xffffffff


	//   ....[13]....
        /*0214*/ 	.word	0xffffffff


	//   ....[14]....
        /*0218*/ 	.word	0xffffffff


	//   ....[15]....
        /*021c*/ 	.word	0xffffffff


	//   ....[16]....
        /*0220*/ 	.word	0xffffffff


	//   ....[17]....
        /*0224*/ 	.word	0xffffffff


	//   ....[18]....
        /*0228*/ 	.word	0xffffffff


	//   ....[19]....
        /*022c*/ 	.word	0xffffffff


	//   ....[20]....
        /*0230*/ 	.word	0xffffffff


	//   ....[21]....
        /*0234*/ 	.word	0xffffffff


	//   ....[22]....
        /*0238*/ 	.word	0xffffffff


	//   ....[23]....
        /*023c*/ 	.word	0xffffffff


	//   ....[24]....
        /*0240*/ 	.word	0xffffffff


	//   ....[25]....
        /*0244*/ 	.word	0xffffffff


	//   ....[26]....
        /*0248*/ 	.word	0xffffffff


	//   ....[27]....
        /*024c*/ 	.word	0xffffffff


	//   ....[28]....
        /*0250*/ 	.word	0xffffffff


	//   ....[29]....
        /*0254*/ 	.word	0xffffffff


	//   ....[30]....
        /*0258*/ 	.word	0xffffffff


	//   ....[31]....
        /*025c*/ 	.word	0xffffffff


	//   ....[32]....
        /*0260*/ 	.word	0xffffffff


	//   ....[33]....
        /*0264*/ 	.word	0xffffffff


	//   ....[34]....
        /*0268*/ 	.word	0xffffffff


	//   ....[35]....
        /*026c*/ 	.word	0xffffffff


	//   ....[36]....
        /*0270*/ 	.word	0xffffffff


	//   ....[37]....
        /*0274*/ 	.word	0xffffffff


	//   ....[38]....
        /*0278*/ 	.word	0xffffffff


	//   ....[39]....
        /*027c*/ 	.word	0xffffffff


	//   ....[40]....
        /*0280*/ 	.word	0xffffffff


	//   ....[41]....
        /*0284*/ 	.word	0xffffffff


	//   ....[42]....
        /*0288*/ 	.word	0xffffffff


	//   ....[43]....
        /*028c*/ 	.word	0xffffffff


	//   ....[44]....
        /*0290*/ 	.word	0xffffffff


	//   ....[45]....
        /*0294*/ 	.word	0xffffffff


	//   ....[46]....
        /*0298*/ 	.word	0xffffffff


	//   ....[47]....
        /*029c*/ 	.word	0xffffffff


	//   ....[48]....
        /*02a0*/ 	.word	0xffffffff


	//   ....[49]....
        /*02a4*/ 	.word	0xffffffff


	//   ....[50]....
        /*02a8*/ 	.word	0xffffffff


	//   ....[51]....
        /*02ac*/ 	.word	0xffffffff


	//   ....[52]....
        /*02b0*/ 	.word	0xffffffff


	//   ....[53]....
        /*02b4*/ 	.word	0xffffffff


	//   ....[54]....
        /*02b8*/ 	.word	0xffffffff


	//   ....[55]....
        /*02bc*/ 	.word	0xffffffff


	//   ....[56]....
        /*02c0*/ 	.word	0xffffffff


	//   ....[57]....
        /*02c4*/ 	.word	0xffffffff


	//   ....[58]....
        /*02c8*/ 	.word	0xffffffff


	//   ....[59]....
        /*02cc*/ 	.word	0xffffffff


	//   ....[60]....
        /*02d0*/ 	.word	0xffffffff


	//   ....[61]....
        /*02d4*/ 	.word	0xffffffff


	//   ....[62]....
        /*02d8*/ 	.word	0xffffffff


	//   ....[63]....
        /*02dc*/ 	.word	0xffffffff


	//   ....[64]....
        /*02e0*/ 	.word	0xffffffff


	//   ....[65]....
        /*02e4*/ 	.word	0xffffffff


	//   ....[66]....
        /*02e8*/ 	.word	0xffffffff


	//   ....[67]....
        /*02ec*/ 	.word	0xffffffff


	//   ....[68]....
        /*02f0*/ 	.word	0xffffffff


	//   ....[69]....
        /*02f4*/ 	.word	0xffffffff


	//   ....[70]....
        /*02f8*/ 	.word	0xffffffff


	//   ....[71]....
        /*02fc*/ 	.word	0xffffffff


	//   ....[72]....
        /*0300*/ 	.word	0xffffffff


	//   ....[73]....
        /*0304*/ 	.word	0xffffffff


	//   ....[74]....
        /*0308*/ 	.word	0x0500000f


	//   ....[75]....
        /*030c*/ 	.word	0x0500000f


	//   ....[76]....
        /*0310*/ 	.word	0x0500000f


	//   ....[77]....
        /*0314*/ 	.word	0x0500000f


	//   ....[78]....
        /*0318*/ 	.word	0x0500000f


	//   ....[79]....
        /*031c*/ 	.word	0x0500000f


	//   ....[80]....
        /*0320*/ 	.word	0x0500000f


	//   ....[81]....
        /*0324*/ 	.word	0x0500000f


	//   ....[82]....
        /*0328*/ 	.word	0x0500000f


	//   ....[83]....
        /*032c*/ 	.word	0x0500000f


	//   ....[84]....
        /*0330*/ 	.word	0x0500000f


	//   ....[85]....
        /*0334*/ 	.word	0x0500000f


	//   ....[86]....
        /*0338*/ 	.word	0x0500000f


	//   ....[87]....
        /*033c*/ 	.word	0x0500000f


	//   ....[88]....
        /*0340*/ 	.word	0x0500000f


	//   ....[89]....
        /*0344*/ 	.word	0x0500000f


	//   ....[90]....
        /*0348*/ 	.word	0x0500000f


	//   ....[91]....
        /*034c*/ 	.word	0x0500000f


	//   ....[92]....
        /*0350*/ 	.word	0x0500000f


	//----- nvinfo : EIATTR_COOP_GROUP_INSTR_OFFSETS
	.align		4
.L_209:
        /*0354*/ 	.byte	0x04, 0x28
        /*0356*/ 	.short	(.L_211 - .L_210)


	//   ....[0]....
.L_210:
        /*0358*/ 	.word	0x00000060


	//   ....[1]....
        /*035c*/ 	.word	0x00000140


	//   ....[2]....
        /*0360*/ 	.word	0x00000190


	//   ....[3]....
        /*0364*/ 	.word	0x000003c0


	//   ....[4]....
        /*0368*/ 	.word	0x00000520


	//   ....[5]....
        /*036c*/ 	.word	0x00000640


	//   ....[6]....
        /*0370*/ 	.word	0x000007a0


	//   ....[7]....
        /*0374*/ 	.word	0x00001a50


	//   ....[8]....
        /*0378*/ 	.word	0x00002570


	//   ....[9]....
        /*037c*/ 	.word	0x00002e30


	//   ....[10]....
        /*0380*/ 	.word	0x000037b0


	//   ....[11]....
        /*0384*/ 	.word	0x000038c0


	//   ....[12]....
        /*0388*/ 	.word	0x00003c60


	//   ....[13]....
        /*038c*/ 	.word	0x00003cf0


	//   ....[14]....
        /*0390*/ 	.word	0x00005cd0


	//   ....[15]....
        /*0394*/ 	.word	0x00006150


	//   ....[16]....
        /*0398*/ 	.word	0x00006850


	//   ....[17]....
        /*039c*/ 	.word	0x00006950


	//   ....[18]....
        /*03a0*/ 	.word	0x00006c90


	//   ....[19]....
        /*03a4*/ 	.word	0x00006d50


	//   ....[20]....
        /*03a8*/ 	.word	0x00008d80


	//   ....[21]....
        /*03ac*/ 	.word	0x00008e40


	//   ....[22]....
        /*03b0*/ 	.word	0x00009090


	//   ....[23]....
        /*03b4*/ 	.word	0x000090e0


	//   ....[24]....
        /*03b8*/ 	.word	0x0000aad0


	//   ....[25]....
        /*03bc*/ 	.word	0x0000b0d0


	//   ....[26]....
        /*03c0*/ 	.word	0x0000b7b0


	//   ....[27]....
        /*03c4*/ 	.word	0x0000b8b0


	//   ....[28]....
        /*03c8*/ 	.word	0x0000bc40


	//   ....[29]....
        /*03cc*/ 	.word	0x0000bcc0


	//   ....[30]....
        /*03d0*/ 	.word	0x0000cca0


	//   ....[31]....
        /*03d4*/ 	.word	0x0000cce0


	//   ....[32]....
        /*03d8*/ 	.word	0x0000ce20


	//   ....[33]....
        /*03dc*/ 	.word	0x0000ce40


	//   ....[34]....
        /*03e0*/ 	.word	0x0000ea00


	//   ....[35]....
        /*03e4*/ 	.word	0x0000ea30


	//   ....[36]....
        /*03e8*/ 	.word	0x0000eb20


	//   ....[37]....
        /*03ec*/ 	.word	0x0000eb50


	//   ....[38]....
        /*03f0*/ 	.word	0x0000f0f0


	//   ....[39]....
        /*03f4*/ 	.word	0x0000f130


	//   ....[40]....
        /*03f8*/ 	.word	0x0000f280


	//   ....[41]....
        /*03fc*/ 	.word	0x0000f2a0


	//   ....[42]....
        /*0400*/ 	.word	0x0000f3f0


	//   ....[43]....
        /*0404*/ 	.word	0x0000f410


	//   ....[44]....
        /*0408*/ 	.word	0x0000f570


	//   ....[45]....
        /*040c*/ 	.word	0x0000f590


	//   ....[46]....
        /*0410*/ 	.word	0x0000fd40


	//   ....[47]....
        /*0414*/ 	.word	0x0000fd60


	//   ....[48]....
        /*0418*/ 	.word	0x0000feb0


	//   ....[49]....
        /*041c*/ 	.word	0x0000fed0


	//   ....[50]....
        /*0420*/ 	.word	0x00010020


	//   ....[51]....
        /*0424*/ 	.word	0x00010040


	//   ....[52]....
        /*0428*/ 	.word	0x000101a0


	//   ....[53]....
        /*042c*/ 	.word	0x000101c0


	//   ....[54]....
        /*0430*/ 	.word	0x000103d0


	//   ....[55]....
        /*0434*/ 	.word	0x000114c0


	//   ....[56]....
        /*0438*/ 	.word	0x00011fd0


	//   ....[57]....
        /*043c*/ 	.word	0x00012010


	//   ....[58]....
        /*0440*/ 	.word	0x00012030


	//   ....[59]....
        /*0444*/ 	.word	0x000120f0


	//   ....[60]....
        /*0448*/ 	.word	0x00012110


	//   ....[61]....
        /*044c*/ 	.word	0x000121c0


	//   ....[62]....
        /*0450*/ 	.word	0x000121e0


	//   ....[63]....
        /*0454*/ 	.word	0x00012290


	//   ....[64]....
        /*0458*/ 	.word	0x000122b0


	//   ....[65]....
        /*045c*/ 	.word	0x00012360


	//   ....[66]....
        /*0460*/ 	.word	0x00012380


	//   ....[67]....
        /*0464*/ 	.word	0x00012430


	//   ....[68]....
        /*0468*/ 	.word	0x00012450


	//   ....[69]....
        /*046c*/ 	.word	0x00012500


	//   ....[70]....
        /*0470*/ 	.word	0x00012520


	//   ....[71]....
        /*0474*/ 	.word	0x000125c0


	//   ....[72]....
        /*0478*/ 	.word	0x00015970


	//   ....[73]....
        /*047c*/ 	.word	0x00015b60


	//   ....[74]....
        /*0480*/ 	.word	0x000161b0


	//   ....[75]....
        /*0484*/ 	.word	0x00016310


	//   ....[76]....
        /*0488*/ 	.word	0x00016360


	//   ....[77]....
        /*048c*/ 	.word	0x000164e0


	//   ....[78]....
        /*0490*/ 	.word	0x00016530


	//   ....[79]....
        /*0494*/ 	.word	0x00016660


	//   ....[80]....
        /*0498*/ 	.word	0x000166d0


	//   ....[81]....
        /*049c*/ 	.word	0x00016800


	//   ....[82]....
        /*04a0*/ 	.word	0x00016870


	//   ....[83]....
        /*04a4*/ 	.word	0x000169a0


	//   ....[84]....
        /*04a8*/ 	.word	0x00016a10


	//   ....[85]....
        /*04ac*/ 	.word	0x00016b40


	//   ....[86]....
        /*04b0*/ 	.word	0x00016bb0


	//   ....[87]....
        /*04b4*/ 	.word	0x00016ce0


	//   ....[88]....
        /*04b8*/ 	.word	0x00016d50


	//   ....[89]....
        /*04bc*/ 	.word	0x00016e80


	//   ....[90]....
        /*04c0*/ 	.word	0x00016ed0


	//   ....[91]....
        /*04c4*/ 	.word	0x000171f0


	//   ....[92]....
        /*04c8*/ 	.word	0x00017310


	//----- nvinfo : EIATTR_REG_RECONFIG
	.align		4
.L_211:
        /*04cc*/ 	.byte	0x01, 0x54
	.zero		2


	//----- nvinfo : EIATTR_SYSCALL_OFFSETS
	.align		4
        /*04d0*/ 	.byte	0x04, 0x46
        /*04d2*/ 	.short	(.L_213 - .L_212)


	//   ....[0]....
.L_212:
        /*04d4*/ 	.word	0x00001c30


	//   ....[1]....
        /*04d8*/ 	.word	0x000110b0


	//   ....[2]....
        /*04dc*/ 	.word	0x00011200


	//   ....[3]....
        /*04e0*/ 	.word	0x000112f0


	//   ....[4]....
        /*04e4*/ 	.word	0x00011ba0


	//----- nvinfo : EIATTR_MBARRIER_INSTR_OFFSETS
	.align		4
.L_213:
        /*04e8*/ 	.byte	0x04, 0x39
        /*04ea*/ 	.short	(.L_215 - .L_214)


	//   ....[0]....
.L_214:
        /*04ec*/ 	.word	0x00000270
        /*04f0*/ 	.word	0x000000ff
        /*04f4*/ 	.word	0x00030800
        /*04f8*/ 	.short	0x0100
        /*04fa*/ 	.byte	0x08
	.zero		1


	//   ....[1]....
        /*04fc*/ 	.word	0x00000280
        /*0500*/ 	.word	0x000000ff
        /*0504*/ 	.word	0x00030820
        /*0508*/ 	.short	0x0100
        /*050a*/ 	.byte	0x08
	.zero		1


	//   ....[2]....
        /*050c*/ 	.word	0x00000370
        /*0510*/ 	.word	0x000000ff
        /*0514*/ 	.word	0x00030830
        /*0518*/ 	.short	0x0100
        /*051a*/ 	.byte	0x08
	.zero		1


	//   ....[3]....
        /*051c*/ 	.word	0x00000380
        /*0520*/ 	.word	0x000000ff
        /*0524*/ 	.word	0x00030840
        /*0528*/ 	.short	0x0100
        /*052a*/ 	.byte	0x08
	.zero		1


	//   ....[4]....
        /*052c*/ 	.word	0x00000390
        /*0530*/ 	.word	0x000000ff
        /*0534*/ 	.word	0x00030838
        /*0538*/ 	.short	0x0100
        /*053a*/ 	.byte	0x08
	.zero		1


	//   ....[5]....
        /*053c*/ 	.word	0x000003a0
        /*0540*/ 	.word	0x000000ff
        /*0544*/ 	.word	0x00030848
        /*0548*/ 	.short	0x0100
        /*054a*/ 	.byte	0x08
	.zero		1


	//   ....[6]....
        /*054c*/ 	.word	0x000004d0
        /*0550*/ 	.word	0x000000ff
        /*0554*/ 	.word	0x00030850
        /*0558*/ 	.short	0x0100
        /*055a*/ 	.byte	0x08
	.zero		1


	//   ....[7]....
        /*055c*/ 	.word	0x000004e0
        /*0560*/ 	.word	0x000000ff
        /*0564*/ 	.word	0x00030860
        /*0568*/ 	.short	0x0100
        /*056a*/ 	.byte	0x08
	.zero		1


	//   ....[8]....
        /*056c*/ 	.word	0x000004f0
        /*0570*/ 	.word	0x000000ff
        /*0574*/ 	.word	0x00030858
        /*0578*/ 	.short	0x0100
        /*057a*/ 	.byte	0x08
	.zero		1


	//   ....[9]....
        /*057c*/ 	.word	0x00000500
        /*0580*/ 	.word	0x000000ff
        /*0584*/ 	.word	0x00030868
        /*0588*/ 	.short	0x0100
        /*058a*/ 	.byte	0x08
	.zero		1


	//   ....[10]....
        /*058c*/ 	.word	0x000005f0
        /*0590*/ 	.word	0x000000ff
        /*0594*/ 	.word	0x00030870
        /*0598*/ 	.short	0x0100
        /*059a*/ 	.byte	0x06
	.zero		1


	//   ....[11]....
        /*059c*/ 	.word	0x00000600
        /*05a0*/ 	.word	0x000000ff
        /*05a4*/ 	.word	0x00030880
        /*05a8*/ 	.short	0x0100
        /*05aa*/ 	.byte	0x06
	.zero		1


	//   ....[12]....
        /*05ac*/ 	.word	0x00000610
        /*05b0*/ 	.word	0x000000ff
        /*05b4*/ 	.word	0x00030878
        /*05b8*/ 	.short	0x0100
        /*05ba*/ 	.byte	0x06
	.zero		1


	//   ....[13]....
        /*05bc*/ 	.word	0x00000620
        /*05c0*/ 	.word	0x000000ff
        /*05c4*/ 	.word	0x00030888
        /*05c8*/ 	.short	0x0100
        /*05ca*/ 	.byte	0x06
	.zero		1


	//   ....[14]....
        /*05cc*/ 	.word	0x00000750
        /*05d0*/ 	.word	0x000000ff
        /*05d4*/ 	.word	0x00030890
        /*05d8*/ 	.short	0x0100
        /*05da*/ 	.byte	0x08
	.zero		1


	//   ....[15]....
        /*05dc*/ 	.word	0x00000760
        /*05e0*/ 	.word	0x000000ff
        /*05e4*/ 	.word	0x000308a0
        /*05e8*/ 	.short	0x0100
        /*05ea*/ 	.byte	0x08
	.zero		1


	//   ....[16]....
        /*05ec*/ 	.word	0x00000770
        /*05f0*/ 	.word	0x000000ff
        /*05f4*/ 	.word	0x00030898
        /*05f8*/ 	.short	0x0100
        /*05fa*/ 	.byte	0x08
	.zero		1


	//   ....[17]....
        /*05fc*/ 	.word	0x00000780
        /*0600*/ 	.word	0x000000ff
        /*0604*/ 	.word	0x000308a8
        /*0608*/ 	.short	0x0100
        /*060a*/ 	.byte	0x08
	.zero		1


	//   ....[18]....
        /*060c*/ 	.word	0x000008b0
        /*0610*/ 	.word	0x000000ff
        /*0614*/ 	.word	0x000308b0
        /*0618*/ 	.short	0x0100
        /*061a*/ 	.byte	0x08
	.zero		1


	//   ....[19]....
        /*061c*/ 	.word	0x000008c0
        /*0620*/ 	.word	0x000000ff
        /*0624*/ 	.word	0x000308c0
        /*0628*/ 	.short	0x0100
        /*062a*/ 	.byte	0x08
	.zero		1


	//   ....[20]....
        /*062c*/ 	.word	0x000008d0
        /*0630*/ 	.word	0x000000ff
        /*0634*/ 	.word	0x000308b8
        /*0638*/ 	.short	0x0100
        /*063a*/ 	.byte	0x08
	.zero		1


	//   ....[21]....
        /*063c*/ 	.word	0x000008e0
        /*0640*/ 	.word	0x000000ff
        /*0644*/ 	.word	0x000308c8
        /*0648*/ 	.short	0x0100
        /*064a*/ 	.byte	0x08
	.zero		1


	//   ....[22]....
        /*064c*/ 	.word	0x00001cd0
        /*0650*/ 	.word	0x000000ff
        /*0654*/ 	.word	0x00030800
        /*0658*/ 	.short	0x010a
        /*065a*/ 	.byte	0x26
	.zero		1


	//   ....[23]....
        /*065c*/ 	.word	0x00001d50
        /*0660*/ 	.word	0x00000039
        /*0664*/ 	.word	0x00030830
        /*0668*/ 	.short	0x010a
        /*066a*/ 	.byte	0x3f
	.zero		1


	//   ....[24]....
        /*066c*/ 	.word	0x00001db0
        /*0670*/ 	.word	0x00000039
        /*0674*/ 	.word	0x00030830
        /*0678*/ 	.short	0x010a
        /*067a*/ 	.byte	0x3f
	.zero		1


	//   ....[25]....
        /*067c*/ 	.word	0x00002a40
        /*0680*/ 	.word	0x00000000
        /*0684*/ 	.word	0x00000000
        /*0688*/ 	.short	0x0101
        /*068a*/ 	.byte	0x3f
	.zero		1


	//   ....[26]....
        /*068c*/ 	.word	0x00004980
        /*0690*/ 	.word	0x000000ff
        /*0694*/ 	.word	0x00030830
        /*0698*/ 	.short	0x010a
        /*069a*/ 	.byte	0x07
	.zero		1


	//   ....[27]....
        /*069c*/ 	.word	0x000049c0
        /*06a0*/ 	.word	0x000000ff
        /*06a4*/ 	.word	0x00030830
        /*06a8*/ 	.short	0x010a
        /*06aa*/ 	.byte	0x07
	.zero		1


	//   ....[28]....
        /*06ac*/ 	.word	0x00005850
        /*06b0*/ 	.word	0x000000ff
        /*06b4*/ 	.word	0x00030850
        /*06b8*/ 	.short	0x010a
        /*06ba*/ 	.byte	0x0e
	.zero		1


	//   ....[29]....
        /*06bc*/ 	.word	0x00005890
        /*06c0*/ 	.word	0x000000ff
        /*06c4*/ 	.word	0x00030850
        /*06c8*/ 	.short	0x010a
        /*06ca*/ 	.byte	0x0e
	.zero		1


	//   ....[30]....
        /*06cc*/ 	.word	0x00005ed0
        /*06d0*/ 	.word	0x00000098
        /*06d4*/ 	.word	0x00000000
        /*06d8*/ 	.short	0x0101
        /*06da*/ 	.byte	0x3f
	.zero		1


	//   ....[31]....
        /*06dc*/ 	.word	0x00007040
        /*06e0*/ 	.word	0x0000009d
        /*06e4*/ 	.word	0x00000000
        /*06e8*/ 	.short	0x0101
        /*06ea*/ 	.byte	0x3f
	.zero		1


	//   ....[32]....
        /*06ec*/ 	.word	0x000077e0
        /*06f0*/ 	.word	0x000000ff
        /*06f4*/ 	.word	0x00030830
        /*06f8*/ 	.short	0x010a
        /*06fa*/ 	.byte	0x06
	.zero		1


	//   ....[33]....
        /*06fc*/ 	.word	0x00007820
        /*0700*/ 	.word	0x000000ff
        /*0704*/ 	.word	0x00030830
        /*0708*/ 	.short	0x010a
        /*070a*/ 	.byte	0x06
	.zero		1


	//   ....[34]....
        /*070c*/ 	.word	0x000086b0
        /*0710*/ 	.word	0x000000ff
        /*0714*/ 	.word	0x00030850
        /*0718*/ 	.short	0x010a
        /*071a*/ 	.byte	0x0e
	.zero		1


	//   ....[35]....
        /*071c*/ 	.word	0x000086f0
        /*0720*/ 	.word	0x000000ff
        /*0724*/ 	.word	0x00030850
        /*0728*/ 	.short	0x010a
        /*072a*/ 	.byte	0x0e
	.zero		1


	//   ....[36]....
        /*072c*/ 	.word	0x00009340
        /*0730*/ 	.word	0x00000099
        /*0734*/ 	.word	0x00000000
        /*0738*/ 	.short	0x0101
        /*073a*/ 	.byte	0x3f
	.zero		1


	//   ....[37]....
        /*073c*/ 	.word	0x000093e0
        /*0740*/ 	.word	0x00000010
        /*0744*/ 	.word	0x00000000
        /*0748*/ 	.short	0x0101
        /*074a*/ 	.byte	0x3f
	.zero		1


	//   ....[38]....
        /*074c*/ 	.word	0x00009920
        /*0750*/ 	.word	0x000000ff
        /*0754*/ 	.word	0x00030830
        /*0758*/ 	.short	0x010a
        /*075a*/ 	.byte	0x06
	.zero		1


	//   ....[39]....
        /*075c*/ 	.word	0x00009960
        /*0760*/ 	.word	0x000000ff
        /*0764*/ 	.word	0x00030830
        /*0768*/ 	.short	0x010a
        /*076a*/ 	.byte	0x06
	.zero		1


	//   ....[40]....
        /*076c*/ 	.word	0x0000a7f0
        /*0770*/ 	.word	0x000000ff
        /*0774*/ 	.word	0x00030850
        /*0778*/ 	.short	0x010a
        /*077a*/ 	.byte	0x0a
	.zero		1


	//   ....[41]....
        /*077c*/ 	.word	0x0000a830
        /*0780*/ 	.word	0x000000ff
        /*0784*/ 	.word	0x00030850
        /*0788*/ 	.short	0x010a
        /*078a*/ 	.byte	0x0a
	.zero		1


	//   ....[42]....
        /*078c*/ 	.word	0x0000ae40
        /*0790*/ 	.word	0x00000002
        /*0794*/ 	.word	0x00000000
        /*0798*/ 	.short	0x0101
        /*079a*/ 	.byte	0x3f
	.zero		1


	//   ....[43]....
        /*079c*/ 	.word	0x0000bf80
        /*07a0*/ 	.word	0x0000009b
        /*07a4*/ 	.word	0x00000000
        /*07a8*/ 	.short	0x0101
        /*07aa*/ 	.byte	0x3f
	.zero		1


	//   ....[44]....
        /*07ac*/ 	.word	0x0000cc10
        /*07b0*/ 	.word	0x000000ff
        /*07b4*/ 	.word	0x00030850
        /*07b8*/ 	.short	0x010a
        /*07ba*/ 	.byte	0x05
	.zero		1


	//   ....[45]....
        /*07bc*/ 	.word	0x0000cc50
        /*07c0*/ 	.word	0x000000ff
        /*07c4*/ 	.word	0x00030850
        /*07c8*/ 	.short	0x010a
        /*07ca*/ 	.byte	0x05
	.zero		1


	//   ....[46]....
        /*07cc*/ 	.word	0x0000d0b0
        /*07d0*/ 	.word	0x00000009
        /*07d4*/ 	.word	0x00000000
        /*07d8*/ 	.short	0x0101
        /*07da*/ 	.byte	0x3f
	.zero		1


	//   ....[47]....
        /*07dc*/ 	.word	0x0000f120
        /*07e0*/ 	.word	0x000000cf
        /*07e4*/ 	.word	0x00000000
        /*07e8*/ 	.short	0x0101
        /*07ea*/ 	.byte	0x3f
	.zero		1


	//   ....[48]....
        /*07ec*/ 	.word	0x00011700
        /*07f0*/ 	.word	0x00000000
        /*07f4*/ 	.word	0x00030840
        /*07f8*/ 	.short	0x010a
        /*07fa*/ 	.byte	0x3f
	.zero		1


	//   ....[49]....
        /*07fc*/ 	.word	0x000126c0
        /*0800*/ 	.word	0x00000011
        /*0804*/ 	.word	0x00030800
        /*0808*/ 	.short	0x0107
        /*080a*/ 	.byte	0x3f
	.zero		1


	//   ....[50]....
        /*080c*/ 	.word	0x000127d0
        /*0810*/ 	.word	0x00000011
        /*0814*/ 	.word	0x00030800
        /*0818*/ 	.short	0x0101
        /*081a*/ 	.byte	0x3f
	.zero		1


	//   ....[51]....
        /*081c*/ 	.word	0x000127f0
        /*0820*/ 	.word	0x00000011
        /*0824*/ 	.word	0x00030820
        /*0828*/ 	.short	0x010a
        /*082a*/ 	.byte	0x3f
	.zero		1


	//   ....[52]....
        /*082c*/ 	.word	0x00012b30
        /*0830*/ 	.word	0x00000003
        /*0834*/ 	.word	0x00030840
        /*0838*/ 	.short	0x010a
        /*083a*/ 	.byte	0x3f
	.zero		1


	//   ....[53]....
        /*083c*/ 	.word	0x000130c0
        /*0840*/ 	.word	0x00000003
        /*0844*/ 	.word	0x00000060
        /*0848*/ 	.short	0x010a
        /*084a*/ 	.byte	0x3f
	.zero		1


	//   ....[54]....
        /*084c*/ 	.word	0x00013910
        /*0850*/ 	.word	0x00000003
        /*0854*/ 	.word	0x00030840
        /*0858*/ 	.short	0x010a
        /*085a*/ 	.byte	0x3f
	.zero		1


	//   ....[55]....
        /*085c*/ 	.word	0x00013ea0
        /*0860*/ 	.word	0x00000009
        /*0864*/ 	.word	0x00000060
        /*0868*/ 	.short	0x010a
        /*086a*/ 	.byte	0x3f
	.zero		1


	//   ....[56]....
        /*086c*/ 	.word	0x00014630
        /*0870*/ 	.word	0x00000002
        /*0874*/ 	.word	0x00030840
        /*0878*/ 	.short	0x010a
        /*087a*/ 	.byte	0x3f
	.zero		1


	//   ....[57]....
        /*087c*/ 	.word	0x00014bc0
        /*0880*/ 	.word	0x00000002
        /*0884*/ 	.word	0x00000060
        /*0888*/ 	.short	0x010a
        /*088a*/ 	.byte	0x3f
	.zero		1


	//   ....[58]....
        /*088c*/ 	.word	0x00015300
        /*0890*/ 	.word	0x00000000
        /*0894*/ 	.word	0x00030860
        /*0898*/ 	.short	0x010a
        /*089a*/ 	.byte	0x3f
	.zero		1


	//   ....[59]....
        /*089c*/ 	.word	0x00015ae0
        /*08a0*/ 	.word	0x00000000
        /*08a4*/ 	.word	0x00030820
        /*08a8*/ 	.short	0x010a
        /*08aa*/ 	.byte	0x3f
	.zero		1


	//   ....[60]....
        /*08ac*/ 	.word	0x00015cd0
        /*08b0*/ 	.word	0x00000006
        /*08b4*/ 	.word	0x00000000
        /*08b8*/ 	.short	0x010a
        /*08ba*/ 	.byte	0x3f
	.zero		1


	//   ....[61]....
        /*08bc*/ 	.word	0x00015d20
        /*08c0*/ 	.word	0x00000003
        /*08c4*/ 	.word	0x00000000
        /*08c8*/ 	.short	0x010a
        /*08ca*/ 	.byte	0x3f
	.zero		1


	//   ....[62]....
        /*08cc*/ 	.word	0x00015d80
        /*08d0*/ 	.word	0x00000012
        /*08d4*/ 	.word	0x00000000
        /*08d8*/ 	.short	0x010a
        /*08da*/ 	.byte	0x3f
	.zero		1


	//   ....[63]....
        /*08dc*/ 	.word	0x00015db0
        /*08e0*/ 	.word	0x00000003
        /*08e4*/ 	.word	0x00000000
        /*08e8*/ 	.short	0x010a
        /*08ea*/ 	.byte	0x3f
	.zero		1


	//   ....[64]....
        /*08ec*/ 	.word	0x00015e20
        /*08f0*/ 	.word	0x00000003
        /*08f4*/ 	.word	0x00030800
        /*08f8*/ 	.short	0x010a
        /*08fa*/ 	.byte	0x3f
	.zero		1


	//   ....[65]....
        /*08fc*/ 	.word	0x00015e70
        /*0900*/ 	.word	0x00000039
        /*0904*/ 	.word	0x00030830
        /*0908*/ 	.short	0x010a
        /*090a*/ 	.byte	0x3f
	.zero		1


	//   ....[66]....
        /*090c*/ 	.word	0x00015ed0
        /*0910*/ 	.word	0x00000098
        /*0914*/ 	.word	0x00030830
        /*0918*/ 	.short	0x010a
        /*091a*/ 	.byte	0x3f
	.zero		1


	//   ....[67]....
        /*091c*/ 	.word	0x00015f30
        /*0920*/ 	.word	0x00000015
        /*0924*/ 	.word	0x00030850
        /*0928*/ 	.short	0x010a
        /*092a*/ 	.byte	0x3f
	.zero		1


	//   ....[68]....
        /*092c*/ 	.word	0x00015f90
        /*0930*/ 	.word	0x00000004
        /*0934*/ 	.word	0x00030830
        /*0938*/ 	.short	0x010a
        /*093a*/ 	.byte	0x3f
	.zero		1


	//   ....[69]....
        /*093c*/ 	.word	0x00015ff0
        /*0940*/ 	.word	0x00000003
        /*0944*/ 	.word	0x00030850
        /*0948*/ 	.short	0x010a
        /*094a*/ 	.byte	0x3f
	.zero		1


	//   ....[70]....
        /*094c*/ 	.word	0x00016050
        /*0950*/ 	.word	0x00000004
        /*0954*/ 	.word	0x00030830
        /*0958*/ 	.short	0x010a
        /*095a*/ 	.byte	0x3f
	.zero		1


	//   ....[71]....
        /*095c*/ 	.word	0x000160b0
        /*0960*/ 	.word	0x00000003
        /*0964*/ 	.word	0x00030850
        /*0968*/ 	.short	0x010a
        /*096a*/ 	.byte	0x3f
	.zero		1


	//   ....[72]....
        /*096c*/ 	.word	0x00016110
        /*0970*/ 	.word	0x00000007
        /*0974*/ 	.word	0x00030850
        /*0978*/ 	.short	0x010a
        /*097a*/ 	.byte	0x3f
	.zero		1


	//   ....[73]....
        /*097c*/ 	.word	0x00016260
        /*0980*/ 	.word	0x00000000
        /*0984*/ 	.word	0x00030840
        /*0988*/ 	.short	0x010a
        /*098a*/ 	.byte	0x3f
	.zero		1


	//   ....[74]....
        /*098c*/ 	.word	0x00016f10
        /*0990*/ 	.word	0x00000011
        /*0994*/ 	.word	0x00030820
        /*0998*/ 	.short	0x010a
        /*099a*/ 	.byte	0x3f
	.zero		1


	//   ....[75]....
        /*099c*/ 	.word	0x00016f60
        /*09a0*/ 	.word	0x00000003
        /*09a4*/ 	.word	0x00030840
        /*09a8*/ 	.short	0x010a
        /*09aa*/ 	.byte	0x3f
	.zero		1


	//   ....[76]....
        /*09ac*/ 	.word	0x00016fb0
        /*09b0*/ 	.word	0x00000003
        /*09b4*/ 	.word	0x00000060
        /*09b8*/ 	.short	0x010a
        /*09ba*/ 	.byte	0x3f
	.zero		1


	//   ....[77]....
        /*09bc*/ 	.word	0x00017000
        /*09c0*/ 	.word	0x00000003
        /*09c4*/ 	.word	0x00030840
        /*09c8*/ 	.short	0x010a
        /*09ca*/ 	.byte	0x3f
	.zero		1


	//   ....[78]....
        /*09cc*/ 	.word	0x00017050
        /*09d0*/ 	.word	0x00000009
        /*09d4*/ 	.word	0x00000060
        /*09d8*/ 	.short	0x010a
        /*09da*/ 	.byte	0x3f
	.zero		1


	//   ....[79]....
        /*09dc*/ 	.word	0x000170a0
        /*09e0*/ 	.word	0x00000002
        /*09e4*/ 	.word	0x00030840
        /*09e8*/ 	.short	0x010a
        /*09ea*/ 	.byte	0x3f
	.zero		1


	//   ....[80]....
        /*09ec*/ 	.word	0x000170f0
        /*09f0*/ 	.word	0x00000002
        /*09f4*/ 	.word	0x00000060
        /*09f8*/ 	.short	0x010a
        /*09fa*/ 	.byte	0x3f
	.zero		1


	//   ....[81]....
        /*09fc*/ 	.word	0x00017140
        /*0a00*/ 	.word	0x00000000
        /*0a04*/ 	.word	0x00030860
        /*0a08*/ 	.short	0x010a
        /*0a0a*/ 	.byte	0x3f
	.zero		1


	//   ....[82]....
        /*0a0c*/ 	.word	0x00017230
        /*0a10*/ 	.word	0x00000000
        /*0a14*/ 	.word	0x00030820
        /*0a18*/ 	.short	0x010a
        /*0a1a*/ 	.byte	0x3f
	.zero		1


	//   ....[83]....
        /*0a1c*/ 	.word	0x000173d0
        /*0a20*/ 	.word	0x00000006
        /*0a24*/ 	.word	0x00000000
        /*0a28*/ 	.short	0x010a
        /*0a2a*/ 	.byte	0x3f
	.zero		1


	//   ....[84]....
        /*0a2c*/ 	.word	0x00017420
        /*0a30*/ 	.word	0x00000003
        /*0a34*/ 	.word	0x00000000
        /*0a38*/ 	.short	0x010a
        /*0a3a*/ 	.byte	0x3f
	.zero		1


	//   ....[85]....
        /*0a3c*/ 	.word	0x00017470
        /*0a40*/ 	.word	0x00000012
        /*0a44*/ 	.word	0x00000000
        /*0a48*/ 	.short	0x010a
        /*0a4a*/ 	.byte	0x3f
	.zero		1


	//----- nvinfo : EIATTR_NUM_MBARRIERS
	.align		4
.L_215:
        /*0a4c*/ 	.byte	0x03, 0x38
        /*0a4e*/ 	.short	0x0016


	//----- nvinfo : EIATTR_EXIT_INSTR_OFFSETS
	.align		4
        /*0a50*/ 	.byte	0x04, 0x1c
        /*0a52*/ 	.short	(.L_217 - .L_216)


	//   ....[0]....
.L_216:
        /*0a54*/ 	.word	0x00000a10


	//   ....[1]....
        /*0a58*/ 	.word	0x00010350


	//   ....[2]....
        /*0a5c*/ 	.word	0x00015e00


	//----- nvinfo : EIATTR_MAX_THREADS
	.align		4
.L_217:
        /*0a60*/ 	.byte	0x04, 0x05
        /*0a62*/ 	.short	(.L_219 - .L_218)
.L_218:
        /*0a64*/ 	.word	0x00000180
        /*0a68*/ 	.word	0x00000001
        /*0a6c*/ 	.word	0x00000001


	//----- nvinfo : EIATTR_CRS_STACK_SIZE
	.align		4
.L_219:
        /*0a70*/ 	.byte	0x04, 0x1e
        /*0a72*/ 	.short	(.L_221 - .L_220)
.L_220:
        /*0a74*/ 	.word	0x00000000


	//----- nvinfo : EIATTR_CBANK_PARAM_SIZE
	.align		4
.L_221:
        /*0a78*/ 	.byte	0x03, 0x19
        /*0a7a*/ 	.short	0x0af0


	//----- nvinfo : EIATTR_PARAM_CBANK
	.align		4
        /*0a7c*/ 	.byte	0x04, 0x0a
        /*0a7e*/ 	.short	(.L_223 - .L_222)
	.align		4
.L_222:
        /*0a80*/ 	.word	index@(.nv.constant0._ZN7cutlass13device_kernelIN5flash11enable_sm90INS1_16FlashAttnFwdSm90INS1_25CollectiveMainloopFwdSm90ILi2EN4cute5tupleIJNS5_1CILi1EEES8_S8_EEENS6_IJNS7_ILi128EEENS7_ILi64EEENS7_ILi256EEEEEELi256ENS_6half_tEfNS_4arch4Sm90ELb0ELb1ELb1ELb0ELb0ELb0ELb0ELb1ELb1ELb1ELb0ELb0EEENS1_21CollectiveEpilogueFwdINS6_IJSA_SC_SB_EEES9_SE_SG_Li256ELb0ELb1ELb0ELb0EEENS1_30DynamicPersistentTileSchedulerILi256ELi128ELb0ELb1ELb1EEEEEEEEEvNT_6ParamsE)
        /*0a84*/ 	.short	0x0210
        /*0a86*/ 	.short	0x0af0


	//----- nvinfo : EIATTR_SW_WAR
	.align		4
.L_223:
        /*0a88*/ 	.byte	0x04, 0x36
        /*0a8a*/ 	.short	(.L_225 - .L_224)
.L_224:
        /*0a8c*/ 	.word	0x00000008
.L_225:


//--------------------- .nv.info._ZN7cutlass13device_kernelIN5flash11enable_sm90INS1_16FlashAttnFwdSm90INS1_25CollectiveMainloopFwdSm90ILi2EN4cute5tupleIJNS5_1CILi1EEES8_S8_EEENS6_IJNS7_ILi128EEENS7_ILi64EEENS7_ILi256EEEEEELi256ENS_6half_tEfNS_4arch4Sm90ELb0ELb1ELb1ELb1ELb0ELb0ELb0ELb1ELb1ELb1ELb0ELb0EEENS1_21CollectiveEpilogueFwdINS6_IJSA_SC_SB_EEES9_SE_SG_Li256ELb1ELb1ELb0ELb0EEENS1_36VarlenDynamicPersistentTileSchedulerILi128ELi64ELi256ELi128ELb0ELb1ELb1ELb1ELb0ELb1EEEEEEEEEvNT_6ParamsE --------------------------
	.section	.nv.info._ZN7cutlass13device_kernelIN5flash11enable_sm90INS1_16FlashAttnFwdSm90INS1_25CollectiveMainloopFwdSm90ILi2EN4cute5tupleIJNS5_1CILi1EEES8_S8_EEENS6_IJNS7_ILi128EEENS7_ILi64EEENS7_ILi256EEEEEELi256ENS_6half_tEfNS_4arch4Sm90ELb0ELb1ELb1ELb1ELb0ELb0ELb0ELb1ELb1ELb1ELb0ELb0EEENS1_21CollectiveEpilogueFwdINS6_IJSA_SC_SB_EEES9_SE_SG_Li256ELb1ELb1ELb0ELb0EEENS1_36VarlenDynamicPersistentTileSchedulerILi128ELi64ELi256ELi128ELb0ELb1ELb1ELb1ELb0ELb1EEEEEEEEEvNT_6ParamsE,"",@"SHT_CUDA_INFO"
	.sectionflags	@""
	.align	4


	//----- nvinfo : EIATTR_CUDA_API_VERSION
	.align		4
        /*0000*/ 	.byte	0x04, 0x37
        /*0002*/ 	.short	(.L_227 - .L_226)
.L_226:
        /*0004*/ 	.word	0x00000082


	//----- nvinfo : EIATTR_KPARAM_INFO
	.align		4
.L_227:
        /*0008*/ 	.byte	0x04, 0x17
        /*000a*/ 	.short	(.L_229 - .L_228)
.L_228:
        /*000c*/ 	.word	0x00000000
        /*0010*/ 	.short	0x0000
        /*0012*/ 	.short	0x0070
        /*0014*/ 	.byte	0x00, 0xf0, 0x01, 0x2a


	//----- nvinfo : EIATTR_SPARSE_MMA_MASK
	.align		4
.L_229:
        /*0018*/ 	.byte	0x03, 0x50
        /*001a*/ 	.short	0x0000


	//----- nvinfo : EIATTR_MAXREG_COUNT
	.align		4
        /*001c*/ 	.byte	0x03, 0x1b
        /*001e*/ 	.short	0x00a8


	//----- nvinfo : EIATTR_NUM_BARRIERS
	.align		4
        /*0020*/ 	.byte	0x02, 0x4c
        /*0022*/ 	.byte	0x09
	.zero		1


	//----- nvinfo : EIATTR_EXTERNS
	.align		4
        /*0024*/ 	.byte	0x04, 0x0f
        /*0026*/ 	.short	(.L_231 - .L_230)


	//   ....[0]....
	.align		4
.L_230:
        /*0028*/ 	.word	index@(__assertfail)


	//----- nvinfo : EIATTR_ANNOTATIONS
	.align		4
.L_231:
        /*002c*/ 	.byte	0x04, 0x55
        /*002e*/ 	.short	(.L_233 - .L_232)


	//   ....[0]....
.L_232:
        /* <DEDUP_REMOVED lines=64> */


	//----- nvinfo : EIATTR_MERCURY_ISA_VERSION
	.align		4
.L_233:
        /*0418*/ 	.byte	0x03, 0x5f
        /*041a*/ 	.short	0x0101


	//----- nvinfo : EIATTR_UNUSED_LOAD_BYTE_OFFSET
	.align		4
        /*041c*/ 	.byte	0x04, 0x44
        /*041e*/ 	.short	(.L_235 - .L_234)


	//   ....[0]....
.L_234:
        /*0420*/ 	.word	0x00000a10
        /*0424*/ 	.word	0x0000fff0


	//   ....[1]....
        /*0428*/ 	.word	0x0000db20
        /*042c*/ 	.word	0x0000fff0


	//----- nvinfo : EIATTR_INT_WARP_WIDE_INSTR_OFFSETS
	.align		4
.L_235:
        /*0430*/ 	.byte	0x04, 0x31
        /*0432*/ 	.short	(.L_237 - .L_236)


	//   ....[0]....
.L_236:
        /*0434*/ 	.word	0x00000130


	//   ....[1]....
        /*0438*/ 	.word	0x00000170


	//   ....[2]....
        /*043c*/ 	.word	0x000001e0


	//   ....[3]....
        /*0440*/ 	.word	0x00012110


	//   ....[4]....
        /*0444*/ 	.word	0x000121b0


	//   ....[5]....
        /*0448*/ 	.word	0x000167b0


	//   ....[6]....
        /*044c*/ 	.word	0x00016820


	//----- nvinfo : EIATTR_COOP_GROUP_MASK_REGIDS
	.align		4
.L_237:
        /*0450*/ 	.byte	0x04, 0x29
        /*0452*/ 	.short	(.L_239 - .L_238)


	//   ....[0]....
.L_238:
        /*0454*/ 	.word	0xffffffff


	//   ....[1]....
        /*0458*/ 	.word	0xffffffff


	//   ....[2]....
        /*045c*/ 	.word	0xffffffff


	//   ....[3]....
        /*0460*/ 	.word	0xffffffff


	//   ....[4]....
        /*0464*/ 	.word	0xffffffff


	//   ....[5]....
        /*0468*/ 	.word	0xffffffff


	//   ....[6]....
        /*046c*/ 	.word	0xffffffff


	//   ....[7]....
        /*0470*/ 	.word	0xffffffff


	//   ....[8]....
        /*0474*/ 	.word	0xffffffff


	//   ....[9]....
        /*0478*/ 	.word	0xffffffff


	//   ....[10]....
        /*047c*/ 	.word	0xffffffff


	//   ....[11]....
        /*0480*/ 	.word	0xffffffff


	//   ....[12]....
        /*0484*/ 	.word	0xffffffff


	//   ....[13]....
        /*0488*/ 	.word	0xffffffff


	//   ....[14]....
        /*048c*/ 	.word	0xffffffff


	//   ....[15]....
        /*0490*/ 	.word	0xffffffff


	//   ....[16]....
        /*0494*/ 	.word	0xffffffff


	//   ....[17]....
        /*0498*/ 	.word	0xffffffff


	//   ....[18]....
        /*049c*/ 	.word	0xffffffff


	//   ....[19]....
        /*04a0*/ 	.word	0xffffffff


	//   ....[20]....
        /*04a4*/ 	.word	0xffffffff


	//   ....[21]....
        /*04a8*/ 	.word	0xffffffff


	//   ....[22]....
        /*04ac*/ 	.word	0xffffffff


	//   ....[23]....
        /*04b0*/ 	.word	0xffffffff


	//   ....[24]....
        /*04b4*/ 	.word	0xffffffff


	//   ....[25]....
        /*04b8*/ 	.word	0xffffffff


	//   ....[26]....
        /*04bc*/ 	.word	0xffffffff


	//   ....[27]....
        /*04c0*/ 	.word	0xffffffff


	//   ....[28]....
        /*04c4*/ 	.word	0xffffffff


	//   ....[29]....
        /*04c8*/ 	.word	0xffffffff


	//   ....[30]....
        /*04cc*/ 	.word	0xffffffff


	//   ....[31]....
        /*04d0*/ 	.word	0xffffffff


	//   ....[32]....
        /*04d4*/ 	.word	0xffffffff


	//   ....[33]....
        /*04d8*/ 	.word	0xffffffff


	//   ....[34]....
        /*04dc*/ 	.word	0xffffffff


	//   ....[35]....
        /*04e0*/ 	.word	0xffffffff


	//   ....[36]....
        /*04e4*/ 	.word	0xffffffff


	//   ....[37]....
        /*04e8*/ 	.word	0xffffffff


	//   ....[38]....
        /*04ec*/ 	.word	0xffffffff


	//   ....[39]....
        /*04f0*/ 	.word	0xffffffff


	//   ....[40]....
        /*04f4*/ 	.word	0xffffffff


	//   ....[41]....
        /*04f8*/ 	.word	0xffffffff


	//   ....[42]....
        /*04fc*/ 	.word	0xffffffff


	//   ....[43]....
        /*0500*/ 	.word	0xffffffff


	//   ....[44]....
        /*0504*/ 	.word	0xffffffff


	//   ....[45]....
        /*0508*/ 	.word	0xffffffff


	//   ....[46]....
        /*050c*/ 	.word	0xffffffff


	//   ....[47]....
        /*0510*/ 	.word	0xffffffff


	//   ....[48]....
        /*0514*/ 	.word	0xffffffff


	//   ....[49]....
        /*0518*/ 	.word	0xffffffff


	//   ....[50]....
        /*051c*/ 	.word	0xffffffff


	//   ....[51]....
        /*0520*/ 	.word	0xffffffff


	//   ....[52]....
        /*0524*/ 	.word	0xffffffff


	//   ....[53]....
        /*0528*/ 	.word	0xffffffff


	//   ....[54]....
        /*052c*/ 	.word	0xffffffff


	//   ....[55]....
        /*0530*/ 	.word	0xffffffff


	//   ....[56]....
        /*0534*/ 	.word	0xffffffff


	//   ....[57]....
        /*0538*/ 	.word	0xffffffff


	//   ....[58]....
        /*053c*/ 	.word	0xffffffff


	//   ....[59]....
        /*0540*/ 	.word	0xffffffff


	//   ....[60]....
        /*0544*/ 	.word	0xffffffff


	//   ....[61]....
        /*0548*/ 	.word	0xffffffff


	//   ....[62]....
        /*054c*/ 	.word	0xffffffff


	//   ....[63]....
        /*0550*/ 	.word	0xffffffff


	//   ....[64]....
        /*0554*/ 	.word	0xffffffff


	//   ....[65]....
        /*0558*/ 	.word	0xffffffff


	//   ....[66]....
        /*055c*/ 	.word	0xffffffff


	//   ....[67]....
        /*0560*/ 	.word	0xffffffff


	//   ....[68]....
        /*0564*/ 	.word	0xffffffff


	//   ....[69]....
        /*0568*/ 	.word	0xffffffff


	//   ....[70]....
        /*056c*/ 	.word	0xffffffff


	//   ....[71]....
        /*0570*/ 	.word	0xffffffff


	//   ....[72]....
        /*0574*/ 	.word	0xffffffff


	//   ....[73]....
        /*0578*/ 	.word	0xffffffff


	//   ....[74]....
        /*057c*/ 	.word	0xffffffff


	//   ....[75]....
        /*0580*/ 	.word	0xffffffff


	//   ....[76]....
        /*0584*/ 	.word	0xffffffff


	//   ....[77]....
        /*0588*/ 	.word	0xffffffff


	//   ....[78]....
        /*058c*/ 	.word	0xffffffff


	//   ....[79]....
        /*0590*/ 	.word	0xffffffff


	//   ....[80]....
        /*0594*/ 	.word	0xffffffff


	//   ....[81]....
        /*0598*/ 	.word	0xffffffff


	//   ....[82]....
        /*059c*/ 	.word	0xffffffff


	//   ....[83]....
        /*05a0*/ 	.word	0xffffffff


	//   ....[84]....
        /*05a4*/ 	.word	0xffffffff


	//   ....[85]....
        /*05a8*/ 	.word	0xffffffff


	//   ....[86]....
        /*05ac*/ 	.word	0xffffffff


	//   ....[87]....
        /*05b0*/ 	.word	0xffffffff


	//   ....[88]....
        /*05b4*/ 	.word	0xffffffff


	//   ....[89]....
        /*05b8*/ 	.word	0xffffffff


	//   ....[90]....
        /*05bc*/ 	.word	0xffffffff


	//   ....[91]....
        /*05c0*/ 	.word	0xffffffff


	//   ....[92]....
        /*05c4*/ 	.word	0xffffffff


	//   ....[93]....
        /*05c8*/ 	.word	0xffffffff


	//   ....[94]....
        /*05cc*/ 	.word	0xffffffff


	//   ....[95]....
        /*05d0*/ 	.word	0xffffffff


	//   ....[96]....
        /*05d4*/ 	.word	0xffffffff


	//   ....[97]....
        /*05d8*/ 	.word	0xffffffff


	//   ....[98]....
        /*05dc*/ 	.word	0xffffffff


	//   ....[99]....
        /*05e0*/ 	.word	0xffffffff


	//   ....[100]....
        /*05e4*/ 	.word	0xffffffff


	//   ....[101]....
        /*05e8*/ 	.word	0xffffffff


	//   ....[102]....
        /*05ec*/ 	.word	0xffffffff


	//   ....[103]....
        /*05f0*/ 	.word	0xffffffff


	//   ....[104]....
        /*05f4*/ 	.word	0xffffffff


	//   ....[105]....
        /*05f8*/ 	.word	0x0500000f


	//   ....[106]....
        /*05fc*/ 	.word	0x0500000f


	//   ....[107]....
        /*0600*/ 	.word	0x0500000f


	//   ....[108]....
        /*0604*/ 	.word	0x0500000f


	//   ....[109]....
        /*0608*/ 	.word	0x0500000f


	//   ....[110]....
        /*060c*/ 	.word	0x0500000f


	//   ....[111]....
        /*0610*/ 	.word	0x0500000f


	//   ....[112]....
        /*0614*/ 	.word	0x0500000f


	//   ....[113]....
        /*0618*/ 	.word	0x0500000f


	//   ....[114]....
        /*061c*/ 	.word	0x0500000f


	//   ....[115]....
        /*0620*/ 	.word	0x0500000f


	//   ....[116]....
        /*0624*/ 	.word	0x0500000f


	//   ....[117]....
        /*0628*/ 	.word	0x0500000f


	//   ....[118]....
        /*062c*/ 	.word	0x0500000f


	//   ....[119]....
        /*0630*/ 	.word	0x0500000f


	//   ....[120]....
        /*0634*/ 	.word	0x0500000f


	//   ....[121]....
        /*0638*/ 	.word	0x0500000f


	//   ....[122]....
        /*063c*/ 	.word	0x0500000f


	//   ....[123]....
        /*0640*/ 	.word	0x0500000f


	//   ....[124]....
        /*0644*/ 	.word	0x0500000f


	//   ....[125]....
        /*0648*/ 	.word	0x0500000f


	//   ....[126]....
        /*064c*/ 	.word	0x0500000f


	//   ....[127]....
        /*0650*/ 	.word	0x0500000f


	//   ....[128]....
        /*0654*/ 	.word	0x0500000f


	//   ....[129]....
        /*0658*/ 	.word	0x0500000f


	//   ....[130]....
        /*065c*/ 	.word	0x0500000f


	//   ....[131]....
        /*0660*/ 	.word	0x0500000f


	//   ....[132]....
        /*0664*/ 	.word	0x0500000f


	//   ....[133]....
        /*0668*/ 	.word	0x0500000f


	//   ....[134]....
        /*066c*/ 	.word	0x0500000f


	//   ....[135]....
        /*0670*/ 	.word	0x0500000f


	//   ....[136]....
        /*0674*/ 	.word	0x0500000f


	//   ....[137]....
        /*0678*/ 	.word	0x0500000f


	//   ....[138]....
        /*067c*/ 	.word	0x0500000f


	//   ....[139]....
        /*0680*/ 	.word	0x0500000f


	//----- nvinfo : EIATTR_COOP_GROUP_INSTR_OFFSETS
	.align		4
.L_239:
        /*0684*/ 	.byte	0x04, 0x28
        /*0686*/ 	.short	(.L_241 - .L_240)


	//   ....[0]....
.L_240:
        /*0688*/ 	.word	0x00000060


	//   ....[1]....
        /*068c*/ 	.word	0x00000140


	//   ....[2]....
        /*0690*/ 	.word	0x00000190


	//   ....[3]....
        /*0694*/ 	.word	0x000003c0


	//   ....[4]....
        /*0698*/ 	.word	0x00000520


	//   ....[5]....
        /*069c*/ 	.word	0x00000640


	//   ....[6]....
        /*06a0*/ 	.word	0x000007a0


	//   ....[7]....
        /*06a4*/ 	.word	0x00001c30


	//   ....[8]....
        /*06a8*/ 	.word	0x00002750


	//   ....[9]....
        /*06ac*/ 	.word	0x00003000


	//   ....[10]....
        /*06b0*/ 	.word	0x00003950


	//   ....[11]....
        /*06b4*/ 	.word	0x00003a70


	//   ....[12]....
        /*06b8*/ 	.word	0x00003de0


	//   ....[13]....
        /*06bc*/ 	.word	0x00003e90


	//   ....[14]....
        /*06c0*/ 	.word	0x00005e80


	//   ....[15]....
        /*06c4*/ 	.word	0x00006320


	//   ....[16]....
        /*06c8*/ 	.word	0x00006a20


	//   ....[17]....
        /*06cc*/ 	.word	0x00006b20


	//   ....[18]....
        /*06d0*/ 	.word	0x00006e60


	//   ....[19]....
        /*06d4*/ 	.word	0x00006f20


	//   ....[20]....
        /*06d8*/ 	.word	0x00008f90


	//   ....[21]....
        /*06dc*/ 	.word	0x00009050


	//   ....[22]....
        /*06e0*/ 	.word	0x00009290


	//   ....[23]....
        /*06e4*/ 	.word	0x000092e0


	//   ....[24]....
        /*06e8*/ 	.word	0x0000ad80


	//   ....[25]....
        /*06ec*/ 	.word	0x0000b340


	//   ....[26]....
        /*06f0*/ 	.word	0x0000b9c0


	//   ....[27]....
        /*06f4*/ 	.word	0x0000ba90


	//   ....[28]....
        /*06f8*/ 	.word	0x0000be70


	//   ....[29]....
        /*06fc*/ 	.word	0x0000bed0


	//   ....[30]....
        /*0700*/ 	.word	0x0000ceb0


	//   ....[31]....
        /*0704*/ 	.word	0x0000cef0


	//   ....[32]....
        /*0708*/ 	.word	0x0000d030


	//   ....[33]....
        /*070c*/ 	.word	0x0000d050


	//   ....[34]....
        /*0710*/ 	.word	0x0000ec40


	//   ....[35]....
        /*0714*/ 	.word	0x0000ec80


	//   ....[36]....
        /*0718*/ 	.word	0x0000ecc0


	//   ....[37]....
        /*071c*/ 	.word	0x0000ed00


	//   ....[38]....
        /*0720*/ 	.word	0x0000f570


	//   ....[39]....
        /*0724*/ 	.word	0x0000f5a0


	//   ....[40]....
        /*0728*/ 	.word	0x0000f700


	//   ....[41]....
        /*072c*/ 	.word	0x0000f720


	//   ....[42]....
        /*0730*/ 	.word	0x0000f870


	//   ....[43]....
        /*0734*/ 	.word	0x0000f890


	//   ....[44]....
        /*0738*/ 	.word	0x0000f9f0


	//   ....[45]....
        /*073c*/ 	.word	0x0000fa10


	//   ....[46]....
        /*0740*/ 	.word	0x00010420


	//   ....[47]....
        /*0744*/ 	.word	0x00010440


	//   ....[48]....
        /*0748*/ 	.word	0x00010590


	//   ....[49]....
        /*074c*/ 	.word	0x000105b0


	//   ....[50]....
        /*0750*/ 	.word	0x00010700


	//   ....[51]....
        /*0754*/ 	.word	0x00010720


	//   ....[52]....
        /*0758*/ 	.word	0x00010880


	//   ....[53]....
        /*075c*/ 	.word	0x000108a0


	//   ....[54]....
        /*0760*/ 	.word	0x00010a90


	//   ....[55]....
        /*0764*/ 	.word	0x00010c80


	//   ....[56]....
        /*0768*/ 	.word	0x00010cb0


	//   ....[57]....
        /*076c*/ 	.word	0x00010ce0


	//   ....[58]....
        /*0770*/ 	.word	0x00010d10


	//   ....[59]....
        /*0774*/ 	.word	0x00010d40


	//   ....[60]....
        /*0778*/ 	.word	0x00010d70


	//   ....[61]....
        /*077c*/ 	.word	0x00010ef0


	//   ....[62]....
        /*0780*/ 	.word	0x00010f20


	//   ....[63]....
        /*0784*/ 	.word	0x00010f50


	//   ....[64]....
        /*0788*/ 	.word	0x00010f80


	//   ....[65]....
        /*078c*/ 	.word	0x00010fb0


	//   ....[66]....
        /*0790*/ 	.word	0x00010fe0


	//   ....[67]....
        /*0794*/ 	.word	0x00011090


	//   ....[68]....
        /*0798*/ 	.word	0x000110f0


	//   ....[69]....
        /*079c*/ 	.word	0x00011180


	//   ....[70]....
        /*07a0*/ 	.word	0x000126f0


	//   ....[71]....
        /*07a4*/ 	.word	0x000133c0


	//   ....[72]....
        /*07a8*/ 	.word	0x000133e0


	//   ....[73]....
        /*07ac*/ 	.word	0x000134d0


	//   ....[74]....
        /*07b0*/ 	.word	0x000134e0


	//   ....[75]....
        /*07b4*/ 	.word	0x000135a0


	//   ....[76]....
        /*07b8*/ 	.word	0x000135b0


	//   ....[77]....
        /*07bc*/ 	.word	0x00013670


	//   ....[78]....
        /*07c0*/ 	.word	0x00013680


	//   ....[79]....
        /*07c4*/ 	.word	0x00013740


	//   ....[80]....
        /*07c8*/ 	.word	0x00013750


	//   ....[81]....
        /*07cc*/ 	.word	0x00013810


	//   ....[82]....
        /*07d0*/ 	.word	0x00013820


	//   ....[83]....
        /*07d4*/ 	.word	0x000138d0


	//   ....[84]....
        /*07d8*/ 	.word	0x000138e0


	//   ....[85]....
        /*07dc*/ 	.word	0x00013910


	//   ....[86]....
        /*07e0*/ 	.word	0x00013930


	//   ....[87]....
        /*07e4*/ 	.word	0x000170b0


	//   ....[88]....
        /*07e8*/ 	.word	0x00017110


	//   ....[89]....
        /*07ec*/ 	.word	0x00017140


	//   ....[90]....
        /*07f0*/ 	.word	0x00017150


	//   ....[91]....
        /*07f4*/ 	.word	0x00017180


	//   ....[92]....
        /*07f8*/ 	.word	0x000171b0


	//   ....[93]....
        /*07fc*/ 	.word	0x000171e0


	//   ....[94]....
        /*0800*/ 	.word	0x00017210


	//   ....[95]....
        /*0804*/ 	.word	0x000173a0


	//   ....[96]....
        /*0808*/ 	.word	0x000173d0


	//   ....[97]....
        /*080c*/ 	.word	0x00017400


	//   ....[98]....
        /*0810*/ 	.word	0x00017430


	//   ....[99]....
        /*0814*/ 	.word	0x00017460


	//   ....[100]....
        /*0818*/ 	.word	0x00017490


	//   ....[101]....
        /*081c*/ 	.word	0x00017550


	//   ....[102]....
        /*0820*/ 	.word	0x00017570


	//   ....[103]....
        /*0824*/ 	.word	0x000175e0


	//   ....[104]....
        /*0828*/ 	.word	0x00017cc0


	//   ....[105]....
        /*082c*/ 	.word	0x00018370


	//   ....[106]....
        /*0830*/ 	.word	0x00018550


	//   ....[107]....
        /*0834*/ 	.word	0x000185a0


	//   ....[108]....
        /*0838*/ 	.word	0x000186f0


	//   ....[109]....
        /*083c*/ 	.word	0x00018740


	//   ....[110]....
        /*0840*/ 	.word	0x00018890


	//   ....[111]....
        /*0844*/ 	.word	0x000188e0


	//   ....[112]....
        /*0848*/ 	.word	0x00018a30


	//   ....[113]....
        /*084c*/ 	.word	0x00018a80


	//   ....[114]....
        /*0850*/ 	.word	0x00018bd0


	//   ....[115]....
        /*0854*/ 	.word	0x00018c20


	//   ....[116]....
        /*0858*/ 	.word	0x00018d60


	//   ....[117]....
        /*085c*/ 	.word	0x00018db0


	//   ....[118]....
        /*0860*/ 	.word	0x00018ef0


	//   ....[119]....
        /*0864*/ 	.word	0x00018f40


	//   ....[120]....
        /*0868*/ 	.word	0x00019070


	//   ....[121]....
        /*086c*/ 	.word	0x000190c0


	//   ....[122]....
        /*0870*/ 	.word	0x000193f0


	//   ....[123]....
        /*0874*/ 	.word	0x00019490


	//   ....[124]....
        /*0878*/ 	.word	0x000195c0


	//   ....[125]....
        /*087c*/ 	.word	0x00019640


	//   ....[126]....
        /*0880*/ 	.word	0x000196c0


	//   ....[127]....
        /*0884*/ 	.word	0x00019740


	//   ....[128]....
        /*0888*/ 	.word	0x000197c0


	//   ....[129]....
        /*088c*/ 	.word	0x00019850


	//   ....[130]....
        /*0890*/ 	.word	0x000198f0


	//   ....[131]....
        /*0894*/ 	.word	0x00019990


	//   ....[132]....
        /*0898*/ 	.word	0x00019a10


	//   ....[133]....
        /*089c*/ 	.word	0x00019a90


	//   ....[134]....
        /*08a0*/ 	.word	0x00019b10


	//   ....[135]....
        /*08a4*/ 	.word	0x00019ba0


	//   ....[136]....
        /*08a8*/ 	.word	0x00019c20


	//   ....[137]....
        /*08ac*/ 	.word	0x00019cc0


	//   ....[138]....
        /*08b0*/ 	.word	0x00019d50


	//   ....[139]....
        /*08b4*/ 	.word	0x00019e80


	//----- nvinfo : EIATTR_REG_RECONFIG
	.align		4
.L_241:
        /*08b8*/ 	.byte	0x01, 0x54
	.zero		2


	//----- nvinfo : EIATTR_SYSCALL_OFFSETS
	.align		4
        /*08bc*/ 	.byte	0x04, 0x46
        /*08be*/ 	.short	(.L_243 - .L_242)


	//   ....[0]....
.L_242:
        /*08c0*/ 	.word	0x00001e10


	//   ....[1]....
        /*08c4*/ 	.word	0x00012320


	//   ....[2]....
        /*08c8*/ 	.word	0x00012470


	//   ....[3]....
        /*08cc*/ 	.word	0x00012560


	//   ....[4]....
        /*08d0*/ 	.word	0x00012ee0


	//----- nvinfo : EIATTR_MBARRIER_INSTR_OFFSETS
	.align		4
.L_243:
        /*08d4*/ 	.byte	0x04, 0x39
        /*08d6*/ 	.short	(.L_245 - .L_244)


	//   ....[0]....
.L_244:
        /*08d8*/ 	.word	0x00000270
        /*08dc*/ 	.word	0x000000ff
        /*08e0*/ 	.word	0x00030800
        /*08e4*/ 	.short	0x0100
        /*08e6*/ 	.byte	0x08
	.zero		1


	//   ....[1]....
        /*08e8*/ 	.word	0x00000280
        /*08ec*/ 	.word	0x000000ff
        /*08f0*/ 	.word	0x00030820
        /*08f4*/ 	.short	0x0100
        /*08f6*/ 	.byte	0x08
	.zero		1


	//   ....[2]....
        /*08f8*/ 	.word	0x00000370
        /*08fc*/ 	.word	0x000000ff
        /*0900*/ 	.word	0x00030830
        /*0904*/ 	.short	0x0100
        /*0906*/ 	.byte	0x08
	.zero		1


	//   ....[3]....
        /*0908*/ 	.word	0x00000380
        /*090c*/ 	.word	0x000000ff
        /*0910*/ 	.word	0x00030840
        /*0914*/ 	.short	0x0100
        /*0916*/ 	.byte	0x08
	.zero		1


	//   ....[4]....
        /*0918*/ 	.word	0x00000390
        /*091c*/ 	.word	0x000000ff
        /*0920*/ 	.word	0x00030838
        /*0924*/ 	.short	0x0100
        /*0926*/ 	.byte	0x08
	.zero		1


	//   ....[5]....
        /*0928*/ 	.word	0x000003a0
        /*092c*/ 	.word	0x000000ff
        /*0930*/ 	.word	0x00030848
        /*0934*/ 	.short	0x0100
        /*0936*/ 	.byte	0x08
	.zero		1


	//   ....[6]....
        /*0938*/ 	.word	0x000004d0
        /*093c*/ 	.word	0x000000ff
        /*0940*/ 	.word	0x00030850
        /*0944*/ 	.short	0x0100
        /*0946*/ 	.byte	0x08
	.zero		1


	//   ....[7]....
        /*0948*/ 	.word	0x000004e0
        /*094c*/ 	.word	0x000000ff
        /*0950*/ 	.word	0x00030860
        /*0954*/ 	.short	0x0100
        /*0956*/ 	.byte	0x08
	.zero		1


	//   ....[8]....
        /*0958*/ 	.word	0x000004f0
        /*095c*/ 	.word	0x000000ff
        /*0960*/ 	.word	0x00030858
        /*0964*/ 	.short	0x0100
        /*0966*/ 	.byte	0x08
	.zero		1


	//   ....[9]....
        /*0968*/ 	.word	0x00000500
        /*096c*/ 	.word	0x000000ff
        /*0970*/ 	.word	0x00030868
        /*0974*/ 	.short	0x0100
        /*0976*/ 	.byte	0x08
	.zero		1


	//   ....[10]....
        /*0978*/ 	.word	0x000005f0
        /*097c*/ 	.word	0x000000ff
        /*0980*/ 	.word	0x00030870
        /*0984*/ 	.short	0x0100
        /*0986*/ 	.byte	0x06
	.zero		1


	//   ....[11]....
        /*0988*/ 	.word	0x00000600
        /*098c*/ 	.word	0x000000ff
        /*0990*/ 	.word	0x00030880
        /*0994*/ 	.short	0x0100
        /*0996*/ 	.byte	0x06
	.zero		1


	//   ....[12]....
        /*0998*/ 	.word	0x00000610
        /*099c*/ 	.word	0x000000ff
        /*09a0*/ 	.word	0x00030878
        /*09a4*/ 	.short	0x0100
        /*09a6*/ 	.byte	0x06
	.zero		1


	//   ....[13]....
        /*09a8*/ 	.word	0x00000620
        /*09ac*/ 	.word	0x000000ff
        /*09b0*/ 	.word	0x00030888
        /*09b4*/ 	.short	0x0100
        /*09b6*/ 	.byte	0x06
	.zero		1


	//   ....[14]....
        /*09b8*/ 	.word	0x00000750
        /*09bc*/ 	.word	0x000000ff
        /*09c0*/ 	.word	0x00030890
        /*09c4*/ 	.short	0x0100
        /*09c6*/ 	.byte	0x08
	.zero		1


	//   ....[15]....
        /*09c8*/ 	.word	0x00000760
        /*09cc*/ 	.word	0x000000ff
        /*09d0*/ 	.word	0x000308a0
        /*09d4*/ 	.short	0x0100
        /*09d6*/ 	.byte	0x08
	.zero		1


	//   ....[16]....
        /*09d8*/ 	.word	0x00000770
        /*09dc*/ 	.word	0x000000ff
        /*09e0*/ 	.word	0x00030898
        /*09e4*/ 	.short	0x0100
        /*09e6*/ 	.byte	0x08
	.zero		1


	//   ....[17]....
        /*09e8*/ 	.word	0x00000780
        /*09ec*/ 	.word	0x000000ff
        /*09f0*/ 	.word	0x000308a8
        /*09f4*/ 	.short	0x0100
        /*09f6*/ 	.byte	0x08
	.zero		1


	//   ....[18]....
        /*09f8*/ 	.word	0x000008b0
        /*09fc*/ 	.word	0x000000ff
        /*0a00*/ 	.word	0x000308b0
        /*0a04*/ 	.short	0x0100
        /*0a06*/ 	.byte	0x08
	.zero		1


	//   ....[19]....
        /*0a08*/ 	.word	0x000008c0
        /*0a0c*/ 	.word	0x000000ff
        /*0a10*/ 	.word	0x000308c0
        /*0a14*/ 	.short	0x0100
        /*0a16*/ 	.byte	0x08
	.zero		1


	//   ....[20]....
        /*0a18*/ 	.word	0x000008d0
        /*0a1c*/ 	.word	0x000000ff
        /*0a20*/ 	.word	0x000308b8
        /*0a24*/ 	.short	0x0100
        /*0a26*/ 	.byte	0x08
	.zero		1


	//   ....[21]....
        /*0a28*/ 	.word	0x000008e0
        /*0a2c*/ 	.word	0x000000ff
        /*0a30*/ 	.word	0x000308c8
        /*0a34*/ 	.short	0x0100
        /*0a36*/ 	.byte	0x08
	.zero		1


	//   ....[22]....
        /*0a38*/ 	.word	0x00001eb0
        /*0a3c*/ 	.word	0x000000ff
        /*0a40*/ 	.word	0x00030800
        /*0a44*/ 	.short	0x010a
        /*0a46*/ 	.byte	0x26
	.zero		1


	//   ....[23]....
        /*0a48*/ 	.word	0x00001f30
        /*0a4c*/ 	.word	0x00000005
        /*0a50*/ 	.word	0x00030830
        /*0a54*/ 	.short	0x010a
        /*0a56*/ 	.byte	0x3f
	.zero		1


	//   ....[24]....
        /*0a58*/ 	.word	0x00001f90
        /*0a5c*/ 	.word	0x00000005
        /*0a60*/ 	.word	0x00030830
        /*0a64*/ 	.short	0x010a
        /*0a66*/ 	.byte	0x3f
	.zero		1


	//   ....[25]....
        /*0a68*/ 	.word	0x000029d0
        /*0a6c*/ 	.word	0x00000000
        /*0a70*/ 	.word	0x00000000
        /*0a74*/ 	.short	0x0101
        /*0a76*/ 	.byte	0x3f
	.zero		1


	//   ....[26]....
        /*0a78*/ 	.word	0x00004b40
        /*0a7c*/ 	.word	0x000000ff
        /*0a80*/ 	.word	0x00030830
        /*0a84*/ 	.short	0x010a
        /*0a86*/ 	.byte	0x07
	.zero		1


	//   ....[27]....
        /*0a88*/ 	.word	0x00004b80
        /*0a8c*/ 	.word	0x000000ff
        /*0a90*/ 	.word	0x00030830
        /*0a94*/ 	.short	0x010a
        /*0a96*/ 	.byte	0x07
	.zero		1


	//   ....[28]....
        /*0a98*/ 	.word	0x00005a10
        /*0a9c*/ 	.word	0x000000ff
        /*0aa0*/ 	.word	0x00030850
        /*0aa4*/ 	.short	0x010a
        /*0aa6*/ 	.byte	0x0e
	.zero		1


	//   ....[29]....
        /*0aa8*/ 	.word	0x00005a50
        /*0aac*/ 	.word	0x000000ff
        /*0ab0*/ 	.word	0x00030850
        /*0ab4*/ 	.short	0x010a
        /*0ab6*/ 	.byte	0x0e
	.zero		1


	//   ....[30]....
        /*0ab8*/ 	.word	0x00006090
        /*0abc*/ 	.word	0x00000098
        /*0ac0*/ 	.word	0x00000000
        /*0ac4*/ 	.short	0x0101
        /*0ac6*/ 	.byte	0x3f
	.zero		1


	//   ....[31]....
        /*0ac8*/ 	.word	0x000071d0
        /*0acc*/ 	.word	0x00000015
        /*0ad0*/ 	.word	0x00000000
        /*0ad4*/ 	.short	0x0101
        /*0ad6*/ 	.byte	0x3f
	.zero		1


	//   ....[32]....
        /*0ad8*/ 	.word	0x000079f0
        /*0adc*/ 	.word	0x000000ff
        /*0ae0*/ 	.word	0x00030830
        /*0ae4*/ 	.short	0x010a
        /*0ae6*/ 	.byte	0x06
	.zero		1


	//   ....[33]....
        /*0ae8*/ 	.word	0x00007a30
        /*0aec*/ 	.word	0x000000ff
        /*0af0*/ 	.word	0x00030830
        /*0af4*/ 	.short	0x010a
        /*0af6*/ 	.byte	0x06
	.zero		1


	//   ....[34]....
        /*0af8*/ 	.word	0x000088c0
        /*0afc*/ 	.word	0x000000ff
        /*0b00*/ 	.word	0x00030850
        /*0b04*/ 	.short	0x010a
        /*0b06*/ 	.byte	0x0e
	.zero		1


	//   ....[35]....
        /*0b08*/ 	.word	0x00008900
        /*0b0c*/ 	.word	0x000000ff
        /*0b10*/ 	.word	0x00030850
        /*0b14*/ 	.short	0x010a
        /*0b16*/ 	.byte	0x0e
	.zero		1


	//   ....[36]....
        /*0b18*/ 	.word	0x00009540
        /*0b1c*/ 	.word	0x00000099
        /*0b20*/ 	.word	0x00000000
        /*0b24*/ 	.short	0x0101
        /*0b26*/ 	.byte	0x3f
	.zero		1


	//   ....[37]....
        /*0b28*/ 	.word	0x000095e0
        /*0b2c*/ 	.word	0x00000010
        /*0b30*/ 	.word	0x00000000
        /*0b34*/ 	.short	0x0101
        /*0b36*/ 	.byte	0x3f
	.zero		1


	//   ....[38]....
        /*0b38*/ 	.word	0x00009b20
        /*0b3c*/ 	.word	0x000000ff
        /*0b40*/ 	.word	0x00030830
        /*0b44*/ 	.short	0x010a
        /*0b46*/ 	.byte	0x06
	.zero		1


	//   ....[39]....
        /*0b48*/ 	.word	0x00009b60
        /*0b4c*/ 	.word	0x000000ff
        /*0b50*/ 	.word	0x00030830
        /*0b54*/ 	.short	0x010a
        /*0b56*/ 	.byte	0x06
	.zero		1


	//   ....[40]....
        /*0b58*/ 	.word	0x0000a9f0
        /*0b5c*/ 	.word	0x000000ff
        /*0b60*/ 	.word	0x00030850
        /*0b64*/ 	.short	0x010a
        /*0b66*/ 	.byte	0x0a
	.zero		1


	//   ....[41]....
        /*0b68*/ 	.word	0x0000aa30
        /*0b6c*/ 	.word	0x000000ff
        /*0b70*/ 	.word	0x00030850
        /*0b74*/ 	.short	0x010a
        /*0b76*/ 	.byte	0x0a
	.zero		1


	//   ....[42]....
        /*0b78*/ 	.word	0x0000b070
        /*0b7c*/ 	.word	0x00000002
        /*0b80*/ 	.word	0x00000000
        /*0b84*/ 	.short	0x0101
        /*0b86*/ 	.byte	0x3f
	.zero		1


	//   ....[43]....
        /*0b88*/ 	.word	0x0000c210
        /*0b8c*/ 	.word	0x0000009b
        /*0b90*/ 	.word	0x00000000
        /*0b94*/ 	.short	0x0101
        /*0b96*/ 	.byte	0x3f
	.zero		1


	//   ....[44]....
        /*0b98*/ 	.word	0x0000ce20
        /*0b9c*/ 	.word	0x000000ff
        /*0ba0*/ 	.word	0x00030850
        /*0ba4*/ 	.short	0x010a
        /*0ba6*/ 	.byte	0x05
	.zero		1


	//   ....[45]....
        /*0ba8*/ 	.word	0x0000ce60
        /*0bac*/ 	.word	0x000000ff
        /*0bb0*/ 	.word	0x00030850
        /*0bb4*/ 	.short	0x010a
        /*0bb6*/ 	.byte	0x05
	.zero		1


	//   ....[46]....
        /*0bb8*/ 	.word	0x0000d2c0
        /*0bbc*/ 	.word	0x00000009
        /*0bc0*/ 	.word	0x00000000
        /*0bc4*/ 	.short	0x0101
        /*0bc6*/ 	.byte	0x3f
	.zero		1


	//   ....[47]....
        /*0bc8*/ 	.word	0x0000f5b0
        /*0bcc*/ 	.word	0x000000a8
        /*0bd0*/ 	.word	0x00000000
        /*0bd4*/ 	.short	0x0101
        /*0bd6*/ 	.byte	0x3f
	.zero		1


	//   ....[48]....
        /*0bd8*/ 	.word	0x00012990
        /*0bdc*/ 	.word	0x00000000
        /*0be0*/ 	.word	0x00030840
        /*0be4*/ 	.short	0x010a
        /*0be6*/ 	.byte	0x3f
	.zero		1


	//   ....[49]....
        /*0be8*/ 	.word	0x00013ab0
        /*0bec*/ 	.word	0x00000008
        /*0bf0*/ 	.word	0x00030800
        /*0bf4*/ 	.short	0x0107
        /*0bf6*/ 	.byte	0x3f
	.zero		1


	//   ....[50]....
        /*0bf8*/ 	.word	0x00013bc0
        /*0bfc*/ 	.word	0x00000002
        /*0c00*/ 	.word	0x00030800
        /*0c04*/ 	.short	0x0101
        /*0c06*/ 	.byte	0x3f
	.zero		1


	//   ....[51]....
        /*0c08*/ 	.word	0x00013be0
        /*0c0c*/ 	.word	0x00000002
        /*0c10*/ 	.word	0x00030820
        /*0c14*/ 	.short	0x010a
        /*0c16*/ 	.byte	0x3f
	.zero		1


	//   ....[52]....
        /*0c18*/ 	.word	0x00013f70
        /*0c1c*/ 	.word	0x00000003
        /*0c20*/ 	.word	0x00030840
        /*0c24*/ 	.short	0x010a
        /*0c26*/ 	.byte	0x3f
	.zero		1


	//   ....[53]....
        /*0c28*/ 	.word	0x00014530
        /*0c2c*/ 	.word	0x00000003
        /*0c30*/ 	.word	0x00000060
        /*0c34*/ 	.short	0x010a
        /*0c36*/ 	.byte	0x3f
	.zero		1


	//   ....[54]....
        /*0c38*/ 	.word	0x00014e20
        /*0c3c*/ 	.word	0x00000003
        /*0c40*/ 	.word	0x00030840
        /*0c44*/ 	.short	0x010a
        /*0c46*/ 	.byte	0x3f
	.zero		1


	//   ....[55]....
        /*0c48*/ 	.word	0x000153e0
        /*0c4c*/ 	.word	0x00000002
        /*0c50*/ 	.word	0x00000060
        /*0c54*/ 	.short	0x010a
        /*0c56*/ 	.byte	0x3f
	.zero		1


	//   ....[56]....
        /*0c58*/ 	.word	0x00015be0
        /*0c5c*/ 	.word	0x00000002
        /*0c60*/ 	.word	0x00030840
        /*0c64*/ 	.short	0x010a
        /*0c66*/ 	.byte	0x3f
	.zero		1


	//   ....[57]....
        /*0c68*/ 	.word	0x000161a0
        /*0c6c*/ 	.word	0x00000002
        /*0c70*/ 	.word	0x00000060
        /*0c74*/ 	.short	0x010a
        /*0c76*/ 	.byte	0x3f
	.zero		1


	//   ....[58]....
        /*0c78*/ 	.word	0x00016930
        /*0c7c*/ 	.word	0x00000000
        /*0c80*/ 	.word	0x00030860
        /*0c84*/ 	.short	0x010a
        /*0c86*/ 	.byte	0x3f
	.zero		1


	//   ....[59]....
        /*0c88*/ 	.word	0x00017c40
        /*0c8c*/ 	.word	0x00000000
        /*0c90*/ 	.word	0x00030820
        /*0c94*/ 	.short	0x010a
        /*0c96*/ 	.byte	0x3f
	.zero		1


	//   ....[60]....
        /*0c98*/ 	.word	0x00017e20
        /*0c9c*/ 	.word	0x00000006
        /*0ca0*/ 	.word	0x00000000
        /*0ca4*/ 	.short	0x010a
        /*0ca6*/ 	.byte	0x3f
	.zero		1


	//   ....[61]....
        /*0ca8*/ 	.word	0x00017e90
        /*0cac*/ 	.word	0x00000007
        /*0cb0*/ 	.word	0x00000000
        /*0cb4*/ 	.short	0x010a
        /*0cb6*/ 	.byte	0x3f
	.zero		1


	//   ....[62]....
        /*0cb8*/ 	.word	0x00017f00
        /*0cbc*/ 	.word	0x00000004
        /*0cc0*/ 	.word	0x00000000
        /*0cc4*/ 	.short	0x010a
        /*0cc6*/ 	.byte	0x3f
	.zero		1


	//   ....[63]....
        /*0cc8*/ 	.word	0x00017f30
        /*0ccc*/ 	.word	0x00000003
        /*0cd0*/ 	.word	0x00000000
        /*0cd4*/ 	.short	0x010a
        /*0cd6*/ 	.byte	0x3f
	.zero		1


	//   ....[64]....
        /*0cd8*/ 	.word	0x00017fa0
        /*0cdc*/ 	.word	0x00000003
        /*0ce0*/ 	.word	0x00030800
        /*0ce4*/ 	.short	0x010a
        /*0ce6*/ 	.byte	0x3f
	.zero		1


	//   ....[65]....
        /*0ce8*/ 	.word	0x00017ff0
        /*0cec*/ 	.word	0x00000005
        /*0cf0*/ 	.word	0x00030830
        /*0cf4*/ 	.short	0x010a
        /*0cf6*/ 	.byte	0x3f
	.zero		1


	//   ....[66]....
        /*0cf8*/ 	.word	0x00018050
        /*0cfc*/ 	.word	0x00000098
        /*0d00*/ 	.word	0x00030830
        /*0d04*/ 	.short	0x010a
        /*0d06*/ 	.byte	0x3f
	.zero		1


	//   ....[67]....
        /*0d08*/ 	.word	0x000180b0
        /*0d0c*/ 	.word	0x00000015
        /*0d10*/ 	.word	0x00030850
        /*0d14*/ 	.short	0x010a
        /*0d16*/ 	.byte	0x3f
	.zero		1


	//   ....[68]....
        /*0d18*/ 	.word	0x00018110
        /*0d1c*/ 	.word	0x00000004
        /*0d20*/ 	.word	0x00030830
        /*0d24*/ 	.short	0x010a
        /*0d26*/ 	.byte	0x3f
	.zero		1


	//   ....[69]....
        /*0d28*/ 	.word	0x00018170
        /*0d2c*/ 	.word	0x00000003
        /*0d30*/ 	.word	0x00030850
        /*0d34*/ 	.short	0x010a
        /*0d36*/ 	.byte	0x3f
	.zero		1


	//   ....[70]....
        /*0d38*/ 	.word	0x000181d0
        /*0d3c*/ 	.word	0x00000004
        /*0d40*/ 	.word	0x00030830
        /*0d44*/ 	.short	0x010a
        /*0d46*/ 	.byte	0x3f
	.zero		1


	//   ....[71]....
        /*0d48*/ 	.word	0x00018230
        /*0d4c*/ 	.word	0x00000003
        /*0d50*/ 	.word	0x00030850
        /*0d54*/ 	.short	0x010a
        /*0d56*/ 	.byte	0x3f
	.zero		1


	//   ....[72]....
        /*0d58*/ 	.word	0x00018290
        /*0d5c*/ 	.word	0x00000007
        /*0d60*/ 	.word	0x00030850
        /*0d64*/ 	.short	0x010a
        /*0d66*/ 	.byte	0x3f
	.zero		1


	//   ....[73]....
        /*0d68*/ 	.word	0x00018430
        /*0d6c*/ 	.word	0x00000000
        /*0d70*/ 	.word	0x00030840
        /*0d74*/ 	.short	0x010a
        /*0d76*/ 	.byte	0x3f
	.zero		1


	//   ....[74]....
        /*0d78*/ 	.word	0x00019110
        /*0d7c*/ 	.word	0x00000002
        /*0d80*/ 	.word	0x00030820
        /*0d84*/ 	.short	0x010a
        /*0d86*/ 	.byte	0x3f
	.zero		1


	//   ....[75]....
        /*0d88*/ 	.word	0x00019160
        /*0d8c*/ 	.word	0x00000003
        /*0d90*/ 	.word	0x00030840
        /*0d94*/ 	.short	0x010a
        /*0d96*/ 	.byte	0x3f
	.zero		1


	//   ....[76]....
        /*0d98*/ 	.word	0x000191b0
        /*0d9c*/ 	.word	0x00000003
        /*0da0*/ 	.word	0x00000060
        /*0da4*/ 	.short	0x010a
        /*0da6*/ 	.byte	0x3f
	.zero		1


	//   ....[77]....
        /*0da8*/ 	.word	0x00019200
        /*0dac*/ 	.word	0x00000003
        /*0db0*/ 	.word	0x00030840
        /*0db4*/ 	.short	0x010a
        /*0db6*/ 	.byte	0x3f
	.zero		1


	//   ....[78]....
        /*0db8*/ 	.word	0x00019250
        /*0dbc*/ 	.word	0x00000002
        /*0dc0*/ 	.word	0x00000060
        /*0dc4*/ 	.short	0x010a
        /*0dc6*/ 	.byte	0x3f
	.zero		1


	//   ....[79]....
        /*0dc8*/ 	.word	0x000192a0
        /*0dcc*/ 	.word	0x00000002
        /*0dd0*/ 	.word	0x00030840
        /*0dd4*/ 	.short	0x010a
        /*0dd6*/ 	.byte	0x3f
	.zero		1


	//   ....[80]....
        /*0dd8*/ 	.word	0x000192f0
        /*0ddc*/ 	.word	0x00000002
        /*0de0*/ 	.word	0x00000060
        /*0de4*/ 	.short	0x010a
        /*0de6*/ 	.byte	0x3f
	.zero		1


	//   ....[81]....
        /*0de8*/ 	.word	0x00019340
        /*0dec*/ 	.word	0x00000000
        /*0df0*/ 	.word	0x00030860
        /*0df4*/ 	.short	0x010a
        /*0df6*/ 	.byte	0x3f
	.zero		1


	//   ....[82]....
        /*0df8*/ 	.word	0x00019da0
        /*0dfc*/ 	.word	0x00000000
        /*0e00*/ 	.word	0x00030820
        /*0e04*/ 	.short	0x010a
        /*0e06*/ 	.byte	0x3f
	.zero		1


	//   ....[83]....
        /*0e08*/ 	.word	0x00019f40
        /*0e0c*/ 	.word	0x00000006
        /*0e10*/ 	.word	0x00000000
        /*0e14*/ 	.short	0x010a
        /*0e16*/ 	.byte	0x3f
	.zero		1


	//   ....[84]....
        /*0e18*/ 	.word	0x00019f90
        /*0e1c*/ 	.word	0x00000007
        /*0e20*/ 	.word	0x00000000
        /*0e24*/ 	.short	0x010a
        /*0e26*/ 	.byte	0x3f
	.zero		1


	//   ....[85]....
        /*0e28*/ 	.word	0x00019fe0
        /*0e2c*/ 	.word	0x00000004
        /*0e30*/ 	.word	0x00000000
        /*0e34*/ 	.short	0x010a
        /*0e36*/ 	.byte	0x3f
	.zero		1


	//----- nvinfo : EIATTR_NUM_MBARRIERS
	.align		4
.L_245:
        /*0e38*/ 	.byte	0x03, 0x38
        /*0e3a*/ 	.short	0x0016


	//----- nvinfo : EIATTR_EXIT_INSTR_OFFSETS
	.align		4
        /*0e3c*/ 	.byte	0x04, 0x1c
        /*0e3e*/ 	.short	(.L_247 - .L_246)


	//   ....[0]....
.L_246:
        /*0e40*/ 	.word	0x00000a50


	//   ....[1]....
        /*0e44*/ 	.word	0x00010a30


	//   ....[2]....
        /*0e48*/ 	.word	0x00017f80


	//----- nvinfo : EIATTR_MAX_THREADS
	.align		4
.L_247:
        /*0e4c*/ 	.byte	0x04, 0x05
        /*0e4e*/ 	.short	(.L_249 - .L_248)
.L_248:
        /*0e50*/ 	.word	0x00000180
        /*0e54*/ 	.word	0x00000001
        /*0e58*/ 	.word	0x00000001


	//----- nvinfo : EIATTR_CRS_STACK_SIZE
	.align		4
.L_249:
        /*0e5c*/ 	.byte	0x04, 0x1e
        /*0e5e*/ 	.short	(.L_251 - .L_250)
.L_250:
        /*0e60*/ 	.word	0x00000000


	//----- nvinfo : EIATTR_CBANK_PARAM_SIZE
	.align		4
.L_251:
        /*0e64*/ 	.byte	0x03, 0x19
        /*0e66*/ 	.short	0x0af0


	//----- nvinfo : EIATTR_PARAM_CBANK
	.align		4
        /*0e68*/ 	.byte	0x04, 0x0a
        /*0e6a*/ 	.short	(.L_253 - .L_252)
	.align		4
.L_252:
        /*0e6c*/ 	.word	index@(.nv.constant0._ZN7cutlass13device_kernelIN5flash11enable_sm90INS1_16FlashAttnFwdSm90INS1_25CollectiveMainloopFwdSm90ILi2EN4cute5tupleIJNS5_1CILi1EEES8_S8_EEENS6_IJNS7_ILi128EEENS7_ILi64EEENS7_ILi256EEEEEELi256ENS_6half_tEfNS_4arch4Sm90ELb0ELb1ELb1ELb1ELb0ELb0ELb0ELb1ELb1ELb1ELb0ELb0EEENS1_21CollectiveEpilogueFwdINS6_IJSA_SC_SB_EEES9_SE_SG_Li256ELb1ELb1ELb0ELb0EEENS1_36VarlenDynamicPersistentTileSchedulerILi128ELi64ELi256ELi128ELb0ELb1ELb1ELb1ELb0ELb1EEEEEEEEEvNT_6ParamsE)
        /*0e70*/ 	.short	0x0210
        /*0e72*/ 	.short	0x0af0


	//----- nvinfo : EIATTR_SW_WAR
	.align		4
.L_253:
        /*0e74*/ 	.byte	0x04, 0x36
        /*0e76*/ 	.short	(.L_255 - .L_254)
.L_254:
        /*0e78*/ 	.word	0x00000008
.L_255:


//--------------------- .nv.info._ZN7cutlass13device_kernelIN5flash11enable_sm90INS1_16FlashAttnFwdSm90INS1_25CollectiveMainloopFwdSm90ILi2EN4cute5tupleIJNS5_1CILi1EEES8_S8_EEENS6_IJNS7_ILi128EEENS7_ILi64EEENS7_ILi256EEEEEELi256ENS_6half_tEfNS_4arch4Sm90ELb0ELb1ELb1ELb1ELb0ELb1ELb0ELb1ELb1ELb1ELb0ELb0EEENS1_21CollectiveEpilogueFwdINS6_IJSA_SC_SB_EEES9_SE_SG_Li256ELb1ELb1ELb0ELb0EEENS1_36VarlenDynamicPersistentTileSchedulerILi128ELi64ELi256ELi128ELb0ELb1ELb1ELb1ELb0ELb1EEEEEEEEEvNT_6ParamsE --------------------------
	.section	.nv.info._ZN7cutlass13device_kernelIN5flash11enable_sm90INS1_16FlashAttnFwdSm90INS1_25CollectiveMainloopFwdSm90ILi2EN4cute5tupleIJNS5_1CILi1EEES8_S8_EEENS6_IJNS7_ILi128EEENS7_ILi64EEENS7_ILi256EEEEEELi256ENS_6half_tEfNS_4arch4Sm90ELb0ELb1ELb1ELb1ELb0ELb1ELb0ELb1ELb1ELb1ELb0ELb0EEENS1_21CollectiveEpilogueFwdINS6_IJSA_SC_SB_EEES9_SE_SG_Li256ELb1ELb1ELb0ELb0EEENS1_36VarlenDynamicPersistentTileSchedulerILi128ELi64ELi256ELi128ELb0ELb1ELb1ELb1ELb0ELb1EEEEEEEEEvNT_6ParamsE,"",@"SHT_CUDA_INFO"
	.sectionflags	@""
	.align	4


	//----- nvinfo : EIATTR_CUDA_API_VERSION
	.align		4
        /*0000*/ 	.byte	0x04, 0x37
        /*0002*/ 	.short	(.L_257 - .L_256)
.L_256:
        /*0004*/ 	.word	0x00000082


	//----- nvinfo : EIATTR_KPARAM_INFO
	.align		4
.L_257:
        /*0008*/ 	.byte	0x04, 0x17
        /*000a*/ 	.short	(.L_259 - .L_258)
.L_258:
        /*000c*/ 	.word	0x00000000
        /*0010*/ 	.short	0x0000
        /*0012*/ 	.short	0x0070
        /*0014*/ 	.byte	0x00, 0xf0, 0x01, 0x2a


	//----- nvinfo : EIATTR_SPARSE_MMA_MASK
	.align		4
.L_259:
        /*0018*/ 	.byte	0x03, 0x50
        /*001a*/ 	.short	0x0000


	//----- nvinfo : EIATTR_MAXREG_COUNT
	.align		4
        /*001c*/ 	.byte	0x03, 0x1b
        /*001e*/ 	.short	0x00a8


	//----- nvinfo : EIATTR_NUM_BARRIERS
	.align		4
        /*0020*/ 	.byte	0x02, 0x4c
        /*0022*/ 	.byte	0x10
	.zero		1


	//----- nvinfo : EIATTR_EXTERNS
	.align		4
        /*0024*/ 	.byte	0x04, 0x0f
        /*0026*/ 	.short	(.L_261 - .L_260)


	//   ....[0]....
	.align		4
.L_260:
        /*0028*/ 	.word	index@(__assertfail)


	//----- nvinfo : EIATTR_ANNOTATIONS
	.align		4
.L_261:
        /*002c*/ 	.byte	0x04, 0x55
        /*002e*/ 	.short	(.L_263 - .L_262)


	//   ....[0]....
.L_262:
        /* <DEDUP_REMOVED lines=155> */


	//----- nvinfo : EIATTR_MERCURY_ISA_VERSION
	.align		4
.L_263:
        /*09c8*/ 	.byte	0x03, 0x5f
        /*09ca*/ 	.short	0x0101


	//----- nvinfo : EIATTR_UNUSED_LOAD_BYTE_OFFSET
	.align		4
        /*09cc*/ 	.byte	0x04, 0x44
        /*09ce*/ 	.short	(.L_265 - .L_264)


	//   ....[0]....
.L_264:
        /*09d0*/ 	.word	0x00000a80
        /*09d4*/ 	.word	0x0000fff0


	//   ....[1]....
        /*09d8*/ 	.word	0x0001f020
        /*09dc*/ 	.word	0x0000fff0


	//----- nvinfo : EIATTR_INT_WARP_WIDE_INSTR_OFFSETS
	.align		4
.L_265:
        /*09e0*/ 	.byte	0x04, 0x31
        /*09e2*/ 	.short	(.L_267 - .L_266)


	//   ....[0]....
.L_266:
        /*09e4*/ 	.word	0x00000180


	//   ....[1]....
        /*09e8*/ 	.word	0x000001c0


	//   ....[2]....
        /*09ec*/ 	.word	0x00000280


	//   ....[3]....
        /*09f0*/ 	.word	0x00025360


	//   ....[4]....
        /*09f4*/ 	.word	0x000253f0


	//   ....[5]....
        /*09f8*/ 	.word	0x00029920


	//   ....[6]....
        /*09fc*/ 	.word	0x00029980


	//----- nvinfo : EIATTR_COOP_GROUP_MASK_REGIDS
	.align		4
.L_267:
        /*0a00*/ 	.byte	0x04, 0x29
        /*0a02*/ 	.short	(.L_269 - .L_268)


	//   ....[0]....
.L_268:
        /*0a04*/ 	.word	0xffffffff


	//   ....[1]....
        /*0a08*/ 	.word	0xffffffff


	//   ....[2]....
        /*0a0c*/ 	.word	0xffffffff


	//   ....[3]....
        /*0a10*/ 	.word	0xffffffff


	//   ....[4]....
        /*0a14*/ 	.word	0xffffffff


	//   ....[5]....
        /*0a18*/ 	.word	0xffffffff


	//   ....[6]....
        /*0a1c*/ 	.word	0xffffffff


	//   ....[7]....
        /*0a20*/ 	.word	0xffffffff


	//   ....[8]....
        /*0a24*/ 	.word	0xffffffff


	//   ....[9]....
        /*0a28*/ 	.word	0xffffffff


	//   ....[10]....
        /*0a2c*/ 	.word	0xffffffff


	//   ....[11]....
        /*0a30*/ 	.word	0xffffffff


	//   ....[12]....
        /*0a34*/ 	.word	0xffffffff


	//   ....[13]....
        /*0a38*/ 	.word	0xffffffff


	//   ....[14]....
        /*0a3c*/ 	.word	0xffffffff


	//   ....[15]....
        /*0a40*/ 	.word	0xffffffff


	//   ....[16]....
        /*0a44*/ 	.word	0xffffffff


	//   ....[17]....
        /*0a48*/ 	.word	0xffffffff


	//   ....[18]....
        /*0a4c*/ 	.word	0xffffffff


	//   ....[19]....
        /*0a50*/ 	.word	0xffffffff


	//   ....[20]....
        /*0a54*/ 	.word	0xffffffff


	//   ....[21]....
        /*0a58*/ 	.word	0xffffffff


	//   ....[22]....
        /*0a5c*/ 	.word	0xffffffff


	//   ....[23]....
        /*0a60*/ 	.word	0xffffffff


	//   ....[24]....
        /*0a64*/ 	.word	0xffffffff


	//   ....[25]....
        /*0a68*/ 	.word	0xffffffff


	//   ....[26]....
        /*0a6c*/ 	.word	0xffffffff


	//   ....[27]....
        /*0a70*/ 	.word	0xffffffff


	//   ....[28]....
        /*0a74*/ 	.word	0xffffffff


	//   ....[29]....
        /*0a78*/ 	.word	0xffffffff


	//   ....[30]....
        /*0a7c*/ 	.word	0xffffffff


	//   ....[31]....
        /*0a80*/ 	.word	0xffffffff


	//   ....[32]....
        /*0a84*/ 	.word	0xffffffff


	//   ....[33]....
        /*0a88*/ 	.word	0xffffffff


	//   ....[34]....
        /*0a8c*/ 	.word	0xffffffff


	//   ....[35]....
        /*0a90*/ 	.word	0xffffffff


	//   ....[36]....
        /*0a94*/ 	.word	0xffffffff


	//   ....[37]....
        /*0a98*/ 	.word	0xffffffff


	//   ....[38]....
        /*0a9c*/ 	.word	0xffffffff


	//   ....[39]....
        /*0aa0*/ 	.word	0xffffffff


	//   ....[40]....
        /*0aa4*/ 	.word	0xffffffff


	//   ....[41]....
        /*0aa8*/ 	.word	0xffffffff


	//   ....[42]....
        /*0aac*/ 	.word	0xffffffff


	//   ....[43]....
        /*0ab0*/ 	.word	0xffffffff


	//   ....[44]....
        /*0ab4*/ 	.word	0xffffffff


	//   ....[45]....
        /*0ab8*/ 	.word	0xffffffff


	//   ....[46]....
        /*0abc*/ 	.word	0xffffffff


	//   ....[47]....
        /*0ac0*/ 	.word	0xffffffff


	//   ....[48]....
        /*0ac4*/ 	.word	0xffffffff


	//   ....[49]....
        /*0ac8*/ 	.word	0xffffffff


	//   ....[50]....
        /*0acc*/ 	.word	0xffffffff


	//   ....[51]....
        /*0ad0*/ 	.word	0xffffffff


	//   ....[52]....
        /*0ad4*/ 	.word	0xffffffff


	//   ....[53]....
        /*0ad8*/ 	.word	0xffffffff


	//   ....[54]....
        /*0adc*/ 	.word	0xffffffff


	//   ....[55]....
        /*0ae0*/ 	.word	0xffffffff


	//   ....[56]....
        /*0ae4*/ 	.word	0xffffffff


	//   ....[57]....
        /*0ae8*/ 	.word	0xffffffff


	//   ....[58]....
        /*0aec*/ 	.word	0xffffffff


	//   ....[59]....
        /*0af0*/ 	.word	0xffffffff


	//   ....[60]....
        /*0af4*/ 	.word	0xffffffff


	//   ....[61]....
        /*0af8*/ 	.word	0xffffffff


	//   ....[62]....
        /*0afc*/ 	.word	0xffffffff


	//   ....[63]....
        /*0b00*/ 	.word	0xffffffff


	//   ....[64]....
        /*0b04*/ 	.word	0xffffffff


	//   ....[65]....
        /*0b08*/ 	.word	0xffffffff


	//   ....[66]....
        /*0b0c*/ 	.word	0xffffffff


	//   ....[67]....
        /*0b10*/ 	.word	0xffffffff


	//   ....[68]....
        /*0b14*/ 	.word	0xffffffff


	//   ....[69]....
        /*0b18*/ 	.word	0xffffffff


	//   ....[70]....
        /*0b1c*/ 	.word	0xffffffff


	//   ....[71]....
        /*0b20*/ 	.word	0xffffffff


	//   ....[72]....
        /*0b24*/ 	.word	0xffffffff


	//   ....[73]....
        /*0b28*/ 	.word	0xffffffff


	//   ....[74]....
        /*0b2c*/ 	.word	0xffffffff


	//   ....[75]....
        /*0b30*/ 	.word	0xffffffff


	//   ....[76]....
        /*0b34*/ 	.word	0xffffffff


	//   ....[77]....
        /*0b38*/ 	.word	0xffffffff


	//   ....[78]....
        /*0b3c*/ 	.word	0xffffffff


	//   ....[79]....
        /*0b40*/ 	.word	0xffffffff


	//   ....[80]....
        /*0b44*/ 	.word	0xffffffff


	//   ....[81]....
        /*0b48*/ 	.word	0xffffffff


	//   ....[82]....
        /*0b4c*/ 	.word	0xffffffff


	//   ....[83]....
        /*0b50*/ 	.word	0xffffffff


	//   ....[84]....
        /*0b54*/ 	.word	0xffffffff


	//   ....[85]....
        /*0b58*/ 	.word	0xffffffff


	//   ....[86]....
        /*0b5c*/ 	.word	0xffffffff


	//   ....[87]....
        /*0b60*/ 	.word	0xffffffff


	//   ....[88]....
        /*0b64*/ 	.word	0xffffffff


	//   ....[89]....
        /*0b68*/ 	.word	0xffffffff


	//   ....[90]....
        /*0b6c*/ 	.word	0xffffffff


	//   ....[91]....
        /*0b70*/ 	.word	0xffffffff


	//   ....[92]....
        /*0b74*/ 	.word	0xffffffff


	//   ....[93]....
        /*0b78*/ 	.word	0xffffffff


	//   ....[94]....
        /*0b7c*/ 	.word	0xffffffff


	//   ....[95]....
        /*0b80*/ 	.word	0xffffffff


	//   ....[96]....
        /*0b84*/ 	.word	0xffffffff


	//   ....[97]....
        /*0b88*/ 	.word	0xffffffff


	//   ....[98]....
        /*0b8c*/ 	.word	0xffffffff


	//   ....[99]....
        /*0b90*/ 	.word	0xffffffff


	//   ....[100]....
        /*0b94*/ 	.word	0xffffffff


	//   ....[101]....
        /*0b98*/ 	.word	0xffffffff


	//   ....[102]....
        /*0b9c*/ 	.word	0xffffffff


	//   ....[103]....
        /*0ba0*/ 	.word	0xffffffff


	//   ....[104]....
        /*0ba4*/ 	.word	0xffffffff


	//   ....[105]....
        /*0ba8*/ 	.word	0xffffffff


	//   ....[106]....
        /*0bac*/ 	.word	0xffffffff


	//   ....[107]....
        /*0bb0*/ 	.word	0xffffffff


	//   ....[108]....
        /*0bb4*/ 	.word	0xffffffff


	//   ....[109]....
        /*0bb8*/ 	.word	0xffffffff


	//   ....[110]....
        /*0bbc*/ 	.word	0xffffffff


	//   ....[111]....
        /*0bc0*/ 	.word	0xffffffff


	//   ....[112]....
        /*0bc4*/ 	.word	0xffffffff


	//   ....[113]....
        /*0bc8*/ 	.word	0xffffffff


	//   ....[114]....
        /*0bcc*/ 	.word	0xffffffff


	//   ....[115]....
        /*0bd0*/ 	.word	0xffffffff


	//   ....[116]....
        /*0bd4*/ 	.word	0xffffffff


	//   ....[117]....
        /*0bd8*/ 	.word	0xffffffff


	//   ....[118]....
        /*0bdc*/ 	.word	0xffffffff


	//   ....[119]....
        /*0be0*/ 	.word	0xffffffff


	//   ....[120]....
        /*0be4*/ 	.word	0xffffffff


	//   ....[121]....
        /*0be8*/ 	.word	0xffffffff


	//   ....[122]....
        /*0bec*/ 	.word	0xffffffff


	//   ....[123]....
        /*0bf0*/ 	.word	0xffffffff


	//   ....[124]....
        /*0bf4*/ 	.word	0xffffffff


	//   ....[125]....
        /*0bf8*/ 	.word	0xffffffff


	//   ....[126]....
        /*0bfc*/ 	.word	0xffffffff


	//   ....[127]....
        /*0c00*/ 	.word	0xffffffff


	//   ....[128]....
        /*0c04*/ 	.word	0xffffffff


	//   ....[129]....
        /*0c08*/ 	.word	0xffffffff


	//   ....[130]....
        /*0c0c*/ 	.word	0xffffffff


	//   ....[131]....
        /*0c10*/ 	.word	0xffffffff


	//   ....[132]....
        /*0c14*/ 	.word	0xffffffff


	//   ....[133]....
        /*0c18*/ 	.word	0xffffffff


	//   ....[134]....
        /*0c1c*/ 	.word	0xffffffff


	//   ....[135]....
        /*0c20*/ 	.word	0xffffffff


	//   ....[136]....
        /*0c24*/ 	.word	0xffffffff


	//   ....[137]....
        /*0c28*/ 	.word	0xffffffff


	//   ....[138]....
        /*0c2c*/ 	.word	0x0500000f


	//   ....[139]....
        /*0c30*/ 	.word	0x0500000f


	//   ....[140]....
        /*0c34*/ 	.word	0x0500000f


	//   ....[141]....
        /*0c38*/ 	.word	0x0500000f


	//   ....[142]....
        /*0c3c*/ 	.word	0x0500000f


	//   ....[143]....
        /*0c40*/ 	.word	0x0500000f


	//   ....[144]....
        /*0c44*/ 	.word	0x0500000f


	//   ....[145]....
        /*0c48*/ 	.word	0x0500000f


	//   ....[146]....
        /*0c4c*/ 	.word	0x0500000f


	//   ....[147]....
        /*0c50*/ 	.word	0x0500000f


	//   ....[148]....
        /*0c54*/ 	.word	0x0500000f


	//   ....[149]....
        /*0c58*/ 	.word	0x0500000f


	//   ....[150]....
        /*0c5c*/ 	.word	0x0500000f


	//   ....[151]....
        /*0c60*/ 	.word	0x0500000f


	//   ....[152]....
        /*0c64*/ 	.word	0x0500000f


	//   ....[153]....
        /*0c68*/ 	.word	0x0500000f


	//   ....[154]....
        /*0c6c*/ 	.word	0x0500000f


	//   ....[155]....
        /*0c70*/ 	.word	0x0500000f


	//   ....[156]....
        /*0c74*/ 	.word	0x0500000f


	//   ....[157]....
        /*0c78*/ 	.word	0x0500000f


	//   ....[158]....
        /*0c7c*/ 	.word	0x0500000f


	//   ....[159]....
        /*0c80*/ 	.word	0x0500000f


	//   ....[160]....
        /*0c84*/ 	.word	0x0500000f


	//   ....[161]....
        /*0c88*/ 	.word	0x0500000f


	//   ....[162]....
        /*0c8c*/ 	.word	0x0500000f


	//   ....[163]....
        /*0c90*/ 	.word	0x0500000f


	//   ....[164]....
        /*0c94*/ 	.word	0x0500000f


	//   ....[165]....
        /*0c98*/ 	.word	0x0500000f


	//   ....[166]....
        /*0c9c*/ 	.word	0x0500000f


	//   ....[167]....
        /*0ca0*/ 	.word	0x0500000f


	//   ....[168]....
        /*0ca4*/ 	.word	0x0500000f


	//   ....[169]....
        /*0ca8*/ 	.word	0x0500000f


	//   ....[170]....
        /*0cac*/ 	.word	0x0500000f


	//   ....[171]....
        /*0cb0*/ 	.word	0x0500000f


	//   ....[172]....
        /*0cb4*/ 	.word	0x0500000f


	//   ....[173]....
        /*0cb8*/ 	.word	0x0500000f


	//   ....[174]....
        /*0cbc*/ 	.word	0x0500000f


	//   ....[175]....
        /*0cc0*/ 	.word	0x0500000f


	//   ....[176]....
        /*0cc4*/ 	.word	0x0500000f


	//   ....[177]....
        /*0cc8*/ 	.word	0x0500000f


	//   ....[178]....
        /*0ccc*/ 	.word	0x0500000f


	//   ....[179]....
        /*0cd0*/ 	.word	0x0500000f


	//   ....[180]....
        /*0cd4*/ 	.word	0x0500000f


	//   ....[181]....
        /*0cd8*/ 	.word	0x0500000f


	//   ....[182]....
        /*0cdc*/ 	.word	0x0500000f


	//   ....[183]....
        /*0ce0*/ 	.word	0x0500000f


	//   ....[184]....
        /*0ce4*/ 	.word	0x0500000f


	//   ....[185]....
        /*0ce8*/ 	.word	0x0500000f


	//   ....[186]....
        /*0cec*/ 	.word	0x0500000f


	//   ....[187]....
        /*0cf0*/ 	.word	0x0500000f


	//   ....[188]....
        /*0cf4*/ 	.word	0x0500000f


	//   ....[189]....
        /*0cf8*/ 	.word	0x0500000f


	//   ....[190]....
        /*0cfc*/ 	.word	0x0500000f


	//   ....[191]....
        /*0d00*/ 	.word	0x0500000f


	//   ....[192]....
        /*0d04*/ 	.word	0x0500000f


	//   ....[193]....
        /*0d08*/ 	.word	0x0500000f


	//   ....[194]....
        /*0d0c*/ 	.word	0x0500000f


	//   ....[195]....
        /*0d10*/ 	.word	0x0500000f


	//   ....[196]....
        /*0d14*/ 	.word	0x0500000f


	//   ....[197]....
        /*0d18*/ 	.word	0x0500000f


	//   ....[198]....
        /*0d1c*/ 	.word	0x0500000f


	//   ....[199]....
        /*0d20*/ 	.word	0x0500000f


	//   ....[200]....
        /*0d24*/ 	.word	0x0500000f


	//   ....[201]....
        /*0d28*/ 	.word	0x0500000f


	//   ....[202]....
        /*0d2c*/ 	.word	0x0500000f


	//   ....[203]....
        /*0d30*/ 	.word	0x0500000f


	//   ....[204]....
        /*0d34*/ 	.word	0x0500000f


	//   ....[205]....
        /*0d38*/ 	.word	0x0500000f


	//----- nvinfo : EIATTR_COOP_GROUP_INSTR_OFFSETS
	.align		4
.L_269:
        /*0d3c*/ 	.byte	0x04, 0x28
        /*0d3e*/ 	.short	(.L_271 - .L_270)


	//   ....[0]....
.L_270:
        /*0d40*/ 	.word	0x00000060


	//   ....[1]....
        /*0d44*/ 	.word	0x00000190


	//   ....[2]....
        /*0d48*/ 	.word	0x00000290


	//   ....[3]....
        /*0d4c*/ 	.word	0x00000400


	//   ....[4]....
        /*0d50*/ 	.word	0x00000560


	//   ....[5]....
        /*0d54*/ 	.word	0x00000680


	//   ....[6]....
        /*0d58*/ 	.word	0x000007e0


	//   ....[7]....
        /*0d5c*/ 	.word	0x00008ca0


	//   ....[8]....
        /*0d60*/ 	.word	0x00009400


	//   ....[9]....
        /*0d64*/ 	.word	0x00009410


	//   ....[10]....
        /*0d68*/ 	.word	0x00009420


	//   ....[11]....
        /*0d6c*/ 	.word	0x00009430


	//   ....[12]....
        /*0d70*/ 	.word	0x00009980


	//   ....[13]....
        /*0d74*/ 	.word	0x00009990


	//   ....[14]....
        /*0d78*/ 	.word	0x000099a0


	//   ....[15]....
        /*0d7c*/ 	.word	0x000099b0


	//   ....[16]....
        /*0d80*/ 	.word	0x00009ec0


	//   ....[17]....
        /*0d84*/ 	.word	0x00009ed0


	//   ....[18]....
        /*0d88*/ 	.word	0x00009ee0


	//   ....[19]....
        /*0d8c*/ 	.word	0x00009ef0


	//   ....[20]....
        /*0d90*/ 	.word	0x0000a420


	//   ....[21]....
        /*0d94*/ 	.word	0x0000a430


	//   ....[22]....
        /*0d98*/ 	.word	0x0000a440


	//   ....[23]....
        /*0d9c*/ 	.word	0x0000a450


	//   ....[24]....
        /*0da0*/ 	.word	0x0000dae0


	//   ....[25]....
        /*0da4*/ 	.word	0x0000daf0


	//   ....[26]....
        /*0da8*/ 	.word	0x0000db00


	//   ....[27]....
        /*0dac*/ 	.word	0x0000db10


	//   ....[28]....
        /*0db0*/ 	.word	0x0000dfc0


	//   ....[29]....
        /*0db4*/ 	.word	0x0000dfd0


	//   ....[30]....
        /*0db8*/ 	.word	0x0000dfe0


	//   ....[31]....
        /*0dbc*/ 	.word	0x0000dff0


	//   ....[32]....
        /*0dc0*/ 	.word	0x0000e420


	//   ....[33]....
        /*0dc4*/ 	.word	0x0000e430


	//   ....[34]....
        /*0dc8*/ 	.word	0x0000e440


	//   ....[35]....
        /*0dcc*/ 	.word	0x0000e450


	//   ....[36]....
        /*0dd0*/ 	.word	0x0000e8a0


	//   ....[37]....
        /*0dd4*/ 	.word	0x0000e8b0


	//   ....[38]....
        /*0dd8*/ 	.word	0x0000e8c0


	//   ....[39]....
        /*0ddc*/ 	.word	0x0000e8d0


	//   ....[40]....
        /*0de0*/ 	.word	0x000131f0


	//   ....[41]....
        /*0de4*/ 	.word	0x00013660


	//   ....[42]....
        /*0de8*/ 	.word	0x00014160


	//   ....[43]....
        /*0dec*/ 	.word	0x00014180


	//   ....[44]....
        /*0df0*/ 	.word	0x000144b0


	//   ....[45]....
        /*0df4*/ 	.word	0x00014530


	//   ....[46]....
        /*0df8*/ 	.word	0x00016940


	//   ....[47]....
        /*0dfc*/ 	.word	0x00016e00


	//   ....[48]....
        /*0e00*/ 	.word	0x00017420


	//   ....[49]....
        /*0e04*/ 	.word	0x00017440


	//   ....[50]....
        /*0e08*/ 	.word	0x00017b30


	//   ....[51]....
        /*0e0c*/ 	.word	0x00017b60


	//   ....[52]....
        /*0e10*/ 	.word	0x00019db0


	//   ....[53]....
        /*0e14*/ 	.word	0x00019e40


	//   ....[54]....
        /*0e18*/ 	.word	0x0001a280


	//   ....[55]....
        /*0e1c*/ 	.word	0x0001a2e0


	//   ....[56]....
        /*0e20*/ 	.word	0x0001c2a0


	//   ....[57]....
        /*0e24*/ 	.word	0x0001c7a0


	//   ....[58]....
        /*0e28*/ 	.word	0x0001cdd0


	//   ....[59]....
        /*0e2c*/ 	.word	0x0001cdf0


	//   ....[60]....
        /*0e30*/ 	.word	0x0001d4f0


	//   ....[61]....
        /*0e34*/ 	.word	0x0001d530


	//   ....[62]....
        /*0e38*/ 	.word	0x0001e450


	//   ....[63]....
        /*0e3c*/ 	.word	0x0001e590


	//   ....[64]....
        /*0e40*/ 	.word	0x0001e610


	//   ....[65]....
        /*0e44*/ 	.word	0x0001e620


	//   ....[66]....
        /*0e48*/ 	.word	0x00020120


	//   ....[67]....
        /*0e4c*/ 	.word	0x00020230


	//   ....[68]....
        /*0e50*/ 	.word	0x00020420


	//   ....[69]....
        /*0e54*/ 	.word	0x00020450


	//   ....[70]....
        /*0e58*/ 	.word	0x00020a00


	//   ....[71]....
        /*0e5c*/ 	.word	0x00020a40


	//   ....[72]....
        /*0e60*/ 	.word	0x00020b90


	//   ....[73]....
        /*0e64*/ 	.word	0x00020bb0


	//   ....[74]....
        /*0e68*/ 	.word	0x00020cf0


	//   ....[75]....
        /*0e6c*/ 	.word	0x00020d10


	//   ....[76]....
        /*0e70*/ 	.word	0x00020e60


	//   ....[77]....
        /*0e74*/ 	.word	0x00020e80


	//   ....[78]....
        /*0e78*/ 	.word	0x000217a0


	//   ....[79]....
        /*0e7c*/ 	.word	0x000217c0


	//   ....[80]....
        /*0e80*/ 	.word	0x00021920


	//   ....[81]....
        /*0e84*/ 	.word	0x00021940


	//   ....[82]....
        /*0e88*/ 	.word	0x00021a80


	//   ....[83]....
        /*0e8c*/ 	.word	0x00021aa0


	//   ....[84]....
        /*0e90*/ 	.word	0x00021bf0


	//   ....[85]....
        /*0e94*/ 	.word	0x00021c10


	//   ....[86]....
        /*0e98*/ 	.word	0x00021de0


	//   ....[87]....
        /*0e9c*/ 	.word	0x00021fb0


	//   ....[88]....
        /*0ea0*/ 	.word	0x00021fe0


	//   ....[89]....
        /*0ea4*/ 	.word	0x00022010


	//   ....[90]....
        /*0ea8*/ 	.word	0x00022040


	//   ....[91]....
        /*0eac*/ 	.word	0x00022070


	//   ....[92]....
        /*0eb0*/ 	.word	0x000220a0


	//   ....[93]....
        /*0eb4*/ 	.word	0x00022210


	//   ....[94]....
        /*0eb8*/ 	.word	0x00022240


	//   ....[95]....
        /*0ebc*/ 	.word	0x00022270


	//   ....[96]....
        /*0ec0*/ 	.word	0x000222a0


	//   ....[97]....
        /*0ec4*/ 	.word	0x000222d0


	//   ....[98]....
        /*0ec8*/ 	.word	0x00022300


	//   ....[99]....
        /*0ecc*/ 	.word	0x000223a0


	//   ....[100]....
        /*0ed0*/ 	.word	0x00022400


	//   ....[101]....
        /*0ed4*/ 	.word	0x00022490


	//   ....[102]....
        /*0ed8*/ 	.word	0x00023580


	//   ....[103]....
        /*0edc*/ 	.word	0x00025920


	//   ....[104]....
        /*0ee0*/ 	.word	0x000265d0


	//   ....[105]....
        /*0ee4*/ 	.word	0x000265f0


	//   ....[106]....
        /*0ee8*/ 	.word	0x000266d0


	//   ....[107]....
        /*0eec*/ 	.word	0x000266e0


	//   ....[108]....
        /*0ef0*/ 	.word	0x00026790


	//   ....[109]....
        /*0ef4*/ 	.word	0x000267a0


	//   ....[110]....
        /*0ef8*/ 	.word	0x00026850


	//   ....[111]....
        /*0efc*/ 	.word	0x00026860


	//   ....[112]....
        /*0f00*/ 	.word	0x00026910


	//   ....[113]....
        /*0f04*/ 	.word	0x00026920


	//   ....[114]....
        /*0f08*/ 	.word	0x000269d0


	//   ....[115]....
        /*0f0c*/ 	.word	0x000269e0


	//   ....[116]....
        /*0f10*/ 	.word	0x00026a90


	//   ....[117]....
        /*0f14*/ 	.word	0x00026aa0


	//   ....[118]....
        /*0f18*/ 	.word	0x00026af0


	//   ....[119]....
        /*0f1c*/ 	.word	0x00026b40


	//   ....[120]....
        /*0f20*/ 	.word	0x0002a200


	//   ....[121]....
        /*0f24*/ 	.word	0x0002a230


	//   ....[122]....
        /*0f28*/ 	.word	0x0002a270


	//   ....[123]....
        /*0f2c*/ 	.word	0x0002a2a0


	//   ....[124]....
        /*0f30*/ 	.word	0x0002a2d0


	//   ....[125]....
        /*0f34*/ 	.word	0x0002a300


	//   ....[126]....
        /*0f38*/ 	.word	0x0002a330


	//   ....[127]....
        /*0f3c*/ 	.word	0x0002a360


	//   ....[128]....
        /*0f40*/ 	.word	0x0002a4e0


	//   ....[129]....
        /*0f44*/ 	.word	0x0002a510


	//   ....[130]....
        /*0f48*/ 	.word	0x0002a540


	//   ....[131]....
        /*0f4c*/ 	.word	0x0002a570


	//   ....[132]....
        /*0f50*/ 	.word	0x0002a5a0


	//   ....[133]....
        /*0f54*/ 	.word	0x0002a5d0


	//   ....[134]....
        /*0f58*/ 	.word	0x0002a690


	//   ....[135]....
        /*0f5c*/ 	.word	0x0002a6b0


	//   ....[136]....
        /*0f60*/ 	.word	0x0002a720


	//   ....[137]....
        /*0f64*/ 	.word	0x0002adf0


	//   ....[138]....
        /*0f68*/ 	.word	0x0002b230


	//   ....[139]....
        /*0f6c*/ 	.word	0x0002b2c0


	//   ....[140]....
        /*0f70*/ 	.word	0x0002b310


	//   ....[141]....
        /*0f74*/ 	.word	0x0002b360


	//   ....[142]....
        /*0f78*/ 	.word	0x0002b3f0


	//   ....[143]....
        /*0f7c*/ 	.word	0x0002b480


	//   ....[144]....
        /*0f80*/ 	.word	0x0002b4d0


	//   ....[145]....
        /*0f84*/ 	.word	0x0002b520


	//   ....[146]....
        /*0f88*/ 	.word	0x0002b5b0


	//   ....[147]....
        /*0f8c*/ 	.word	0x0002b640


	//   ....[148]....
        /*0f90*/ 	.word	0x0002b690


	//   ....[149]....
        /*0f94*/ 	.word	0x0002b6e0


	//   ....[150]....
        /*0f98*/ 	.word	0x0002b770


	//   ....[151]....
        /*0f9c*/ 	.word	0x0002b800


	//   ....[152]....
        /*0fa0*/ 	.word	0x0002b850


	//   ....[153]....
        /*0fa4*/ 	.word	0x0002b8a0


	//   ....[154]....
        /*0fa8*/ 	.word	0x0002b990


	//   ....[155]....
        /*0fac*/ 	.word	0x0002ba20


	//   ....[156]....
        /*0fb0*/ 	.word	0x0002ba70


	//   ....[157]....
        /*0fb4*/ 	.word	0x0002bac0


	//   ....[158]....
        /*0fb8*/ 	.word	0x0002bb50


	//   ....[159]....
        /*0fbc*/ 	.word	0x0002bbe0


	//   ....[160]....
        /*0fc0*/ 	.word	0x0002bc30


	//   ....[161]....
        /*0fc4*/ 	.word	0x0002bc80


	//   ....[162]....
        /*0fc8*/ 	.word	0x0002bd10


	//   ....[163]....
        /*0fcc*/ 	.word	0x0002bda0


	//   ....[164]....
        /*0fd0*/ 	.word	0x0002bdf0


	//   ....[165]....
        /*0fd4*/ 	.word	0x0002be40


	//   ....[166]....
        /*0fd8*/ 	.word	0x0002bed0


	//   ....[167]....
        /*0fdc*/ 	.word	0x0002bf60


	//   ....[168]....
        /*0fe0*/ 	.word	0x0002bfb0


	//   ....[169]....
        /*0fe4*/ 	.word	0x0002c000


	//   ....[170]....
        /*0fe8*/ 	.word	0x0002c3a0


	//   ....[171]....
        /*0fec*/ 	.word	0x0002c690


	//   ....[172]....
        /*0ff0*/ 	.word	0x0002c870


	//   ....[173]....
        /*0ff4*/ 	.word	0x0002c8c0


	//   ....[174]....
        /*0ff8*/ 	.word	0x0002c920


	//   ....[175]....
        /*0ffc*/ 	.word	0x0002ca40


	//   ....[176]....
        /*1000*/ 	.word	0x0002caa0


	//   ....[177]....
        /*1004*/ 	.word	0x0002cbc0


	//   ....[178]....
        /*1008*/ 	.word	0x0002cc20


	//   ....[179]....
        /*100c*/ 	.word	0x0002cd40


	//   ....[180]....
        /*1010*/ 	.word	0x0002cda0


	//   ....[181]....
        /*1014*/ 	.word	0x0002cec0


	//   ....[182]....
        /*1018*/ 	.word	0x0002cf20


	//   ....[183]....
        /*101c*/ 	.word	0x0002d040


	//   ....[184]....
        /*1020*/ 	.word	0x0002d0a0


	//   ....[185]....
        /*1024*/ 	.word	0x0002d180


	//   ....[186]....
        /*1028*/ 	.word	0x0002d250


	//   ....[187]....
        /*102c*/ 	.word	0x0002d2e0


	//   ....[188]....
        /*1030*/ 	.word	0x0002d680


	//   ....[189]....
        /*1034*/ 	.word	0x0002d720


	//   ....[190]....
        /*1038*/ 	.word	0x0002d840


	//   ....[191]....
        /*103c*/ 	.word	0x0002d8c0


	//   ....[192]....
        /*1040*/ 	.word	0x0002d940


	//   ....[193]....
        /*1044*/ 	.word	0x0002d9c0


	//   ....[194]....
        /*1048*/ 	.word	0x0002da40


	//   ....[195]....
        /*104c*/ 	.word	0x0002dad0


	//   ....[196]....
        /*1050*/ 	.word	0x0002db70


	//   ....[197]....
        /*1054*/ 	.word	0x0002dc20


	//   ....[198]....
        /*1058*/ 	.word	0x0002dca0


	//   ....[199]....
        /*105c*/ 	.word	0x0002dd20


	//   ....[200]....
        /*1060*/ 	.word	0x0002dda0


	//   ....[201]....
        /*1064*/ 	.word	0x0002de30


	//   ....[202]....
        /*1068*/ 	.word	0x0002deb0


	//   ....[203]....
        /*106c*/ 	.word	0x0002df50


	//   ....[204]....
        /*1070*/ 	.word	0x0002dfe0


	//   ....[205]....
        /*1074*/ 	.word	0x0002e110


	//----- nvinfo : EIATTR_REG_RECONFIG
	.align		4
.L_271:
        /*1078*/ 	.byte	0x01, 0x54
	.zero		2


	//----- nvinfo : EIATTR_SYSCALL_OFFSETS
	.align		4
        /*107c*/ 	.byte	0x04, 0x46
        /*107e*/ 	.short	(.L_273 - .L_272)


	//   ....[0]....
.L_272:
        /*1080*/ 	.word	0x00001fc0


	//   ....[1]....
        /*1084*/ 	.word	0x00002110


	//   ....[2]....
        /*1088*/ 	.word	0x00008e40


	//   ....[3]....
        /*108c*/ 	.word	0x00009160


	//   ....[4]....
        /*1090*/ 	.word	0x00025560


	//   ....[5]....
        /*1094*/ 	.word	0x000256b0


	//   ....[6]....
        /*1098*/ 	.word	0x000257a0


	//   ....[7]....
        /*109c*/ 	.word	0x00026100


	//----- nvinfo : EIATTR_MBARRIER_INSTR_OFFSETS
	.align		4
.L_273:
        /*10a0*/ 	.byte	0x04, 0x39
        /*10a2*/ 	.short	(.L_275 - .L_274)


	//   ....[0]....
.L_274:
        /*10a4*/ 	.word	0x000002b0
        /*10a8*/ 	.word	0x000000ff
        /*10ac*/ 	.word	0x00030800
        /*10b0*/ 	.short	0x0100
        /*10b2*/ 	.byte	0x08
	.zero		1


	//   ....[1]....
        /*10b4*/ 	.word	0x000002c0
        /*10b8*/ 	.word	0x000000ff
        /*10bc*/ 	.word	0x00030820
        /*10c0*/ 	.short	0x0100
        /*10c2*/ 	.byte	0x08
	.zero		1


	//   ....[2]....
        /*10c4*/ 	.word	0x000003b0
        /*10c8*/ 	.word	0x000000ff
        /*10cc*/ 	.word	0x00030830
        /*10d0*/ 	.short	0x0100
        /*10d2*/ 	.byte	0x08
	.zero		1


	//   ....[3]....
        /*10d4*/ 	.word	0x000003c0
        /*10d8*/ 	.word	0x000000ff
        /*10dc*/ 	.word	0x00030840
        /*10e0*/ 	.short	0x0100
        /*10e2*/ 	.byte	0x08
	.zero		1


	//   ....[4]....
        /*10e4*/ 	.word	0x000003d0
        /*10e8*/ 	.word	0x000000ff
        /*10ec*/ 	.word	0x00030838
        /*10f0*/ 	.short	0x0100
        /*10f2*/ 	.byte	0x08
	.zero		1


	//   ....[5]....
        /*10f4*/ 	.word	0x000003e0
        /*10f8*/ 	.word	0x000000ff
        /*10fc*/ 	.word	0x00030848
        /*1100*/ 	.short	0x0100
        /*1102*/ 	.byte	0x08
	.zero		1


	//   ....[6]....
        /*1104*/ 	.word	0x00000510
        /*1108*/ 	.word	0x000000ff
        /*110c*/ 	.word	0x00030850
        /*1110*/ 	.short	0x0100
        /*1112*/ 	.byte	0x08
	.zero		1


	//   ....[7]....
        /*1114*/ 	.word	0x00000520
        /*1118*/ 	.word	0x000000ff
        /*111c*/ 	.word	0x00030860
        /*1120*/ 	.short	0x0100
        /*1122*/ 	.byte	0x08
	.zero		1


	//   ....[8]....
        /*1124*/ 	.word	0x00000530
        /*1128*/ 	.word	0x000000ff
        /*112c*/ 	.word	0x00030858
        /*1130*/ 	.short	0x0100
        /*1132*/ 	.byte	0x08
	.zero		1


	//   ....[9]....
        /*1134*/ 	.word	0x00000540
        /*1138*/ 	.word	0x000000ff
        /*113c*/ 	.word	0x00030868
        /*1140*/ 	.short	0x0100
        /*1142*/ 	.byte	0x08
	.zero		1


	//   ....[10]....
        /*1144*/ 	.word	0x00000630
        /*1148*/ 	.word	0x000000ff
        /*114c*/ 	.word	0x00030870
        /*1150*/ 	.short	0x0100
        /*1152*/ 	.byte	0x06
	.zero		1


	//   ....[11]....
        /*1154*/ 	.word	0x00000640
        /*1158*/ 	.word	0x000000ff
        /*115c*/ 	.word	0x00030880
        /*1160*/ 	.short	0x0100
        /*1162*/ 	.byte	0x06
	.zero		1


	//   ....[12]....
        /*1164*/ 	.word	0x00000650
        /*1168*/ 	.word	0x000000ff
        /*116c*/ 	.word	0x00030878
        /*1170*/ 	.short	0x0100
        /*1172*/ 	.byte	0x06
	.zero		1


	//   ....[13]....
        /*1174*/ 	.word	0x00000660
        /*1178*/ 	.word	0x000000ff
        /*117c*/ 	.word	0x00030888
        /*1180*/ 	.short	0x0100
        /*1182*/ 	.byte	0x06
	.zero		1


	//   ....[14]....
        /*1184*/ 	.word	0x00000790
        /*1188*/ 	.word	0x000000ff
        /*118c*/ 	.word	0x00030890
        /*1190*/ 	.short	0x0100
        /*1192*/ 	.byte	0x08
	.zero		1


	//   ....[15]....
        /*1194*/ 	.word	0x000007a0
        /*1198*/ 	.word	0x000000ff
        /*119c*/ 	.word	0x000308a0
        /*11a0*/ 	.short	0x0100
        /*11a2*/ 	.byte	0x08
	.zero		1


	//   ....[16]....
        /*11a4*/ 	.word	0x000007b0
        /*11a8*/ 	.word	0x000000ff
        /*11ac*/ 	.word	0x00030898
        /*11b0*/ 	.short	0x0100
        /*11b2*/ 	.byte	0x08
	.zero		1


	//   ....[17]....
        /*11b4*/ 	.word	0x000007c0
        /*11b8*/ 	.word	0x000000ff
        /*11bc*/ 	.word	0x000308a8
        /*11c0*/ 	.short	0x0100
        /*11c2*/ 	.byte	0x08
	.zero		1


	//   ....[18]....
        /*11c4*/ 	.word	0x000008f0
        /*11c8*/ 	.word	0x000000ff
        /*11cc*/ 	.word	0x000308b0
        /*11d0*/ 	.short	0x0100
        /*11d2*/ 	.byte	0x08
	.zero		1


	//   ....[19]....
        /*11d4*/ 	.word	0x00000900
        /*11d8*/ 	.word	0x000000ff
        /*11dc*/ 	.word	0x000308c0
        /*11e0*/ 	.short	0x0100
        /*11e2*/ 	.byte	0x08
	.zero		1


	//   ....[20]....
        /*11e4*/ 	.word	0x00000910
        /*11e8*/ 	.word	0x000000ff
        /*11ec*/ 	.word	0x000308b8
        /*11f0*/ 	.short	0x0100
        /*11f2*/ 	.byte	0x08
	.zero		1


	//   ....[21]....
        /*11f4*/ 	.word	0x00000920
        /*11f8*/ 	.word	0x000000ff
        /*11fc*/ 	.word	0x000308c8
        /*1200*/ 	.short	0x0100
        /*1202*/ 	.byte	0x08
	.zero		1


	//   ....[22]....
        /*1204*/ 	.word	0x000036a0
        /*1208*/ 	.word	0x00000063
        /*120c*/ 	.word	0x00030890
        /*1210*/ 	.short	0x010a
        /*1212*/ 	.byte	0x3f
	.zero		1


	//   ....[23]....
        /*1214*/ 	.word	0x000058e0
        /*1218*/ 	.word	0x00000063
        /*121c*/ 	.word	0x00030890
        /*1220*/ 	.short	0x010a
        /*1222*/ 	.byte	0x3f
	.zero		1


	//   ....[24]....
        /*1224*/ 	.word	0x00007b20
        /*1228*/ 	.word	0x00000063
        /*122c*/ 	.word	0x00030890
        /*1230*/ 	.short	0x010a
        /*1232*/ 	.byte	0x3f
	.zero		1


	//   ....[25]....
        /*1234*/ 	.word	0x00007e20
        /*1238*/ 	.word	0x00000024
        /*123c*/ 	.word	0x00000000
        /*1240*/ 	.short	0x0101
        /*1242*/ 	.byte	0x3f
	.zero		1


	//   ....[26]....
        /*1244*/ 	.word	0x00007e60
        /*1248*/ 	.word	0x00000063
        /*124c*/ 	.word	0x000308b0
        /*1250*/ 	.short	0x010a
        /*1252*/ 	.byte	0x3f
	.zero		1


	//   ....[27]....
        /*1254*/ 	.word	0x00008350
        /*1258*/ 	.word	0x00000063
        /*125c*/ 	.word	0x00000000
        /*1260*/ 	.short	0x0101
        /*1262*/ 	.byte	0x3f
	.zero		1


	//   ....[28]....
        /*1264*/ 	.word	0x00008ee0
        /*1268*/ 	.word	0x00000010
        /*126c*/ 	.word	0x00030800
        /*1270*/ 	.short	0x010a
        /*1272*/ 	.byte	0x3f
	.zero		1


	//   ....[29]....
        /*1274*/ 	.word	0x00008f30
        /*1278*/ 	.word	0x00000010
        /*127c*/ 	.word	0x00030800
        /*1280*/ 	.short	0x010a
        /*1282*/ 	.byte	0x3f
	.zero		1


	//   ....[30]....
        /*1284*/ 	.word	0x0000a820
        /*1288*/ 	.word	0x00000010
        /*128c*/ 	.word	0x00030800
        /*1290*/ 	.short	0x010a
        /*1292*/ 	.byte	0x3f
	.zero		1


	//   ....[31]....
        /*1294*/ 	.word	0x0000ebd0
        /*1298*/ 	.word	0x00000010
        /*129c*/ 	.word	0x00030800
        /*12a0*/ 	.short	0x010a
        /*12a2*/ 	.byte	0x3f
	.zero		1


	//   ....[32]....
        /*12a4*/ 	.word	0x00012300
        /*12a8*/ 	.word	0x00000039
        /*12ac*/ 	.word	0x00030830
        /*12b0*/ 	.short	0x010a
        /*12b2*/ 	.byte	0x3f
	.zero		1


	//   ....[33]....
        /*12b4*/ 	.word	0x00012370
        /*12b8*/ 	.word	0x00000039
        /*12bc*/ 	.word	0x00030830
        /*12c0*/ 	.short	0x010a
        /*12c2*/ 	.byte	0x3f
	.zero		1


	//   ....[34]....
        /*12c4*/ 	.word	0x00013290
        /*12c8*/ 	.word	0x00000002
        /*12cc*/ 	.word	0x00000000
        /*12d0*/ 	.short	0x0101
        /*12d2*/ 	.byte	0x3f
	.zero		1


	//   ....[35]....
        /*12d4*/ 	.word	0x00015170
        /*12d8*/ 	.word	0x00000002
        /*12dc*/ 	.word	0x00030830
        /*12e0*/ 	.short	0x010a
        /*12e2*/ 	.byte	0x3f
	.zero		1


	//   ....[36]....
        /*12e4*/ 	.word	0x00015200
        /*12e8*/ 	.word	0x00000002
        /*12ec*/ 	.word	0x00030830
        /*12f0*/ 	.short	0x010a
        /*12f2*/ 	.byte	0x3f
	.zero		1


	//   ....[37]....
        /*12f4*/ 	.word	0x00016460
        /*12f8*/ 	.word	0x00000000
        /*12fc*/ 	.word	0x00030850
        /*1300*/ 	.short	0x010a
        /*1302*/ 	.byte	0x3f
	.zero		1


	//   ....[38]....
        /*1304*/ 	.word	0x000164b0
        /*1308*/ 	.word	0x00000000
        /*130c*/ 	.word	0x00030850
        /*1310*/ 	.short	0x010a
        /*1312*/ 	.byte	0x3f
	.zero		1


	//   ....[39]....
        /*1314*/ 	.word	0x000168c0
        /*1318*/ 	.word	0x00000002
        /*131c*/ 	.word	0x00000000
        /*1320*/ 	.short	0x0101
        /*1322*/ 	.byte	0x3f
	.zero		1


	//   ....[40]....
        /*1324*/ 	.word	0x00017310
        /*1328*/ 	.word	0x00000000
        /*132c*/ 	.word	0x00000000
        /*1330*/ 	.short	0x0101
        /*1332*/ 	.byte	0x3f
	.zero		1


	//   ....[41]....
        /*1334*/ 	.word	0x000184f0
        /*1338*/ 	.word	0x00000003
        /*133c*/ 	.word	0x00030830
        /*1340*/ 	.short	0x010a
        /*1342*/ 	.byte	0x3f
	.zero		1


	//   ....[42]....
        /*1344*/ 	.word	0x00018580
        /*1348*/ 	.word	0x00000003
        /*134c*/ 	.word	0x00030830
        /*1350*/ 	.short	0x010a
        /*1352*/ 	.byte	0x3f
	.zero		1


	//   ....[43]....
        /*1354*/ 	.word	0x000197d0
        /*1358*/ 	.word	0x000000e8
        /*135c*/ 	.word	0x00030850
        /*1360*/ 	.short	0x010a
        /*1362*/ 	.byte	0x3f
	.zero		1


	//   ....[44]....
        /*1364*/ 	.word	0x00019820
        /*1368*/ 	.word	0x000000e8
        /*136c*/ 	.word	0x00030850
        /*1370*/ 	.short	0x010a
        /*1372*/ 	.byte	0x3f
	.zero		1


	//   ....[45]....
        /*1374*/ 	.word	0x0001a4a0
        /*1378*/ 	.word	0x0000009c
        /*137c*/ 	.word	0x00000000
        /*1380*/ 	.short	0x0101
        /*1382*/ 	.byte	0x3f
	.zero		1


	//   ....[46]....
        /*1384*/ 	.word	0x0001a4f0
        /*1388*/ 	.word	0x000000e8
        /*138c*/ 	.word	0x00000000
        /*1390*/ 	.short	0x0101
        /*1392*/ 	.byte	0x3f
	.zero		1


	//   ....[47]....
        /*1394*/ 	.word	0x0001aae0
        /*1398*/ 	.word	0x00000003
        /*139c*/ 	.word	0x00030830
        /*13a0*/ 	.short	0x010a
        /*13a2*/ 	.byte	0x3f
	.zero		1


	//   ....[48]....
        /*13a4*/ 	.word	0x0001ab70
        /*13a8*/ 	.word	0x00000003
        /*13ac*/ 	.word	0x00030830
        /*13b0*/ 	.short	0x010a
        /*13b2*/ 	.byte	0x3f
	.zero		1


	//   ....[49]....
        /*13b4*/ 	.word	0x0001bdf0
        /*13b8*/ 	.word	0x00000000
        /*13bc*/ 	.word	0x00030850
        /*13c0*/ 	.short	0x010a
        /*13c2*/ 	.byte	0x3f
	.zero		1


	//   ....[50]....
        /*13c4*/ 	.word	0x0001be40
        /*13c8*/ 	.word	0x00000000
        /*13cc*/ 	.word	0x00030850
        /*13d0*/ 	.short	0x010a
        /*13d2*/ 	.byte	0x3f
	.zero		1


	//   ....[51]....
        /*13d4*/ 	.word	0x0001c380
        /*13d8*/ 	.word	0x00000004
        /*13dc*/ 	.word	0x00000000
        /*13e0*/ 	.short	0x0101
        /*13e2*/ 	.byte	0x3f
	.zero		1


	//   ....[52]....
        /*13e4*/ 	.word	0x0001ccc0
        /*13e8*/ 	.word	0x00000000
        /*13ec*/ 	.word	0x00000000
        /*13f0*/ 	.short	0x0101
        /*13f2*/ 	.byte	0x3f
	.zero		1


	//   ....[53]....
        /*13f4*/ 	.word	0x0001e2f0
        /*13f8*/ 	.word	0x0000000c
        /*13fc*/ 	.word	0x00030850
        /*1400*/ 	.short	0x010a
        /*1402*/ 	.byte	0x3f
	.zero		1


	//   ....[54]....
        /*1404*/ 	.word	0x0001e390
        /*1408*/ 	.word	0x0000000c
        /*140c*/ 	.word	0x00030850
        /*1410*/ 	.short	0x010a
        /*1412*/ 	.byte	0x3f
	.zero		1


	//   ....[55]....
        /*1414*/ 	.word	0x0001e7b0
        /*1418*/ 	.word	0x0000000c
        /*141c*/ 	.word	0x00000000
        /*1420*/ 	.short	0x0101
        /*1422*/ 	.byte	0x3f
	.zero		1


	//   ....[56]....
        /*1424*/ 	.word	0x00020a20
        /*1428*/ 	.word	0x00000000
        /*142c*/ 	.word	0x00000000
        /*1430*/ 	.short	0x0101
        /*1432*/ 	.byte	0x3f
	.zero		1


	//   ....[57]....
        /*1434*/ 	.word	0x00023670
        /*1438*/ 	.word	0x00000007
        /*143c*/ 	.word	0x00030820
        /*1440*/ 	.short	0x010a
        /*1442*/ 	.byte	0x3f
	.zero		1


	//   ....[58]....
        /*1444*/ 	.word	0x00023750
        /*1448*/ 	.word	0x00000008
        /*144c*/ 	.word	0x000308a0
        /*1450*/ 	.short	0x010a
        /*1452*/ 	.byte	0x3f
	.zero		1


	//   ....[59]....
        /*1454*/ 	.word	0x00023cb0
        /*1458*/ 	.word	0x00000008
        /*145c*/ 	.word	0x000308c0
        /*1460*/ 	.short	0x010a
        /*1462*/ 	.byte	0x3f
	.zero		1


	//   ....[60]....
        /*1464*/ 	.word	0x00024370
        /*1468*/ 	.word	0x00000008
        /*146c*/ 	.word	0x000308a0
        /*1470*/ 	.short	0x010a
        /*1472*/ 	.byte	0x3f
	.zero		1


	//   ....[61]....
        /*1474*/ 	.word	0x000248b0
        /*1478*/ 	.word	0x00000008
        /*147c*/ 	.word	0x000308c0
        /*1480*/ 	.short	0x010a
        /*1482*/ 	.byte	0x3f
	.zero		1


	//   ....[62]....
        /*1484*/ 	.word	0x00025bb0
        /*1488*/ 	.word	0x00000000
        /*148c*/ 	.word	0x00030840
        /*1490*/ 	.short	0x010a
        /*1492*/ 	.byte	0x3f
	.zero		1


	//   ....[63]....
        /*1494*/ 	.word	0x00026c50
        /*1498*/ 	.word	0x00000009
        /*149c*/ 	.word	0x00030800
        /*14a0*/ 	.short	0x0107
        /*14a2*/ 	.byte	0x3f
	.zero		1


	//   ....[64]....
        /*14a4*/ 	.word	0x00026d60
        /*14a8*/ 	.word	0x00000002
        /*14ac*/ 	.word	0x00030800
        /*14b0*/ 	.short	0x0101
        /*14b2*/ 	.byte	0x3f
	.zero		1


	//   ....[65]....
        /*14b4*/ 	.word	0x00026d80
        /*14b8*/ 	.word	0x00000002
        /*14bc*/ 	.word	0x00030820
        /*14c0*/ 	.short	0x010a
        /*14c2*/ 	.byte	0x3f
	.zero		1


	//   ....[66]....
        /*14c4*/ 	.word	0x00027100
        /*14c8*/ 	.word	0x00000003
        /*14cc*/ 	.word	0x00030840
        /*14d0*/ 	.short	0x010a
        /*14d2*/ 	.byte	0x3f
	.zero		1


	//   ....[67]....
        /*14d4*/ 	.word	0x000276c0
        /*14d8*/ 	.word	0x00000003
        /*14dc*/ 	.word	0x00000060
        /*14e0*/ 	.short	0x010a
        /*14e2*/ 	.byte	0x3f
	.zero		1


	//   ....[68]....
        /*14e4*/ 	.word	0x00027fa0
        /*14e8*/ 	.word	0x00000003
        /*14ec*/ 	.word	0x00030840
        /*14f0*/ 	.short	0x010a
        /*14f2*/ 	.byte	0x3f
	.zero		1


	//   ....[69]....
        /*14f4*/ 	.word	0x00028560
        /*14f8*/ 	.word	0x00000002
        /*14fc*/ 	.word	0x00000060
        /*1500*/ 	.short	0x010a
        /*1502*/ 	.byte	0x3f
	.zero		1


	//   ....[70]....
        /*1504*/ 	.word	0x00028d50
        /*1508*/ 	.word	0x00000002
        /*150c*/ 	.word	0x00030840
        /*1510*/ 	.short	0x010a
        /*1512*/ 	.byte	0x3f
	.zero		1


	//   ....[71]....
        /*1514*/ 	.word	0x00029310
        /*1518*/ 	.word	0x00000002
        /*151c*/ 	.word	0x00000060
        /*1520*/ 	.short	0x010a
        /*1522*/ 	.byte	0x3f
	.zero		1


	//   ....[72]....
        /*1524*/ 	.word	0x00029a90
        /*1528*/ 	.word	0x00000000
        /*152c*/ 	.word	0x00030860
        /*1530*/ 	.short	0x010a
        /*1532*/ 	.byte	0x3f
	.zero		1


	//   ....[73]....
        /*1534*/ 	.word	0x0002ad70
        /*1538*/ 	.word	0x00000000
        /*153c*/ 	.word	0x00030820
        /*1540*/ 	.short	0x010a
        /*1542*/ 	.byte	0x3f
	.zero		1


	//   ....[74]....
        /*1544*/ 	.word	0x0002af20
        /*1548*/ 	.word	0x00000006
        /*154c*/ 	.word	0x00000000
        /*1550*/ 	.short	0x010a
        /*1552*/ 	.byte	0x3f
	.zero		1


	//   ....[75]....
        /*1554*/ 	.word	0x0002af90
        /*1558*/ 	.word	0x00000007
        /*155c*/ 	.word	0x00000000
        /*1560*/ 	.short	0x010a
        /*1562*/ 	.byte	0x3f
	.zero		1


	//   ....[76]....
        /*1564*/ 	.word	0x0002b000
        /*1568*/ 	.word	0x00000004
        /*156c*/ 	.word	0x00000000
        /*1570*/ 	.short	0x010a
        /*1572*/ 	.byte	0x3f
	.zero		1


	//   ....[77]....
        /*1574*/ 	.word	0x0002b030
        /*1578*/ 	.word	0x00000003
        /*157c*/ 	.word	0x00000000
        /*1580*/ 	.short	0x010a
        /*1582*/ 	.byte	0x3f
	.zero		1


	//   ....[78]....
        /*1584*/ 	.word	0x0002b090
        /*1588*/ 	.word	0x00000063
        /*158c*/ 	.word	0x00030890
        /*1590*/ 	.short	0x010a
        /*1592*/ 	.byte	0x3f
	.zero		1


	//   ....[79]....
        /*1594*/ 	.word	0x0002b0e0
        /*1598*/ 	.word	0x00000063
        /*159c*/ 	.word	0x00030890
        /*15a0*/ 	.short	0x010a
        /*15a2*/ 	.byte	0x3f
	.zero		1


	//   ....[80]....
        /*15a4*/ 	.word	0x0002b130
        /*15a8*/ 	.word	0x00000063
        /*15ac*/ 	.word	0x00030890
        /*15b0*/ 	.short	0x010a
        /*15b2*/ 	.byte	0x3f
	.zero		1


	//   ....[81]....
        /*15b4*/ 	.word	0x0002b180
        /*15b8*/ 	.word	0x00000063
        /*15bc*/ 	.word	0x000308b0
        /*15c0*/ 	.short	0x010a
        /*15c2*/ 	.byte	0x3f
	.zero		1


	//   ....[82]....
        /*15c4*/ 	.word	0x0002b8e0
        /*15c8*/ 	.word	0x00000010
        /*15cc*/ 	.word	0x00030800
        /*15d0*/ 	.short	0x010a
        /*15d2*/ 	.byte	0x3f
	.zero		1


	//   ....[83]....
        /*15d4*/ 	.word	0x0002c040
        /*15d8*/ 	.word	0x00000010
        /*15dc*/ 	.word	0x00030800
        /*15e0*/ 	.short	0x010a
        /*15e2*/ 	.byte	0x3f
	.zero		1


	//   ....[84]....
        /*15e4*/ 	.word	0x0002c090
        /*15e8*/ 	.word	0x00000039
        /*15ec*/ 	.word	0x00030830
        /*15f0*/ 	.short	0x010a
        /*15f2*/ 	.byte	0x3f
	.zero		1


	//   ....[85]....
        /*15f4*/ 	.word	0x0002c0e0
        /*15f8*/ 	.word	0x00000002
        /*15fc*/ 	.word	0x00030830
        /*1600*/ 	.short	0x010a
        /*1602*/ 	.byte	0x3f
	.zero		1


	//   ....[86]....
        /*1604*/ 	.word	0x0002c130
        /*1608*/ 	.word	0x00000000
        /*160c*/ 	.word	0x00030850
        /*1610*/ 	.short	0x010a
        /*1612*/ 	.byte	0x3f
	.zero		1


	//   ....[87]....
        /*1614*/ 	.word	0x0002c180
        /*1618*/ 	.word	0x00000003
        /*161c*/ 	.word	0x00030830
        /*1620*/ 	.short	0x010a
        /*1622*/ 	.byte	0x3f
	.zero		1


	//   ....[88]....
        /*1624*/ 	.word	0x0002c1d0
        /*1628*/ 	.word	0x000000e8
        /*162c*/ 	.word	0x00030850
        /*1630*/ 	.short	0x010a
        /*1632*/ 	.byte	0x3f
	.zero		1


	//   ....[89]....
        /*1634*/ 	.word	0x0002c220
        /*1638*/ 	.word	0x00000003
        /*163c*/ 	.word	0x00030830
        /*1640*/ 	.short	0x010a
        /*1642*/ 	.byte	0x3f
	.zero		1


	//   ....[90]....
        /*1644*/ 	.word	0x0002c270
        /*1648*/ 	.word	0x00000000
        /*164c*/ 	.word	0x00030850
        /*1650*/ 	.short	0x010a
        /*1652*/ 	.byte	0x3f
	.zero		1


	//   ....[91]....
        /*1654*/ 	.word	0x0002c2c0
        /*1658*/ 	.word	0x0000000c
        /*165c*/ 	.word	0x00030850
        /*1660*/ 	.short	0x010a
        /*1662*/ 	.byte	0x3f
	.zero		1


	//   ....[92]....
        /*1664*/ 	.word	0x0002c470
        /*1668*/ 	.word	0x00000006
        /*166c*/ 	.word	0x00030820
        /*1670*/ 	.short	0x010a
        /*1672*/ 	.byte	0x3f
	.zero		1


	//   ....[93]....
        /*1674*/ 	.word	0x0002c4c0
        /*1678*/ 	.word	0x00000008
        /*167c*/ 	.word	0x000308a0
        /*1680*/ 	.short	0x010a
        /*1682*/ 	.byte	0x3f
	.zero		1


	//   ....[94]....
        /*1684*/ 	.word	0x0002c510
        /*1688*/ 	.word	0x00000008
        /*168c*/ 	.word	0x000308c0
        /*1690*/ 	.short	0x010a
        /*1692*/ 	.byte	0x3f
	.zero		1


	//   ....[95]....
        /*1694*/ 	.word	0x0002c560
        /*1698*/ 	.word	0x00000008
        /*169c*/ 	.word	0x000308a0
        /*16a0*/ 	.short	0x010a
        /*16a2*/ 	.byte	0x3f
	.zero		1


	//   ....[96]....
        /*16a4*/ 	.word	0x0002c5b0
        /*16a8*/ 	.word	0x00000008
        /*16ac*/ 	.word	0x000308c0
        /*16b0*/ 	.short	0x010a
        /*16b2*/ 	.byte	0x3f
	.zero		1


	//   ....[97]....
        /*16b4*/ 	.word	0x0002c750
        /*16b8*/ 	.word	0x00000000
        /*16bc*/ 	.word	0x00030840
        /*16c0*/ 	.short	0x010a
        /*16c2*/ 	.byte	0x3f
	.zero		1


	//   ....[98]....
        /*16c4*/ 	.word	0x0002d3a0
        /*16c8*/ 	.word	0x00000002
        /*16cc*/ 	.word	0x00030820
        /*16d0*/ 	.short	0x010a
        /*16d2*/ 	.byte	0x3f
	.zero		1


	//   ....[99]....
        /*16d4*/ 	.word	0x0002d3f0
        /*16d8*/ 	.word	0x00000003
        /*16dc*/ 	.word	0x00030840
        /*16e0*/ 	.short	0x010a
        /*16e2*/ 	.byte	0x3f
	.zero		1


	//   ....[100]....
        /*16e4*/ 	.word	0x0002d440
        /*16e8*/ 	.word	0x00000003
        /*16ec*/ 	.word	0x00000060
        /*16f0*/ 	.short	0x010a
        /*16f2*/ 	.byte	0x3f
	.zero		1


	//   ....[101]....
        /*16f4*/ 	.word	0x0002d490
        /*16f8*/ 	.word	0x00000003
        /*16fc*/ 	.word	0x00030840
        /*1700*/ 	.short	0x010a
        /*1702*/ 	.byte	0x3f
	.zero		1


	//   ....[102]....
        /*1704*/ 	.word	0x0002d4e0
        /*1708*/ 	.word	0x00000002
        /*170c*/ 	.word	0x00000060
        /*1710*/ 	.short	0x010a
        /*1712*/ 	.byte	0x3f
	.zero		1


	//   ....[103]....
        /*1714*/ 	.word	0x0002d530
        /*1718*/ 	.word	0x00000002
        /*171c*/ 	.word	0x00030840
        /*1720*/ 	.short	0x010a
        /*1722*/ 	.byte	0x3f
	.zero		1


	//   ....[104]....
        /*1724*/ 	.word	0x0002d580
        /*1728*/ 	.word	0x00000002
        /*172c*/ 	.word	0x00000060
        /*1730*/ 	.short	0x010a
        /*1732*/ 	.byte	0x3f
	.zero		1


	//   ....[105]....
        /*1734*/ 	.word	0x0002d5d0
        /*1738*/ 	.word	0x00000000
        /*173c*/ 	.word	0x00030860
        /*1740*/ 	.short	0x010a
        /*1742*/ 	.byte	0x3f
	.zero		1


	//   ....[106]....
        /*1744*/ 	.word	0x0002e030
        /*1748*/ 	.word	0x00000000
        /*174c*/ 	.word	0x00030820
        /*1750*/ 	.short	0x010a
        /*1752*/ 	.byte	0x3f
	.zero		1


	//   ....[107]....
        /*1754*/ 	.word	0x0002e1d0
        /*1758*/ 	.word	0x00000006
        /*175c*/ 	.word	0x00000000
        /*1760*/ 	.short	0x010a
        /*1762*/ 	.byte	0x3f
	.zero		1


	//   ....[108]....
        /*1764*/ 	.word	0x0002e220
        /*1768*/ 	.word	0x00000007
        /*176c*/ 	.word	0x00000000
        /*1770*/ 	.short	0x010a
        /*1772*/ 	.byte	0x3f
	.zero		1


	//   ....[109]....
        /*1774*/ 	.word	0x0002e270
        /*1778*/ 	.word	0x00000004
        /*177c*/ 	.word	0x00000000
        /*1780*/ 	.short	0x010a
        /*1782*/ 	.byte	0x3f
	.zero		1


	//----- nvinfo : EIATTR_NUM_MBARRIERS
	.align		4
.L_275:
        /*1784*/ 	.byte	0x03, 0x38
        /*1786*/ 	.short	0x0016


	//----- nvinfo : EIATTR_EXIT_INSTR_OFFSETS
	.align		4
        /*1788*/ 	.byte	0x04, 0x1c
        /*178a*/ 	.short	(.L_277 - .L_276)


	//   ....[0]....
.L_276:
        /*178c*/ 	.word	0x0002b080


	//----- nvinfo : EIATTR_MAX_THREADS
	.align		4
.L_277:
        /*1790*/ 	.byte	0x04, 0x05
        /*1792*/ 	.short	(.L_279 - .L_278)
.L_278:
        /*1794*/ 	.word	0x00000180
        /*1798*/ 	.word	0x00000001
        /*179c*/ 	.word	0x00000001


	//----- nvinfo : EIATTR_CRS_STACK_SIZE
	.align		4
.L_279:
        /*17a0*/ 	.byte	0x04, 0x1e
        /*17a2*/ 	.short	(.L_281 - .L_280)
.L_280:
        /*17a4*/ 	.word	0x00000000


	//----- nvinfo : EIATTR_CBANK_PARAM_SIZE
	.align		4
.L_281:
        /*17a8*/ 	.byte	0x03, 0x19
        /*17aa*/ 	.short	0x0af0


	//----- nvinfo : EIATTR_PARAM_CBANK
	.align		4
        /*17ac*/ 	.byte	0x04, 0x0a
        /*17ae*/ 	.short	(.L_283 - .L_282)
	.align		4
.L_282:
        /*17b0*/ 	.word	index@(.nv.constant0._ZN7cutlass13device_kernelIN5flash11enable_sm90INS1_16FlashAttnFwdSm90INS1_25CollectiveMainloopFwdSm90ILi2EN4cute5tupleIJNS5_1CILi1EEES8_S8_EEENS6_IJNS7_ILi128EEENS7_ILi64EEENS7_ILi256EEEEEELi256ENS_6half_tEfNS_4arch4Sm90ELb0ELb1ELb1ELb1ELb0ELb1ELb0ELb1ELb1ELb1ELb0ELb0EEENS1_21CollectiveEpilogueFwdINS6_IJSA_SC_SB_EEES9_SE_SG_Li256ELb1ELb1ELb0ELb0EEENS1_36VarlenDynamicPersistentTileSchedulerILi128ELi64ELi256ELi128ELb0ELb1ELb1ELb1ELb0ELb1EEEEEEEEEvNT_6ParamsE)
        /*17b4*/ 	.short	0x0210
        /*17b6*/ 	.short	0x0af0


	//----- nvinfo : EIATTR_SW_WAR
	.align		4
.L_283:
        /*17b8*/ 	.byte	0x04, 0x36
        /*17ba*/ 	.short	(.L_285 - .L_284)
.L_284:
        /*17bc*/ 	.word	0x00000008
.L_285:


//--------------------- .nv.info._ZN7cutlass13device_kernelIN5flash11enable_sm90INS1_16FlashAttnFwdSm90INS1_25CollectiveMainloopFwdSm90ILi2EN4cute5tupleIJNS5_1CILi1EEES8_S8_EEENS6_IJNS7_ILi128EEENS7_ILi80EEENS7_ILi256EEEEEELi256ENS_6half_tEfNS_4arch4Sm90ELb1ELb0ELb1ELb0ELb0ELb0ELb0ELb1ELb1ELb1ELb0ELb0EEENS1_21CollectiveEpilogueFwdINS6_IJSA_SC_SB_EEES9_SE_SG_Li256ELb0ELb1ELb0ELb0EEENS1_30DynamicPersistentTileSchedulerILi256ELi128ELb0ELb1ELb1EEEEEEEEEvNT_6ParamsE --------------------------
	.section	.nv.info._ZN7cutlass13device_kernelIN5flash11enable_sm90INS1_16FlashAttnFwdSm90INS1_25CollectiveMainloopFwdSm90ILi2EN4cute5tupleIJNS5_1CILi1EEES8_S8_EEENS6_IJNS7_ILi128EEENS7_ILi80EEENS7_ILi256EEEEEELi256ENS_6half_tEfNS_4arch4Sm90ELb1ELb0ELb1ELb0ELb0ELb0ELb0ELb1ELb1ELb1ELb0ELb0EEENS1_21CollectiveEpilogueFwdINS6_IJSA_SC_SB_EEES9_SE_SG_Li256ELb0ELb1ELb0ELb0EEENS1_30DynamicPersistentTileSchedulerILi256ELi128ELb0ELb1ELb1EEEEEEEEEvNT_6ParamsE,"",@"SHT_CUDA_INFO"
	.sectionflags	@""
	.align	4


	//----- nvinfo : EIATTR_CUDA_API_VERSION
	.align		4
        /*0000*/ 	.byte	0x04, 0x37
        /*0002*/ 	.short	(.L_287 - .L_286)
.L_286:
        /*0004*/ 	.word	0x00000082


	//----- nvinfo : EIATTR_KPARAM_INFO
	.align		4
.L_287:
        /*0008*/ 	.byte	0x04, 0x17
        /*000a*/ 	.short	(.L_289 - .L_288)
.L_288:
        /*000c*/ 	.word	0x00000000
        /*0010*/ 	.short	0x0000
        /*0012*/ 	.short	0x0070
        /*0014*/ 	.byte	0x00, 0xf0, 0x01, 0x2a


	//----- nvinfo : EIATTR_SPARSE_MMA_MASK
	.align		4
.L_289:
        /*0018*/ 	.byte	0x03, 0x50
        /*001a*/ 	.short	0x0000


	//----- nvinfo : EIATTR_MAXREG_COUNT
	.align		4
        /*001c*/ 	.byte	0x03, 0x1b
        /*001e*/ 	.short	0x00a8


	//----- nvinfo : EIATTR_NUM_BARRIERS
	.align		4
        /*0020*/ 	.byte	0x02, 0x4c
        /*0022*/ 	.byte	0x09
	.zero		1


	//----- nvinfo : EIATTR_EXTERNS
	.align		4
        /*0024*/ 	.byte	0x04, 0x0f
        /*0026*/ 	.short	(.L_291 - .L_290)


	//   ....[0]....
	.align		4
.L_290:
        /*0028*/ 	.word	index@(__assertfail)


	//----- nvinfo : EIATTR_ANNOTATIONS
	.align		4
.L_291:
        /*002c*/ 	.byte	0x04, 0x55
        /*002e*/ 	.short	(.L_293 - .L_292)


	//   ....[0]....
.L_292:
        /* <DEDUP_REMOVED lines=27> */


	//----- nvinfo : EIATTR_MERCURY_ISA_VERSION
	.align		4
.L_293:
        /*01c8*/ 	.byte	0x03, 0x5f
        /*01ca*/ 	.short	0x0101


	//----- nvinfo : EIATTR_INT_WARP_WIDE_INSTR_OFFSETS
	.align		4
        /*01cc*/ 	.byte	0x04, 0x31
        /*01ce*/ 	.short	(.L_295 - .L_294)


	//   ....[0]....
.L_294:
        /*01d0*/ 	.word	0x00000130


	//   ....[1]....
        /*01d4*/ 	.word	0x00000170


	//   ....[2]....
        /*01d8*/ 	.word	0x000001e0


	//   ....[3]....
        /*01dc*/ 	.word	0x000125c0


	//   ....[4]....
        /*01e0*/ 	.word	0x00012660


	//   ....[5]....
        /*01e4*/ 	.word	0x00016790


	//   ....[6]....
        /*01e8*/ 	.word	0x00016830


	//----- nvinfo : EIATTR_COOP_GROUP_MASK_REGIDS
	.align		4
.L_295:
        /*01ec*/ 	.byte	0x04, 0x29
        /*01ee*/ 	.short	(.L_297 - .L_296)


	//   ....[0]....
.L_296:
        /*01f0*/ 	.word	0xffffffff


	//   ....[1]....
        /*01f4*/ 	.word	0xffffffff


	//   ....[2]....
        /*01f8*/ 	.word	0xffffffff


	//   ....[3]....
        /*01fc*/ 	.word	0xffffffff


	//   ....[4]....
        /*0200*/ 	.word	0xffffffff


	//   ....[5]....
        /*0204*/ 	.word	0xffffffff


	//   ....[6]....
        /*0208*/ 	.word	0xffffffff


	//   ....[7]....
        /*020c*/ 	.word	0xffffffff


	//   ....[8]....
        /*0210*/ 	.word	0xffffffff


	//   ....[9]....
        /*0214*/ 	.word	0xffffffff


	//   ....[10]....
        /*0218*/ 	.word	0xffffffff


	//   ....[11]....
        /*021c*/ 	.word	0xffffffff


	//   ....[12]....
        /*0220*/ 	.word	0xffffffff


	//   ....[13]....
        /*0224*/ 	.word	0xffffffff


	//   ....[14]....
        /*0228*/ 	.word	0xffffffff


	//   ....[15]....
        /*022c*/ 	.word	0xffffffff


	//   ....[16]....
        /*0230*/ 	.word	0xffffffff


	//   ....[17]....
        /*0234*/ 	.word	0xffffffff


	//   ....[18]....
        /*0238*/ 	.word	0xffffffff


	//   ....[19]....
        /*023c*/ 	.word	0xffffffff


	//   ....[20]....
        /*0240*/ 	.word	0xffffffff


	//   ....[21]....
        /*0244*/ 	.word	0xffffffff


	//   ....[22]....
        /*0248*/ 	.word	0xffffffff


	//   ....[23]....
        /*024c*/ 	.word	0xffffffff


	//   ....[24]....
        /*0250*/ 	.word	0xffffffff


	//   ....[25]....
        /*0254*/ 	.word	0xffffffff


	//   ....[26]....
        /*0258*/ 	.word	0xffffffff


	//   ....[27]....
        /*025c*/ 	.word	0xffffffff


	//   ....[28]....
        /*0260*/ 	.word	0xffffffff


	//   ....[29]....
        /*0264*/ 	.word	0xffffffff


	//   ....[30]....
        /*0268*/ 	.word	0xffffffff


	//   ....[31]....
        /*026c*/ 	.word	0xffffffff


	//   ....[32]....
        /*0270*/ 	.word	0xffffffff


	//   ....[33]....
        /*0274*/ 	.word	0xffffffff


	//   ....[34]....
        /*0278*/ 	.word	0xffffffff


	//   ....[35]....
        /*027c*/ 	.word	0xffffffff


	//   ....[36]....
        /*0280*/ 	.word	0xffffffff


	//   ....[37]....
        /*0284*/ 	.word	0xffffffff


	//   ....[38]....
        /*0288*/ 	.word	0xffffffff


	//   ....[39]....
        /*028c*/ 	.word	0xffffffff


	//   ....[40]....
        /*0290*/ 	.word	0xffffffff


	//   ....[41]....
        /*0294*/ 	.word	0xffffffff


	//   ....[42]....
        /*0298*/ 	.word	0xffffffff


	//   ....[43]....
        /*029c*/ 	.word	0xffffffff


	//   ....[44]....
        /*02a0*/ 	.word	0xffffffff


	//   ....[45]....
        /*02a4*/ 	.word	0xffffffff


	//   ....[46]....
        /*02a8*/ 	.word	0xffffffff


	//   ....[47]....
        /*02ac*/ 	.word	0xffffffff


	//   ....[48]....
        /*02b0*/ 	.word	0xffffffff


	//   ....[49]....
        /*02b4*/ 	.word	0xffffffff


	//   ....[50]....
        /*02b8*/ 	.word	0xffffffff


	//   ....[51]....
        /*02bc*/ 	.word	0xffffffff


	//   ....[52]....
        /*02c0*/ 	.word	0xffffffff


	//   ....[53]....
        /*02c4*/ 	.word	0xffffffff


	//   ....[54]....
        /*02c8*/ 	.word	0xffffffff


	//   ....[55]....
        /*02cc*/ 	.word	0xffffffff


	//   ....[56]....
        /*02d0*/ 	.word	0xffffffff


	//   ....[57]....
        /*02d4*/ 	.word	0xffffffff


	//   ....[58]....
        /*02d8*/ 	.word	0xffffffff


	//   ....[59]....
        /*02dc*/ 	.word	0xffffffff


	//   ....[60]....
        /*02e0*/ 	.word	0xffffffff


	//   ....[61]....
        /*02e4*/ 	.word	0xffffffff


	//   ....[62]....
        /*02e8*/ 	.word	0xffffffff


	//   ....[63]....
        /*02ec*/ 	.word	0xffffffff


	//   ....[64]....
        /*02f0*/ 	.word	0xffffffff


	//   ....[65]....
        /*02f4*/ 	.word	0xffffffff


	//   ....[66]....
        /*02f8*/ 	.word	0xffffffff


	//   ....[67]....
        /*02fc*/ 	.word	0xffffffff


	//   ....[68]....
        /*0300*/ 	.word	0x0500000f


	//   ....[69]....
        /*0304*/ 	.word	0x0500000f


	//   ....[70]....
        /*0308*/ 	.word	0x0500000f


	//   ....[71]....
        /*030c*/ 	.word	0x0500000f


	//   ....[72]....
        /*0310*/ 	.word	0x0500000f


	//   ....[73]....
        /*0314*/ 	.word	0x0500000f


	//   ....[74]....
        /*0318*/ 	.word	0x0500000f


	//   ....[75]....
        /*031c*/ 	.word	0x0500000f


	//   ....[76]....
        /*0320*/ 	.word	0x0500000f


	//   ....[77]....
        /*0324*/ 	.word	0x0500000f


	//   ....[78]....
        /*0328*/ 	.word	0x0500000f


	//   ....[79]....
        /*032c*/ 	.word	0x0500000f


	//   ....[80]....
        /*0330*/ 	.word	0x0500000f


	//   ....[81]....
        /*0334*/ 	.word	0x0500000f


	//   ....[82]....
        /*0338*/ 	.word	0x0500000f


	//   ....[83]....
        /*033c*/ 	.word	0x0500000f


	//   ....[84]....
        /*0340*/ 	.word	0x0500000f


	//   ....[85]....
        /*0344*/ 	.word	0x0500000f


	//   ....[86]....
        /*0348*/ 	.word	0x0500000f


	//----- nvinfo : EIATTR_COOP_GROUP_INSTR_OFFSETS
	.align		4
.L_297:
        /*034c*/ 	.byte	0x04, 0x28
        /*034e*/ 	.short	(.L_299 - .L_298)


	//   ....[0]....
.L_298:
        /*0350*/ 	.word	0x00000060


	//   ....[1]....
        /*0354*/ 	.word	0x00000140


	//   ....[2]....
        /*0358*/ 	.word	0x00000190


	//   ....[3]....
        /*035c*/ 	.word	0x000003c0


	//   ....[4]....
        /*0360*/ 	.word	0x00000520


	//   ....[5]....
        /*0364*/ 	.word	0x00000640


	//   ....[6]....
        /*0368*/ 	.word	0x000007a0


	//   ....[7]....
        /*036c*/ 	.word	0x00001710


	//   ....[8]....
        /*0370*/ 	.word	0x00003f70


	//   ....[9]....
        /*0374*/ 	.word	0x00003fa0


	//   ....[10]....
        /*0378*/ 	.word	0x00004cb0


	//   ....[11]....
        /*037c*/ 	.word	0x00004d20


	//   ....[12]....
        /*0380*/ 	.word	0x000052d0


	//   ....[13]....
        /*0384*/ 	.word	0x00005340


	//   ....[14]....
        /*0388*/ 	.word	0x00008670


	//   ....[15]....
        /*038c*/ 	.word	0x00008680


	//   ....[16]....
        /*0390*/ 	.word	0x00008dc0


	//   ....[17]....
        /*0394*/ 	.word	0x00008ec0


	//   ....[18]....
        /*0398*/ 	.word	0x000094a0


	//   ....[19]....
        /*039c*/ 	.word	0x00009520


	//   ....[20]....
        /*03a0*/ 	.word	0x0000ced0


	//   ....[21]....
        /*03a4*/ 	.word	0x0000cf30


	//   ....[22]....
        /*03a8*/ 	.word	0x0000d4c0


	//   ....[23]....
        /*03ac*/ 	.word	0x0000d520


	//   ....[24]....
        /*03b0*/ 	.word	0x0000e680


	//   ....[25]....
        /*03b4*/ 	.word	0x0000e6c0


	//   ....[26]....
        /*03b8*/ 	.word	0x0000e790


	//   ....[27]....
        /*03bc*/ 	.word	0x0000e7c0


	//   ....[28]....
        /*03c0*/ 	.word	0x00010520


	//   ....[29]....
        /*03c4*/ 	.word	0x00010550


	//   ....[30]....
        /*03c8*/ 	.word	0x000105f0


	//   ....[31]....
        /*03cc*/ 	.word	0x00010620


	//   ....[32]....
        /*03d0*/ 	.word	0x00010b70


	//   ....[33]....
        /*03d4*/ 	.word	0x00010ba0


	//   ....[34]....
        /*03d8*/ 	.word	0x00010d00


	//   ....[35]....
        /*03dc*/ 	.word	0x00010d20


	//   ....[36]....
        /*03e0*/ 	.word	0x00010e70


	//   ....[37]....
        /*03e4*/ 	.word	0x00010e90


	//   ....[38]....
        /*03e8*/ 	.word	0x00010ff0


	//   ....[39]....
        /*03ec*/ 	.word	0x00011010


	//   ....[40]....
        /*03f0*/ 	.word	0x000117e0


	//   ....[41]....
        /*03f4*/ 	.word	0x00011800


	//   ....[42]....
        /*03f8*/ 	.word	0x00011950


	//   ....[43]....
        /*03fc*/ 	.word	0x00011970


	//   ....[44]....
        /*0400*/ 	.word	0x00011ac0


	//   ....[45]....
        /*0404*/ 	.word	0x00011ae0


	//   ....[46]....
        /*0408*/ 	.word	0x00011c40


	//   ....[47]....
        /*040c*/ 	.word	0x00011c60


	//   ....[48]....
        /*0410*/ 	.word	0x00011e50


	//   ....[49]....
        /*0414*/ 	.word	0x00012be0


	//   ....[50]....
        /*0418*/ 	.word	0x000136d0


	//   ....[51]....
        /*041c*/ 	.word	0x00013710


	//   ....[52]....
        /*0420*/ 	.word	0x000137f0


	//   ....[53]....
        /*0424*/ 	.word	0x00013800


	//   ....[54]....
        /*0428*/ 	.word	0x000138a0


	//   ....[55]....
        /*042c*/ 	.word	0x000138b0


	//   ....[56]....
        /*0430*/ 	.word	0x00013950


	//   ....[57]....
        /*0434*/ 	.word	0x00013960


	//   ....[58]....
        /*0438*/ 	.word	0x00013a00


	//   ....[59]....
        /*043c*/ 	.word	0x00013a10


	//   ....[60]....
        /*0440*/ 	.word	0x00013ab0


	//   ....[61]....
        /*0444*/ 	.word	0x00013ac0


	//   ....[62]....
        /*0448*/ 	.word	0x00013b60


	//   ....[63]....
        /*044c*/ 	.word	0x00013b70


	//   ....[64]....
        /*0450*/ 	.word	0x00013bb0


	//   ....[65]....
        /*0454*/ 	.word	0x00013c00


	//   ....[66]....
        /*0458*/ 	.word	0x00016f70


	//   ....[67]....
        /*045c*/ 	.word	0x00017160


	//   ....[68]....
        /*0460*/ 	.word	0x00017710


	//   ....[69]....
        /*0464*/ 	.word	0x00017870


	//   ....[70]....
        /*0468*/ 	.word	0x000178d0


	//   ....[71]....
        /*046c*/ 	.word	0x00017a30


	//   ....[72]....
        /*0470*/ 	.word	0x00017a80


	//   ....[73]....
        /*0474*/ 	.word	0x00017bb0


	//   ....[74]....
        /*0478*/ 	.word	0x00017c00


	//   ....[75]....
        /*047c*/ 	.word	0x00017d30


	//   ....[76]....
        /*0480*/ 	.word	0x00017d80


	//   ....[77]....
        /*0484*/ 	.word	0x00017eb0


	//   ....[78]....
        /*0488*/ 	.word	0x00017f00


	//   ....[79]....
        /*048c*/ 	.word	0x00018030


	//   ....[80]....
        /*0490*/ 	.word	0x00018080


	//   ....[81]....
        /*0494*/ 	.word	0x000181b0


	//   ....[82]....
        /*0498*/ 	.word	0x00018200


	//   ....[83]....
        /*049c*/ 	.word	0x00018310


	//   ....[84]....
        /*04a0*/ 	.word	0x00018360


	//   ....[85]....
        /*04a4*/ 	.word	0x00018680


	//   ....[86]....
        /*04a8*/ 	.word	0x000187a0


	//----- nvinfo : EIATTR_REG_RECONFIG
	.align		4
.L_299:
        /*04ac*/ 	.byte	0x01, 0x54
	.zero		2


	//----- nvinfo : EIATTR_SYSCALL_OFFSETS
	.align		4
        /*04b0*/ 	.byte	0x04, 0x46
        /*04b2*/ 	.short	(.L_301 - .L_300)


	//   ....[0]....
.L_300:
        /*04b4*/ 	.word	0x00001900


	//   ....[1]....
        /*04b8*/ 	.word	0x000127d0


	//   ....[2]....
        /*04bc*/ 	.word	0x00012920


	//   ....[3]....
        /*04c0*/ 	.word	0x00012a10


	//   ....[4]....
        /*04c4*/ 	.word	0x00013280


	//----- nvinfo : EIATTR_MBARRIER_INSTR_OFFSETS
	.align		4
.L_301:
        /*04c8*/ 	.byte	0x04, 0x39
        /*04ca*/ 	.short	(.L_303 - .L_302)


	//   ....[0]....
.L_302:
        /*04cc*/ 	.word	0x00000270
        /*04d0*/ 	.word	0x000000ff
        /*04d4*/ 	.word	0x00038800
        /*04d8*/ 	.short	0x0100
        /*04da*/ 	.byte	0x08
	.zero		1


	//   ....[1]....
        /*04dc*/ 	.word	0x00000280
        /*04e0*/ 	.word	0x000000ff
        /*04e4*/ 	.word	0x00038820
        /*04e8*/ 	.short	0x0100
        /*04ea*/ 	.byte	0x08
	.zero		1


	//   ....[2]....
        /*04ec*/ 	.word	0x00000370
        /*04f0*/ 	.word	0x000000ff
        /*04f4*/ 	.word	0x00038830
        /*04f8*/ 	.short	0x0100
        /*04fa*/ 	.byte	0x08
	.zero		1


	//   ....[3]....
        /*04fc*/ 	.word	0x00000380
        /*0500*/ 	.word	0x000000ff
        /*0504*/ 	.word	0x00038840
        /*0508*/ 	.short	0x0100
        /*050a*/ 	.byte	0x08
	.zero		1


	//   ....[4]....
        /*050c*/ 	.word	0x00000390
        /*0510*/ 	.word	0x000000ff
        /*0514*/ 	.word	0x00038838
        /*0518*/ 	.short	0x0100
        /*051a*/ 	.byte	0x08
	.zero		1


	//   ....[5]....
        /*051c*/ 	.word	0x000003a0
        /*0520*/ 	.word	0x000000ff
        /*0524*/ 	.word	0x00038848
        /*0528*/ 	.short	0x0100
        /*052a*/ 	.byte	0x08
	.zero		1


	//   ....[6]....
        /*052c*/ 	.word	0x000004d0
        /*0530*/ 	.word	0x000000ff
        /*0534*/ 	.word	0x00038850
        /*0538*/ 	.short	0x0100
        /*053a*/ 	.byte	0x08
	.zero		1


	//   ....[7]....
        /*053c*/ 	.word	0x000004e0
        /*0540*/ 	.word	0x000000ff
        /*0544*/ 	.word	0x00038860
        /*0548*/ 	.short	0x0100
        /*054a*/ 	.byte	0x08
	.zero		1


	//   ....[8]....
        /*054c*/ 	.word	0x000004f0
        /*0550*/ 	.word	0x000000ff
        /*0554*/ 	.word	0x00038858
        /*0558*/ 	.short	0x0100
        /*055a*/ 	.byte	0x08
	.zero		1


	//   ....[9]....
        /*055c*/ 	.word	0x00000500
        /*0560*/ 	.word	0x000000ff
        /*0564*/ 	.word	0x00038868
        /*0568*/ 	.short	0x0100
        /*056a*/ 	.byte	0x08
	.zero		1


	//   ....[10]....
        /*056c*/ 	.word	0x000005f0
        /*0570*/ 	.word	0x000000ff
        /*0574*/ 	.word	0x00038870
        /*0578*/ 	.short	0x0100
        /*057a*/ 	.byte	0x06
	.zero		1


	//   ....[11]....
        /*057c*/ 	.word	0x00000600
        /*0580*/ 	.word	0x000000ff
        /*0584*/ 	.word	0x00038880
        /*0588*/ 	.short	0x0100
        /*058a*/ 	.byte	0x06
	.zero		1


	//   ....[12]....
        /*058c*/ 	.word	0x00000610
        /*0590*/ 	.word	0x000000ff
        /*0594*/ 	.word	0x00038878
        /*0598*/ 	.short	0x0100
        /*059a*/ 	.byte	0x06
	.zero		1


	//   ....[13]....
        /*059c*/ 	.word	0x00000620
        /*05a0*/ 	.word	0x000000ff
        /*05a4*/ 	.word	0x00038888
        /*05a8*/ 	.short	0x0100
        /*05aa*/ 	.byte	0x06
	.zero		1


	//   ....[14]....
        /*05ac*/ 	.word	0x00000750
        /*05b0*/ 	.word	0x000000ff
        /*05b4*/ 	.word	0x00038890
        /*05b8*/ 	.short	0x0100
        /*05ba*/ 	.byte	0x08
	.zero		1


	//   ....[15]....
        /*05bc*/ 	.word	0x00000760
        /*05c0*/ 	.word	0x000000ff
        /*05c4*/ 	.word	0x000388a0
        /*05c8*/ 	.short	0x0100
        /*05ca*/ 	.byte	0x08
	.zero		1


	//   ....[16]....
        /*05cc*/ 	.word	0x00000770
        /*05d0*/ 	.word	0x000000ff
        /*05d4*/ 	.word	0x00038898
        /*05d8*/ 	.short	0x0100
        /*05da*/ 	.byte	0x08
	.zero		1


	//   ....[17]....
        /*05dc*/ 	.word	0x00000780
        /*05e0*/ 	.word	0x000000ff
        /*05e4*/ 	.word	0x000388a8
        /*05e8*/ 	.short	0x0100
        /*05ea*/ 	.byte	0x08
	.zero		1


	//   ....[18]....
        /*05ec*/ 	.word	0x000008b0
        /*05f0*/ 	.word	0x000000ff
        /*05f4*/ 	.word	0x000388b0
        /*05f8*/ 	.short	0x0100
        /*05fa*/ 	.byte	0x08
	.zero		1


	//   ....[19]....
        /*05fc*/ 	.word	0x000008c0
        /*0600*/ 	.word	0x000000ff
        /*0604*/ 	.word	0x000388c0
        /*0608*/ 	.short	0x0100
        /*060a*/ 	.byte	0x08
	.zero		1


	//   ....[20]....
        /*060c*/ 	.word	0x000008d0
        /*0610*/ 	.word	0x000000ff
        /*0614*/ 	.word	0x000388b8
        /*0618*/ 	.short	0x0100
        /*061a*/ 	.byte	0x08
	.zero		1


	//   ....[21]....
        /*061c*/ 	.word	0x000008e0
        /*0620*/ 	.word	0x000000ff
        /*0624*/ 	.word	0x000388c8
        /*0628*/ 	.short	0x0100
        /*062a*/ 	.byte	0x08
	.zero		1


	//   ....[22]....
        /*062c*/ 	.word	0x000019b0
        /*0630*/ 	.word	0x000000ff
        /*0634*/ 	.word	0x00038800
        /*0638*/ 	.short	0x010a
        /*063a*/ 	.byte	0x06
	.zero		1


	//   ....[23]....
        /*063c*/ 	.word	0x00001a50
        /*0640*/ 	.word	0x00000000
        /*0644*/ 	.word	0x00038830
        /*0648*/ 	.short	0x010a
        /*064a*/ 	.byte	0x3f
	.zero		1


	//   ....[24]....
        /*064c*/ 	.word	0x00001ab0
        /*0650*/ 	.word	0x00000000
        /*0654*/ 	.word	0x00038830
        /*0658*/ 	.short	0x010a
        /*065a*/ 	.byte	0x3f
	.zero		1


	//   ....[25]....
        /*065c*/ 	.word	0x00004ae0
        /*0660*/ 	.word	0x00000000
        /*0664*/ 	.word	0x00000000
        /*0668*/ 	.short	0x0101
        /*066a*/ 	.byte	0x3f
	.zero		1


	//   ....[26]....
        /*066c*/ 	.word	0x00005d10
        /*0670*/ 	.word	0x000000ff
        /*0674*/ 	.word	0x00038830
        /*0678*/ 	.short	0x010a
        /*067a*/ 	.byte	0x04
	.zero		1


	//   ....[27]....
        /*067c*/ 	.word	0x00005d60
        /*0680*/ 	.word	0x000000ff
        /*0684*/ 	.word	0x00038830
        /*0688*/ 	.short	0x010a
        /*068a*/ 	.byte	0x04
	.zero		1


	//   ....[28]....
        /*068c*/ 	.word	0x00008230
        /*0690*/ 	.word	0x000000ff
        /*0694*/ 	.word	0x00038850
        /*0698*/ 	.short	0x010a
        /*069a*/ 	.byte	0x04
	.zero		1


	//   ....[29]....
        /*069c*/ 	.word	0x00008270
        /*06a0*/ 	.word	0x000000ff
        /*06a4*/ 	.word	0x00038850
        /*06a8*/ 	.short	0x010a
        /*06aa*/ 	.byte	0x04
	.zero		1


	//   ....[30]....
        /*06ac*/ 	.word	0x00009900
        /*06b0*/ 	.word	0x00000014
        /*06b4*/ 	.word	0x00000000
        /*06b8*/ 	.short	0x0101
        /*06ba*/ 	.byte	0x3f
	.zero		1


	//   ....[31]....
        /*06bc*/ 	.word	0x00009960
        /*06c0*/ 	.word	0x00000098
        /*06c4*/ 	.word	0x00000000
        /*06c8*/ 	.short	0x0101
        /*06ca*/ 	.byte	0x3f
	.zero		1


	//   ....[32]....
        /*06cc*/ 	.word	0x00009f60
        /*06d0*/ 	.word	0x000000ff
        /*06d4*/ 	.word	0x00038830
        /*06d8*/ 	.short	0x010a
        /*06da*/ 	.byte	0x04
	.zero		1


	//   ....[33]....
        /*06dc*/ 	.word	0x00009fa0
        /*06e0*/ 	.word	0x000000ff
        /*06e4*/ 	.word	0x00038830
        /*06e8*/ 	.short	0x010a
        /*06ea*/ 	.byte	0x04
	.zero		1


	//   ....[34]....
        /*06ec*/ 	.word	0x0000c860
        /*06f0*/ 	.word	0x000000ff
        /*06f4*/ 	.word	0x00038850
        /*06f8*/ 	.short	0x010a
        /*06fa*/ 	.byte	0x04
	.zero		1


	//   ....[35]....
        /*06fc*/ 	.word	0x0000c8a0
        /*0700*/ 	.word	0x000000ff
        /*0704*/ 	.word	0x00038850
        /*0708*/ 	.short	0x010a
        /*070a*/ 	.byte	0x04
	.zero		1


	//   ....[36]....
        /*070c*/ 	.word	0x0000d920
        /*0710*/ 	.word	0x00000015
        /*0714*/ 	.word	0x00000000
        /*0718*/ 	.short	0x0101
        /*071a*/ 	.byte	0x3f
	.zero		1


	//   ....[37]....
        /*071c*/ 	.word	0x0000d9d0
        /*0720*/ 	.word	0x0000009d
        /*0724*/ 	.word	0x00000000
        /*0728*/ 	.short	0x0101
        /*072a*/ 	.byte	0x3f
	.zero		1


	//   ....[38]....
        /*072c*/ 	.word	0x0000e5f0
        /*0730*/ 	.word	0x000000ff
        /*0734*/ 	.word	0x00038850
        /*0738*/ 	.short	0x010a
        /*073a*/ 	.byte	0x07
	.zero		1


	//   ....[39]....
        /*073c*/ 	.word	0x0000e630
        /*0740*/ 	.word	0x000000ff
        /*0744*/ 	.word	0x00038850
        /*0748*/ 	.short	0x010a
        /*074a*/ 	.byte	0x07
	.zero		1


	//   ....[40]....
        /*074c*/ 	.word	0x0000eb20
        /*0750*/ 	.word	0x00000009
        /*0754*/ 	.word	0x00000000
        /*0758*/ 	.short	0x0101
        /*075a*/ 	.byte	0x3f
	.zero		1


	//   ....[41]....
        /*075c*/ 	.word	0x00010bb0
        /*0760*/ 	.word	0x000000c7
        /*0764*/ 	.word	0x00000000
        /*0768*/ 	.short	0x0101
        /*076a*/ 	.byte	0x3f
	.zero		1


	//   ....[42]....
        /*076c*/ 	.word	0x00012df0
        /*0770*/ 	.word	0x00000000
        /*0774*/ 	.word	0x00038840
        /*0778*/ 	.short	0x010a
        /*077a*/ 	.byte	0x3f
	.zero		1


	//   ....[43]....
        /*077c*/ 	.word	0x00013d00
        /*0780*/ 	.word	0x00000011
        /*0784*/ 	.word	0x00038800
        /*0788*/ 	.short	0x0107
        /*078a*/ 	.byte	0x3f
	.zero		1


	//   ....[44]....
        /*078c*/ 	.word	0x00013e10
        /*0790*/ 	.word	0x00000011
        /*0794*/ 	.word	0x00038800
        /*0798*/ 	.short	0x0101
        /*079a*/ 	.byte	0x3f
	.zero		1


	//   ....[45]....
        /*079c*/ 	.word	0x00013e30
        /*07a0*/ 	.word	0x00000011
        /*07a4*/ 	.word	0x00038820
        /*07a8*/ 	.short	0x010a
        /*07aa*/ 	.byte	0x3f
	.zero		1


	//   ....[46]....
        /*07ac*/ 	.word	0x00014170
        /*07b0*/ 	.word	0x00000002
        /*07b4*/ 	.word	0x00038840
        /*07b8*/ 	.short	0x010a
        /*07ba*/ 	.byte	0x3f
	.zero		1


	//   ....[47]....
        /*07bc*/ 	.word	0x000146d0
        /*07c0*/ 	.word	0x00000003
        /*07c4*/ 	.word	0x00000060
        /*07c8*/ 	.short	0x010a
        /*07ca*/ 	.byte	0x3f
	.zero		1


	//   ....[48]....
        /*07cc*/ 	.word	0x00014f10
        /*07d0*/ 	.word	0x00000003
        /*07d4*/ 	.word	0x00038840
        /*07d8*/ 	.short	0x010a
        /*07da*/ 	.byte	0x3f
	.zero		1


	//   ....[49]....
        /*07dc*/ 	.word	0x000154a0
        /*07e0*/ 	.word	0x00000002
        /*07e4*/ 	.word	0x00000060
        /*07e8*/ 	.short	0x010a
        /*07ea*/ 	.byte	0x3f
	.zero		1


	//   ....[50]....
        /*07ec*/ 	.word	0x00015c30
        /*07f0*/ 	.word	0x00000002
        /*07f4*/ 	.word	0x00038840
        /*07f8*/ 	.short	0x010a
        /*07fa*/ 	.byte	0x3f
	.zero		1


	//   ....[51]....
        /*07fc*/ 	.word	0x000161c0
        /*0800*/ 	.word	0x00000002
        /*0804*/ 	.word	0x00000060
        /*0808*/ 	.short	0x010a
        /*080a*/ 	.byte	0x3f
	.zero		1


	//   ....[52]....
        /*080c*/ 	.word	0x00016900
        /*0810*/ 	.word	0x00000002
        /*0814*/ 	.word	0x00038860
        /*0818*/ 	.short	0x010a
        /*081a*/ 	.byte	0x3f
	.zero		1


	//   ....[53]....
        /*081c*/ 	.word	0x000170e0
        /*0820*/ 	.word	0x00000000
        /*0824*/ 	.word	0x00038820
        /*0828*/ 	.short	0x010a
        /*082a*/ 	.byte	0x3f
	.zero		1


	//   ....[54]....
        /*082c*/ 	.word	0x000172d0
        /*0830*/ 	.word	0x00000006
        /*0834*/ 	.word	0x00000000
        /*0838*/ 	.short	0x010a
        /*083a*/ 	.byte	0x3f
	.zero		1


	//   ....[55]....
        /*083c*/ 	.word	0x00017320
        /*0840*/ 	.word	0x00000003
        /*0844*/ 	.word	0x00000000
        /*0848*/ 	.short	0x010a
        /*084a*/ 	.byte	0x3f
	.zero		1


	//   ....[56]....
        /*084c*/ 	.word	0x00017380
        /*0850*/ 	.word	0x00000012
        /*0854*/ 	.word	0x00000000
        /*0858*/ 	.short	0x010a
        /*085a*/ 	.byte	0x3f
	.zero		1


	//   ....[57]....
        /*085c*/ 	.word	0x000173b0
        /*0860*/ 	.word	0x00000003
        /*0864*/ 	.word	0x00000000
        /*0868*/ 	.short	0x010a
        /*086a*/ 	.byte	0x3f
	.zero		1


	//   ....[58]....
        /*086c*/ 	.word	0x00017430
        /*0870*/ 	.word	0x00000003
        /*0874*/ 	.word	0x00038800
        /*0878*/ 	.short	0x010a
        /*087a*/ 	.byte	0x3f
	.zero		1


	//   ....[59]....
        /*087c*/ 	.word	0x00017480
        /*0880*/ 	.word	0x00000000
        /*0884*/ 	.word	0x00038830
        /*0888*/ 	.short	0x010a
        /*088a*/ 	.byte	0x3f
	.zero		1


	//   ....[60]....
        /*088c*/ 	.word	0x000174f0
        /*0890*/ 	.word	0x00000004
        /*0894*/ 	.word	0x00038830
        /*0898*/ 	.short	0x010a
        /*089a*/ 	.byte	0x3f
	.zero		1


	//   ....[61]....
        /*089c*/ 	.word	0x00017550
        /*08a0*/ 	.word	0x00000003
        /*08a4*/ 	.word	0x00038850
        /*08a8*/ 	.short	0x010a
        /*08aa*/ 	.byte	0x3f
	.zero		1


	//   ....[62]....
        /*08ac*/ 	.word	0x000175b0
        /*08b0*/ 	.word	0x00000004
        /*08b4*/ 	.word	0x00038830
        /*08b8*/ 	.short	0x010a
        /*08ba*/ 	.byte	0x3f
	.zero		1


	//   ....[63]....
        /*08bc*/ 	.word	0x00017610
        /*08c0*/ 	.word	0x00000003
        /*08c4*/ 	.word	0x00038850
        /*08c8*/ 	.short	0x010a
        /*08ca*/ 	.byte	0x3f
	.zero		1


	//   ....[64]....
        /*08cc*/ 	.word	0x00017670
        /*08d0*/ 	.word	0x00000007
        /*08d4*/ 	.word	0x00038850
        /*08d8*/ 	.short	0x010a
        /*08da*/ 	.byte	0x3f
	.zero		1


	//   ....[65]....
        /*08dc*/ 	.word	0x000177c0
        /*08e0*/ 	.word	0x00000000
        /*08e4*/ 	.word	0x00038840
        /*08e8*/ 	.short	0x010a
        /*08ea*/ 	.byte	0x3f
	.zero		1


	//   ....[66]....
        /*08ec*/ 	.word	0x000183a0
        /*08f0*/ 	.word	0x00000011
        /*08f4*/ 	.word	0x00038820
        /*08f8*/ 	.short	0x010a
        /*08fa*/ 	.byte	0x3f
	.zero		1


	//   ....[67]....
        /*08fc*/ 	.word	0x000183f0
        /*0900*/ 	.word	0x00000002
        /*0904*/ 	.word	0x00038840
        /*0908*/ 	.short	0x010a
        /*090a*/ 	.byte	0x3f
	.zero		1


	//   ....[68]....
        /*090c*/ 	.word	0x00018440
        /*0910*/ 	.word	0x00000003
        /*0914*/ 	.word	0x00000060
        /*0918*/ 	.short	0x010a
        /*091a*/ 	.byte	0x3f
	.zero		1


	//   ....[69]....
        /*091c*/ 	.word	0x00018490
        /*0920*/ 	.word	0x00000003
        /*0924*/ 	.word	0x00038840
        /*0928*/ 	.short	0x010a
        /*092a*/ 	.byte	0x3f
	.zero		1


	//   ....[70]....
        /*092c*/ 	.word	0x000184e0
        /*0930*/ 	.word	0x00000002
        /*0934*/ 	.word	0x00000060
        /*0938*/ 	.short	0x010a
        /*093a*/ 	.byte	0x3f
	.zero		1


	//   ....[71]....
        /*093c*/ 	.word	0x00018530
        /*0940*/ 	.word	0x00000002
        /*0944*/ 	.word	0x00038840
        /*0948*/ 	.short	0x010a
        /*094a*/ 	.byte	0x3f
	.zero		1


	//   ....[72]....
        /*094c*/ 	.word	0x00018580
        /*0950*/ 	.word	0x00000002
        /*0954*/ 	.word	0x00000060
        /*0958*/ 	.short	0x010a
        /*095a*/ 	.byte	0x3f
	.zero		1


	//   ....[73]....
        /*095c*/ 	.word	0x000185d0
        /*0960*/ 	.word	0x00000002
        /*0964*/ 	.word	0x00038860
        /*0968*/ 	.short	0x010a
        /*096a*/ 	.byte	0x3f
	.zero		1


	//   ....[74]....
        /*096c*/ 	.word	0x000186c0
        /*0970*/ 	.word	0x00000000
        /*0974*/ 	.word	0x00038820
        /*0978*/ 	.short	0x010a
        /*097a*/ 	.byte	0x3f
	.zero		1


	//   ....[75]....
        /*097c*/ 	.word	0x00018860
        /*0980*/ 	.word	0x00000006
        /*0984*/ 	.word	0x00000000
        /*0988*/ 	.short	0x010a
        /*098a*/ 	.byte	0x3f
	.zero		1


	//   ....[76]....
        /*098c*/ 	.word	0x000188b0
        /*0990*/ 	.word	0x00000003
        /*0994*/ 	.word	0x00000000
        /*0998*/ 	.short	0x010a
        /*099a*/ 	.byte	0x3f
	.zero		1


	//   ....[77]....
        /*099c*/ 	.word	0x00018900
        /*09a0*/ 	.word	0x00000012
        /*09a4*/ 	.word	0x00000000
        /*09a8*/ 	.short	0x010a
        /*09aa*/ 	.byte	0x3f
	.zero		1


	//----- nvinfo : EIATTR_NUM_MBARRIERS
	.align		4
.L_303:
        /*09ac*/ 	.byte	0x03, 0x38
        /*09ae*/ 	.short	0x0016


	//----- nvinfo : EIATTR_EXIT_INSTR_OFFSETS
	.align		4
        /*09b0*/ 	.byte	0x04, 0x1c
        /*09b2*/ 	.short	(.L_305 - .L_304)


	//   ....[0]....
.L_304:
        /*09b4*/ 	.word	0x00000a10


	//   ....[1]....
        /*09b8*/ 	.word	0x00011df0


	//   ....[2]....
        /*09bc*/ 	.word	0x00017400


	//----- nvinfo : EIATTR_MAX_THREADS
	.align		4
.L_305:
        /*09c0*/ 	.byte	0x04, 0x05
        /*09c2*/ 	.short	(.L_307 - .L_306)
.L_306:
        /*09c4*/ 	.word	0x00000180
        /*09c8*/ 	.word	0x00000001
        /*09cc*/ 	.word	0x00000001


	//----- nvinfo : EIATTR_CRS_STACK_SIZE
	.align		4
.L_307:
        /*09d0*/ 	.byte	0x04, 0x1e
        /*09d2*/ 	.short	(.L_309 - .L_308)
.L_308:
        /*09d4*/ 	.word	0x00000000


	//----- nvinfo : EIATTR_CBANK_PARAM_SIZE
	.align		4
.L_309:
        /*09d8*/ 	.byte	0x03, 0x19
        /*09da*/ 	.short	0x0af0


	//----- nvinfo : EIATTR_PARAM_CBANK
	.align		4
        /*09dc*/ 	.byte	0x04, 0x0a
        /*09de*/ 	.short	(.L_311 - .L_310)
	.align		4
.L_310:
        /*09e0*/ 	.word	index@(.nv.constant0._ZN7cutlass13device_kernelIN5flash11enable_sm90INS1_16FlashAttnFwdSm90INS1_25CollectiveMainloopFwdSm90ILi2EN4cute5tupleIJNS5_1CILi1EEES8_S8_EEENS6_IJNS7_ILi128EEENS7_ILi80EEENS7_ILi256EEEEEELi256ENS_6half_tEfNS_4arch4Sm90ELb1ELb0ELb1ELb0ELb0ELb0ELb0ELb1ELb1ELb1ELb0ELb0EEENS1_21CollectiveEpilogueFwdINS6_IJSA_SC_SB_EEES9_SE_SG_Li256ELb0ELb1ELb0ELb0EEENS1_30DynamicPersistentTileSchedulerILi256ELi128ELb0ELb1ELb1EEEEEEEEEvNT_6ParamsE)
        /*09e4*/ 	.short	0x0210
        /*09e6*/ 	.short	0x0af0


	//----- nvinfo : EIATTR_SW_WAR
	.align		4
.L_311:
        /*09e8*/ 	.byte	0x04, 0x36
        /*09ea*/ 	.short	(.L_313 - .L_312)
.L_312:
        /*09ec*/ 	.word	0x00000008
.L_313:


//--------------------- .nv.info._ZN7cutlass13device_kernelIN5flash11enable_sm90INS1_16FlashAttnFwdSm90INS1_25CollectiveMainloopFwdSm90ILi2EN4cute5tupleIJNS5_1CILi1EEES8_S8_EEENS6_IJNS7_ILi128EEENS7_ILi80EEENS7_ILi256EEEEEELi256ENS_6half_tEfNS_4arch4Sm90ELb1ELb0ELb1ELb1ELb0ELb0ELb0ELb1ELb1ELb1ELb0ELb0EEENS1_21CollectiveEpilogueFwdINS6_IJSA_SC_SB_EEES9_SE_SG_Li256ELb1ELb1ELb0ELb0EEENS1_36VarlenDynamicPersistentTileSchedulerILi128ELi80ELi256ELi128ELb0ELb1ELb1ELb1ELb1ELb1EEEEEEEEEvNT_6ParamsE --------------------------
	.section	.nv.info._ZN7cutlass13device_kernelIN5flash11enable_sm90INS1_16FlashAttnFwdSm90INS1_25CollectiveMainloopFwdSm90ILi2EN4cute5tupleIJNS5_1CILi1EEES8_S8_EEENS6_IJNS7_ILi128EEENS7_ILi80EEENS7_ILi256EEEEEELi256ENS_6half_tEfNS_4arch4Sm90ELb1ELb0ELb1ELb1ELb0ELb0ELb0ELb1ELb1ELb1ELb0ELb0EEENS1_21CollectiveEpilogueFwdINS6_IJSA_SC_SB_EEES9_SE_SG_Li256ELb1ELb1ELb0ELb0EEENS1_36VarlenDynamicPersistentTileSchedulerILi128ELi80ELi256ELi128ELb0ELb1ELb1ELb1ELb1ELb1EEEEEEEEEvNT_6ParamsE,"",@"SHT_CUDA_INFO"
	.sectionflags	@""
	.align	4


	//----- nvinfo : EIATTR_CUDA_API_VERSION
	.align		4
        /*0000*/ 	.byte	0x04, 0x37
        /*0002*/ 	.short	(.L_315 - .L_314)
.L_314:
        /*0004*/ 	.word	0x00000082


	//----- nvinfo : EIATTR_KPARAM_INFO
	.align		4
.L_315:
        /*0008*/ 	.byte	0x04, 0x17
        /*000a*/ 	.short	(.L_317 - .L_316)
.L_316:
        /*000c*/ 	.word	0x00000000
        /*0010*/ 	.short	0x0000
        /*0012*/ 	.short	0x0070
        /*0014*/ 	.byte	0x00, 0xf0, 0x01, 0x2a


	//----- nvinfo : EIATTR_SPARSE_MMA_MASK
	.align		4
.L_317:
        /*0018*/ 	.byte	0x03, 0x50
        /*001a*/ 	.short	0x0000


	//----- nvinfo : EIATTR_MAXREG_COUNT
	.align		4
        /*001c*/ 	.byte	0x03, 0x1b
        /*001e*/ 	.short	0x00a8


	//----- nvinfo : EIATTR_NUM_BARRIERS
	.align		4
        /*0020*/ 	.byte	0x02, 0x4c
        /*0022*/ 	.byte	0x09
	.zero		1


	//----- nvinfo : EIATTR_EXTERNS
	.align		4
        /*0024*/ 	.byte	0x04, 0x0f
        /*0026*/ 	.short	(.L_319 - .L_318)


	//   ....[0]....
	.align		4
.L_318:
        /*0028*/ 	.word	index@(__assertfail)


	//----- nvinfo : EIATTR_ANNOTATIONS
	.align		4
.L_319:
        /*002c*/ 	.byte	0x04, 0x55
        /*002e*/ 	.short	(.L_321 - .L_320)


	//   ....[0]....
.L_320:
        /* <DEDUP_REMOVED lines=79> */


	//----- nvinfo : EIATTR_MERCURY_ISA_VERSION
	.align		4
.L_321:
        /*0510*/ 	.byte	0x03, 0x5f
        /*0512*/ 	.short	0x0101


	//----- nvinfo : EIATTR_UNUSED_LOAD_BYTE_OFFSET
	.align		4
        /*0514*/ 	.byte	0x04, 0x44
        /*0516*/ 	.short	(.L_323 - .L_322)


	//   ....[0]....
.L_322:
        /*0518*/ 	.word	0x00000a10
        /*051c*/ 	.word	0x0000fff0


	//   ....[1]....
        /*0520*/ 	.word	0x0000f5b0
        /*0524*/ 	.word	0x0000fff0


	//----- nvinfo : EIATTR_INT_WARP_WIDE_INSTR_OFFSETS
	.align		4
.L_323:
        /*0528*/ 	.byte	0x04, 0x31
        /*052a*/ 	.short	(.L_325 - .L_324)


	//   ....[0]....
.L_324:
        /*052c*/ 	.word	0x00000130


	//   ....[1]....
        /*0530*/ 	.word	0x00000170


	//   ....[2]....
        /*0534*/ 	.word	0x000001e0


	//   ....[3]....
        /*0538*/ 	.word	0x000138f0


	//   ....[4]....
        /*053c*/ 	.word	0x00013990


	//   ....[5]....
        /*0540*/ 	.word	0x00018040


	//   ....[6]....
        /*0544*/ 	.word	0x000180b0


	//----- nvinfo : EIATTR_COOP_GROUP_MASK_REGIDS
	.align		4
.L_325:
        /*0548*/ 	.byte	0x04, 0x29
        /*054a*/ 	.short	(.L_327 - .L_326)


	//   ....[0]....
.L_326:
        /*054c*/ 	.word	0xffffffff


	//   ....[1]....
        /*0550*/ 	.word	0xffffffff


	//   ....[2]....
        /*0554*/ 	.word	0xffffffff


	//   ....[3]....
        /*0558*/ 	.word	0xffffffff


	//   ....[4]....
        /*055c*/ 	.word	0xffffffff


	//   ....[5]....
        /*0560*/ 	.word	0xffffffff


	//   ....[6]....
        /*0564*/ 	.word	0xffffffff


	//   ....[7]....
        /*0568*/ 	.word	0xffffffff


	//   ....[8]....
        /*056c*/ 	.word	0xffffffff


	//   ....[9]....
        /*0570*/ 	.word	0xffffffff


	//   ....[10]....
        /*0574*/ 	.word	0xffffffff


	//   ....[11]....
        /*0578*/ 	.word	0xffffffff


	//   ....[12]....
        /*057c*/ 	.word	0xffffffff


	//   ....[13]....
        /*0580*/ 	.word	0xffffffff


	//   ....[14]....
        /*0584*/ 	.word	0xffffffff


	//   ....[15]....
        /*0588*/ 	.word	0xffffffff


	//   ....[16]....
        /*058c*/ 	.word	0xffffffff


	//   ....[17]....
        /*0590*/ 	.word	0xffffffff


	//   ....[18]....
        /*0594*/ 	.word	0xffffffff


	//   ....[19]....
        /*0598*/ 	.word	0xffffffff


	//   ....[20]....
        /*059c*/ 	.word	0xffffffff


	//   ....[21]....
        /*05a0*/ 	.word	0xffffffff


	//   ....[22]....
        /*05a4*/ 	.word	0xffffffff


	//   ....[23]....
        /*05a8*/ 	.word	0xffffffff


	//   ....[24]....
        /*05ac*/ 	.word	0xffffffff


	//   ....[25]....
        /*05b0*/ 	.word	0xffffffff


	//   ....[26]....
        /*05b4*/ 	.word	0xffffffff


	//   ....[27]....
        /*05b8*/ 	.word	0xffffffff


	//   ....[28]....
        /*05bc*/ 	.word	0xffffffff


	//   ....[29]....
        /*05c0*/ 	.word	0xffffffff


	//   ....[30]....
        /*05c4*/ 	.word	0xffffffff


	//   ....[31]....
        /*05c8*/ 	.word	0xffffffff


	//   ....[32]....
        /*05cc*/ 	.word	0xffffffff


	//   ....[33]....
        /*05d0*/ 	.word	0xffffffff


	//   ....[34]....
        /*05d4*/ 	.word	0xffffffff


	//   ....[35]....
        /*05d8*/ 	.word	0xffffffff


	//   ....[36]....
        /*05dc*/ 	.word	0xffffffff


	//   ....[37]....
        /*05e0*/ 	.word	0xffffffff


	//   ....[38]....
        /*05e4*/ 	.word	0xffffffff


	//   ....[39]....
        /*05e8*/ 	.word	0xffffffff


	//   ....[40]....
        /*05ec*/ 	.word	0xffffffff


	//   ....[41]....
        /*05f0*/ 	.word	0xffffffff


	//   ....[42]....
        /*05f4*/ 	.word	0xffffffff


	//   ....[43]....
        /*05f8*/ 	.word	0xffffffff


	//   ....[44]....
        /*05fc*/ 	.word	0xffffffff


	//   ....[45]....
        /*0600*/ 	.word	0xffffffff


	//   ....[46]....
        /*0604*/ 	.word	0xffffffff


	//   ....[47]....
        /*0608*/ 	.word	0xffffffff


	//   ....[48]....
        /*060c*/ 	.word	0xffffffff


	//   ....[49]....
        /*0610*/ 	.word	0xffffffff


	//   ....[50]....
        /*0614*/ 	.word	0xffffffff


	//   ....[51]....
        /*0618*/ 	.word	0xffffffff


	//   ....[52]....
        /*061c*/ 	.word	0xffffffff


	//   ....[53]....
        /*0620*/ 	.word	0xffffffff


	//   ....[54]....
        /*0624*/ 	.word	0xffffffff


	//   ....[55]....
        /*0628*/ 	.word	0xffffffff


	//   ....[56]....
        /*062c*/ 	.word	0xffffffff


	//   ....[57]....
        /*0630*/ 	.word	0xffffffff


	//   ....[58]....
        /*0634*/ 	.word	0xffffffff


	//   ....[59]....
        /*0638*/ 	.word	0xffffffff


	//   ....[60]....
        /*063c*/ 	.word	0xffffffff


	//   ....[61]....
        /*0640*/ 	.word	0xffffffff


	//   ....[62]....
        /*0644*/ 	.word	0xffffffff


	//   ....[63]....
        /*0648*/ 	.word	0xffffffff


	//   ....[64]....
        /*064c*/ 	.word	0xffffffff


	//   ....[65]....
        /*0650*/ 	.word	0xffffffff


	//   ....[66]....
        /*0654*/ 	.word	0xffffffff


	//   ....[67]....
        /*0658*/ 	.word	0xffffffff


	//   ....[68]....
        /*065c*/ 	.word	0xffffffff


	//   ....[69]....
        /*0660*/ 	.word	0xffffffff


	//   ....[70]....
        /*0664*/ 	.word	0xffffffff


	//   ....[71]....
        /*0668*/ 	.word	0xffffffff


	//   ....[72]....
        /*066c*/ 	.word	0xffffffff


	//   ....[73]....
        /*0670*/ 	.word	0xffffffff


	//   ....[74]....
        /*0674*/ 	.word	0xffffffff


	//   ....[75]....
        /*0678*/ 	.word	0xffffffff


	//   ....[76]....
        /*067c*/ 	.word	0xffffffff


	//   ....[77]....
        /*0680*/ 	.word	0xffffffff


	//   ....[78]....
        /*0684*/ 	.word	0xffffffff


	//   ....[79]....
        /*0688*/ 	.word	0xffffffff


	//   ....[80]....
        /*068c*/ 	.word	0xffffffff


	//   ....[81]....
        /*0690*/ 	.word	0xffffffff


	//   ....[82]....
        /*0694*/ 	.word	0xffffffff


	//   ....[83]....
        /*0698*/ 	.word	0xffffffff


	//   ....[84]....
        /*069c*/ 	.word	0xffffffff


	//   ....[85]....
        /*06a0*/ 	.word	0xffffffff


	//   ....[86]....
        /*06a4*/ 	.word	0xffffffff


	//   ....[87]....
        /*06a8*/ 	.word	0xffffffff


	//   ....[88]....
        /*06ac*/ 	.word	0xffffffff


	//   ....[89]....
        /*06b0*/ 	.word	0xffffffff


	//   ....[90]....
        /*06b4*/ 	.word	0xffffffff


	//   ....[91]....
        /*06b8*/ 	.word	0xffffffff


	//   ....[92]....
        /*06bc*/ 	.word	0xffffffff


	//   ....[93]....
        /*06c0*/ 	.word	0xffffffff


	//   ....[94]....
        /*06c4*/ 	.word	0xffffffff


	//   ....[95]....
        /*06c8*/ 	.word	0xffffffff


	//   ....[96]....
        /*06cc*/ 	.word	0xffffffff


	//   ....[97]....
        /*06d0*/ 	.word	0xffffffff


	//   ....[98]....
        /*06d4*/ 	.word	0xffffffff


	//   ....[99]....
        /*06d8*/ 	.word	0x0500000f


	//   ....[100]....
        /*06dc*/ 	.word	0x0500000f


	//   ....[101]....
        /*06e0*/ 	.word	0x0500000f


	//   ....[102]....
        /*06e4*/ 	.word	0x0500000f


	//   ....[103]....
        /*06e8*/ 	.word	0x0500000f


	//   ....[104]....
        /*06ec*/ 	.word	0x0500000f


	//   ....[105]....
        /*06f0*/ 	.word	0x0500000f


	//   ....[106]....
        /*06f4*/ 	.word	0x0500000f


	//   ....[107]....
        /*06f8*/ 	.word	0x0500000f


	//   ....[108]....
        /*06fc*/ 	.word	0x0500000f


	//   ....[109]....
        /*0700*/ 	.word	0x0500000f


	//   ....[110]....
        /*0704*/ 	.word	0x0500000f


	//   ....[111]....
        /*0708*/ 	.word	0x0500000f


	//   ....[112]....
        /*070c*/ 	.word	0x0500000f


	//   ....[113]....
        /*0710*/ 	.word	0x0500000f


	//   ....[114]....
        /*0714*/ 	.word	0x0500000f


	//   ....[115]....
        /*0718*/ 	.word	0x0500000f


	//   ....[116]....
        /*071c*/ 	.word	0x0500000f


	//   ....[117]....
        /*0720*/ 	.word	0x0500000f


	//   ....[118]....
        /*0724*/ 	.word	0x0500000f


	//   ....[119]....
        /*0728*/ 	.word	0x0500000f


	//   ....[120]....
        /*072c*/ 	.word	0x0500000f


	//   ....[121]....
        /*0730*/ 	.word	0x0500000f


	//   ....[122]....
        /*0734*/ 	.word	0x0500000f


	//   ....[123]....
        /*0738*/ 	.word	0x0500000f


	//   ....[124]....
        /*073c*/ 	.word	0x0500000f


	//   ....[125]....
        /*0740*/ 	.word	0x0500000f


	//   ....[126]....
        /*0744*/ 	.word	0x0500000f


	//   ....[127]....
        /*0748*/ 	.word	0x0500000f


	//   ....[128]....
        /*074c*/ 	.word	0x0500000f


	//   ....[129]....
        /*0750*/ 	.word	0x0500000f


	//   ....[130]....
        /*0754*/ 	.word	0x0500000f


	//   ....[131]....
        /*0758*/ 	.word	0x0500000f


	//   ....[132]....
        /*075c*/ 	.word	0x0500000f


	//   ....[133]....
        /*0760*/ 	.word	0x0500000f


	//----- nvinfo : EIATTR_COOP_GROUP_INSTR_OFFSETS
	.align		4
.L_327:
        /*0764*/ 	.byte	0x04, 0x28
        /*0766*/ 	.short	(.L_329 - .L_328)


	//   ....[0]....
.L_328:
        /*0768*/ 	.word	0x00000060


	//   ....[1]....
        /*076c*/ 	.word	0x00000140


	//   ....[2]....
        /*0770*/ 	.word	0x00000190


	//   ....[3]....
        /*0774*/ 	.word	0x000003c0


	//   ....[4]....
        /*0778*/ 	.word	0x00000520


	//   ....[5]....
        /*077c*/ 	.word	0x00000640


	//   ....[6]....
        /*0780*/ 	.word	0x000007a0


	//   ....[7]....
        /*0784*/ 	.word	0x000019a0


	//   ....[8]....
        /*0788*/ 	.word	0x00004250


	//   ....[9]....
        /*078c*/ 	.word	0x00004280


	//   ....[10]....
        /*0790*/ 	.word	0x00004ed0


	//   ....[11]....
        /*0794*/ 	.word	0x00004f20


	//   ....[12]....
        /*0798*/ 	.word	0x00005510


	//   ....[13]....
        /*079c*/ 	.word	0x00005580


	//   ....[14]....
        /*07a0*/ 	.word	0x00008af0


	//   ....[15]....
        /*07a4*/ 	.word	0x00009030


	//   ....[16]....
        /*07a8*/ 	.word	0x00009050


	//   ....[17]....
        /*07ac*/ 	.word	0x000090f0


	//   ....[18]....
        /*07b0*/ 	.word	0x000096d0


	//   ....[19]....
        /*07b4*/ 	.word	0x00009720


	//   ....[20]....
        /*07b8*/ 	.word	0x0000d100


	//   ....[21]....
        /*07bc*/ 	.word	0x0000d160


	//   ....[22]....
        /*07c0*/ 	.word	0x0000d6f0


	//   ....[23]....
        /*07c4*/ 	.word	0x0000d750


	//   ....[24]....
        /*07c8*/ 	.word	0x0000e8b0


	//   ....[25]....
        /*07cc*/ 	.word	0x0000e8f0


	//   ....[26]....
        /*07d0*/ 	.word	0x0000e9c0


	//   ....[27]....
        /*07d4*/ 	.word	0x0000e9f0


	//   ....[28]....
        /*07d8*/ 	.word	0x00010740


	//   ....[29]....
        /*07dc*/ 	.word	0x00010770


	//   ....[30]....
        /*07e0*/ 	.word	0x000107b0


	//   ....[31]....
        /*07e4*/ 	.word	0x000107e0


	//   ....[32]....
        /*07e8*/ 	.word	0x00011030


	//   ....[33]....
        /*07ec*/ 	.word	0x00011060


	//   ....[34]....
        /*07f0*/ 	.word	0x000111b0


	//   ....[35]....
        /*07f4*/ 	.word	0x000111d0


	//   ....[36]....
        /*07f8*/ 	.word	0x00011320


	//   ....[37]....
        /*07fc*/ 	.word	0x00011340


	//   ....[38]....
        /*0800*/ 	.word	0x000114a0


	//   ....[39]....
        /*0804*/ 	.word	0x000114c0


	//   ....[40]....
        /*0808*/ 	.word	0x00011eb0


	//   ....[41]....
        /*080c*/ 	.word	0x00011ee0


	//   ....[42]....
        /*0810*/ 	.word	0x00012040


	//   ....[43]....
        /*0814*/ 	.word	0x00012060


	//   ....[44]....
        /*0818*/ 	.word	0x000121b0


	//   ....[45]....
        /*081c*/ 	.word	0x000121d0


	//   ....[46]....
        /*0820*/ 	.word	0x00012330


	//   ....[47]....
        /*0824*/ 	.word	0x00012350


	//   ....[48]....
        /*0828*/ 	.word	0x00012520


	//   ....[49]....
        /*082c*/ 	.word	0x00012700


	//   ....[50]....
        /*0830*/ 	.word	0x00012730


	//   ....[51]....
        /*0834*/ 	.word	0x00012760


	//   ....[52]....
        /*0838*/ 	.word	0x00012790


	//   ....[53]....
        /*083c*/ 	.word	0x000127c0


	//   ....[54]....
        /*0840*/ 	.word	0x000127f0


	//   ....[55]....
        /*0844*/ 	.word	0x00012970


	//   ....[56]....
        /*0848*/ 	.word	0x000129a0


	//   ....[57]....
        /*084c*/ 	.word	0x000129d0


	//   ....[58]....
        /*0850*/ 	.word	0x00012a00


	//   ....[59]....
        /*0854*/ 	.word	0x00012a30


	//   ....[60]....
        /*0858*/ 	.word	0x00012a60


	//   ....[61]....
        /*085c*/ 	.word	0x00012b10


	//   ....[62]....
        /*0860*/ 	.word	0x00012b70


	//   ....[63]....
        /*0864*/ 	.word	0x00012c00


	//   ....[64]....
        /*0868*/ 	.word	0x00013f10


	//   ....[65]....
        /*086c*/ 	.word	0x00014c10


	//   ....[66]....
        /*0870*/ 	.word	0x00014c20


	//   ....[67]....
        /*0874*/ 	.word	0x00014c40


	//   ....[68]....
        /*0878*/ 	.word	0x00014d00


	//   ....[69]....
        /*087c*/ 	.word	0x00014d20


	//   ....[70]....
        /*0880*/ 	.word	0x00014dd0


	//   ....[71]....
        /*0884*/ 	.word	0x00014df0


	//   ....[72]....
        /*0888*/ 	.word	0x00014ea0


	//   ....[73]....
        /*088c*/ 	.word	0x00014ec0


	//   ....[74]....
        /*0890*/ 	.word	0x00014f70


	//   ....[75]....
        /*0894*/ 	.word	0x00014f90


	//   ....[76]....
        /*0898*/ 	.word	0x00015040


	//   ....[77]....
        /*089c*/ 	.word	0x00015060


	//   ....[78]....
        /*08a0*/ 	.word	0x00015100


	//   ....[79]....
        /*08a4*/ 	.word	0x00015120


	//   ....[80]....
        /*08a8*/ 	.word	0x00015160


	//   ....[81]....
        /*08ac*/ 	.word	0x00018980


	//   ....[82]....
        /*08b0*/ 	.word	0x000189e0


	//   ....[83]....
        /*08b4*/ 	.word	0x00018a10


	//   ....[84]....
        /*08b8*/ 	.word	0x00018a20


	//   ....[85]....
        /*08bc*/ 	.word	0x00018a50


	//   ....[86]....
        /*08c0*/ 	.word	0x00018a80


	//   ....[87]....
        /*08c4*/ 	.word	0x00018ab0


	//   ....[88]....
        /*08c8*/ 	.word	0x00018ae0


	//   ....[89]....
        /*08cc*/ 	.word	0x00018c70


	//   ....[90]....
        /*08d0*/ 	.word	0x00018ca0


	//   ....[91]....
        /*08d4*/ 	.word	0x00018cd0


	//   ....[92]....
        /*08d8*/ 	.word	0x00018d00


	//   ....[93]....
        /*08dc*/ 	.word	0x00018d30


	//   ....[94]....
        /*08e0*/ 	.word	0x00018d60


	//   ....[95]....
        /*08e4*/ 	.word	0x00018e20


	//   ....[96]....
        /*08e8*/ 	.word	0x00018e40


	//   ....[97]....
        /*08ec*/ 	.word	0x00018eb0


	//   ....[98]....
        /*08f0*/ 	.word	0x00019590


	//   ....[99]....
        /*08f4*/ 	.word	0x00019ba0


	//   ....[100]....
        /*08f8*/ 	.word	0x00019d50


	//   ....[101]....
        /*08fc*/ 	.word	0x00019da0


	//   ....[102]....
        /*0900*/ 	.word	0x00019ed0


	//   ....[103]....
        /*0904*/ 	.word	0x00019f40


	//   ....[104]....
        /*0908*/ 	.word	0x0001a070


	//   ....[105]....
        /*090c*/ 	.word	0x0001a0e0


	//   ....[106]....
        /*0910*/ 	.word	0x0001a210


	//   ....[107]....
        /*0914*/ 	.word	0x0001a280


	//   ....[108]....
        /*0918*/ 	.word	0x0001a3b0


	//   ....[109]....
        /*091c*/ 	.word	0x0001a420


	//   ....[110]....
        /*0920*/ 	.word	0x0001a550


	//   ....[111]....
        /*0924*/ 	.word	0x0001a5c0


	//   ....[112]....
        /*0928*/ 	.word	0x0001a700


	//   ....[113]....
        /*092c*/ 	.word	0x0001a750


	//   ....[114]....
        /*0930*/ 	.word	0x0001a880


	//   ....[115]....
        /*0934*/ 	.word	0x0001a8d0


	//   ....[116]....
        /*0938*/ 	.word	0x0001ac00


	//   ....[117]....
        /*093c*/ 	.word	0x0001aca0


	//   ....[118]....
        /*0940*/ 	.word	0x0001add0


	//   ....[119]....
        /*0944*/ 	.word	0x0001ae50


	//   ....[120]....
        /*0948*/ 	.word	0x0001aed0


	//   ....[121]....
        /*094c*/ 	.word	0x0001af50


	//   ....[122]....
        /*0950*/ 	.word	0x0001afd0


	//   ....[123]....
        /*0954*/ 	.word	0x0001b060


	//   ....[124]....
        /*0958*/ 	.word	0x0001b100


	//   ....[125]....
        /*095c*/ 	.word	0x0001b1a0


	//   ....[126]....
        /*0960*/ 	.word	0x0001b220


	//   ....[127]....
        /*0964*/ 	.word	0x0001b2a0


	//   ....[128]....
        /*0968*/ 	.word	0x0001b320


	//   ....[129]....
        /*096c*/ 	.word	0x0001b3b0


	//   ....[130]....
        /*0970*/ 	.word	0x0001b430


	//   ....[131]....
        /*0974*/ 	.word	0x0001b4d0


	//   ....[132]....
        /*0978*/ 	.word	0x0001b560


	//   ....[133]....
        /*097c*/ 	.word	0x0001b690


	//----- nvinfo : EIATTR_REG_RECONFIG
	.align		4
.L_329:
        /*0980*/ 	.byte	0x01, 0x54
	.zero		2


	//----- nvinfo : EIATTR_SYSCALL_OFFSETS
	.align		4
        /*0984*/ 	.byte	0x04, 0x46
        /*0986*/ 	.short	(.L_331 - .L_330)


	//   ....[0]....
.L_330:
        /*0988*/ 	.word	0x00001b90


	//   ....[1]....
        /*098c*/ 	.word	0x00013b00


	//   ....[2]....
        /*0990*/ 	.word	0x00013c60


	//   ....[3]....
        /*0994*/ 	.word	0x00013d60


	//   ....[4]....
        /*0998*/ 	.word	0x000147a0


	//----- nvinfo : EIATTR_MBARRIER_INSTR_OFFSETS
	.align		4
.L_331:
        /*099c*/ 	.byte	0x04, 0x39
        /*099e*/ 	.short	(.L_333 - .L_332)


	//   ....[0]....
.L_332:
        /*09a0*/ 	.word	0x00000270
        /*09a4*/ 	.word	0x000000ff
        /*09a8*/ 	.word	0x00038800
        /*09ac*/ 	.short	0x0100
        /*09ae*/ 	.byte	0x08
	.zero		1


	//   ....[1]....
        /*09b0*/ 	.word	0x00000280
        /*09b4*/ 	.word	0x000000ff
        /*09b8*/ 	.word	0x00038820
        /*09bc*/ 	.short	0x0100
        /*09be*/ 	.byte	0x08
	.zero		1


	//   ....[2]....
        /*09c0*/ 	.word	0x00000370
        /*09c4*/ 	.word	0x000000ff
        /*09c8*/ 	.word	0x00038830
        /*09cc*/ 	.short	0x0100
        /*09ce*/ 	.byte	0x08
	.zero		1


	//   ....[3]....
        /*09d0*/ 	.word	0x00000380
        /*09d4*/ 	.word	0x000000ff
        /*09d8*/ 	.word	0x00038840
        /*09dc*/ 	.short	0x0100
        /*09de*/ 	.byte	0x08
	.zero		1


	//   ....[4]....
        /*09e0*/ 	.word	0x00000390
        /*09e4*/ 	.word	0x000000ff
        /*09e8*/ 	.word	0x00038838
        /*09ec*/ 	.short	0x0100
        /*09ee*/ 	.byte	0x08
	.zero		1


	//   ....[5]....
        /*09f0*/ 	.word	0x000003a0
        /*09f4*/ 	.word	0x000000ff
        /*09f8*/ 	.word	0x00038848
        /*09fc*/ 	.short	0x0100
        /*09fe*/ 	.byte	0x08
	.zero		1


	//   ....[6]....
        /*0a00*/ 	.word	0x000004d0
        /*0a04*/ 	.word	0x000000ff
        /*0a08*/ 	.word	0x00038850
        /*0a0c*/ 	.short	0x0100
        /*0a0e*/ 	.byte	0x08
	.zero		1


	//   ....[7]....
        /*0a10*/ 	.word	0x000004e0
        /*0a14*/ 	.word	0x000000ff
        /*0a18*/ 	.word	0x00038860
        /*0a1c*/ 	.short	0x0100
        /*0a1e*/ 	.byte	0x08
	.zero		1


	//   ....[8]....
        /*0a20*/ 	.word	0x000004f0
        /*0a24*/ 	.word	0x000000ff
        /*0a28*/ 	.word	0x00038858
        /*0a2c*/ 	.short	0x0100
        /*0a2e*/ 	.byte	0x08
	.zero		1


	//   ....[9]....
        /*0a30*/ 	.word	0x00000500
        /*0a34*/ 	.word	0x000000ff
        /*0a38*/ 	.word	0x00038868
        /*0a3c*/ 	.short	0x0100
        /*0a3e*/ 	.byte	0x08
	.zero		1


	//   ....[10]....
        /*0a40*/ 	.word	0x000005f0
        /*0a44*/ 	.word	0x000000ff
        /*0a48*/ 	.word	0x00038870
        /*0a4c*/ 	.short	0x0100
        /*0a4e*/ 	.byte	0x06
	.zero		1


	//   ....[11]....
        /*0a50*/ 	.word	0x00000600
        /*0a54*/ 	.word	0x000000ff
        /*0a58*/ 	.word	0x00038880
        /*0a5c*/ 	.short	0x0100
        /*0a5e*/ 	.byte	0x06
	.zero		1


	//   ....[12]....
        /*0a60*/ 	.word	0x00000610
        /*0a64*/ 	.word	0x000000ff
        /*0a68*/ 	.word	0x00038878
        /*0a6c*/ 	.short	0x0100
        /*0a6e*/ 	.byte	0x06
	.zero		1


	//   ....[13]....
        /*0a70*/ 	.word	0x00000620
        /*0a74*/ 	.word	0x000000ff
        /*0a78*/ 	.word	0x00038888
        /*0a7c*/ 	.short	0x0100
        /*0a7e*/ 	.byte	0x06
	.zero		1


	//   ....[14]....
        /*0a80*/ 	.word	0x00000750
        /*0a84*/ 	.word	0x000000ff
        /*0a88*/ 	.word	0x00038890
        /*0a8c*/ 	.short	0x0100
        /*0a8e*/ 	.byte	0x08
	.zero		1


	//   ....[15]....
        /*0a90*/ 	.word	0x00000760
        /*0a94*/ 	.word	0x000000ff
        /*0a98*/ 	.word	0x000388a0
        /*0a9c*/ 	.short	0x0100
        /*0a9e*/ 	.byte	0x08
	.zero		1


	//   ....[16]....
        /*0aa0*/ 	.word	0x00000770
        /*0aa4*/ 	.word	0x000000ff
        /*0aa8*/ 	.word	0x00038898
        /*0aac*/ 	.short	0x0100
        /*0aae*/ 	.byte	0x08
	.zero		1


	//   ....[17]....
        /*0ab0*/ 	.word	0x00000780
        /*0ab4*/ 	.word	0x000000ff
        /*0ab8*/ 	.word	0x000388a8
        /*0abc*/ 	.short	0x0100
        /*0abe*/ 	.byte	0x08
	.zero		1


	//   ....[18]....
        /*0ac0*/ 	.word	0x000008b0
        /*0ac4*/ 	.word	0x000000ff
        /*0ac8*/ 	.word	0x000388b0
        /*0acc*/ 	.short	0x0100
        /*0ace*/ 	.byte	0x08
	.zero		1


	//   ....[19]....
        /*0ad0*/ 	.word	0x000008c0
        /*0ad4*/ 	.word	0x000000ff
        /*0ad8*/ 	.word	0x000388c0
        /*0adc*/ 	.short	0x0100
        /*0ade*/ 	.byte	0x08
	.zero		1


	//   ....[20]....
        /*0ae0*/ 	.word	0x000008d0
        /*0ae4*/ 	.word	0x000000ff
        /*0ae8*/ 	.word	0x000388b8
        /*0aec*/ 	.short	0x0100
        /*0aee*/ 	.byte	0x08
	.zero		1


	//   ....[21]....
        /*0af0*/ 	.word	0x000008e0
        /*0af4*/ 	.word	0x000000ff
        /*0af8*/ 	.word	0x000388c8
        /*0afc*/ 	.short	0x0100
        /*0afe*/ 	.byte	0x08
	.zero		1


	//   ....[22]....
        /*0b00*/ 	.word	0x00001c40
        /*0b04*/ 	.word	0x000000ff
        /*0b08*/ 	.word	0x00038800
        /*0b0c*/ 	.short	0x010a
        /*0b0e*/ 	.byte	0x06
	.zero		1


	//   ....[23]....
        /*0b10*/ 	.word	0x00001ce0
        /*0b14*/ 	.word	0x00000000
        /*0b18*/ 	.word	0x00038830
        /*0b1c*/ 	.short	0x010a
        /*0b1e*/ 	.byte	0x3f
	.zero		1


	//   ....[24]....
        /*0b20*/ 	.word	0x00001d40
        /*0b24*/ 	.word	0x00000000
        /*0b28*/ 	.word	0x00038830
        /*0b2c*/ 	.short	0x010a
        /*0b2e*/ 	.byte	0x3f
	.zero		1


	//   ....[25]....
        /*0b30*/ 	.word	0x00004d20
        /*0b34*/ 	.word	0x00000000
        /*0b38*/ 	.word	0x00000000
        /*0b3c*/ 	.short	0x0101
        /*0b3e*/ 	.byte	0x3f
	.zero		1


	//   ....[26]....
        /*0b40*/ 	.word	0x00005f60
        /*0b44*/ 	.word	0x000000ff
        /*0b48*/ 	.word	0x00038830
        /*0b4c*/ 	.short	0x010a
        /*0b4e*/ 	.byte	0x04
	.zero		1


	//   ....[27]....
        /*0b50*/ 	.word	0x00005fb0
        /*0b54*/ 	.word	0x000000ff
        /*0b58*/ 	.word	0x00038830
        /*0b5c*/ 	.short	0x010a
        /*0b5e*/ 	.byte	0x04
	.zero		1


	//   ....[28]....
        /*0b60*/ 	.word	0x00008470
        /*0b64*/ 	.word	0x000000ff
        /*0b68*/ 	.word	0x00038850
        /*0b6c*/ 	.short	0x010a
        /*0b6e*/ 	.byte	0x04
	.zero		1


	//   ....[29]....
        /*0b70*/ 	.word	0x000084b0
        /*0b74*/ 	.word	0x000000ff
        /*0b78*/ 	.word	0x00038850
        /*0b7c*/ 	.short	0x010a
        /*0b7e*/ 	.byte	0x04
	.zero		1


	//   ....[30]....
        /*0b80*/ 	.word	0x00009c30
        /*0b84*/ 	.word	0x00000014
        /*0b88*/ 	.word	0x00000000
        /*0b8c*/ 	.short	0x0101
        /*0b8e*/ 	.byte	0x3f
	.zero		1


	//   ....[31]....
        /*0b90*/ 	.word	0x00009c90
        /*0b94*/ 	.word	0x000000a0
        /*0b98*/ 	.word	0x00000000
        /*0b9c*/ 	.short	0x0101
        /*0b9e*/ 	.byte	0x3f
	.zero		1


	//   ....[32]....
        /*0ba0*/ 	.word	0x0000a1a0
        /*0ba4*/ 	.word	0x000000ff
        /*0ba8*/ 	.word	0x00038830
        /*0bac*/ 	.short	0x010a
        /*0bae*/ 	.byte	0x04
	.zero		1


	//   ....[33]....
        /*0bb0*/ 	.word	0x0000a1e0
        /*0bb4*/ 	.word	0x000000ff
        /*0bb8*/ 	.word	0x00038830
        /*0bbc*/ 	.short	0x010a
        /*0bbe*/ 	.byte	0x04
	.zero		1


	//   ....[34]....
        /*0bc0*/ 	.word	0x0000ca90
        /*0bc4*/ 	.word	0x000000ff
        /*0bc8*/ 	.word	0x00038850
        /*0bcc*/ 	.short	0x010a
        /*0bce*/ 	.byte	0x04
	.zero		1


	//   ....[35]....
        /*0bd0*/ 	.word	0x0000cad0
        /*0bd4*/ 	.word	0x000000ff
        /*0bd8*/ 	.word	0x00038850
        /*0bdc*/ 	.short	0x010a
        /*0bde*/ 	.byte	0x04
	.zero		1


	//   ....[36]....
        /*0be0*/ 	.word	0x0000db40
        /*0be4*/ 	.word	0x00000015
        /*0be8*/ 	.word	0x00000000
        /*0bec*/ 	.short	0x0101
        /*0bee*/ 	.byte	0x3f
	.zero		1


	//   ....[37]....
        /*0bf0*/ 	.word	0x0000dbf0
        /*0bf4*/ 	.word	0x0000009d
        /*0bf8*/ 	.word	0x00000000
        /*0bfc*/ 	.short	0x0101
        /*0bfe*/ 	.byte	0x3f
	.zero		1


	//   ....[38]....
        /*0c00*/ 	.word	0x0000e820
        /*0c04*/ 	.word	0x000000ff
        /*0c08*/ 	.word	0x00038850
        /*0c0c*/ 	.short	0x010a
        /*0c0e*/ 	.byte	0x07
	.zero		1


	//   ....[39]....
        /*0c10*/ 	.word	0x0000e860
        /*0c14*/ 	.word	0x000000ff
        /*0c18*/ 	.word	0x00038850
        /*0c1c*/ 	.short	0x010a
        /*0c1e*/ 	.byte	0x07
	.zero		1


	//   ....[40]....
        /*0c20*/ 	.word	0x0000ed50
        /*0c24*/ 	.word	0x00000009
        /*0c28*/ 	.word	0x00000000
        /*0c2c*/ 	.short	0x0101
        /*0c2e*/ 	.byte	0x3f
	.zero		1


	//   ....[41]....
        /*0c30*/ 	.word	0x00011020
        /*0c34*/ 	.word	0x00000013
        /*0c38*/ 	.word	0x00000000
        /*0c3c*/ 	.short	0x0101
        /*0c3e*/ 	.byte	0x3f
	.zero		1


	//   ....[42]....
        /*0c40*/ 	.word	0x000141b0
        /*0c44*/ 	.word	0x00000000
        /*0c48*/ 	.word	0x00038840
        /*0c4c*/ 	.short	0x010a
        /*0c4e*/ 	.byte	0x3f
	.zero		1


	//   ....[43]....
        /*0c50*/ 	.word	0x000152f0
        /*0c54*/ 	.word	0x00000008
        /*0c58*/ 	.word	0x00038800
        /*0c5c*/ 	.short	0x0107
        /*0c5e*/ 	.byte	0x3f
	.zero		1


	//   ....[44]....
        /*0c60*/ 	.word	0x00015400
        /*0c64*/ 	.word	0x00000002
        /*0c68*/ 	.word	0x00038800
        /*0c6c*/ 	.short	0x0101
        /*0c6e*/ 	.byte	0x3f
	.zero		1


	//   ....[45]....
        /*0c70*/ 	.word	0x00015420
        /*0c74*/ 	.word	0x00000002
        /*0c78*/ 	.word	0x00038820
        /*0c7c*/ 	.short	0x010a
        /*0c7e*/ 	.byte	0x3f
	.zero		1


	//   ....[46]....
        /*0c80*/ 	.word	0x00015790
        /*0c84*/ 	.word	0x00000002
        /*0c88*/ 	.word	0x00038840
        /*0c8c*/ 	.short	0x010a
        /*0c8e*/ 	.byte	0x3f
	.zero		1


	//   ....[47]....
        /*0c90*/ 	.word	0x00015d50
        /*0c94*/ 	.word	0x00000002
        /*0c98*/ 	.word	0x00000060
        /*0c9c*/ 	.short	0x010a
        /*0c9e*/ 	.byte	0x3f
	.zero		1


	//   ....[48]....
        /*0ca0*/ 	.word	0x00016650
        /*0ca4*/ 	.word	0x00000003
        /*0ca8*/ 	.word	0x00038840
        /*0cac*/ 	.short	0x010a
        /*0cae*/ 	.byte	0x3f
	.zero		1


	//   ....[49]....
        /*0cb0*/ 	.word	0x00016c10
        /*0cb4*/ 	.word	0x00000002
        /*0cb8*/ 	.word	0x00000060
        /*0cbc*/ 	.short	0x010a
        /*0cbe*/ 	.byte	0x3f
	.zero		1


	//   ....[50]....
        /*0cc0*/ 	.word	0x00017440
        /*0cc4*/ 	.word	0x00000002
        /*0cc8*/ 	.word	0x00038840
        /*0ccc*/ 	.short	0x010a
        /*0cce*/ 	.byte	0x3f
	.zero		1


	//   ....[51]....
        /*0cd0*/ 	.word	0x00017a00
        /*0cd4*/ 	.word	0x00000002
        /*0cd8*/ 	.word	0x00000060
        /*0cdc*/ 	.short	0x010a
        /*0cde*/ 	.byte	0x3f
	.zero		1


	//   ....[52]....
        /*0ce0*/ 	.word	0x000181c0
        /*0ce4*/ 	.word	0x00000000
        /*0ce8*/ 	.word	0x00038860
        /*0cec*/ 	.short	0x010a
        /*0cee*/ 	.byte	0x3f
	.zero		1


	//   ....[53]....
        /*0cf0*/ 	.word	0x00019510
        /*0cf4*/ 	.word	0x00000000
        /*0cf8*/ 	.word	0x00038820
        /*0cfc*/ 	.short	0x010a
        /*0cfe*/ 	.byte	0x3f
	.zero		1


	//   ....[54]....
        /*0d00*/ 	.word	0x000196f0
        /*0d04*/ 	.word	0x00000006
        /*0d08*/ 	.word	0x00000000
        /*0d0c*/ 	.short	0x010a
        /*0d0e*/ 	.byte	0x3f
	.zero		1


	//   ....[55]....
        /*0d10*/ 	.word	0x00019760
        /*0d14*/ 	.word	0x00000007
        /*0d18*/ 	.word	0x00000000
        /*0d1c*/ 	.short	0x010a
        /*0d1e*/ 	.byte	0x3f
	.zero		1


	//   ....[56]....
        /*0d20*/ 	.word	0x000197d0
        /*0d24*/ 	.word	0x00000004
        /*0d28*/ 	.word	0x00000000
        /*0d2c*/ 	.short	0x010a
        /*0d2e*/ 	.byte	0x3f
	.zero		1


	//   ....[57]....
        /*0d30*/ 	.word	0x00019800
        /*0d34*/ 	.word	0x00000003
        /*0d38*/ 	.word	0x00000000
        /*0d3c*/ 	.short	0x010a
        /*0d3e*/ 	.byte	0x3f
	.zero		1


	//   ....[58]....
        /*0d40*/ 	.word	0x00019880
        /*0d44*/ 	.word	0x00000003
        /*0d48*/ 	.word	0x00038800
        /*0d4c*/ 	.short	0x010a
        /*0d4e*/ 	.byte	0x3f
	.zero		1


	//   ....[59]....
        /*0d50*/ 	.word	0x000198d0
        /*0d54*/ 	.word	0x00000000
        /*0d58*/ 	.word	0x00038830
        /*0d5c*/ 	.short	0x010a
        /*0d5e*/ 	.byte	0x3f
	.zero		1


	//   ....[60]....
        /*0d60*/ 	.word	0x00019940
        /*0d64*/ 	.word	0x00000098
        /*0d68*/ 	.word	0x00038830
        /*0d6c*/ 	.short	0x010a
        /*0d6e*/ 	.byte	0x3f
	.zero		1


	//   ....[61]....
        /*0d70*/ 	.word	0x000199a0
        /*0d74*/ 	.word	0x00000003
        /*0d78*/ 	.word	0x00038850
        /*0d7c*/ 	.short	0x010a
        /*0d7e*/ 	.byte	0x3f
	.zero		1


	//   ....[62]....
        /*0d80*/ 	.word	0x00019a00
        /*0d84*/ 	.word	0x00000004
        /*0d88*/ 	.word	0x00038830
        /*0d8c*/ 	.short	0x010a
        /*0d8e*/ 	.byte	0x3f
	.zero		1


	//   ....[63]....
        /*0d90*/ 	.word	0x00019a60
        /*0d94*/ 	.word	0x00000003
        /*0d98*/ 	.word	0x00038850
        /*0d9c*/ 	.short	0x010a
        /*0d9e*/ 	.byte	0x3f
	.zero		1


	//   ....[64]....
        /*0da0*/ 	.word	0x00019ac0
        /*0da4*/ 	.word	0x00000007
        /*0da8*/ 	.word	0x00038850
        /*0dac*/ 	.short	0x010a
        /*0dae*/ 	.byte	0x3f
	.zero		1


	//   ....[65]....
        /*0db0*/ 	.word	0x00019c60
        /*0db4*/ 	.word	0x00000000
        /*0db8*/ 	.word	0x00038840
        /*0dbc*/ 	.short	0x010a
        /*0dbe*/ 	.byte	0x3f
	.zero		1


	//   ....[66]....
        /*0dc0*/ 	.word	0x0001a920
        /*0dc4*/ 	.word	0x00000002
        /*0dc8*/ 	.word	0x00038820
        /*0dcc*/ 	.short	0x010a
        /*0dce*/ 	.byte	0x3f
	.zero		1


	//   ....[67]....
        /*0dd0*/ 	.word	0x0001a970
        /*0dd4*/ 	.word	0x00000002
        /*0dd8*/ 	.word	0x00038840
        /*0ddc*/ 	.short	0x010a
        /*0dde*/ 	.byte	0x3f
	.zero		1


	//   ....[68]....
        /*0de0*/ 	.word	0x0001a9c0
        /*0de4*/ 	.word	0x00000002
        /*0de8*/ 	.word	0x00000060
        /*0dec*/ 	.short	0x010a
        /*0dee*/ 	.byte	0x3f
	.zero		1


	//   ....[69]....
        /*0df0*/ 	.word	0x0001aa10
        /*0df4*/ 	.word	0x00000003
        /*0df8*/ 	.word	0x00038840
        /*0dfc*/ 	.short	0x010a
        /*0dfe*/ 	.byte	0x3f
	.zero		1


	//   ....[70]....
        /*0e00*/ 	.word	0x0001aa60
        /*0e04*/ 	.word	0x00000002
        /*0e08*/ 	.word	0x00000060
        /*0e0c*/ 	.short	0x010a
        /*0e0e*/ 	.byte	0x3f
	.zero		1


	//   ....[71]....
        /*0e10*/ 	.word	0x0001aab0
        /*0e14*/ 	.word	0x00000002
        /*0e18*/ 	.word	0x00038840
        /*0e1c*/ 	.short	0x010a
        /*0e1e*/ 	.byte	0x3f
	.zero		1


	//   ....[72]....
        /*0e20*/ 	.word	0x0001ab00
        /*0e24*/ 	.word	0x00000002
        /*0e28*/ 	.word	0x00000060
        /*0e2c*/ 	.short	0x010a
        /*0e2e*/ 	.byte	0x3f
	.zero		1


	//   ....[73]....
        /*0e30*/ 	.word	0x0001ab50
        /*0e34*/ 	.word	0x00000000
        /*0e38*/ 	.word	0x00038860
        /*0e3c*/ 	.short	0x010a
        /*0e3e*/ 	.byte	0x3f
	.zero		1


	//   ....[74]....
        /*0e40*/ 	.word	0x0001b5b0
        /*0e44*/ 	.word	0x00000000
        /*0e48*/ 	.word	0x00038820
        /*0e4c*/ 	.short	0x010a
        /*0e4e*/ 	.byte	0x3f
	.zero		1


	//   ....[75]....
        /*0e50*/ 	.word	0x0001b750
        /*0e54*/ 	.word	0x00000006
        /*0e58*/ 	.word	0x00000000
        /*0e5c*/ 	.short	0x010a
        /*0e5e*/ 	.byte	0x3f
	.zero		1


	//   ....[76]....
        /*0e60*/ 	.word	0x0001b7a0
        /*0e64*/ 	.word	0x00000007
        /*0e68*/ 	.word	0x00000000
        /*0e6c*/ 	.short	0x010a
        /*0e6e*/ 	.byte	0x3f
	.zero		1


	//   ....[77]....
        /*0e70*/ 	.word	0x0001b7f0
        /*0e74*/ 	.word	0x00000004
        /*0e78*/ 	.word	0x00000000
        /*0e7c*/ 	.short	0x010a
        /*0e7e*/ 	.byte	0x3f
	.zero		1


	//----- nvinfo : EIATTR_NUM_MBARRIERS
	.align		4
.L_333:
        /*0e80*/ 	.byte	0x03, 0x38
        /*0e82*/ 	.short	0x0016


	//----- nvinfo : EIATTR_EXIT_INSTR_OFFSETS
	.align		4
        /*0e84*/ 	.byte	0x04, 0x1c
        /*0e86*/ 	.short	(.L_335 - .L_334)


	//   ....[0]....
.L_334:
        /*0e88*/ 	.word	0x00000a50


	//   ....[1]....
        /*0e8c*/ 	.word	0x000124d0


	//   ....[2]....
        /*0e90*/ 	.word	0x00019850


	//----- nvinfo : EIATTR_MAX_THREADS
	.align		4
.L_335:
        /*0e94*/ 	.byte	0x04, 0x05
        /*0e96*/ 	.short	(.L_337 - .L_336)
.L_336:
        /*0e98*/ 	.word	0x00000180
        /*0e9c*/ 	.word	0x00000001
        /*0ea0*/ 	.word	0x00000001


	//----- nvinfo : EIATTR_CRS_STACK_SIZE
	.align		4
.L_337:
        /*0ea4*/ 	.byte	0x04, 0x1e
        /*0ea6*/ 	.short	(.L_339 - .L_338)
.L_338:
        /*0ea8*/ 	.word	0x00000000


	//----- nvinfo : EIATTR_CBANK_PARAM_SIZE
	.align		4
.L_339:
        /*0eac*/ 	.byte	0x03, 0x19
        /*0eae*/ 	.short	0x0af0


	//----- nvinfo : EIATTR_PARAM_CBANK
	.align		4
        /*0eb0*/ 	.byte	0x04, 0x0a
        /*0eb2*/ 	.short	(.L_341 - .L_340)
	.align		4
.L_340:
        /*0eb4*/ 	.word	index@(.nv.constant0._ZN7cutlass13device_kernelIN5flash11enable_sm90INS1_16FlashAttnFwdSm90INS1_25CollectiveMainloopFwdSm90ILi2EN4cute5tupleIJNS5_1CILi1EEES8_S8_EEENS6_IJNS7_ILi128EEENS7_ILi80EEENS7_ILi256EEEEEELi256ENS_6half_tEfNS_4arch4Sm90ELb1ELb0ELb1ELb1ELb0ELb0ELb0ELb1ELb1ELb1ELb0ELb0EEENS1_21CollectiveEpilogueFwdINS6_IJSA_SC_SB_EEES9_SE_SG_Li256ELb1ELb1ELb0ELb0EEENS1_36VarlenDynamicPersistentTileSchedulerILi128ELi80ELi256ELi128ELb0ELb1ELb1ELb1ELb1ELb1EEEEEEEEEvNT_6ParamsE)
        /*0eb8*/ 	.short	0x0210
        /*0eba*/ 	.short	0x0af0


	//----- nvinfo : EIATTR_SW_WAR
	.align		4
.L_341:
        /*0ebc*/ 	.byte	0x04, 0x36
        /*0ebe*/ 	.short	(.L_343 - .L_342)
.L_342:
        /*0ec0*/ 	.word	0x00000008
.L_343:


//--------------------- .nv.info._ZN7cutlass13device_kernelIN5flash11enable_sm90INS1_16FlashAttnFwdSm90INS1_25CollectiveMainloopFwdSm90ILi2EN4cute5tupleIJNS5_1CILi1EEES8_S8_EEENS6_IJNS7_ILi128EEENS7_ILi80EEENS7_ILi256EEEEEELi256ENS_6half_tEfNS_4arch4Sm90ELb1ELb0ELb1ELb1ELb0ELb1ELb0ELb1ELb1ELb1ELb0ELb0EEENS1_21CollectiveEpilogueFwdINS6_IJSA_SC_SB_EEES9_SE_SG_Li256ELb1ELb1ELb0ELb0EEENS1_36VarlenDynamicPersistentTileSchedulerILi128ELi80ELi256ELi128ELb0ELb1ELb1ELb1ELb1ELb1EEEEEEEEEvNT_6ParamsE --------------------------
	.section	.nv.info._ZN7cutlass13device_kernelIN5flash11enable_sm90INS1_16FlashAttnFwdSm90INS1_25CollectiveMainloopFwdSm90ILi2EN4cute5tupleIJNS5_1CILi1EEES8_S8_EEENS6_IJNS7_ILi128EEENS7_ILi80EEENS7_ILi256EEEEEELi256ENS_6half_tEfNS_4arch4Sm90ELb1ELb0ELb1ELb1ELb0ELb1ELb0ELb1ELb1ELb1ELb0ELb0EEENS1_21CollectiveEpilogueFwdINS6_IJSA_SC_SB_EEES9_SE_SG_Li256ELb1ELb1ELb0ELb0EEENS1_36VarlenDynamicPersistentTileSchedulerILi128ELi80ELi256ELi128ELb0ELb1ELb1ELb1ELb1ELb1EEEEEEEEEvNT_6ParamsE,"",@"SHT_CUDA_INFO"
	.sectionflags	@""
	.align	4


	//----- nvinfo : EIATTR_CUDA_API_VERSION
	.align		4
        /*0000*/ 	.byte	0x04, 0x37
        /*0002*/ 	.short	(.L_345 - .L_344)
.L_344:
        /*0004*/ 	.word	0x00000082


	//----- nvinfo : EIATTR_KPARAM_INFO
	.align		4
.L_345:
        /*0008*/ 	.byte	0x04, 0x17
        /*000a*/ 	.short	(.L_347 - .L_346)
.L_346:
        /*000c*/ 	.word	0x00000000
        /*0010*/ 	.short	0x0000
        /*0012*/ 	.short	0x0070
        /*0014*/ 	.byte	0x00, 0xf0, 0x01, 0x2a


	//----- nvinfo : EIATTR_SPARSE_MMA_MASK
	.align		4
.L_347:
        /*0018*/ 	.byte	0x03, 0x50
        /*001a*/ 	.short	0x0000


	//----- nvinfo : EIATTR_MAXREG_COUNT
	.align		4
        /*001c*/ 	.byte	0x03, 0x1b
        /*001e*/ 	.short	0x00a8


	//----- nvinfo : EIATTR_NUM_BARRIERS
	.align		4
        /*0020*/ 	.byte	0x02, 0x4c
        /*0022*/ 	.byte	0x10
	.zero		1


	//----- nvinfo : EIATTR_EXTERNS
	.align		4
        /*0024*/ 	.byte	0x04, 0x0f
        /*0026*/ 	.short	(.L_349 - .L_348)


	//   ....[0]....
	.align		4
.L_348:
        /*0028*/ 	.word	index@(__assertfail)


	//----- nvinfo : EIATTR_ANNOTATIONS
	.align		4
.L_349:
        /*002c*/ 	.byte	0x04, 0x55
        /*002e*/ 	.short	(.L_351 - .L_350)


	//   ....[0]....
.L_350:
        /* <DEDUP_REMOVED lines=129> */


	//----- nvinfo : EIATTR_MERCURY_ISA_VERSION
	.align		4
.L_351:
        /*0830*/ 	.byte	0x03, 0x5f
        /*0832*/ 	.short	0x0101


	//----- nvinfo : EIATTR_UNUSED_LOAD_BYTE_OFFSET
	.align		4
        /*0834*/ 	.byte	0x04, 0x44
        /*0836*/ 	.short	(.L_353 - .L_352)


	//   ....[0]....
.L_352:
        /*0838*/ 	.word	0x00000aa0
        /*083c*/ 	.word	0x0000fff0


	//   ....[1]....
        /*0840*/ 	.word	0x00024c20
        /*0844*/ 	.word	0x0000fff0


	//----- nvinfo : EIATTR_INT_WARP_WIDE_INSTR_OFFSETS
	.align		4
.L_353:
        /*0848*/ 	.byte	0x04, 0x31
        /*084a*/ 	.short	(.L_355 - .L_354)


	//   ....[0]....
.L_354:
        /*084c*/ 	.word	0x00000190


	//   ....[1]....
        /*0850*/ 	.word	0x000001d0


	//   ....[2]....
        /*0854*/ 	.word	0x00000240


	//   ....[3]....
        /*0858*/ 	.word	0x0002aa90


	//   ....[4]....
        /*085c*/ 	.word	0x0002ab30


	//   ....[5]....
        /*0860*/ 	.word	0x0002f230


	//   ....[6]....
        /*0864*/ 	.word	0x0002f2a0


	//----- nvinfo : EIATTR_COOP_GROUP_MASK_REGIDS
	.align		4
.L_355:
        /*0868*/ 	.byte	0x04, 0x29
        /*086a*/ 	.short	(.L_357 - .L_356)


	//   ....[0]....
.L_356:
        /*086c*/ 	.word	0xffffffff


	//   ....[1]....
        /*0870*/ 	.word	0xffffffff


	//   ....[2]....
        /*0874*/ 	.word	0xffffffff


	//   ....[3]....
        /*0878*/ 	.word	0xffffffff


	//   ....[4]....
        /*087c*/ 	.word	0xffffffff


	//   ....[5]....
        /*0880*/ 	.word	0xffffffff


	//   ....[6]....
        /*0884*/ 	.word	0xffffffff


	//   ....[7]....
        /*0888*/ 	.word	0xffffffff


	//   ....[8]....
        /*088c*/ 	.word	0xffffffff


	//   ....[9]....
        /*0890*/ 	.word	0xffffffff


	//   ....[10]....
        /*0894*/ 	.word	0xffffffff


	//   ....[11]....
        /*0898*/ 	.word	0xffffffff


	//   ....[12]....
        /*089c*/ 	.word	0xffffffff


	//   ....[13]....
        /*08a0*/ 	.word	0xffffffff


	//   ....[14]....
        /*08a4*/ 	.word	0xffffffff


	//   ....[15]....
        /*08a8*/ 	.word	0xffffffff


	//   ....[16]....
        /*08ac*/ 	.word	0xffffffff


	//   ....[17]....
        /*08b0*/ 	.word	0xffffffff


	//   ....[18]....
        /*08b4*/ 	.word	0xffffffff


	//   ....[19]....
        /*08b8*/ 	.word	0xffffffff


	//   ....[20]....
        /*08bc*/ 	.word	0xffffffff


	//   ....[21]....
        /*08c0*/ 	.word	0xffffffff


	//   ....[22]....
        /*08c4*/ 	.word	0xffffffff


	//   ....[23]....
        /*08c8*/ 	.word	0xffffffff


	//   ....[24]....
        /*08cc*/ 	.word	0xffffffff


	//   ....[25]....
        /*08d0*/ 	.word	0xffffffff


	//   ....[26]....
        /*08d4*/ 	.word	0xffffffff


	//   ....[27]....
        /*08d8*/ 	.word	0xffffffff


	//   ....[28]....
        /*08dc*/ 	.word	0xffffffff


	//   ....[29]....
        /*08e0*/ 	.word	0xffffffff


	//   ....[30]....
        /*08e4*/ 	.word	0xffffffff


	//   ....[31]....
        /*08e8*/ 	.word	0xffffffff


	//   ....[32]....
        /*08ec*/ 	.word	0xffffffff


	//   ....[33]....
        /*08f0*/ 	.word	0xffffffff


	//   ....[34]....
        /*08f4*/ 	.word	0xffffffff


	//   ....[35]....
        /*08f8*/ 	.word	0xffffffff


	//   ....[36]....
        /*08fc*/ 	.word	0xffffffff


	//   ....[37]....
        /*0900*/ 	.word	0xffffffff


	//   ....[38]....
        /*0904*/ 	.word	0xffffffff


	//   ....[39]....
        /*0908*/ 	.word	0xffffffff


	//   ....[40]....
        /*090c*/ 	.word	0xffffffff


	//   ....[41]....
        /*0910*/ 	.word	0xffffffff


	//   ....[42]....
        /*0914*/ 	.word	0xffffffff


	//   ....[43]....
        /*0918*/ 	.word	0xffffffff


	//   ....[44]....
        /*091c*/ 	.word	0xffffffff


	//   ....[45]....
        /*0920*/ 	.word	0xffffffff


	//   ....[46]....
        /*0924*/ 	.word	0xffffffff


	//   ....[47]....
        /*0928*/ 	.word	0xffffffff


	//   ....[48]....
        /*092c*/ 	.word	0xffffffff


	//   ....[49]....
        /*0930*/ 	.word	0xffffffff


	//   ....[50]....
        /*0934*/ 	.word	0xffffffff


	//   ....[51]....
        /*0938*/ 	.word	0xffffffff


	//   ....[52]....
        /*093c*/ 	.word	0xffffffff


	//   ....[53]....
        /*0940*/ 	.word	0xffffffff


	//   ....[54]....
        /*0944*/ 	.word	0xffffffff


	//   ....[55]....
        /*0948*/ 	.word	0xffffffff


	//   ....[56]....
        /*094c*/ 	.word	0xffffffff


	//   ....[57]....
        /*0950*/ 	.word	0xffffffff


	//   ....[58]....
        /*0954*/ 	.word	0xffffffff


	//   ....[59]....
        /*0958*/ 	.word	0xffffffff


	//   ....[60]....
        /*095c*/ 	.word	0xffffffff


	//   ....[61]....
        /*0960*/ 	.word	0xffffffff


	//   ....[62]....
        /*0964*/ 	.word	0xffffffff


	//   ....[63]....
        /*0968*/ 	.word	0xffffffff


	//   ....[64]....
        /*096c*/ 	.word	0xffffffff


	//   ....[65]....
        /*0970*/ 	.word	0xffffffff


	//   ....[66]....
        /*0974*/ 	.word	0xffffffff


	//   ....[67]....
        /*0978*/ 	.word	0xffffffff


	//   ....[68]....
        /*097c*/ 	.word	0xffffffff


	//   ....[69]....
        /*0980*/ 	.word	0xffffffff


	//   ....[70]....
        /*0984*/ 	.word	0xffffffff


	//   ....[71]....
        /*0988*/ 	.word	0xffffffff


	//   ....[72]....
        /*098c*/ 	.word	0xffffffff


	//   ....[73]....
        /*0990*/ 	.word	0xffffffff


	//   ....[74]....
        /*0994*/ 	.word	0xffffffff


	//   ....[75]....
        /*0998*/ 	.word	0xffffffff


	//   ....[76]....
        /*099c*/ 	.word	0xffffffff


	//   ....[77]....
        /*09a0*/ 	.word	0xffffffff


	//   ....[78]....
        /*09a4*/ 	.word	0xffffffff


	//   ....[79]....
        /*09a8*/ 	.word	0xffffffff


	//   ....[80]....
        /*09ac*/ 	.word	0xffffffff


	//   ....[81]....
        /*09b0*/ 	.word	0xffffffff


	//   ....[82]....
        /*09b4*/ 	.word	0xffffffff


	//   ....[83]....
        /*09b8*/ 	.word	0xffffffff


	//   ....[84]....
        /*09bc*/ 	.word	0xffffffff


	//   ....[85]....
        /*09c0*/ 	.word	0xffffffff


	//   ....[86]....
        /*09c4*/ 	.word	0xffffffff


	//   ....[87]....
        /*09c8*/ 	.word	0xffffffff


	//   ....[88]....
        /*09cc*/ 	.word	0xffffffff


	//   ....[89]....
        /*09d0*/ 	.word	0xffffffff


	//   ....[90]....
        /*09d4*/ 	.word	0xffffffff


	//   ....[91]....
        /*09d8*/ 	.word	0xffffffff


	//   ....[92]....
        /*09dc*/ 	.word	0xffffffff


	//   ....[93]....
        /*09e0*/ 	.word	0xffffffff


	//   ....[94]....
        /*09e4*/ 	.word	0xffffffff


	//   ....[95]....
        /*09e8*/ 	.word	0xffffffff


	//   ....[96]....
        /*09ec*/ 	.word	0xffffffff


	//   ....[97]....
        /*09f0*/ 	.word	0xffffffff


	//   ....[98]....
        /*09f4*/ 	.word	0xffffffff


	//   ....[99]....
        /*09f8*/ 	.word	0xffffffff


	//   ....[100]....
        /*09fc*/ 	.word	0xffffffff


	//   ....[101]....
        /*0a00*/ 	.word	0xffffffff


	//   ....[102]....
        /*0a04*/ 	.word	0xffffffff


	//   ....[103]....
        /*0a08*/ 	.word	0xffffffff


	//   ....[104]....
        /*0a0c*/ 	.word	0xffffffff


	//   ....[105]....
        /*0a10*/ 	.word	0xffffffff


	//   ....[106]....
        /*0a14*/ 	.word	0xffffffff


	//   ....[107]....
        /*0a18*/ 	.word	0xffffffff


	//   ....[108]....
        /*0a1c*/ 	.word	0xffffffff


	//   ....[109]....
        /*0a20*/ 	.word	0xffffffff


	//   ....[110]....
        /*0a24*/ 	.word	0xffffffff


	//   ....[111]....
        /*0a28*/ 	.word	0xffffffff


	//   ....[112]....
        /*0a2c*/ 	.word	0xffffffff


	//   ....[113]....
        /*0a30*/ 	.word	0xffffffff


	//   ....[114]....
        /*0a34*/ 	.word	0xffffffff


	//   ....[115]....
        /*0a38*/ 	.word	0xffffffff


	//   ....[116]....
        /*0a3c*/ 	.word	0xffffffff


	//   ....[117]....
        /*0a40*/ 	.word	0xffffffff


	//   ....[118]....
        /*0a44*/ 	.word	0xffffffff


	//   ....[119]....
        /*0a48*/ 	.word	0xffffffff


	//   ....[120]....
        /*0a4c*/ 	.word	0xffffffff


	//   ....[121]....
        /*0a50*/ 	.word	0xffffffff


	//   ....[122]....
        /*0a54*/ 	.word	0xffffffff


	//   ....[123]....
        /*0a58*/ 	.word	0xffffffff


	//   ....[124]....
        /*0a5c*/ 	.word	0xffffffff


	//   ....[125]....
        /*0a60*/ 	.word	0xffffffff


	//   ....[126]....
        /*0a64*/ 	.word	0xffffffff


	//   ....[127]....
        /*0a68*/ 	.word	0xffffffff


	//   ....[128]....
        /*0a6c*/ 	.word	0xffffffff


	//   ....[129]....
        /*0a70*/ 	.word	0xffffffff


	//   ....[130]....
        /*0a74*/ 	.word	0xffffffff


	//   ....[131]....
        /*0a78*/ 	.word	0xffffffff


	//   ....[132]....
        /*0a7c*/ 	.word	0x0500000f


	//   ....[133]....
        /*0a80*/ 	.word	0x0500000f


	//   ....[134]....
        /*0a84*/ 	.word	0x0500000f


	//   ....[135]....
        /*0a88*/ 	.word	0x0500000f


	//   ....[136]....
        /*0a8c*/ 	.word	0x0500000f


	//   ....[137]....
        /*0a90*/ 	.word	0x0500000f


	//   ....[138]....
        /*0a94*/ 	.word	0x0500000f


	//   ....[139]....
        /*0a98*/ 	.word	0x0500000f


	//   ....[140]....
        /*0a9c*/ 	.word	0x0500000f


	//   ....[141]....
        /*0aa0*/ 	.word	0x0500000f


	//   ....[142]....
        /*0aa4*/ 	.word	0x0500000f


	//   ....[143]....
        /*0aa8*/ 	.word	0x0500000f


	//   ....[144]....
        /*0aac*/ 	.word	0x0500000f


	//   ....[145]....
        /*0ab0*/ 	.word	0x0500000f


	//   ....[146]....
        /*0ab4*/ 	.word	0x0500000f


	//   ....[147]....
        /*0ab8*/ 	.word	0x0500000f


	//   ....[148]....
        /*0abc*/ 	.word	0x0500000f


	//   ....[149]....
        /*0ac0*/ 	.word	0x0500000f


	//   ....[150]....
        /*0ac4*/ 	.word	0x0500000f


	//   ....[151]....
        /*0ac8*/ 	.word	0x0500000f


	//   ....[152]....
        /*0acc*/ 	.word	0x0500000f


	//   ....[153]....
        /*0ad0*/ 	.word	0x0500000f


	//   ....[154]....
        /*0ad4*/ 	.word	0x0500000f


	//   ....[155]....
        /*0ad8*/ 	.word	0x0500000f


	//   ....[156]....
        /*0adc*/ 	.word	0x0500000f


	//   ....[157]....
        /*0ae0*/ 	.word	0x0500000f


	//   ....[158]....
        /*0ae4*/ 	.word	0x0500000f


	//   ....[159]....
        /*0ae8*/ 	.word	0x0500000f


	//   ....[160]....
        /*0aec*/ 	.word	0x0500000f


	//   ....[161]....
        /*0af0*/ 	.word	0x0500000f


	//   ....[162]....
        /*0af4*/ 	.word	0x0500000f


	//   ....[163]....
        /*0af8*/ 	.word	0x0500000f


	//   ....[164]....
        /*0afc*/ 	.word	0x0500000f


	//   ....[165]....
        /*0b00*/ 	.word	0x0500000f


	//   ....[166]....
        /*0b04*/ 	.word	0x0500000f


	//   ....[167]....
        /*0b08*/ 	.word	0x0500000f


	//   ....[168]....
        /*0b0c*/ 	.word	0x0500000f


	//   ....[169]....
        /*0b10*/ 	.word	0x0500000f


	//   ....[170]....
        /*0b14*/ 	.word	0x0500000f


	//   ....[171]....
        /*0b18*/ 	.word	0x0500000f


	//   ....[172]....
        /*0b1c*/ 	.word	0x0500000f


	//   ....[173]....
        /*0b20*/ 	.word	0x0500000f


	//   ....[174]....
        /*0b24*/ 	.word	0x0500000f


	//   ....[175]....
        /*0b28*/ 	.word	0x0500000f


	//   ....[176]....
        /*0b2c*/ 	.word	0x0500000f


	//   ....[177]....
        /*0b30*/ 	.word	0x0500000f


	//   ....[178]....
        /*0b34*/ 	.word	0x0500000f


	//   ....[179]....
        /*0b38*/ 	.word	0x0500000f


	//   ....[180]....
        /*0b3c*/ 	.word	0x0500000f


	//   ....[181]....
        /*0b40*/ 	.word	0x0500000f


	//   ....[182]....
        /*0b44*/ 	.word	0x0500000f


	//   ....[183]....
        /*0b48*/ 	.word	0x0500000f


	//   ....[184]....
        /*0b4c*/ 	.word	0x0500000f


	//   ....[185]....
        /*0b50*/ 	.word	0x0500000f


	//   ....[186]....
        /*0b54*/ 	.word	0x0500000f


	//   ....[187]....
        /*0b58*/ 	.word	0x0500000f


	//   ....[188]....
        /*0b5c*/ 	.word	0x0500000f


	//   ....[189]....
        /*0b60*/ 	.word	0x0500000f


	//   ....[190]....
        /*0b64*/ 	.word	0x0500000f


	//   ....[191]....
        /*0b68*/ 	.word	0x0500000f


	//   ....[192]....
        /*0b6c*/ 	.word	0x0500000f


	//   ....[193]....
        /*0b70*/ 	.word	0x0500000f


	//   ....[194]....
        /*0b74*/ 	.word	0x0500000f


	//   ....[195]....
        /*0b78*/ 	.word	0x0500000f


	//   ....[196]....
        /*0b7c*/ 	.word	0x0500000f


	//   ....[197]....
        /*0b80*/ 	.word	0x0500000f


	//   ....[198]....
        /*0b84*/ 	.word	0x0500000f


	//   ....[199]....
        /*0b88*/ 	.word	0x0500000f


	//----- nvinfo : EIATTR_COOP_GROUP_INSTR_OFFSETS
	.align		4
.L_357:
        /*0b8c*/ 	.byte	0x04, 0x28
        /*0b8e*/ 	.short	(.L_359 - .L_358)


	//   ....[0]....
.L_358:
        /*0b90*/ 	.word	0x00000060


	//   ....[1]....
        /*0b94*/ 	.word	0x000001a0


	//   ....[2]....
        /*0b98*/ 	.word	0x000001f0


	//   ....[3]....
        /*0b9c*/ 	.word	0x00000420


	//   ....[4]....
        /*0ba0*/ 	.word	0x00000580


	//   ....[5]....
        /*0ba4*/ 	.word	0x000006a0


	//   ....[6]....
        /*0ba8*/ 	.word	0x00000800


	//   ....[7]....
        /*0bac*/ 	.word	0x0000b020


	//   ....[8]....
        /*0bb0*/ 	.word	0x0000b790


	//   ....[9]....
        /*0bb4*/ 	.word	0x0000b7a0


	//   ....[10]....
        /*0bb8*/ 	.word	0x0000b7b0


	//   ....[11]....
        /*0bbc*/ 	.word	0x0000b7c0


	//   ....[12]....
        /*0bc0*/ 	.word	0x0000bd30


	//   ....[13]....
        /*0bc4*/ 	.word	0x0000bd40


	//   ....[14]....
        /*0bc8*/ 	.word	0x0000bd50


	//   ....[15]....
        /*0bcc*/ 	.word	0x0000bd60


	//   ....[16]....
        /*0bd0*/ 	.word	0x0000c2b0


	//   ....[17]....
        /*0bd4*/ 	.word	0x0000c2c0


	//   ....[18]....
        /*0bd8*/ 	.word	0x0000c2d0


	//   ....[19]....
        /*0bdc*/ 	.word	0x0000c2e0


	//   ....[20]....
        /*0be0*/ 	.word	0x0000c850


	//   ....[21]....
        /*0be4*/ 	.word	0x0000c860


	//   ....[22]....
        /*0be8*/ 	.word	0x0000c870


	//   ....[23]....
        /*0bec*/ 	.word	0x0000c880


	//   ....[24]....
        /*0bf0*/ 	.word	0x0000ff40


	//   ....[25]....
        /*0bf4*/ 	.word	0x0000ff50


	//   ....[26]....
        /*0bf8*/ 	.word	0x0000ff60


	//   ....[27]....
        /*0bfc*/ 	.word	0x0000ff70


	//   ....[28]....
        /*0c00*/ 	.word	0x000103e0


	//   ....[29]....
        /*0c04*/ 	.word	0x000103f0


	//   ....[30]....
        /*0c08*/ 	.word	0x00010400


	//   ....[31]....
        /*0c0c*/ 	.word	0x00010410


	//   ....[32]....
        /*0c10*/ 	.word	0x00010840


	//   ....[33]....
        /*0c14*/ 	.word	0x00010850


	//   ....[34]....
        /*0c18*/ 	.word	0x00010860


	//   ....[35]....
        /*0c1c*/ 	.word	0x00010870


	//   ....[36]....
        /*0c20*/ 	.word	0x00010cc0


	//   ....[37]....
        /*0c24*/ 	.word	0x00010cd0


	//   ....[38]....
        /*0c28*/ 	.word	0x00010ce0


	//   ....[39]....
        /*0c2c*/ 	.word	0x00010cf0


	//   ....[40]....
        /*0c30*/ 	.word	0x00017b50


	//   ....[41]....
        /*0c34*/ 	.word	0x00017b80


	//   ....[42]....
        /*0c38*/ 	.word	0x00018400


	//   ....[43]....
        /*0c3c*/ 	.word	0x00018540


	//   ....[44]....
        /*0c40*/ 	.word	0x00018a10


	//   ....[45]....
        /*0c44*/ 	.word	0x00018a90


	//   ....[46]....
        /*0c48*/ 	.word	0x0001d330


	//   ....[47]....
        /*0c4c*/ 	.word	0x0001d810


	//   ....[48]....
        /*0c50*/ 	.word	0x0001d9a0


	//   ....[49]....
        /*0c54*/ 	.word	0x0001daa0


	//   ....[50]....
        /*0c58*/ 	.word	0x0001df30


	//   ....[51]....
        /*0c5c*/ 	.word	0x0001df80


	//   ....[52]....
        /*0c60*/ 	.word	0x00022a40


	//   ....[53]....
        /*0c64*/ 	.word	0x00022a70


	//   ....[54]....
        /*0c68*/ 	.word	0x00022d60


	//   ....[55]....
        /*0c6c*/ 	.word	0x00022e20


	//   ....[56]....
        /*0c70*/ 	.word	0x00024190


	//   ....[57]....
        /*0c74*/ 	.word	0x00024220


	//   ....[58]....
        /*0c78*/ 	.word	0x00024240


	//   ....[59]....
        /*0c7c*/ 	.word	0x00024250


	//   ....[60]....
        /*0c80*/ 	.word	0x00025f20


	//   ....[61]....
        /*0c84*/ 	.word	0x00025fe0


	//   ....[62]....
        /*0c88*/ 	.word	0x00026010


	//   ....[63]....
        /*0c8c*/ 	.word	0x00026030


	//   ....[64]....
        /*0c90*/ 	.word	0x00026620


	//   ....[65]....
        /*0c94*/ 	.word	0x00026650


	//   ....[66]....
        /*0c98*/ 	.word	0x000267b0


	//   ....[67]....
        /*0c9c*/ 	.word	0x000267d0


	//   ....[68]....
        /*0ca0*/ 	.word	0x00026920


	//   ....[69]....
        /*0ca4*/ 	.word	0x00026940


	//   ....[70]....
        /*0ca8*/ 	.word	0x00026aa0


	//   ....[71]....
        /*0cac*/ 	.word	0x00026ac0


	//   ....[72]....
        /*0cb0*/ 	.word	0x00027440


	//   ....[73]....
        /*0cb4*/ 	.word	0x00027450


	//   ....[74]....
        /*0cb8*/ 	.word	0x000275b0


	//   ....[75]....
        /*0cbc*/ 	.word	0x000275d0


	//   ....[76]....
        /*0cc0*/ 	.word	0x00027720


	//   ....[77]....
        /*0cc4*/ 	.word	0x00027740


	//   ....[78]....
        /*0cc8*/ 	.word	0x000278a0


	//   ....[79]....
        /*0ccc*/ 	.word	0x000278c0


	//   ....[80]....
        /*0cd0*/ 	.word	0x00027aa0


	//   ....[81]....
        /*0cd4*/ 	.word	0x00027c80


	//   ....[82]....
        /*0cd8*/ 	.word	0x00027cb0


	//   ....[83]....
        /*0cdc*/ 	.word	0x00027ce0


	//   ....[84]....
        /*0ce0*/ 	.word	0x00027d10


	//   ....[85]....
        /*0ce4*/ 	.word	0x00027d40


	//   ....[86]....
        /*0ce8*/ 	.word	0x00027d70


	//   ....[87]....
        /*0cec*/ 	.word	0x00027ef0


	//   ....[88]....
        /*0cf0*/ 	.word	0x00027f20


	//   ....[89]....
        /*0cf4*/ 	.word	0x00027f50


	//   ....[90]....
        /*0cf8*/ 	.word	0x00027f80


	//   ....[91]....
        /*0cfc*/ 	.word	0x00027fb0


	//   ....[92]....
        /*0d00*/ 	.word	0x00027fe0


	//   ....[93]....
        /*0d04*/ 	.word	0x00028090


	//   ....[94]....
        /*0d08*/ 	.word	0x000280f0


	//   ....[95]....
        /*0d0c*/ 	.word	0x00028180


	//   ....[96]....
        /*0d10*/ 	.word	0x00029040


	//   ....[97]....
        /*0d14*/ 	.word	0x0002b0b0


	//   ....[98]....
        /*0d18*/ 	.word	0x0002be00


	//   ....[99]....
        /*0d1c*/ 	.word	0x0002be10


	//   ....[100]....
        /*0d20*/ 	.word	0x0002be30


	//   ....[101]....
        /*0d24*/ 	.word	0x0002bf00


	//   ....[102]....
        /*0d28*/ 	.word	0x0002bf30


	//   ....[103]....
        /*0d2c*/ 	.word	0x0002bfd0


	//   ....[104]....
        /*0d30*/ 	.word	0x0002c000


	//   ....[105]....
        /*0d34*/ 	.word	0x0002c0a0


	//   ....[106]....
        /*0d38*/ 	.word	0x0002c0d0


	//   ....[107]....
        /*0d3c*/ 	.word	0x0002c170


	//   ....[108]....
        /*0d40*/ 	.word	0x0002c1a0


	//   ....[109]....
        /*0d44*/ 	.word	0x0002c240


	//   ....[110]....
        /*0d48*/ 	.word	0x0002c270


	//   ....[111]....
        /*0d4c*/ 	.word	0x0002c310


	//   ....[112]....
        /*0d50*/ 	.word	0x0002c320


	//   ....[113]....
        /*0d54*/ 	.word	0x0002c350


	//   ....[114]....
        /*0d58*/ 	.word	0x0002fb70


	//   ....[115]....
        /*0d5c*/ 	.word	0x0002fba0


	//   ....[116]....
        /*0d60*/ 	.word	0x0002fbe0


	//   ....[117]....
        /*0d64*/ 	.word	0x0002fc10


	//   ....[118]....
        /*0d68*/ 	.word	0x0002fc40


	//   ....[119]....
        /*0d6c*/ 	.word	0x0002fc70


	//   ....[120]....
        /*0d70*/ 	.word	0x0002fca0


	//   ....[121]....
        /*0d74*/ 	.word	0x0002fcd0


	//   ....[122]....
        /*0d78*/ 	.word	0x0002fe60


	//   ....[123]....
        /*0d7c*/ 	.word	0x0002fe90


	//   ....[124]....
        /*0d80*/ 	.word	0x0002fec0


	//   ....[125]....
        /*0d84*/ 	.word	0x0002fef0


	//   ....[126]....
        /*0d88*/ 	.word	0x0002ff20


	//   ....[127]....
        /*0d8c*/ 	.word	0x0002ff50


	//   ....[128]....
        /*0d90*/ 	.word	0x00030010


	//   ....[129]....
        /*0d94*/ 	.word	0x00030030


	//   ....[130]....
        /*0d98*/ 	.word	0x000300a0


	//   ....[131]....
        /*0d9c*/ 	.word	0x00030780


	//   ....[132]....
        /*0da0*/ 	.word	0x00030be0


	//   ....[133]....
        /*0da4*/ 	.word	0x00030c70


	//   ....[134]....
        /*0da8*/ 	.word	0x00030cc0


	//   ....[135]....
        /*0dac*/ 	.word	0x00030d10


	//   ....[136]....
        /*0db0*/ 	.word	0x00030da0


	//   ....[137]....
        /*0db4*/ 	.word	0x00030e30


	//   ....[138]....
        /*0db8*/ 	.word	0x00030e80


	//   ....[139]....
        /*0dbc*/ 	.word	0x00030ed0


	//   ....[140]....
        /*0dc0*/ 	.word	0x00030f60


	//   ....[141]....
        /*0dc4*/ 	.word	0x00030ff0


	//   ....[142]....
        /*0dc8*/ 	.word	0x00031040


	//   ....[143]....
        /*0dcc*/ 	.word	0x00031090


	//   ....[144]....
        /*0dd0*/ 	.word	0x00031120


	//   ....[145]....
        /*0dd4*/ 	.word	0x000311b0


	//   ....[146]....
        /*0dd8*/ 	.word	0x00031200


	//   ....[147]....
        /*0ddc*/ 	.word	0x00031250


	//   ....[148]....
        /*0de0*/ 	.word	0x00031340


	//   ....[149]....
        /*0de4*/ 	.word	0x000313d0


	//   ....[150]....
        /*0de8*/ 	.word	0x00031420


	//   ....[151]....
        /*0dec*/ 	.word	0x00031470


	//   ....[152]....
        /*0df0*/ 	.word	0x00031500


	//   ....[153]....
        /*0df4*/ 	.word	0x00031590


	//   ....[154]....
        /*0df8*/ 	.word	0x000315e0


	//   ....[155]....
        /*0dfc*/ 	.word	0x00031630


	//   ....[156]....
        /*0e00*/ 	.word	0x000316c0


	//   ....[157]....
        /*0e04*/ 	.word	0x00031750


	//   ....[158]....
        /*0e08*/ 	.word	0x000317a0


	//   ....[159]....
        /*0e0c*/ 	.word	0x000317f0


	//   ....[160]....
        /*0e10*/ 	.word	0x00031880


	//   ....[161]....
        /*0e14*/ 	.word	0x00031910


	//   ....[162]....
        /*0e18*/ 	.word	0x00031960


	//   ....[163]....
        /*0e1c*/ 	.word	0x000319b0


	//   ....[164]....
        /*0e20*/ 	.word	0x00031cb0


	//   ....[165]....
        /*0e24*/ 	.word	0x00031fa0


	//   ....[166]....
        /*0e28*/ 	.word	0x00032140


	//   ....[167]....
        /*0e2c*/ 	.word	0x00032190


	//   ....[168]....
        /*0e30*/ 	.word	0x000322c0


	//   ....[169]....
        /*0e34*/ 	.word	0x00032330


	//   ....[170]....
        /*0e38*/ 	.word	0x00032460


	//   ....[171]....
        /*0e3c*/ 	.word	0x000324d0


	//   ....[172]....
        /*0e40*/ 	.word	0x00032600


	//   ....[173]....
        /*0e44*/ 	.word	0x00032670


	//   ....[174]....
        /*0e48*/ 	.word	0x000327a0


	//   ....[175]....
        /*0e4c*/ 	.word	0x00032810


	//   ....[176]....
        /*0e50*/ 	.word	0x00032940


	//   ....[177]....
        /*0e54*/ 	.word	0x000329b0


	//   ....[178]....
        /*0e58*/ 	.word	0x00032ae0


	//   ....[179]....
        /*0e5c*/ 	.word	0x00032b50


	//   ....[180]....
        /*0e60*/ 	.word	0x00032c80


	//   ....[181]....
        /*0e64*/ 	.word	0x00032cd0


	//   ....[182]....
        /*0e68*/ 	.word	0x00033000


	//   ....[183]....
        /*0e6c*/ 	.word	0x000330a0


	//   ....[184]....
        /*0e70*/ 	.word	0x000331d0


	//   ....[185]....
        /*0e74*/ 	.word	0x00033250


	//   ....[186]....
        /*0e78*/ 	.word	0x000332d0


	//   ....[187]....
        /*0e7c*/ 	.word	0x00033350


	//   ....[188]....
        /*0e80*/ 	.word	0x000333d0


	//   ....[189]....
        /*0e84*/ 	.word	0x00033460


	//   ....[190]....
        /*0e88*/ 	.word	0x00033500


	//   ....[191]....
        /*0e8c*/ 	.word	0x000335b0


	//   ....[192]....
        /*0e90*/ 	.word	0x00033630


	//   ....[193]....
        /*0e94*/ 	.word	0x000336b0


	//   ....[194]....
        /*0e98*/ 	.word	0x00033730


	//   ....[195]....
        /*0e9c*/ 	.word	0x000337c0


	//   ....[196]....
        /*0ea0*/ 	.word	0x00033840


	//   ....[197]....
        /*0ea4*/ 	.word	0x000338e0


	//   ....[198]....
        /*0ea8*/ 	.word	0x00033970


	//   ....[199]....
        /*0eac*/ 	.word	0x00033aa0


	//----- nvinfo : EIATTR_REG_RECONFIG
	.align		4
.L_359:
        /*0eb0*/ 	.byte	0x01, 0x54
	.zero		2


	//----- nvinfo : EIATTR_SYSCALL_OFFSETS
	.align		4
        /*0eb4*/ 	.byte	0x04, 0x46
        /*0eb6*/ 	.short	(.L_361 - .L_360)


	//   ....[0]....
.L_360:
        /*0eb8*/ 	.word	0x00001b30


	//   ....[1]....
        /*0ebc*/ 	.word	0x00001c80


	//   ....[2]....
        /*0ec0*/ 	.word	0x0000b1c0


	//   ....[3]....
        /*0ec4*/ 	.word	0x0000b4f0


	//   ....[4]....
        /*0ec8*/ 	.word	0x0002aca0


	//   ....[5]....
        /*0ecc*/ 	.word	0x0002ae00


	//   ....[6]....
        /*0ed0*/ 	.word	0x0002af00


	//   ....[7]....
        /*0ed4*/ 	.word	0x0002b980


	//----- nvinfo : EIATTR_MBARRIER_INSTR_OFFSETS
	.align		4
.L_361:
        /*0ed8*/ 	.byte	0x04, 0x39
        /*0eda*/ 	.short	(.L_363 - .L_362)


	//   ....[0]....
.L_362:
        /*0edc*/ 	.word	0x000002d0
        /*0ee0*/ 	.word	0x000000ff
        /*0ee4*/ 	.word	0x00038800
        /*0ee8*/ 	.short	0x0100
        /*0eea*/ 	.byte	0x08
	.zero		1


	//   ....[1]....
        /*0eec*/ 	.word	0x000002e0
        /*0ef0*/ 	.word	0x000000ff
        /*0ef4*/ 	.word	0x00038820
        /*0ef8*/ 	.short	0x0100
        /*0efa*/ 	.byte	0x08
	.zero		1


	//   ....[2]....
        /*0efc*/ 	.word	0x000003d0
        /*0f00*/ 	.word	0x000000ff
        /*0f04*/ 	.word	0x00038830
        /*0f08*/ 	.short	0x0100
        /*0f0a*/ 	.byte	0x08
	.zero		1


	//   ....[3]....
        /*0f0c*/ 	.word	0x000003e0
        /*0f10*/ 	.word	0x000000ff
        /*0f14*/ 	.word	0x00038840
        /*0f18*/ 	.short	0x0100
        /*0f1a*/ 	.byte	0x08
	.zero		1


	//   ....[4]....
        /*0f1c*/ 	.word	0x000003f0
        /*0f20*/ 	.word	0x000000ff
        /*0f24*/ 	.word	0x00038838
        /*0f28*/ 	.short	0x0100
        /*0f2a*/ 	.byte	0x08
	.zero		1


	//   ....[5]....
        /*0f2c*/ 	.word	0x00000400
        /*0f30*/ 	.word	0x000000ff
        /*0f34*/ 	.word	0x00038848
        /*0f38*/ 	.short	0x0100
        /*0f3a*/ 	.byte	0x08
	.zero		1


	//   ....[6]....
        /*0f3c*/ 	.word	0x00000530
        /*0f40*/ 	.word	0x000000ff
        /*0f44*/ 	.word	0x00038850
        /*0f48*/ 	.short	0x0100
        /*0f4a*/ 	.byte	0x08
	.zero		1


	//   ....[7]....
        /*0f4c*/ 	.word	0x00000540
        /*0f50*/ 	.word	0x000000ff
        /*0f54*/ 	.word	0x00038860
        /*0f58*/ 	.short	0x0100
        /*0f5a*/ 	.byte	0x08
	.zero		1


	//   ....[8]....
        /*0f5c*/ 	.word	0x00000550
        /*0f60*/ 	.word	0x000000ff
        /*0f64*/ 	.word	0x00038858
        /*0f68*/ 	.short	0x0100
        /*0f6a*/ 	.byte	0x08
	.zero		1


	//   ....[9]....
        /*0f6c*/ 	.word	0x00000560
        /*0f70*/ 	.word	0x000000ff
        /*0f74*/ 	.word	0x00038868
        /*0f78*/ 	.short	0x0100
        /*0f7a*/ 	.byte	0x08
	.zero		1


	//   ....[10]....
        /*0f7c*/ 	.word	0x00000650
        /*0f80*/ 	.word	0x000000ff
        /*0f84*/ 	.word	0x00038870
        /*0f88*/ 	.short	0x0100
        /*0f8a*/ 	.byte	0x06
	.zero		1


	//   ....[11]....
        /*0f8c*/ 	.word	0x00000660
        /*0f90*/ 	.word	0x000000ff
        /*0f94*/ 	.word	0x00038880
        /*0f98*/ 	.short	0x0100
        /*0f9a*/ 	.byte	0x06
	.zero		1


	//   ....[12]....
        /*0f9c*/ 	.word	0x00000670
        /*0fa0*/ 	.word	0x000000ff
        /*0fa4*/ 	.word	0x00038878
        /*0fa8*/ 	.short	0x0100
        /*0faa*/ 	.byte	0x06
	.zero		1


	//   ....[13]....
        /*0fac*/ 	.word	0x00000680
        /*0fb0*/ 	.word	0x000000ff
        /*0fb4*/ 	.word	0x00038888
        /*0fb8*/ 	.short	0x0100
        /*0fba*/ 	.byte	0x06
	.zero		1


	//   ....[14]....
        /*0fbc*/ 	.word	0x000007b0
        /*0fc0*/ 	.word	0x000000ff
        /*0fc4*/ 	.word	0x00038890
        /*0fc8*/ 	.short	0x0100
        /*0fca*/ 	.byte	0x08
	.zero		1


	//   ....[15]....
        /*0fcc*/ 	.word	0x000007c0
        /*0fd0*/ 	.word	0x000000ff
        /*0fd4*/ 	.word	0x000388a0
        /*0fd8*/ 	.short	0x0100
        /*0fda*/ 	.byte	0x08
	.zero		1


	//   ....[16]....
        /*0fdc*/ 	.word	0x000007d0
        /*0fe0*/ 	.word	0x000000ff
        /*0fe4*/ 	.word	0x00038898
        /*0fe8*/ 	.short	0x0100
        /*0fea*/ 	.byte	0x08
	.zero		1


	//   ....[17]....
        /*0fec*/ 	.word	0x000007e0
        /*0ff0*/ 	.word	0x000000ff
        /*0ff4*/ 	.word	0x000388a8
        /*0ff8*/ 	.short	0x0100
        /*0ffa*/ 	.byte	0x08
	.zero		1


	//   ....[18]....
        /*0ffc*/ 	.word	0x00000910
        /*1000*/ 	.word	0x000000ff
        /*1004*/ 	.word	0x000388b0
        /*1008*/ 	.short	0x0100
        /*100a*/ 	.byte	0x08
	.zero		1


	//   ....[19]....
        /*100c*/ 	.word	0x00000920
        /*1010*/ 	.word	0x000000ff
        /*1014*/ 	.word	0x000388c0
        /*1018*/ 	.short	0x0100
        /*101a*/ 	.byte	0x08
	.zero		1


	//   ....[20]....
        /*101c*/ 	.word	0x00000930
        /*1020*/ 	.word	0x000000ff
        /*1024*/ 	.word	0x000388b8
        /*1028*/ 	.short	0x0100
        /*102a*/ 	.byte	0x08
	.zero		1


	//   ....[21]....
        /*102c*/ 	.word	0x00000940
        /*1030*/ 	.word	0x000000ff
        /*1034*/ 	.word	0x000388c8
        /*1038*/ 	.short	0x0100
        /*103a*/ 	.byte	0x08
	.zero		1


	//   ....[22]....
        /*103c*/ 	.word	0x000037e0
        /*1040*/ 	.word	0x00000000
        /*1044*/ 	.word	0x00038890
        /*1048*/ 	.short	0x010a
        /*104a*/ 	.byte	0x3f
	.zero		1


	//   ....[23]....
        /*104c*/ 	.word	0x00006c10
        /*1050*/ 	.word	0x00000000
        /*1054*/ 	.word	0x00038890
        /*1058*/ 	.short	0x010a
        /*105a*/ 	.byte	0x3f
	.zero		1


	//   ....[24]....
        /*105c*/ 	.word	0x00009df0
        /*1060*/ 	.word	0x00000000
        /*1064*/ 	.word	0x00038890
        /*1068*/ 	.short	0x010a
        /*106a*/ 	.byte	0x3f
	.zero		1


	//   ....[25]....
        /*106c*/ 	.word	0x0000a250
        /*1070*/ 	.word	0x00000028
        /*1074*/ 	.word	0x00000000
        /*1078*/ 	.short	0x0101
        /*107a*/ 	.byte	0x3f
	.zero		1


	//   ....[26]....
        /*107c*/ 	.word	0x0000a290
        /*1080*/ 	.word	0x00000000
        /*1084*/ 	.word	0x000388b0
        /*1088*/ 	.short	0x010a
        /*108a*/ 	.byte	0x3f
	.zero		1


	//   ....[27]....
        /*108c*/ 	.word	0x0000aa00
        /*1090*/ 	.word	0x00000000
        /*1094*/ 	.word	0x00000000
        /*1098*/ 	.short	0x0101
        /*109a*/ 	.byte	0x3f
	.zero		1


	//   ....[28]....
        /*109c*/ 	.word	0x0000b250
        /*10a0*/ 	.word	0x00000012
        /*10a4*/ 	.word	0x00038800
        /*10a8*/ 	.short	0x010a
        /*10aa*/ 	.byte	0x3f
	.zero		1


	//   ....[29]....
        /*10ac*/ 	.word	0x0000b2a0
        /*10b0*/ 	.word	0x00000012
        /*10b4*/ 	.word	0x00038800
        /*10b8*/ 	.short	0x010a
        /*10ba*/ 	.byte	0x3f
	.zero		1


	//   ....[30]....
        /*10bc*/ 	.word	0x0000cc80
        /*10c0*/ 	.word	0x00000012
        /*10c4*/ 	.word	0x00038800
        /*10c8*/ 	.short	0x010a
        /*10ca*/ 	.byte	0x3f
	.zero		1


	//   ....[31]....
        /*10cc*/ 	.word	0x00010fc0
        /*10d0*/ 	.word	0x00000012
        /*10d4*/ 	.word	0x00038800
        /*10d8*/ 	.short	0x010a
        /*10da*/ 	.byte	0x3f
	.zero		1


	//   ....[32]....
        /*10dc*/ 	.word	0x00014700
        /*10e0*/ 	.word	0x00000000
        /*10e4*/ 	.word	0x00038830
        /*10e8*/ 	.short	0x010a
        /*10ea*/ 	.byte	0x3f
	.zero		1


	//   ....[33]....
        /*10ec*/ 	.word	0x00014770
        /*10f0*/ 	.word	0x00000000
        /*10f4*/ 	.word	0x00038830
        /*10f8*/ 	.short	0x010a
        /*10fa*/ 	.byte	0x3f
	.zero		1


	//   ....[34]....
        /*10fc*/ 	.word	0x00018250
        /*1100*/ 	.word	0x00000000
        /*1104*/ 	.word	0x00000000
        /*1108*/ 	.short	0x0101
        /*110a*/ 	.byte	0x3f
	.zero		1


	//   ....[35]....
        /*110c*/ 	.word	0x00019520
        /*1110*/ 	.word	0x0000000b
        /*1114*/ 	.word	0x00038830
        /*1118*/ 	.short	0x010a
        /*111a*/ 	.byte	0x3f
	.zero		1


	//   ....[36]....
        /*111c*/ 	.word	0x000195a0
        /*1120*/ 	.word	0x0000000b
        /*1124*/ 	.word	0x00038830
        /*1128*/ 	.short	0x010a
        /*112a*/ 	.byte	0x3f
	.zero		1


	//   ....[37]....
        /*112c*/ 	.word	0x0001ccc0
        /*1130*/ 	.word	0x00000009
        /*1134*/ 	.word	0x00038850
        /*1138*/ 	.short	0x010a
        /*113a*/ 	.byte	0x3f
	.zero		1


	//   ....[38]....
        /*113c*/ 	.word	0x0001cd10
        /*1140*/ 	.word	0x00000009
        /*1144*/ 	.word	0x00038850
        /*1148*/ 	.short	0x010a
        /*114a*/ 	.byte	0x3f
	.zero		1


	//   ....[39]....
        /*114c*/ 	.word	0x0001e260
        /*1150*/ 	.word	0x0000000b
        /*1154*/ 	.word	0x00000000
        /*1158*/ 	.short	0x0101
        /*115a*/ 	.byte	0x3f
	.zero		1


	//   ....[40]....
        /*115c*/ 	.word	0x0001e2a0
        /*1160*/ 	.word	0x00000009
        /*1164*/ 	.word	0x00000000
        /*1168*/ 	.short	0x0101
        /*116a*/ 	.byte	0x3f
	.zero		1


	//   ....[41]....
        /*116c*/ 	.word	0x0001e940
        /*1170*/ 	.word	0x00000003
        /*1174*/ 	.word	0x00038830
        /*1178*/ 	.short	0x010a
        /*117a*/ 	.byte	0x3f
	.zero		1


	//   ....[42]....
        /*117c*/ 	.word	0x0001e9c0
        /*1180*/ 	.word	0x00000003
        /*1184*/ 	.word	0x00038830
        /*1188*/ 	.short	0x010a
        /*118a*/ 	.byte	0x3f
	.zero		1


	//   ....[43]....
        /*118c*/ 	.word	0x000220e0
        /*1190*/ 	.word	0x00000009
        /*1194*/ 	.word	0x00038850
        /*1198*/ 	.short	0x010a
        /*119a*/ 	.byte	0x3f
	.zero		1


	//   ....[44]....
        /*119c*/ 	.word	0x00022130
        /*11a0*/ 	.word	0x00000009
        /*11a4*/ 	.word	0x00038850
        /*11a8*/ 	.short	0x010a
        /*11aa*/ 	.byte	0x3f
	.zero		1


	//   ....[45]....
        /*11ac*/ 	.word	0x00023200
        /*11b0*/ 	.word	0x0000009d
        /*11b4*/ 	.word	0x00000000
        /*11b8*/ 	.short	0x0101
        /*11ba*/ 	.byte	0x3f
	.zero		1


	//   ....[46]....
        /*11bc*/ 	.word	0x00023280
        /*11c0*/ 	.word	0x00000009
        /*11c4*/ 	.word	0x00000000
        /*11c8*/ 	.short	0x0101
        /*11ca*/ 	.byte	0x3f
	.zero		1


	//   ....[47]....
        /*11cc*/ 	.word	0x00023e70
        /*11d0*/ 	.word	0x00000000
        /*11d4*/ 	.word	0x00038850
        /*11d8*/ 	.short	0x010a
        /*11da*/ 	.byte	0x3f
	.zero		1


	//   ....[48]....
        /*11dc*/ 	.word	0x00023f10
        /*11e0*/ 	.word	0x00000000
        /*11e4*/ 	.word	0x00038850
        /*11e8*/ 	.short	0x010a
        /*11ea*/ 	.byte	0x3f
	.zero		1


	//   ....[49]....
        /*11ec*/ 	.word	0x000247b0
        /*11f0*/ 	.word	0x0000000b
        /*11f4*/ 	.word	0x00000000
        /*11f8*/ 	.short	0x0101
        /*11fa*/ 	.byte	0x3f
	.zero		1


	//   ....[50]....
        /*11fc*/ 	.word	0x00026640
        /*1200*/ 	.word	0x00000000
        /*1204*/ 	.word	0x00000000
        /*1208*/ 	.short	0x0101
        /*120a*/ 	.byte	0x3f
	.zero		1


	//   ....[51]....
        /*120c*/ 	.word	0x00029130
        /*1210*/ 	.word	0x00000004
        /*1214*/ 	.word	0x00038820
        /*1218*/ 	.short	0x010a
        /*121a*/ 	.byte	0x3f
	.zero		1


	//   ....[52]....
        /*121c*/ 	.word	0x00029210
        /*1220*/ 	.word	0x00000005
        /*1224*/ 	.word	0x000388a0
        /*1228*/ 	.short	0x010a
        /*122a*/ 	.byte	0x3f
	.zero		1


	//   ....[53]....
        /*122c*/ 	.word	0x00029760
        /*1230*/ 	.word	0x00000005
        /*1234*/ 	.word	0x000388c0
        /*1238*/ 	.short	0x010a
        /*123a*/ 	.byte	0x3f
	.zero		1


	//   ....[54]....
        /*123c*/ 	.word	0x00029e00
        /*1240*/ 	.word	0x00000006
        /*1244*/ 	.word	0x000388a0
        /*1248*/ 	.short	0x010a
        /*124a*/ 	.byte	0x3f
	.zero		1


	//   ....[55]....
        /*124c*/ 	.word	0x0002a340
        /*1250*/ 	.word	0x00000006
        /*1254*/ 	.word	0x000388c0
        /*1258*/ 	.short	0x010a
        /*125a*/ 	.byte	0x3f
	.zero		1


	//   ....[56]....
        /*125c*/ 	.word	0x0002b370
        /*1260*/ 	.word	0x00000000
        /*1264*/ 	.word	0x00038840
        /*1268*/ 	.short	0x010a
        /*126a*/ 	.byte	0x3f
	.zero		1


	//   ....[57]....
        /*126c*/ 	.word	0x0002c4e0
        /*1270*/ 	.word	0x00000008
        /*1274*/ 	.word	0x00038800
        /*1278*/ 	.short	0x0107
        /*127a*/ 	.byte	0x3f
	.zero		1


	//   ....[58]....
        /*127c*/ 	.word	0x0002c5f0
        /*1280*/ 	.word	0x00000002
        /*1284*/ 	.word	0x00038800
        /*1288*/ 	.short	0x0101
        /*128a*/ 	.byte	0x3f
	.zero		1


	//   ....[59]....
        /*128c*/ 	.word	0x0002c610
        /*1290*/ 	.word	0x00000002
        /*1294*/ 	.word	0x00038820
        /*1298*/ 	.short	0x010a
        /*129a*/ 	.byte	0x3f
	.zero		1


	//   ....[60]....
        /*129c*/ 	.word	0x0002c980
        /*12a0*/ 	.word	0x00000003
        /*12a4*/ 	.word	0x00038840
        /*12a8*/ 	.short	0x010a
        /*12aa*/ 	.byte	0x3f
	.zero		1


	//   ....[61]....
        /*12ac*/ 	.word	0x0002cf40
        /*12b0*/ 	.word	0x00000003
        /*12b4*/ 	.word	0x00000060
        /*12b8*/ 	.short	0x010a
        /*12ba*/ 	.byte	0x3f
	.zero		1


	//   ....[62]....
        /*12bc*/ 	.word	0x0002d840
        /*12c0*/ 	.word	0x00000003
        /*12c4*/ 	.word	0x00038840
        /*12c8*/ 	.short	0x010a
        /*12ca*/ 	.byte	0x3f
	.zero		1


	//   ....[63]....
        /*12cc*/ 	.word	0x0002de00
        /*12d0*/ 	.word	0x00000002
        /*12d4*/ 	.word	0x00000060
        /*12d8*/ 	.short	0x010a
        /*12da*/ 	.byte	0x3f
	.zero		1


	//   ....[64]....
        /*12dc*/ 	.word	0x0002e630
        /*12e0*/ 	.word	0x00000002
        /*12e4*/ 	.word	0x00038840
        /*12e8*/ 	.short	0x010a
        /*12ea*/ 	.byte	0x3f
	.zero		1


	//   ....[65]....
        /*12ec*/ 	.word	0x0002ebf0
        /*12f0*/ 	.word	0x00000002
        /*12f4*/ 	.word	0x00000060
        /*12f8*/ 	.short	0x010a
        /*12fa*/ 	.byte	0x3f
	.zero		1


	//   ....[66]....
        /*12fc*/ 	.word	0x0002f3b0
        /*1300*/ 	.word	0x00000000
        /*1304*/ 	.word	0x00038860
        /*1308*/ 	.short	0x010a
        /*130a*/ 	.byte	0x3f
	.zero		1


	//   ....[67]....
        /*130c*/ 	.word	0x00030700
        /*1310*/ 	.word	0x00000000
        /*1314*/ 	.word	0x00038820
        /*1318*/ 	.short	0x010a
        /*131a*/ 	.byte	0x3f
	.zero		1


	//   ....[68]....
        /*131c*/ 	.word	0x000308d0
        /*1320*/ 	.word	0x00000006
        /*1324*/ 	.word	0x00000000
        /*1328*/ 	.short	0x010a
        /*132a*/ 	.byte	0x3f
	.zero		1


	//   ....[69]....
        /*132c*/ 	.word	0x00030940
        /*1330*/ 	.word	0x00000007
        /*1334*/ 	.word	0x00000000
        /*1338*/ 	.short	0x010a
        /*133a*/ 	.byte	0x3f
	.zero		1


	//   ....[70]....
        /*133c*/ 	.word	0x000309b0
        /*1340*/ 	.word	0x00000004
        /*1344*/ 	.word	0x00000000
        /*1348*/ 	.short	0x010a
        /*134a*/ 	.byte	0x3f
	.zero		1


	//   ....[71]....
        /*134c*/ 	.word	0x000309e0
        /*1350*/ 	.word	0x00000003
        /*1354*/ 	.word	0x00000000
        /*1358*/ 	.short	0x010a
        /*135a*/ 	.byte	0x3f
	.zero		1


	//   ....[72]....
        /*135c*/ 	.word	0x00030a40
        /*1360*/ 	.word	0x00000000
        /*1364*/ 	.word	0x00038890
        /*1368*/ 	.short	0x010a
        /*136a*/ 	.byte	0x3f
	.zero		1


	//   ....[73]....
        /*136c*/ 	.word	0x00030a90
        /*1370*/ 	.word	0x00000000
        /*1374*/ 	.word	0x00038890
        /*1378*/ 	.short	0x010a
        /*137a*/ 	.byte	0x3f
	.zero		1


	//   ....[74]....
        /*137c*/ 	.word	0x00030ae0
        /*1380*/ 	.word	0x00000000
        /*1384*/ 	.word	0x00038890
        /*1388*/ 	.short	0x010a
        /*138a*/ 	.byte	0x3f
	.zero		1


	//   ....[75]....
        /*138c*/ 	.word	0x00030b30
        /*1390*/ 	.word	0x00000000
        /*1394*/ 	.word	0x000388b0
        /*1398*/ 	.short	0x010a
        /*139a*/ 	.byte	0x3f
	.zero		1


	//   ....[76]....
        /*139c*/ 	.word	0x00031290
        /*13a0*/ 	.word	0x00000012
        /*13a4*/ 	.word	0x00038800
        /*13a8*/ 	.short	0x010a
        /*13aa*/ 	.byte	0x3f
	.zero		1


	//   ....[77]....
        /*13ac*/ 	.word	0x000319f0
        /*13b0*/ 	.word	0x00000012
        /*13b4*/ 	.word	0x00038800
        /*13b8*/ 	.short	0x010a
        /*13ba*/ 	.byte	0x3f
	.zero		1


	//   ....[78]....
        /*13bc*/ 	.word	0x00031a40
        /*13c0*/ 	.word	0x00000000
        /*13c4*/ 	.word	0x00038830
        /*13c8*/ 	.short	0x010a
        /*13ca*/ 	.byte	0x3f
	.zero		1


	//   ....[79]....
        /*13cc*/ 	.word	0x00031a90
        /*13d0*/ 	.word	0x0000000b
        /*13d4*/ 	.word	0x00038830
        /*13d8*/ 	.short	0x010a
        /*13da*/ 	.byte	0x3f
	.zero		1


	//   ....[80]....
        /*13dc*/ 	.word	0x00031ae0
        /*13e0*/ 	.word	0x00000009
        /*13e4*/ 	.word	0x00038850
        /*13e8*/ 	.short	0x010a
        /*13ea*/ 	.byte	0x3f
	.zero		1


	//   ....[81]....
        /*13ec*/ 	.word	0x00031b30
        /*13f0*/ 	.word	0x00000003
        /*13f4*/ 	.word	0x00038830
        /*13f8*/ 	.short	0x010a
        /*13fa*/ 	.byte	0x3f
	.zero		1


	//   ....[82]....
        /*13fc*/ 	.word	0x00031b80
        /*1400*/ 	.word	0x00000009
        /*1404*/ 	.word	0x00038850
        /*1408*/ 	.short	0x010a
        /*140a*/ 	.byte	0x3f
	.zero		1


	//   ....[83]....
        /*140c*/ 	.word	0x00031bd0
        /*1410*/ 	.word	0x00000000
        /*1414*/ 	.word	0x00038850
        /*1418*/ 	.short	0x010a
        /*141a*/ 	.byte	0x3f
	.zero		1


	//   ....[84]....
        /*141c*/ 	.word	0x00031d80
        /*1420*/ 	.word	0x00000003
        /*1424*/ 	.word	0x00038820
        /*1428*/ 	.short	0x010a
        /*142a*/ 	.byte	0x3f
	.zero		1


	//   ....[85]....
        /*142c*/ 	.word	0x00031dd0
        /*1430*/ 	.word	0x00000005
        /*1434*/ 	.word	0x000388a0
        /*1438*/ 	.short	0x010a
        /*143a*/ 	.byte	0x3f
	.zero		1


	//   ....[86]....
        /*143c*/ 	.word	0x00031e20
        /*1440*/ 	.word	0x00000005
        /*1444*/ 	.word	0x000388c0
        /*1448*/ 	.short	0x010a
        /*144a*/ 	.byte	0x3f
	.zero		1


	//   ....[87]....
        /*144c*/ 	.word	0x00031e70
        /*1450*/ 	.word	0x00000006
        /*1454*/ 	.word	0x000388a0
        /*1458*/ 	.short	0x010a
        /*145a*/ 	.byte	0x3f
	.zero		1


	//   ....[88]....
        /*145c*/ 	.word	0x00031ec0
        /*1460*/ 	.word	0x00000006
        /*1464*/ 	.word	0x000388c0
        /*1468*/ 	.short	0x010a
        /*146a*/ 	.byte	0x3f
	.zero		1


	//   ....[89]....
        /*146c*/ 	.word	0x00032060
        /*1470*/ 	.word	0x00000000
        /*1474*/ 	.word	0x00038840
        /*1478*/ 	.short	0x010a
        /*147a*/ 	.byte	0x3f
	.zero		1


	//   ....[90]....
        /*147c*/ 	.word	0x00032d20
        /*1480*/ 	.word	0x00000002
        /*1484*/ 	.word	0x00038820
        /*1488*/ 	.short	0x010a
        /*148a*/ 	.byte	0x3f
	.zero		1


	//   ....[91]....
        /*148c*/ 	.word	0x00032d70
        /*1490*/ 	.word	0x00000003
        /*1494*/ 	.word	0x00038840
        /*1498*/ 	.short	0x010a
        /*149a*/ 	.byte	0x3f
	.zero		1


	//   ....[92]....
        /*149c*/ 	.word	0x00032dc0
        /*14a0*/ 	.word	0x00000003
        /*14a4*/ 	.word	0x00000060
        /*14a8*/ 	.short	0x010a
        /*14aa*/ 	.byte	0x3f
	.zero		1


	//   ....[93]....
        /*14ac*/ 	.word	0x00032e10
        /*14b0*/ 	.word	0x00000003
        /*14b4*/ 	.word	0x00038840
        /*14b8*/ 	.short	0x010a
        /*14ba*/ 	.byte	0x3f
	.zero		1


	//   ....[94]....
        /*14bc*/ 	.word	0x00032e60
        /*14c0*/ 	.word	0x00000002
        /*14c4*/ 	.word	0x00000060
        /*14c8*/ 	.short	0x010a
        /*14ca*/ 	.byte	0x3f
	.zero		1


	//   ....[95]....
        /*14cc*/ 	.word	0x00032eb0
        /*14d0*/ 	.word	0x00000002
        /*14d4*/ 	.word	0x00038840
        /*14d8*/ 	.short	0x010a
        /*14da*/ 	.byte	0x3f
	.zero		1


	//   ....[96]....
        /*14dc*/ 	.word	0x00032f00
        /*14e0*/ 	.word	0x00000002
        /*14e4*/ 	.word	0x00000060
        /*14e8*/ 	.short	0x010a
        /*14ea*/ 	.byte	0x3f
	.zero		1


	//   ....[97]....
        /*14ec*/ 	.word	0x00032f50
        /*14f0*/ 	.word	0x00000000
        /*14f4*/ 	.word	0x00038860
        /*14f8*/ 	.short	0x010a
        /*14fa*/ 	.byte	0x3f
	.zero		1


	//   ....[98]....
        /*14fc*/ 	.word	0x000339c0
        /*1500*/ 	.word	0x00000000
        /*1504*/ 	.word	0x00038820
        /*1508*/ 	.short	0x010a
        /*150a*/ 	.byte	0x3f
	.zero		1


	//   ....[99]....
        /*150c*/ 	.word	0x00033b60
        /*1510*/ 	.word	0x00000006
        /*1514*/ 	.word	0x00000000
        /*1518*/ 	.short	0x010a
        /*151a*/ 	.byte	0x3f
	.zero		1


	//   ....[100]....
        /*151c*/ 	.word	0x00033bb0
        /*1520*/ 	.word	0x00000007
        /*1524*/ 	.word	0x00000000
        /*1528*/ 	.short	0x010a
        /*152a*/ 	.byte	0x3f
	.zero		1


	//   ....[101]....
        /*152c*/ 	.word	0x00033c00
        /*1530*/ 	.word	0x00000004
        /*1534*/ 	.word	0x00000000
        /*1538*/ 	.short	0x010a
        /*153a*/ 	.byte	0x3f
	.zero		1


	//----- nvinfo : EIATTR_NUM_MBARRIERS
	.align		4
.L_363:
        /*153c*/ 	.byte	0x03, 0x38
        /*153e*/ 	.short	0x0016


	//----- nvinfo : EIATTR_EXIT_INSTR_OFFSETS
	.align		4
        /*1540*/ 	.byte	0x04, 0x1c
        /*1542*/ 	.short	(.L_365 - .L_364)


	//   ....[0]....
.L_364:
        /*1544*/ 	.word	0x00030a30


	//----- nvinfo : EIATTR_MAX_THREADS
	.align		4
.L_365:
        /*1548*/ 	.byte	0x04, 0x05
        /*154a*/ 	.short	(.L_367 - .L_366)
.L_366:
        /*154c*/ 	.word	0x00000180
        /*1550*/ 	.word	0x00000001
        /*1554*/ 	.word	0x00000001


	//----- nvinfo : EIATTR_CRS_STACK_SIZE
	.align		4
.L_367:
        /*1558*/ 	.byte	0x04, 0x1e
        /*155a*/ 	.short	(.L_369 - .L_368)
.L_368:
        /*155c*/ 	.word	0x00000000


	//----- nvinfo : EIATTR_CBANK_PARAM_SIZE
	.align		4
.L_369:
        /*1560*/ 	.byte	0x03, 0x19
        /*1562*/ 	.short	0x0af0


	//----- nvinfo : EIATTR_PARAM_CBANK
	.align		4
        /*1564*/ 	.byte	0x04, 0x0a
        /*1566*/ 	.short	(.L_371 - .L_370)
	.align		4
.L_370:
        /*1568*/ 	.word	index@(.nv.constant0._ZN7cutlass13device_kernelIN5flash11enable_sm90INS1_16FlashAttnFwdSm90INS1_25CollectiveMainloopFwdSm90ILi2EN4cute5tupleIJNS5_1CILi1EEES8_S8_EEENS6_IJNS7_ILi128EEENS7_ILi80EEENS7_ILi256EEEEEELi256ENS_6half_tEfNS_4arch4Sm90ELb1ELb0ELb1ELb1ELb0ELb1ELb0ELb1ELb1ELb1ELb0ELb0EEENS1_21CollectiveEpilogueFwdINS6_IJSA_SC_SB_EEES9_SE_SG_Li256ELb1ELb1ELb0ELb0EEENS1_36VarlenDynamicPersistentTileSchedulerILi128ELi80ELi256ELi128ELb0ELb1ELb1ELb1ELb1ELb1EEEEEEEEEvNT_6ParamsE)
        /*156c*/ 	.short	0x0210
        /*156e*/ 	.short	0x0af0


	//----- nvinfo : EIATTR_SW_WAR
	.align		4
.L_371:
        /*1570*/ 	.byte	0x04, 0x36
        /*1572*/ 	.short	(.L_373 - .L_372)
.L_372:
        /*1574*/ 	.word	0x00000008
.L_373:


//--------------------- .nv.callgraph             --------------------------
	.section	.nv.callgraph,"",@"SHT_CUDA_CALLGRAPH"
	.align	4
	.sectionentsize	8
	.align		4
        /*0000*/ 	.word	0x00000000
	.align		4
        /*0004*/ 	.word	0xffffffff
	.align		4
        /*0008*/ 	.word	index@(_ZN7cutlass13device_kernelIN5flash11enable_sm90INS1_16FlashAttnFwdSm90INS1_25CollectiveMainloopFwdSm90ILi2EN4cute5tupleIJNS5_1CILi1EEES8_S8_EEENS6_IJNS7_ILi128EEENS7_ILi80EEENS7_ILi256EEEEEELi256ENS_6half_tEfNS_4arch4Sm90ELb0ELb0ELb1ELb0ELb0ELb0ELb0ELb1ELb1ELb1ELb0ELb0EEENS1_21CollectiveEpilogueFwdINS6_IJSA_SC_SB_EEES9_SE_SG_Li256ELb0ELb1ELb0ELb0EEENS1_29StaticPersistentTileSchedulerILb0EEEEEEEEEvNT_6ParamsE)
	.align		4
        /*000c*/ 	.word	index@(__assertfail)
	.align		4
        /*0010*/ 	.word	index@(_ZN7cutlass13device_kernelIN5flash11enable_sm90INS1_16FlashAttnFwdSm90INS1_25CollectiveMainloopFwdSm90ILi2EN4cute5tupleIJNS5_1CILi2EEENS7_ILi1EEES9_EEENS6_IJNS7_ILi128EEENS7_ILi80EEENS7_ILi256EEEEEELi256ENS_6half_tEfNS_4arch4Sm90ELb0ELb0ELb1ELb0ELb0ELb0ELb0ELb1ELb1ELb1ELb0ELb0EEENS1_21CollectiveEpilogueFwdINS6_IJSB_SD_SC_EEESA_SF_SH_Li256ELb0ELb1ELb0ELb0EEENS1_29StaticPersistentTileSchedulerILb0EEEEEEEEEvNT_6ParamsE)
	.align		4
        /*0014*/ 	.word	index@(__assertfail)
	.align		4
        /*0018*/ 	.word	index@(_ZN7cutlass13device_kernelIN5flash11enable_sm90INS1_16FlashAttnFwdSm90INS1_25CollectiveMainloopFwdSm90ILi2EN4cute5tupleIJNS5_1CILi1EEES8_S8_EEENS6_IJNS7_ILi128EEENS7_ILi80EEENS7_ILi256EEEEEELi256ENS_6half_tEfNS_4arch4Sm90ELb0ELb0ELb1ELb1ELb0ELb0ELb0ELb1ELb1ELb1ELb0ELb0EEENS1_21CollectiveEpilogueFwdINS6_IJSA_SC_SB_EEES9_SE_SG_Li256ELb1ELb1ELb0ELb0EEENS1_36VarlenDynamicPersistentTileSchedulerILi128ELi80ELi256ELi128ELb0ELb1ELb1ELb0ELb1ELb1EEEEEEEEEvNT_6ParamsE)
	.align		4
        /*001c*/ 	.word	index@(__assertfail)
	.align		4
        /*0020*/ 	.word	index@(_ZN7cutlass13device_kernelIN5flash11enable_sm90INS1_16FlashAttnFwdSm90INS1_25CollectiveMainloopFwdSm90ILi2EN4cute5tupleIJNS5_1CILi1EEES8_S8_EEENS6_IJNS7_ILi128EEENS7_ILi80EEENS7_ILi256EEEEEELi256ENS_6half_tEfNS_4arch4Sm90ELb0ELb0ELb1ELb1ELb0ELb1ELb0ELb1ELb1ELb1ELb0ELb0EEENS1_21CollectiveEpilogueFwdINS6_IJSA_SC_SB_EEES9_SE_SG_Li256ELb1ELb1ELb0ELb0EEENS1_36VarlenDynamicPersistentTileSchedulerILi128ELi80ELi256ELi128ELb0ELb1ELb1ELb0ELb1ELb1EEEEEEEEEvNT_6ParamsE)
	.align		4
        /*0024*/ 	.word	index@(__assertfail)
	.align		4
        /*0028*/ 	.word	index@(_ZN7cutlass13device_kernelIN5flash11enable_sm90INS1_16FlashAttnFwdSm90INS1_25CollectiveMainloopFwdSm90ILi2EN4cute5tupleIJNS5_1CILi1EEES8_S8_EEENS6_IJNS7_ILi128EEENS7_ILi64EEENS7_ILi256EEEEEELi256ENS_6half_tEfNS_4arch4Sm90ELb0ELb1ELb1ELb0ELb0ELb0ELb0ELb1ELb1ELb1ELb0ELb0EEENS1_21CollectiveEpilogueFwdINS6_IJSA_SC_SB_EEES9_SE_SG_Li256ELb0ELb1ELb0ELb0EEENS1_30DynamicPersistentTileSchedulerILi256ELi128ELb0ELb1ELb1EEEEEEEEEvNT_6ParamsE)
	.align		4
        /*002c*/ 	.word	index@(__assertfail)
	.align		4
        /*0030*/ 	.word	index@(_ZN7cutlass13device_kernelIN5flash11enable_sm90INS1_16FlashAttnFwdSm90INS1_25CollectiveMainloopFwdSm90ILi2EN4cute5tupleIJNS5_1CILi1EEES8_S8_EEENS6_IJNS7_ILi128EEENS7_ILi64EEENS7_ILi256EEEEEELi256ENS_6half_tEfNS_4arch4Sm90ELb0ELb1ELb1ELb1ELb0ELb0ELb0ELb1ELb1ELb1ELb0ELb0EEENS1_21CollectiveEpilogueFwdINS6_IJSA_SC_SB_EEES9_SE_SG_Li256ELb1ELb1ELb0ELb0EEENS1_36VarlenDynamicPersistentTileSchedulerILi128ELi64ELi256ELi128ELb0ELb1ELb1ELb1ELb0ELb1EEEEEEEEEvNT_6ParamsE)
	.align		4
        /*0034*/ 	.word	index@(__assertfail)
	.align		4
        /*0038*/ 	.word	index@(_ZN7cutlass13device_kernelIN5flash11enable_sm90INS1_16FlashAttnFwdSm90INS1_25CollectiveMainloopFwdSm90ILi2EN4cute5tupleIJNS5_1CILi1EEES8_S8_EEENS6_IJNS7_ILi128EEENS7_ILi64EEENS7_ILi256EEEEEELi256ENS_6half_tEfNS_4arch4Sm90ELb0ELb1ELb1ELb1ELb0ELb1ELb0ELb1ELb1ELb1ELb0ELb0EEENS1_21CollectiveEpilogueFwdINS6_IJSA_SC_SB_EEES9_SE_SG_Li256ELb1ELb1ELb0ELb0EEENS1_36VarlenDynamicPersistentTileSchedulerILi128ELi64ELi256ELi128ELb0ELb1ELb1ELb1ELb0ELb1EEEEEEEEEvNT_6ParamsE)
	.align		4
        /*003c*/ 	.word	index@(__assertfail)
	.align		4
        /*0040*/ 	.word	index@(_ZN7cutlass13device_kernelIN5flash11enable_sm90INS1_16FlashAttnFwdSm90INS1_25CollectiveMainloopFwdSm90ILi2EN4cute5tupleIJNS5_1CILi1EEES8_S8_EEENS6_IJNS7_ILi128EEENS7_ILi80EEENS7_ILi256EEEEEELi256ENS_6half_tEfNS_4arch4Sm90ELb1ELb0ELb1ELb0ELb0ELb0ELb0ELb1ELb1ELb1ELb0ELb0EEENS1_21CollectiveEpilogueFwdINS6_IJSA_SC_SB_EEES9_SE_SG_Li256ELb0ELb1ELb0ELb0EEENS1_30DynamicPersistentTileSchedulerILi256ELi128ELb0ELb1ELb1EEEEEEEEEvNT_6ParamsE)
	.align		4
        /*0044*/ 	.word	index@(__assertfail)
	.align		4
        /*0048*/ 	.word	index@(_ZN7cutlass13device_kernelIN5flash11enable_sm90INS1_16FlashAttnFwdSm90INS1_25CollectiveMainloopFwdSm90ILi2EN4cute5tupleIJNS5_1CILi1EEES8_S8_EEENS6_IJNS7_ILi128EEENS7_ILi80EEENS7_ILi256EEEEEELi256ENS_6half_tEfNS_4arch4Sm90ELb1ELb0ELb1ELb1ELb0ELb0ELb0ELb1ELb1ELb1ELb0ELb0EEENS1_21CollectiveEpilogueFwdINS6_IJSA_SC_SB_EEES9_SE_SG_Li256ELb1ELb1ELb0ELb0EEENS1_36VarlenDynamicPersistentTileSchedulerILi128ELi80ELi256ELi128ELb0ELb1ELb1ELb1ELb1ELb1EEEEEEEEEvNT_6ParamsE)
	.align		4
        /*004c*/ 	.word	index@(__assertfail)
	.align		4
        /*0050*/ 	.word	index@(_ZN7cutlass13device_kernelIN5flash11enable_sm90INS1_16FlashAttnFwdSm90INS1_25CollectiveMainloopFwdSm90ILi2EN4cute5tupleIJNS5_1CILi1EEES8_S8_EEENS6_IJNS7_ILi128EEENS7_ILi80EEENS7_ILi256EEEEEELi256ENS_6half_tEfNS_4arch4Sm90ELb1ELb0ELb1ELb1ELb0ELb1ELb0ELb1ELb1ELb1ELb0ELb0EEENS1_21CollectiveEpilogueFwdINS6_IJSA_SC_SB_EEES9_SE_SG_Li256ELb1ELb1ELb0ELb0EEENS1_36VarlenDynamicPersistentTileSchedulerILi128ELi80ELi256ELi128ELb0ELb1ELb1ELb1ELb1ELb1EEEEEEEEEvNT_6ParamsE)
	.align		4
        /*0054*/ 	.word	index@(__assertfail)
	.align		4
        /*0058*/ 	.word	0x00000000
	.align		4
        /*005c*/ 	.word	0xfffffffe
	.align		4
        /*0060*/ 	.word	0x00000000
	.align		4
        /*0064*/ 	.word	0xfffffffd
	.align		4
        /*0068*/ 	.word	0x00000000
	.align		4
        /*006c*/ 	.word	0xfffffffc


//--------------------- .nv.constant4             --------------------------
	.section	.nv.constant4,"a",@progbits
	.align	8
	.align		8
.nv.constant4:
        /*0000*/ 	.dword	__assertfail
	.align		8
        /*0008*/ 	.dword	__unnamed_1
	.align		8
        /*0010*/ 	.dword	__unnamed_2
	.align		8
        /*0018*/ 	.dword	__unnamed_3
	.align		8
        /*0020*/ 	.dword	__unnamed_4
	.align		8
        /*0028*/ 	.dword	__unnamed_5
	.align		8
        /*0030*/ 	.dword	__unnamed_6
	.align		8
        /*0038*/ 	.dword	__unnamed_7
	.align		8
        /*0040*/ 	.dword	__unnamed_8
	.align		8
        /*0048*/ 	.dword	__unnamed_9
	.align		8
        /*0050*/ 	.dword	_ZN82_INTERNAL_3aa71d7b_46_flash_fwd_hdim256_fp16_softcap_packgqa_sm90_cu_c0233546_32784cuda3std3__45__cpo5beginE
	.align		8
        /*0058*/ 	.dword	_ZN82_INTERNAL_3aa71d7b_46_flash_fwd_hdim256_fp16_softcap_packgqa_sm90_cu_c0233546_32784cuda3std3__45__cpo3endE
	.align		8
        /*0060*/ 	.dword	_ZN82_INTERNAL_3aa71d7b_46_flash_fwd_hdim256_fp16_softcap_packgqa_sm90_cu_c0233546_32784cuda3std3__45__cpo6cbeginE
	.align		8
        /*0068*/ 	.dword	_ZN82_INTERNAL_3aa71d7b_46_flash_fwd_hdim256_fp16_softcap_packgqa_sm90_cu_c0233546_32784cuda3std3__45__cpo4cendE
	.align		8
        /*0070*/ 	.dword	_ZN82_INTERNAL_3aa71d7b_46_flash_fwd_hdim256_fp16_softcap_packgqa_sm90_cu_c0233546_32784cuda3std3__484_GLOBAL__N__3aa71d7b_46_flash_fwd_hdim256_fp16_softcap_packgqa_sm90_cu_c0233546_32786ignoreE
	.align		8
        /*0078*/ 	.dword	_ZN82_INTERNAL_3aa71d7b_46_flash_fwd_hdim256_fp16_softcap_packgqa_sm90_cu_c0233546_32784cuda3std3__419piecewise_constructE
	.align		8
        /*0080*/ 	.dword	_ZN82_INTERNAL_3aa71d7b_46_flash_fwd_hdim256_fp16_softcap_packgqa_sm90_cu_c0233546_32784cuda3std3__48in_placeE
	.align		8
        /*0088*/ 	.dword	_ZN82_INTERNAL_3aa71d7b_46_flash_fwd_hdim256_fp16_softcap_packgqa_sm90_cu_c0233546_32784cuda3std6ranges3__45__cpo4swapE
	.align		8
        /*0090*/ 	.dword	_ZN82_INTERNAL_3aa71d7b_46_flash_fwd_hdim256_fp16_softcap_packgqa_sm90_cu_c0233546_32784cuda3std6ranges3__45__cpo9iter_moveE
	.align		8
        /*0098*/ 	.dword	_ZN82_INTERNAL_3aa71d7b_46_flash_fwd_hdim256_fp16_softcap_packgqa_sm90_cu_c0233546_32784cute7productE
	.align		8
        /*00a0*/ 	.dword	_ZN82_INTERNAL_3aa71d7b_46_flash_fwd_hdim256_fp16_softcap_packgqa_sm90_cu_c0233546_32784cute1_E
	.align		8
        /*00a8*/ 	.dword	$str$23
	.align		8
        /*00b0*/ 	.dword	$str$24


//--------------------- .text._ZN7cutlass13device_kernelIN5flash11enable_sm90INS1_16FlashAttnFwdSm90INS1_25CollectiveMainloopFwdSm90ILi2EN4cute5tupleIJNS5_1CILi1EEES8_S8_EEENS6_IJNS7_ILi128EEENS7_ILi80EEENS7_ILi256EEEEEELi256ENS_6half_tEfNS_4arch4Sm90ELb0ELb0ELb1ELb0ELb0ELb0ELb0ELb1ELb1ELb1ELb0ELb0EEENS1_21CollectiveEpilogueFwdINS6_IJSA_SC_SB_EEES9_SE_SG_Li256ELb0ELb1ELb0ELb0EEENS1_29StaticPersistentTileSchedulerILb0EEEEEEEEEvNT_6ParamsE --------------------------
	.section	.text._ZN7cutlass13device_kernelIN5flash11enable_sm90INS1_16FlashAttnFwdSm90INS1_25CollectiveMainloopFwdSm90ILi2EN4cute5tupleIJNS5_1CILi1EEES8_S8_EEENS6_IJNS7_ILi128EEENS7_ILi80EEENS7_ILi256EEEEEELi256ENS_6half_tEfNS_4arch4Sm90ELb0ELb0ELb1ELb0ELb0ELb0ELb0ELb1ELb1ELb1ELb0ELb0EEENS1_21CollectiveEpilogueFwdINS6_IJSA_SC_SB_EEES9_SE_SG_Li256ELb0ELb1ELb0ELb0EEENS1_29StaticPersistentTileSchedulerILb0EEEEEEEEEvNT_6ParamsE,"ax",@progbits
	.align	128
.text._ZN7cutlass13device_kernelIN5flash11enable_sm90INS1_16FlashAttnFwdSm90INS1_25CollectiveMainloopFwdSm90ILi2EN4cute5tupleIJNS5_1CILi1EEES8_S8_EEENS6_IJNS7_ILi128EEENS7_ILi80EEENS7_ILi256EEEEEELi256ENS_6half_tEfNS_4arch4Sm90ELb0ELb0ELb1ELb0ELb0ELb0ELb0ELb1ELb1ELb1ELb0ELb0EEENS1_21CollectiveEpilogueFwdINS6_IJSA_SC_SB_EEES9_SE_SG_Li256ELb0ELb1ELb0ELb0EEENS1_29StaticPersistentTileSchedulerILb0EEEEEEEEEvNT_6ParamsE:
        .type           _ZN7cutlass13device_kernelIN5flash11enable_sm90INS1_16FlashAttnFwdSm90INS1_25CollectiveMainloopFwdSm90ILi2EN4cute5tupleIJNS5_1CILi1EEES8_S8_EEENS6_IJNS7_ILi128EEENS7_ILi80EEENS7_ILi256EEEEEELi256ENS_6half_tEfNS_4arch4Sm90ELb0ELb0ELb1ELb0ELb0ELb0ELb0ELb1ELb1ELb1ELb0ELb0EEENS1_21CollectiveEpilogueFwdINS6_IJSA_SC_SB_EEES9_SE_SG_Li256ELb0ELb1ELb0ELb0EEENS1_29StaticPersistentTileSchedulerILb0EEEEEEEEEvNT_6ParamsE,@function
        .size           _ZN7cutlass13device_kernelIN5flash11enable_sm90INS1_16FlashAttnFwdSm90INS1_25CollectiveMainloopFwdSm90ILi2EN4cute5tupleIJNS5_1CILi1EEES8_S8_EEENS6_IJNS7_ILi128EEENS7_ILi80EEENS7_ILi256EEEEEELi256ENS_6half_tEfNS_4arch4Sm90ELb0ELb0ELb1ELb0ELb0ELb0ELb0ELb1ELb1ELb1ELb0ELb0EEENS1_21CollectiveEpilogueFwdINS6_IJSA_SC_SB_EEES9_SE_SG_Li256ELb0ELb1ELb0ELb0EEENS1_29StaticPersistentTileSchedulerILb0EEEEEEEEEvNT_6ParamsE,(.L_x_3424 - _ZN7cutlass13device_kernelIN5flash11enable_sm90INS1_16FlashAttnFwdSm90INS1_25CollectiveMainloopFwdSm90ILi2EN4cute5tupleIJNS5_1CILi1EEES8_S8_EEENS6_IJNS7_ILi128EEENS7_ILi80EEENS7_ILi256EEEEEELi256ENS_6half_tEfNS_4arch4Sm90ELb0ELb0ELb1ELb0ELb0ELb0ELb0ELb1ELb1ELb1ELb0ELb0EEENS1_21CollectiveEpilogueFwdINS6_IJSA_SC_SB_EEES9_SE_SG_Li256ELb0ELb1ELb0ELb0EEENS1_29StaticPersistentTileSchedulerILb0EEEEEEEEEvNT_6ParamsE)
        .other          _ZN7cutlass13device_kernelIN5flash11enable_sm90INS1_16FlashAttnFwdSm90INS1_25CollectiveMainloopFwdSm90ILi2EN4cute5tupleIJNS5_1CILi1EEES8_S8_EEENS6_IJNS7_ILi128EEENS7_ILi80EEENS7_ILi256EEEEEELi256ENS_6half_tEfNS_4arch4Sm90ELb0ELb0ELb1ELb0ELb0ELb0ELb0ELb1ELb1ELb1ELb0ELb0EEENS1_21CollectiveEpilogueFwdINS6_IJSA_SC_SB_EEES9_SE_SG_Li256ELb0ELb1ELb0ELb0EEENS1_29StaticPersistentTileSchedulerILb0EEEEEEEEEvNT_6ParamsE,@"STO_CUDA_ENTRY STV_DEFAULT"
_ZN7cutlass13device_kernelIN5flash11enable_sm90INS1_16FlashAttnFwdSm90INS1_25CollectiveMainloopFwdSm90ILi2EN4cute5tupleIJNS5_1CILi1EEES8_S8_EEENS6_IJNS7_ILi128EEENS7_ILi80EEENS7_ILi256EEEEEELi256ENS_6half_tEfNS_4arch4Sm90ELb0ELb0ELb1ELb0ELb0ELb0ELb0ELb1ELb1ELb1ELb0ELb0EEENS1_21CollectiveEpilogueFwdINS6_IJSA_SC_SB_EEES9_SE_SG_Li256ELb0ELb1ELb0ELb0EEENS1_29StaticPersistentTileSchedulerILb0EEEEEEEEEvNT_6ParamsE:
[----:B------:R-:W0:Y:S02]  /*0000*/  LDC R1, c[0x0][0x28] ;  /* 0x00000a00ff017b82 */ /* 0x000e240000000800 */
[----:B0-----:R-:W-:Y:S01]  /*0010*/  VIADD R1, R1, 0xffffffc8 ;  /* 0xffffffc801017836 */ /* 0x001fe20000000000 */
[----:B------:R-:W0:Y:S01]  /*0020*/  S2R R0, SR_TID.X ;  /* 0x0000000000007919 */ /* 0x000e220000002100 */
[----:B------:R-:W-:Y:S01]  /*0030*/  ELECT P0, URZ, PT ;  /* 0x00000000003f782f */ /* 0x000fe20003800000 */
[----:B------:R-:W-:Y:S01]  /*0040*/  BSSY B0, `(.L_x_0) ;  /* 0x000000e000007945 */ /* 0x000fe20003800000 */
[----:B0-----:R-:W-:-:S05]  /*0050*/  SHF.R.U32.HI R2, RZ, 0x5, R0 ;  /* 0x00000005ff027819 */ /* 0x001fca0000011600 */
[----:B------:R-:W0:Y:S02]  /*0060*/  SHFL.IDX PT, R3, R2, RZ, 0x1f ;  /* 0x00001fff02037589 */ /* 0x000e2400000e0000 */
[----:B0-----:R-:W-:Y:S02]  /*0070*/  ISETP.EQ.AND P0, PT, R3, RZ, P0 ;  /* 0x000000ff0300720c */ /* 0x001fe40000702270 */
[----:B------:R-:W-:-:S11]  /*0080*/  SHF.R.U32.HI R3, RZ, 0x7, R0 ;  /* 0x00000007ff037819 */ /* 0x000fd60000011600 */
[----:B------:R-:W-:Y:S05]  /*0090*/  @!P0 BRA `(.L_x_1) ;  /* 0x0000000000208947 */ /* 0x000fea0003800000 */
[----:B------:R-:W-:Y:S02]  /*00a0*/  ULDC.64 UR4, c[0x0][0x198] ;  /* 0x0000660000047ab9 */ /* 0x000fe40000000a00 */
[----:B------:R-:W-:Y:S02]  /*00b0*/  UIADD3 UR6, UP0, UR4, 0x370, URZ ;  /* 0x0000037004067890 */ /* 0x000fe4000ff1e03f */
[----:B------:R-:W-:Y:S02]  /*00c0*/  UIADD3 UR4, UP1, UR4, 0x470, URZ ;  /* 0x0000047004047890 */ /* 0x000fe4000ff3e03f */
[----:B------:R-:W-:Y:S02]  /*00d0*/  UIADD3.X UR7, URZ, UR5, URZ, UP0, !UPT ;  /* 0x000000053f077290 */ /* 0x000fe400087fe43f */
[----:B------:R-:W-:-:S07]  /*00e0*/  UIADD3.X UR5, URZ, UR5, URZ, UP1, !UPT ;  /* 0x000000053f057290 */ /* 0x000fce0008ffe43f */
[----:B------:R0:W-:Y:S02]  /*00f0*/  UTMACCTL.PF [UR6] ;  /* 0x00000000060079b9 */ /* 0x0001e40008040000 */
[----:B------:R0:W-:Y:S02]  /*0100*/  UTMACCTL.PF [UR4] ;  /* 0x00000000040079b9 */ /* 0x0001e40008040000 */
[----:B0-----:R-:W-:Y:S01]  /*0110*/  NOP ;  /* 0x0000000000007918 */ /* 0x001fe20000000000 */
.L_x_1:
[----:B------:R-:W-:Y:S05]  /*0120*/  BSYNC B0 ;  /* 0x0000000000007941 */ /* 0x000fea0003800000 */
.L_x_0:
[----:B------:R-:W-:Y:S01]  /*0130*/  VOTEU.ANY UP0, P0 ;  /* 0x00000000003f7886 */ /* 0x000fe20000000100 */
[----:B------:R-:W0:Y:S01]  /*0140*/  SHFL.IDX PT, R3, R3, RZ, 0x1f ;  /* 0x00001fff03037589 */ /* 0x000e2200000e0000 */
[----:B------:R-:W-:Y:S01]  /*0150*/  UMOV UR4, 0x80 ;  /* 0x0000008000047882 */ /* 0x000fe20000000000 */
[----:B------:R-:W-:Y:S01]  /*0160*/  UMOV UR7, 0x100 ;  /* 0x0000010000077882 */ /* 0x000fe20000000000 */
[----:B------:R-:W-:Y:S01]  /*0170*/  VOTEU.ANY UP1, P0 ;  /* 0x00000000003f7886 */ /* 0x000fe20000020100 */
[----:B------:R-:W1:Y:S01]  /*0180*/  @UP0 S2UR UR8, SR_CgaCtaId ;  /* 0x00000000000809c3 */ /* 0x000e620000008800 */
[----:B------:R-:W2:Y:S01]  /*0190*/  SHFL.IDX PT, R4, R2, RZ, 0x1f ;  /* 0x00001fff02047589 */ /* 0x000ea200000e0000 */
[----:B------:R-:W-:Y:S01]  /*01a0*/  @UP0 UMOV UR6, 0x400 ;  /* 0x0000040000060882 */ /* 0x000fe20000000000 */
[----:B------:R-:W-:-:S04]  /*01b0*/  @UP0 UIADD3 UR4, -UR4, 0x100000, URZ ;  /* 0x0010000004040890 */ /* 0x000fc8000fffe13f */
[----:B------:R-:W-:Y:S02]  /*01c0*/  @UP0 USHF.L.U32 UR5, UR4, 0xb, URZ ;  /* 0x0000000b04050899 */ /* 0x000fe4000800063f */
[----:B------:R-:W-:Y:S01]  /*01d0*/  @UP0 USHF.L.U32 UR4, UR4, 0x1, URZ ;  /* 0x0000000104040899 */ /* 0x000fe2000800063f */
[----:B------:R-:W-:Y:S01]  /*01e0*/  VOTEU.ANY UP2, P0 ;  /* 0x00000000003f7886 */ /* 0x000fe20000040100 */
[----:B0-----:R-:W-:Y:S01]  /*01f0*/  R2UR UR9, R3 ;  /* 0x00000000030972ca */ /* 0x001fe200000e0000 */
[----:B-1----:R-:W-:Y:S01]  /*0200*/  @UP0 ULEA UR8, UR8, UR6, 0x18 ;  /* 0x0000000608080291 */ /* 0x002fe2000f8ec03f */
[----:B--2---:R-:W-:Y:S01]  /*0210*/  ISETP.NE.AND P1, PT, R4, RZ, PT ;  /* 0x000000ff0400720c */ /* 0x004fe20003f25270 */
[----:B------:R-:W-:-:S04]  /*0220*/  @UP0 UIADD3 UR6, -UR7, 0x100000, URZ ;  /* 0x0010000007060890 */ /* 0x000fc8000fffe13f */
[----:B------:R-:W-:Y:S02]  /*0230*/  @UP0 USHF.L.U32 UR7, UR6, 0xb, URZ ;  /* 0x0000000b06070899 */ /* 0x000fe4000800063f */
[----:B------:R-:W-:-:S04]  /*0240*/  @UP0 USHF.L.U32 UR6, UR6, 0x1, URZ ;  /* 0x0000000106060899 */ /* 0x000fc8000800063f */
[----:B------:R-:W-:Y:S01]  /*0250*/  UISETP.NE.AND UP0, UPT, UR9, URZ, UPT ;  /* 0x0000003f0900728c */ /* 0x000fe2000bf05270 */
[----:B------:R-:W0:Y:S02]  /*0260*/  FENCE.VIEW.ASYNC.S ;  /* 0x00000000000073c6 */ /* 0x000e240000000000 */
[----:B0-----:R0:W1:Y:S05]  /*0270*/  @UP1 SYNCS.EXCH.64 URZ, [UR8+0x38800], UR4 ;  /* 0x03880004083f15b2 */ /* 0x00106a0008000100 */
[----:B------:R0:W2:Y:S01]  /*0280*/  @UP2 SYNCS.EXCH.64 URZ, [UR8+0x38820], UR6 ;  /* 0x03882006083f25b2 */ /* 0x0000a20008000100 */
[----:B------:R-:W-:Y:S05]  /*0290*/  @P1 BRA `(.L_x_2) ;  /* 0x0000000000481947 */ /* 0x000fea0003800000 */
[----:B0-----:R-:W0:Y:S01]  /*02a0*/  S2UR UR5, SR_CgaCtaId ;  /* 0x00000000000579c3 */ /* 0x001e220000008800 */
[----:B------:R-:W-:Y:S01]  /*02b0*/  UMOV UR4, 0x400 ;  /* 0x0000040000047882 */ /* 0x000fe20000000000 */
[----:B------:R-:W-:Y:S01]  /*02c0*/  UMOV UR6, 0x1 ;  /* 0x0000000100067882 */ /* 0x000fe20000000000 */
[----:B------:R-:W-:Y:S01]  /*02d0*/  UMOV UR7, 0x2 ;  /* 0x0000000200077882 */ /* 0x000fe20000000000 */
[----:B------:R-:W-:Y:S01]  /*02e0*/  ELECT P0, URZ, PT ;  /* 0x00000000003f782f */ /* 0x000fe20003800000 */
[----:B0-----:R-:W-:Y:S02]  /*02f0*/  ULEA UR8, UR5, UR4, 0x18 ;  /* 0x0000000405087291 */ /* 0x001fe4000f8ec03f */
[----:B------:R-:W-:-:S04]  /*0300*/  UIADD3 UR4, -UR6, 0x100000, URZ ;  /* 0x0010000006047890 */ /* 0x000fc8000fffe13f */
[----:B------:R-:W-:Y:S02]  /*0310*/  USHF.L.U32 UR5, UR4, 0xb, URZ ;  /* 0x0000000b04057899 */ /* 0x000fe4000800063f */
[----:B------:R-:W-:Y:S02]  /*0320*/  USHF.L.U32 UR4, UR4, 0x1, URZ ;  /* 0x0000000104047899 */ /* 0x000fe4000800063f */
[----:B------:R-:W-:-:S04]  /*0330*/  UIADD3 UR6, -UR7, 0x100000, URZ ;  /* 0x0010000007067890 */ /* 0x000fc8000fffe13f */
[----:B------:R-:W-:Y:S02]  /*0340*/  USHF.L.U32 UR7, UR6, 0xb, URZ ;  /* 0x0000000b06077899 */ /* 0x000fe4000800063f */
[----:B------:R-:W-:Y:S01]  /*0350*/  USHF.L.U32 UR6, UR6, 0x1, URZ ;  /* 0x0000000106067899 */ /* 0x000fe2000800063f */
[----:B------:R-:W0:Y:S03]  /*0360*/  FENCE.VIEW.ASYNC.S ;  /* 0x00000000000073c6 */ /* 0x000e260000000000 */
[----:B0-----:R3:W4:Y:S08]  /*0370*/  SYNCS.EXCH.64 URZ, [UR8+0x38830], UR4 ;  /* 0x03883004083f75b2 */ /* 0x0017300008000100 */
[----:B------:R3:W0:Y:S01]  /*0380*/  SYNCS.EXCH.64 URZ, [UR8+0x38840], UR6 ;  /* 0x03884006083f75b2 */ /* 0x0006220008000100 */
[----:B------:R3:W0:Y:S01]  /*0390*/  SYNCS.EXCH.64 URZ, [UR8+0x38838], UR4 ;  /* 0x03883804083f75b2 */ /* 0x0006220008000100 */
[----:B------:R3:W0:Y:S02]  /*03a0*/  SYNCS.EXCH.64 URZ, [UR8+0x38848], UR6 ;  /* 0x03884806083f75b2 */ /* 0x0006240008000100 */
[----:B---3--:R-:W-:Y:S01]  /*03b0*/  NOP ;  /* 0x0000000000007918 */ /* 0x008fe20000000000 */
.L_x_2:
[----:B------:R-:W3:Y:S01]  /*03c0*/  SHFL.IDX PT, R3, R2, RZ, 0x1f ;  /* 0x00001fff02037589 */ /* 0x000ee200000e0000 */
[----:B------:R-:W-:Y:S01]  /*03d0*/  NOP ;  /* 0x0000000000007918 */ /* 0x000fe20000000000 */
[----:B---3--:R-:W-:-:S13]  /*03e0*/  ISETP.NE.AND P0, PT, R3, RZ, PT ;  /* 0x000000ff0300720c */ /* 0x008fda0003f05270 */
        /* <DEDUP_REMOVED lines=14> */
[----:B0-----:R3:W0:Y:S08]  /*04d0*/  SYNCS.EXCH.64 URZ, [UR8+0x38850], UR4 ;  /* 0x03885004083f75b2 */ /* 0x0016300008000100 */
[----:B------:R3:W0:Y:S01]  /*04e0*/  SYNCS.EXCH.64 URZ, [UR8+0x38860], UR6 ;  /* 0x03886006083f75b2 */ /* 0x0006220008000100 */
[----:B------:R3:W0:Y:S01]  /*04f0*/  SYNCS.EXCH.64 URZ, [UR8+0x38858], UR4 ;  /* 0x03885804083f75b2 */ /* 0x0006220008000100 */
[----:B------:R3:W0:Y:S02]  /*0500*/  SYNCS.EXCH.64 URZ, [UR8+0x38868], UR6 ;  /* 0x03886806083f75b2 */ /* 0x0006240008000100 */
[----:B---3--:R-:W-:Y:S01]  /*0510*/  NOP ;  /* 0x0000000000007918 */ /* 0x008fe20000000000 */
.L_x_3:
[----:B------:R-:W3:Y:S01]  /*0520*/  SHFL.IDX PT, R3, R2, RZ, 0x1f ;  /* 0x00001fff02037589 */ /* 0x000ee200000e0000 */
[----:B------:R-:W-:Y:S01]  /*0530*/  NOP ;  /* 0x0000000000007918 */ /* 0x000fe20000000000 */
[----:B---3--:R-:W-:-:S13]  /*0540*/  ISETP.NE.AND P0, PT, R3, RZ, PT ;  /* 0x000000ff0300720c */ /* 0x008fda0003f05270 */
[----:B------:R-:W-:Y:S05]  /*0550*/  @P0 BRA `(.L_x_4) ;  /* 0x0000000000380947 */ /* 0x000fea0003800000 */
[----:B0-----:R-:W0:Y:S01]  /*0560*/  S2UR UR5, SR_CgaCtaId ;  /* 0x00000000000579c3 */ /* 0x001e220000008800 */
[----:B------:R-:W-:Y:S01]  /*0570*/  UMOV UR4, 0x400 ;  /* 0x0000040000047882 */ /* 0x000fe20000000000 */
[----:B------:R-:W-:Y:S01]  /*0580*/  UMOV UR7, 0x1 ;  /* 0x0000000100077882 */ /* 0x000fe20000000000 */
[----:B------:R-:W-:Y:S01]  /*0590*/  ELECT P0, URZ, PT ;  /* 0x00000000003f782f */ /* 0x000fe20003800000 */
[----:B0-----:R-:W-:Y:S02]  /*05a0*/  ULEA UR6, UR5, UR4, 0x18 ;  /* 0x0000000405067291 */ /* 0x001fe4000f8ec03f */
[----:B------:R-:W-:-:S04]  /*05b0*/  UIADD3 UR4, -UR7, 0x100000, URZ ;  /* 0x0010000007047890 */ /* 0x000fc8000fffe13f */
[----:B------:R-:W-:Y:S02]  /*05c0*/  USHF.L.U32 UR5, UR4, 0xb, URZ ;  /* 0x0000000b04057899 */ /* 0x000fe4000800063f */
[----:B------:R-:W-:Y:S01]  /*05d0*/  USHF.L.U32 UR4, UR4, 0x1, URZ ;  /* 0x0000000104047899 */ /* 0x000fe2000800063f */
[----:B------:R-:W0:Y:S11]  /*05e0*/  FENCE.VIEW.ASYNC.S ;  /* 0x00000000000073c6 */ /* 0x000e360000000000 */
[----:B0-----:R3:W0:Y:S01]  /*05f0*/  SYNCS.EXCH.64 URZ, [UR6+0x38870], UR4 ;  /* 0x03887004063f75b2 */ /* 0x0016220008000100 */
[----:B------:R3:W0:Y:S01]  /*0600*/  SYNCS.EXCH.64 URZ, [UR6+0x38880], UR4 ;  /* 0x03888004063f75b2 */ /* 0x0006220008000100 */
[----:B------:R3:W0:Y:S01]  /*0610*/  SYNCS.EXCH.64 URZ, [UR6+0x38878], UR4 ;  /* 0x03887804063f75b2 */ /* 0x0006220008000100 */
[----:B------:R3:W0:Y:S02]  /*0620*/  SYNCS.EXCH.64 URZ, [UR6+0x38888], UR4 ;  /* 0x03888804063f75b2 */ /* 0x0006240008000100 */
[----:B---3--:R-:W-:Y:S01]  /*0630*/  NOP ;  /* 0x0000000000007918 */ /* 0x008fe20000000000 */
.L_x_4:
        /* <DEDUP_REMOVED lines=22> */
.L_x_5:
        /* <DEDUP_REMOVED lines=22> */
.L_x_6:
[----:B0-----:R-:W-:Y:S01]  /*0900*/  UMOV UR4, 0x1 ;  /* 0x0000000100047882 */ /* 0x001fe20000000000 */
[----:B------:R-:W-:Y:S01]  /*0910*/  PLOP3.LUT P0, PT, PT, PT, UP0, 0x80, 0x0 ;  /* 0x000000000000781c */ /* 0x000fe20003f0f008 */
[----:B------:R-:W-:Y:S01]  /*0920*/  USEL UR4, UR4, 0x2, !UP0 ;  /* 0x0000000204047887 */ /* 0x000fe2000c000000 */
[----:B------:R-:W-:-:S05]  /*0930*/  NOP ;  /* 0x0000000000007918 */ /* 0x000fca0000000000 */
[----:B------:R-:W-:-:S05]  /*0940*/  IMAD.U32 R3, RZ, RZ, UR4 ;  /* 0x00000004ff037e24 */ /* 0x000fca000f8e00ff */
[----:B------:R0:W-:Y:S01]  /*0950*/  STL [R1+0x34], R3 ;  /* 0x0000340301007387 */ /* 0x0001e20000100800 */
[----:B-12-4-:R-:W-:Y:S06]  /*0960*/  BAR.SYNC.DEFER_BLOCKING 0x0 ;  /* 0x0000000000007b1d */ /* 0x016fec0000010000 */
[----:B------:R-:W-:Y:S05]  /*0970*/  @!P0 BRA `(.L_x_7) ;  /* 0x000000c000a88947 */ /* 0x000fea0003800000 */
.L_x_8:
[----:B------:R-:W-:-:S08]  /*0980*/  NOP ;  /* 0x0000000000007918 */ /* 0x000fd00000000000 */
[----:B------:R-:W1:Y:S02]  /*0990*/  USETMAXREG.TRY_ALLOC.CTAPOOL UP0, 0xf0 ;  /* 0x000000f0000079c8 */ /* 0x000e640008000600 */
[----:B-1----:R-:W-:-:S13]  /*09a0*/  PLOP3.LUT P0, PT, PT, PT, UP0, 0x80, 0x0 ;  /* 0x000000000000781c */ /* 0x002fda0003f0f008 */
[----:B------:R-:W-:Y:S05]  /*09b0*/  @!P0 BRA `(.L_x_8) ;  /* 0xfffffffc00f08947 */ /* 0x000fea000383ffff */
[----:B------:R-:W1:Y:S08]  /*09c0*/  S2UR UR4, SR_CTAID.X ;  /* 0x00000000000479c3 */ /* 0x000e700000002500 */
[----:B------:R-:W-:Y:S08]  /*09d0*/  BAR.ARV 0x8, 0x180 ;  /* 0x0206000000007b1d */ /* 0x000ff00000002000 */
[----:B------:R-:W1:Y:S02]  /*09e0*/  LDC R2, c[0x0][0xc34] ;  /* 0x00030d00ff027b82 */ /* 0x000e640000000800 */
[----:B-1----:R-:W-:-:S13]  /*09f0*/  ISETP.LE.AND P0, PT, R2, UR4, PT ;  /* 0x0000000402007c0c */ /* 0x002fda000bf03270 */
[----:B------:R-:W-:Y:S05]  /*0a00*/  @P0 EXIT ;  /* 0x000000000000094d */ /* 0x000fea0003800000 */
[----:B0-----:R-:W2:Y:S01]  /*0a10*/  LDL R3, [R1+0x34] ;  /* 0x0000340001037983 */ /* 0x001ea20000100800 */
[----:B------:R-:W-:Y:S01]  /*0a20*/  VIADD R0, R0, 0xffffff80 ;  /* 0xffffff8000007836 */ /* 0x000fe20000000000 */
[----:B------:R-:W-:Y:S01]  /*0a30*/  UMOV UR60, URZ ;  /* 0x0000003f003c7c82 */ /* 0x000fe20008000000 */
[----:B------:R-:W-:Y:S01]  /*0a40*/  IMAD.U32 R212, RZ, RZ, UR4 ;  /* 0x00000004ffd47e24 */ /* 0x000fe2000f8e00ff */
[----:B------:R-:W-:Y:S02]  /*0a50*/  UMOV UR4, URZ ;  /* 0x0000003f00047c82 */ /* 0x000fe40008000000 */
[----:B------:R-:W-:Y:S02]  /*0a60*/  IMAD.U32 R214, RZ, RZ, UR4 ;  /* 0x00000004ffd67e24 */ /* 0x000fe4000f8e00ff */
[----:B------:R-:W-:Y:S01]  /*0a70*/  IMAD.U32 R16, RZ, RZ, UR4 ;  /* 0x00000004ff107e24 */ /* 0x000fe2000f8e00ff */
[----:B--2---:R-:W-:Y:S02]  /*0a80*/  R2UR UR5, R3 ;  /* 0x00000000030572ca */ /* 0x004fe400000e0000 */
[----:B------:R-:W-:-:S04]  /*0a90*/  SHF.R.S32.HI R3, RZ, 0x1f, R0 ;  /* 0x0000001fff037819 */ /* 0x000fc80000011400 */
[CC--:B------:R-:W-:Y:S02]  /*0aa0*/  LEA.HI R2, R3.reuse, R0.reuse, RZ, 0x7 ;  /* 0x0000000003027211 */ /* 0x0c0fe400078f38ff */
[CC--:B------:R-:W-:Y:S02]  /*0ab0*/  LEA.HI R6, R3.reuse, R0.reuse, RZ, 0x5 ;  /* 0x0000000003067211 */ /* 0x0c0fe400078f28ff */
[----:B------:R-:W-:Y:S02]  /*0ac0*/  LOP3.LUT R5, R2, 0xffffff80, RZ, 0xc0, !PT ;  /* 0xffffff8002057812 */ /* 0x000fe400078ec0ff */
[CC--:B------:R-:W-:Y:S01]  /*0ad0*/  LEA.HI R4, R3.reuse, R0.reuse, RZ, 0x4 ;  /* 0x0000000003047211 */ /* 0x0c0fe200078f20ff */
[----:B------:R-:W-:Y:S01]  /*0ae0*/  IMAD.SHL.U32 R6, R6, 0x20, RZ ;  /* 0x0000002006067824 */ /* 0x000fe200078e00ff */
[CC--:B------:R-:W-:Y:S01]  /*0af0*/  LEA.HI R7, R3.reuse, R0.reuse, RZ, 0x2 ;  /* 0x0000000003077211 */ /* 0x0c0fe200078f10ff */
[----:B------:R-:W-:Y:S01]  /*0b00*/  IMAD.IADD R218, R0, 0x1, -R5 ;  /* 0x0000000100da7824 */ /* 0x000fe200078e0a05 */
[----:B------:R-:W-:Y:S01]  /*0b10*/  LEA.HI R213, R3, R0, RZ, 0x3 ;  /* 0x0000000003d57211 */ /* 0x000fe200078f18ff */
[----:B------:R-:W-:Y:S01]  /*0b20*/  ULOP3.LUT UR5, UR5, 0x1, URZ, 0xfc, !UPT ;  /* 0x0000000105057892 */ /* 0x000fe2000f8efc3f */
[----:B------:R-:W-:-:S02]  /*0b30*/  LOP3.LUT R13, R7, 0xfffffffc, RZ, 0xc0, !PT ;  /* 0xfffffffc070d7812 */ /* 0x000fc400078ec0ff */
[----:B------:R-:W-:Y:S02]  /*0b40*/  SHF.R.S32.HI R5, RZ, 0x1f, R218 ;  /* 0x0000001fff057819 */ /* 0x000fe400000114da */
[----:B------:R-:W-:Y:S01]  /*0b50*/  SHF.R.S32.HI R219, RZ, 0x7, R2 ;  /* 0x00000007ffdb7819 */ /* 0x000fe20000011402 */
[----:B------:R-:W-:Y:S01]  /*0b60*/  IMAD.IADD R13, R0, 0x1, -R13 ;  /* 0x00000001000d7824 */ /* 0x000fe200078e0a0d */
[----:B------:R-:W-:Y:S01]  /*0b70*/  LEA.HI R3, R5, R218, RZ, 0x2 ;  /* 0x000000da05037211 */ /* 0x000fe200078f10ff */
[----:B------:R-:W-:Y:S01]  /*0b80*/  IMAD.U32 R226, RZ, RZ, UR5 ;  /* 0x00000005ffe27e24 */ /* 0x000fe2000f8e00ff */
[----:B------:R-:W-:Y:S02]  /*0b90*/  LOP3.LUT R7, R4, 0x3fffff0, RZ, 0xc0, !PT ;  /* 0x03fffff004077812 */ /* 0x000fe400078ec0ff */
[--C-:B------:R-:W-:Y:S02]  /*0ba0*/  SHF.R.S32.HI R8, RZ, 0x2, R3.reuse ;  /* 0x00000002ff087819 */ /* 0x100fe40000011403 */
[----:B------:R-:W-:Y:S01]  /*0bb0*/  SHF.R.S32.HI R11, RZ, 0x1f, R3 ;  /* 0x0000001fff0b7819 */ /* 0x000fe20000011403 */
[----:B------:R-:W-:Y:S01]  /*0bc0*/  IMAD.IADD R7, R0, 0x1, -R7 ;  /* 0x0000000100077824 */ /* 0x000fe200078e0a07 */
[----:B------:R-:W-:-:S02]  /*0bd0*/  LOP3.LUT R23, R213, 0xfffffff8, RZ, 0xc0, !PT ;  /* 0xfffffff8d5177812 */ /* 0x000fc400078ec0ff */
[----:B------:R-:W-:Y:S02]  /*0be0*/  LEA.HI R11, R11, R8, RZ, 0x3 ;  /* 0x000000080b0b7211 */ /* 0x000fe400078f18ff */
[----:B------:R-:W-:Y:S01]  /*0bf0*/  LEA.HI R2, R2, R219, RZ, 0x1 ;  /* 0x000000db02027211 */ /* 0x000fe200078f08ff */
[----:B------:R-:W-:Y:S01]  /*0c00*/  IMAD.IADD R23, R0, 0x1, -R23 ;  /* 0x0000000100177824 */ /* 0x000fe200078e0a17 */
[----:B------:R-:W-:Y:S02]  /*0c10*/  LOP3.LUT R11, R11, 0xfffffff8, RZ, 0xc0, !PT ;  /* 0xfffffff80b0b7812 */ /* 0x000fe400078ec0ff */
[----:B------:R-:W-:Y:S01]  /*0c20*/  LEA.HI R5, R5, R218, RZ, 0x5 ;  /* 0x000000da05057211 */ /* 0x000fe200078f28ff */
[----:B------:R-:W-:Y:S01]  /*0c30*/  IMAD.SHL.U32 R17, R23, 0x8, RZ ;  /* 0x0000000817117824 */ /* 0x000fe200078e00ff */
[----:B------:R-:W-:Y:S01]  /*0c40*/  SHF.R.S32.HI R9, RZ, 0x4, R4 ;  /* 0x00000004ff097819 */ /* 0x000fe20000011404 */
[----:B------:R-:W-:Y:S01]  /*0c50*/  IMAD.IADD R8, R8, 0x1, -R11 ;  /* 0x0000000108087824 */ /* 0x000fe200078e0a0b */
[----:B------:R-:W-:Y:S01]  /*0c60*/  LOP3.LUT R2, R2, 0x3fffffe, RZ, 0xc0, !PT ;  /* 0x03fffffe02027812 */ /* 0x000fe200078ec0ff */
[C---:B------:R-:W-:Y:S01]  /*0c70*/  VIADD R22, R17.reuse, 0x40 ;  /* 0x0000004011167836 */ /* 0x040fe20000000000 */
[----:B------:R-:W-:Y:S01]  /*0c80*/  SHF.R.S32.HI R5, RZ, 0x5, R5 ;  /* 0x00000005ff057819 */ /* 0x000fe20000011405 */
[----:B------:R-:W-:Y:S01]  /*0c90*/  VIADD R19, R17, 0x80 ;  /* 0x0000008011137836 */ /* 0x000fe20000000000 */
[----:B------:R-:W-:Y:S01]  /*0ca0*/  LEA.HI R4, R4, R9, RZ, 0x1 ;  /* 0x0000000904047211 */ /* 0x000fe200078f08ff */
[----:B------:R-:W-:Y:S01]  /*0cb0*/  IMAD.IADD R2, R219, 0x1, -R2 ;  /* 0x00000001db027824 */ /* 0x000fe200078e0a02 */
[----:B------:R-:W-:Y:S01]  /*0cc0*/  LEA.HI R0, R13, R13, RZ, 0x1 ;  /* 0x0000000d0d007211 */ /* 0x000fe200078f08ff */
[----:B------:R-:W-:Y:S01]  /*0cd0*/  IMAD R5, R5, 0x10, R8 ;  /* 0x0000001005057824 */ /* 0x000fe200078e0208 */
[----:B------:R-:W-:Y:S01]  /*0ce0*/  LOP3.LUT R6, R6, 0xfffffc00, RZ, 0xc0, !PT ;  /* 0xfffffc0006067812 */ /* 0x000fe200078ec0ff */
[----:B------:R-:W-:Y:S01]  /*0cf0*/  VIADD R18, R17, 0xc0 ;  /* 0x000000c011127836 */ /* 0x000fe20000000000 */
[----:B------:R-:W-:-:S02]  /*0d00*/  LOP3.LUT R4, R4, 0x1ffffffe, RZ, 0xc0, !PT ;  /* 0x1ffffffe04047812 */ /* 0x000fc400078ec0ff */
[----:B------:R-:W-:Y:S01]  /*0d10*/  LOP3.LUT R3, R3, 0x7ffffffc, RZ, 0xc0, !PT ;  /* 0x7ffffffc03037812 */ /* 0x000fe200078ec0ff */
[----:B------:R-:W-:Y:S01]  /*0d20*/  IMAD R7, R7, 0x40, R6 ;  /* 0x0000004007077824 */ /* 0x000fe200078e0206 */
[----:B------:R-:W-:Y:S01]  /*0d30*/  LOP3.LUT R0, R0, 0x1ffffffe, RZ, 0xc0, !PT ;  /* 0x1ffffffe00007812 */ /* 0x000fe200078ec0ff */
[----:B------:R-:W-:Y:S01]  /*0d40*/  IMAD.MOV.U32 R6, RZ, RZ, -0x2 ;  /* 0xfffffffeff067424 */ /* 0x000fe200078e00ff */
[----:B------:R-:W-:Y:S01]  /*0d50*/  IADD3 R4, R9, -R4, RZ ;  /* 0x8000000409047210 */ /* 0x000fe20007ffe0ff */
[----:B------:R-:W-:Y:S01]  /*0d60*/  IMAD.IADD R3, R218, 0x1, -R3 ;  /* 0x00000001da037824 */ /* 0x000fe200078e0a03 */
[----:B------:R-:W-:Y:S01]  /*0d70*/  LEA R220, R2, R5, 0x6 ;  /* 0x0000000502dc7211 */ /* 0x000fe200078e30ff */
[----:B------:R-:W-:Y:S01]  /*0d80*/  IMAD.IADD R221, R13, 0x1, -R0 ;  /* 0x000000010ddd7824 */ /* 0x000fe200078e0a00 */
[----:B------:R-:W-:Y:S01]  /*0d90*/  SHF.R.S32.HI R213, RZ, 0x3, R213 ;  /* 0x00000003ffd57819 */ /* 0x000fe200000114d5 */
[----:B------:R-:W-:Y:S01]  /*0da0*/  IMAD R224, R4, 0x8, R7 ;  /* 0x0000000804e07824 */ /* 0x000fe200078e0207 */
[----:B------:R-:W-:Y:S01]  /*0db0*/  SHF.R.S32.HI R229, RZ, 0x1f, R22 ;  /* 0x0000001fffe57819 */ /* 0x000fe20000011416 */
[----:B------:R-:W-:Y:S01]  /*0dc0*/  IMAD R225, R3, R6, 0x50 ;  /* 0x0000005003e17424 */ /* 0x000fe200078e0206 */
[----:B------:R-:W-:Y:S01]  /*0dd0*/  SHF.R.S32.HI R228, RZ, 0x1f, R19 ;  /* 0x0000001fffe47819 */ /* 0x000fe20000011413 */
[----:B------:R-:W-:Y:S01]  /*0de0*/  IMAD R221, R221, 0x8, R220 ;  /* 0x00000008dddd7824 */ /* 0x000fe200078e02dc */
[----:B------:R-:W-:-:S07]  /*0df0*/  SHF.R.S32.HI R227, RZ, 0x1f, R18 ;  /* 0x0000001fffe37819 */ /* 0x000fce0000011412 */
.L_x_37:
[----:B------:R-:W0:Y:S01]  /*0e00*/  SHFL.IDX PT, R0, R219, RZ, 0x1f ;  /* 0x00001fffdb007589 */ /* 0x000e2200000e0000 */
[----:B-1----:R-:W1:Y:S01]  /*0e10*/  S2UR UR4, SR_CgaCtaId ;  /* 0x00000000000479c3 */ /* 0x002e620000008800 */
[----:B------:R-:W-:Y:S01]  /*0e20*/  ULDC.64 UR6, c[0x0][0x418] ;  /* 0x0001060000067ab9 */ /* 0x000fe20000000a00 */
[----:B------:R-:W-:Y:S01]  /*0e30*/  ULDC UR5, c[0x0][0xc38] ;  /* 0x00030e0000057ab9 */ /* 0x000fe20000000800 */
[----:B------:R-:W-:Y:S01]  /*0e40*/  UISETP.NE.U32.AND UP0, UPT, UR6, URZ, UPT ;  /* 0x0000003f0600728c */ /* 0x000fe2000bf05070 */
[----:B------:R-:W-:Y:S01]  /*0e50*/  R2UR UR13, R212 ;  /* 0x00000000d40d72ca */ /* 0x000fe200000e0000 */
[----:B------:R-:W-:Y:S02]  /*0e60*/  UISETP.NE.AND UP1, UPT, UR5, 0x1, UPT ;  /* 0x000000010500788c */ /* 0x000fe4000bf25270 */
[----:B------:R-:W-:Y:S01]  /*0e70*/  UISETP.NE.AND.EX UP0, UPT, UR7, URZ, UPT, UP0 ;  /* 0x0000003f0700728c */ /* 0x000fe2000bf05300 */
[----:B------:R-:W-:Y:S01]  /*0e80*/  ULDC UR5, c[0x0][0xc44] ;  /* 0x0003110000057ab9 */ /* 0x000fe20000000800 */
[----:B------:R-:W-:Y:S01]  /*0e90*/  UMOV UR36, 0x400 ;  /* 0x0000040000247882 */ /* 0x000fe20000000000 */
[----:B------:R-:W-:Y:S01]  /*0ea0*/  UISETP.NE.AND UP2, UPT, UR5, 0x1, UPT ;  /* 0x000000010500788c */ /* 0x000fe2000bf45270 */
[----:B------:R-:W-:Y:S01]  /*0eb0*/  ULDC UR61, c[0x0][0x424] ;  /* 0x00010900003d7ab9 */ /* 0x000fe20000000800 */
[----:B------:R-:W-:Y:S01]  /*0ec0*/  ULDC UR10, c[0x0][0x2f0] ;  /* 0x0000bc00000a7ab9 */ /* 0x000fe20000000800 */
[----:B------:R-:W-:-:S03]  /*0ed0*/  USEL UR61, UR61, 0x1, UP0 ;  /* 0x000000013d3d7887 */ /* 0x000fc60008000000 */
[----:B------:R-:W-:Y:S01]  /*0ee0*/  @UP1 ULDC UR12, c[0x0][0xc40] ;  /* 0x00031000000c1ab9 */ /* 0x000fe20000000800 */
[----:B------:R-:W-:Y:S01]  /*0ef0*/  UMOV UR14, UR13 ;  /* 0x0000000d000e7c82 */ /* 0x000fe20008000000 */
[----:B------:R-:W-:-:S03]  /*0f00*/  UIMAD UR61, UR61, UR10, URZ ;  /* 0x0000000a3d3d72a4 */ /* 0x000fc6000f8e023f */
[----:B------:R-:W-:Y:S01]  /*0f10*/  @UP2 ULDC.64 UR8, c[0x0][0xc48] ;  /* 0x0003120000082ab9 */ /* 0x000fe20000000a00 */
[----:B0-----:R-:W-:Y:S01]  /*0f20*/  R2UR UR6, R0 ;  /* 0x00000000000672ca */ /* 0x001fe200000e0000 */
[----:B-1----:R-:W-:-:S03]  /*0f30*/  ULEA UR36, UR4, UR36, 0x18 ;  /* 0x0000002404247291 */ /* 0x002fc6000f8ec03f */
[----:B------:R-:W-:Y:S01]  /*0f40*/  @UP1 ULDC UR4, c[0x0][0xc3c] ;  /* 0x00030f0000041ab9 */ /* 0x000fe20000000800 */
[----:B------:R-:W-:Y:S02]  /*0f50*/  UIADD3 UR11, UR36, 0x14400, URZ ;  /* 0x00014400240b7890 */ /* 0x000fe4000fffe03f */
[----:B------:R-:W-:Y:S02]  /*0f60*/  UIMAD.WIDE.U32 UR4, UR13, UR4, URZ ;  /* 0x000000040d0472a5 */ /* 0x000fe4000f8e003f */
[----:B------:R-:W-:Y:S02]  /*0f70*/  ULOP3.LUT UP0, URZ, UR11, 0x9f, URZ, 0xc0, !UPT ;  /* 0x0000009f0b3f7892 */ /* 0x000fe4000f80c03f */
[----:B------:R-:W-:Y:S02]  /*0f80*/  @UP1 USHF.R.U32.HI UR14, URZ, UR12, UR5 ;  /* 0x0000000c3f0e1299 */ /* 0x000fe40008011605 */
[----:B------:R-:W-:Y:S02]  /*0f90*/  ULEA.HI UR7, UR6, UR6, URZ, 0x1 ;  /* 0x0000000606077291 */ /* 0x000fe4000f8f083f */
[----:B------:R-:W-:Y:S01]  /*0fa0*/  UIMAD.WIDE.U32 UR4, UR14, UR8, URZ ;  /* 0x000000080e0472a5 */ /* 0x000fe2000f8e003f */
[----:B------:R-:W-:Y:S01]  /*0fb0*/  PLOP3.LUT P0, PT, PT, PT, UP0, 0x80, 0x0 ;  /* 0x000000000000781c */ /* 0x000fe20003f0f008 */
[----:B------:R-:W-:Y:S01]  /*0fc0*/  ULOP3.LUT UR7, UR7, 0x1e, URZ, 0xc0, !UPT ;  /* 0x0000001e07077892 */ /* 0x000fe2000f8ec03f */
[----:B------:R-:W-:Y:S01]  /*0fd0*/  IMAD.U32 R216, RZ, RZ, UR14 ;  /* 0x0000000effd87e24 */ /* 0x000fe2000f8e00ff */
[----:B------:R-:W-:Y:S01]  /*0fe0*/  UMOV UR10, UR14 ;  /* 0x0000000e000a7c82 */ /* 0x000fe20008000000 */
[----:B------:R-:W-:-:S02]  /*0ff0*/  @UP2 USHF.R.U32.HI UR10, URZ, UR9, UR5 ;  /* 0x000000093f0a2299 */ /* 0x000fc40008011605 */
[----:B------:R-:W-:Y:S02]  /*1000*/  UIADD3 UR7, UR6, -UR7, URZ ;  /* 0x8000000706077290 */ /* 0x000fe4000fffe03f */
[----:B------:R-:W-:Y:S02]  /*1010*/  UIADD3 UR6, UR61, 0x4f, URZ ;  /* 0x0000004f3d067890 */ /* 0x000fe4000fffe03f */
[----:B------:R-:W-:Y:S01]  /*1020*/  ULEA UR8, UR7, UR11, 0xd ;  /* 0x0000000b07087291 */ /* 0x000fe2000f8e683f */
[----:B------:R-:W-:Y:S01]  /*1030*/  IMAD.U32 R215, RZ, RZ, UR10 ;  /* 0x0000000affd77e24 */ /* 0x000fe2000f8e00ff */
[----:B------:R-:W-:Y:S02]  /*1040*/  UIMAD.WIDE UR6, UR6, 0x66666667, URZ ;  /* 0x66666667060678a5 */ /* 0x000fe4000f8e023f */
[----:B------:R-:W-:Y:S02]  /*1050*/  USHF.R.U32.HI UR8, URZ, 0x4, UR8 ;  /* 0x000000043f087899 */ /* 0x000fe40008011608 */
[----:B------:R-:W-:-:S02]  /*1060*/  USHF.R.U32.HI UR4, URZ, 0x1f, UR7 ;  /* 0x0000001f3f047899 */ /* 0x000fc40008011607 */
[----:B------:R-:W-:Y:S02]  /*1070*/  ULOP3.LUT UR37, UR8, 0x3fff, URZ, 0xc0, !UPT ;  /* 0x00003fff08257892 */ /* 0x000fe4000f8ec03f */
[----:B------:R-:W-:-:S03]  /*1080*/  ULEA.HI.SX32 UR5, UR7, UR4, 0x1b ;  /* 0x0000000407057291 */ /* 0x000fc6000f8fda3f */
[----:B------:R-:W-:Y:S02]  /*1090*/  UMOV UR4, UR13 ;  /* 0x0000000d00047c82 */ /* 0x000fe40008000000 */
[----:B------:R-:W-:Y:S01]  /*10a0*/  MOV R217, UR4 ;  /* 0x0000000400d97c02 */ /* 0x000fe20008000f00 */
[----:B------:R-:W-:Y:S01]  /*10b0*/  IMAD.U32 R152, RZ, RZ, UR5 ;  /* 0x00000005ff987e24 */ /* 0x000fe2000f8e00ff */
[----:B---3--:R-:W-:Y:S06]  /*10c0*/  @!P0 BRA `(.L_x_9) ;  /* 0x0000000000408947 */ /* 0x008fec0003800000 */
[----:B------:R-:W-:Y:S01]  /*10d0*/  MOV R0, 0x0 ;  /* 0x0000000000007802 */ /* 0x000fe20000000f00 */
[----:B------:R-:W-:Y:S01]  /*10e0*/  ULDC.64 UR4, c[0x4][0xa8] ;  /* 0x01002a0000047ab9 */ /* 0x000fe20000000a00 */
[----:B------:R-:W-:Y:S01]  /*10f0*/  ULDC.64 UR6, c[0x4][0x28] ;  /* 0x01000a0000067ab9 */ /* 0x000fe20000000a00 */
[----:B------:R-:W-:Y:S01]  /*1100*/  IMAD.U32 R4, RZ, RZ, UR4 ;  /* 0x00000004ff047e24 */ /* 0x000fe2000f8e00ff */
[----:B------:R0:W1:Y:S01]  /*1110*/  LDC.64 R2, c[0x4][R0] ;  /* 0x0100000000027b82 */ /* 0x0000620000000a00 */
[----:B------:R-:W-:Y:S01]  /*1120*/  IMAD.U32 R5, RZ, RZ, UR5 ;  /* 0x00000005ff057e24 */ /* 0x000fe2000f8e00ff */
[----:B------:R-:W-:Y:S01]  /*1130*/  ULDC.64 UR4, c[0x4][0xb0] ;  /* 0x01002c0000047ab9 */ /* 0x000fe20000000a00 */
[----:B------:R-:W-:Y:S01]  /*1140*/  IMAD.U32 R10, RZ, RZ, UR6 ;  /* 0x00000006ff0a7e24 */ /* 0x000fe2000f8e00ff */
[----:B------:R-:W-:Y:S01]  /*1150*/  MOV R13, RZ ;  /* 0x000000ff000d7202 */ /* 0x000fe20000000f00 */
[----:B------:R-:W-:Y:S02]  /*1160*/  IMAD.U32 R6, RZ, RZ, UR4 ;  /* 0x00000004ff067e24 */ /* 0x000fe4000f8e00ff */
[----:B------:R-:W-:-:S02]  /*1170*/  IMAD.U32 R7, RZ, RZ, UR5 ;  /* 0x00000005ff077e24 */ /* 0x000fc4000f8e00ff */
[----:B------:R-:W-:Y:S02]  /*1180*/  IMAD.U32 R11, RZ, RZ, UR7 ;  /* 0x00000007ff0b7e24 */ /* 0x000fe4000f8e00ff */
[----:B------:R-:W-:Y:S02]  /*1190*/  IMAD.MOV.U32 R8, RZ, RZ, 0x70 ;  /* 0x00000070ff087424 */ /* 0x000fe400078e00ff */
[----:B0-----:R-:W-:-:S07]  /*11a0*/  IMAD.MOV.U32 R12, RZ, RZ, 0x1 ;  /* 0x00000001ff0c7424 */ /* 0x001fce00078e00ff */
[----:B------:R-:W-:-:S07]  /*11b0*/  LEPC R20, `(.L_x_9) ;  /* 0x000000001014794e */ /* 0x000fce0000000000 */
[----:B-1----:R-:W-:Y:S05]  /*11c0*/  CALL.ABS.NOINC R2 ;  /* 0x0000000002007343 */ /* 0x002fea0003c00000 */
.L_x_9:
[----:B------:R-:W-:Y:S02]  /*11d0*/  R2UR UR4, R214 ;  /* 0x00000000d60472ca */ /* 0x000fe400000e0000 */
[----:B------:R-:W-:-:S11]  /*11e0*/  R2UR UR5, R226 ;  /* 0x00000000e20572ca */ /* 0x000fd600000e0000 */
[----:B------:R-:W-:Y:S02]  /*11f0*/  ULOP3.LUT UR4, UR4, 0x1, URZ, 0xc0, !UPT ;  /* 0x0000000104047892 */ /* 0x000fe4000f8ec03f */
[----:B------:R-:W-:-:S04]  /*1200*/  IMAD.U32 R2, RZ, RZ, UR5 ;  /* 0x00000005ff027e24 */ /* 0x000fc8000f8e00ff */
[----:B------:R-:W-:Y:S01]  /*1210*/  IMAD.U32 R0, RZ, RZ, UR4 ;  /* 0x00000004ff007e24 */ /* 0x000fe2000f8e00ff */
[----:B------:R-:W-:-:S04]  /*1220*/  ISETP.NE.AND P0, PT, R2, 0x3, PT ;  /* 0x000000030200780c */ /* 0x000fc80003f05270 */
[----:B------:R-:W-:-:S04]  /*1230*/  SHF.L.U32 R0, R0, 0x1f, RZ ;  /* 0x0000001f00007819 */ /* 0x000fc800000006ff */
[----:B------:R-:W0:Y:S02]  /*1240*/  SYNCS.PHASECHK.TRANS64.TRYWAIT P1, [UR36+0x38800], R0 ;  /* 0x03880000ff0075a7 */ /* 0x000e240008020164 */
[----:B0-----:R-:W-:Y:S05]  /*1250*/  @!P1 BRA `(.L_x_10) ;  /* 0x00000108000c9947 */ /* 0x001fea0003800000 */
.L_x_138:
[----:B------:R-:W-:Y:S05]  /*1260*/  @!P0 BRA `(.L_x_11) ;  /* 0x0000000000048947 */ /* 0x000fea0003800000 */
[----:B------:R-:W-:Y:S01]  /*1270*/  BPT.TRAP 0x1 ;  /* 0x000000040000795c */ /* 0x000fe20000300000 */
.L_x_11:
[----:B------:R-:W-:Y:S01]  /*1280*/  R2UR UR4, R16 ;  /* 0x00000000100472ca */ /* 0x000fe200000e0000 */
[----:B0-----:R-:W-:-:S05]  /*1290*/  IMAD.U32 R0, RZ, RZ, UR60 ;  /* 0x0000003cff007e24 */ /* 0x001fca000f8e00ff */
[----:B------:R-:W-:-:S07]  /*12a0*/  LEA R0, R0, UR36, 0x3 ;  /* 0x0000002400007c11 */ /* 0x000fce000f8e18ff */
[----:B------:R-:W-:-:S05]  /*12b0*/  IMAD.U32 R3, RZ, RZ, UR4 ;  /* 0x00000004ff037e24 */ /* 0x000fca000f8e00ff */
[----:B------:R-:W-:-:S04]  /*12c0*/  SHF.L.U32 R3, R3, 0x1f, RZ ;  /* 0x0000001f03037819 */ /* 0x000fc800000006ff */
[----:B------:R0:W1:Y:S01]  /*12d0*/  SYNCS.PHASECHK.TRANS64.TRYWAIT P2, [R0+URZ+0x38830], R3 ;  /* 0x03883003000075a7 */ /* 0x000062000804017f */
[----:B------:R-:W-:Y:S05]  /*12e0*/  @!P0 BRA `(.L_x_12) ;  /* 0x0000000000048947 */ /* 0x000fea0003800000 */
[----:B------:R-:W-:Y:S01]  /*12f0*/  BPT.TRAP 0x1 ;  /* 0x000000040000795c */ /* 0x000fe20000300000 */
.L_x_12:
[----:B------:R-:W2:Y:S01]  /*1300*/  S2R R2, SR_TID.X ;  /* 0x0000000000027919 */ /* 0x000ea20000002100 */
[----:B------:R-:W-:Y:S01]  /*1310*/  IMAD.MOV.U32 R151, RZ, RZ, RZ ;  /* 0x000000ffff977224 */ /* 0x000fe200078e00ff */
[----:B--2---:R-:W-:-:S04]  /*1320*/  LOP3.LUT R2, R2, 0x7f, RZ, 0xc0, !PT ;  /* 0x0000007f02027812 */ /* 0x004fc800078ec0ff */
[----:B------:R-:W-:Y:S01]  /*1330*/  ISETP.NE.AND P1, PT, R2, RZ, PT ;  /* 0x000000ff0200720c */ /* 0x000fe20003f25270 */
[----:B-1----:R-:W-:-:S12]  /*1340*/  @P2 BRA `(.L_x_13) ;  /* 0x0000000000082947 */ /* 0x002fd80003800000 */
[----:B------:R-:W1:Y:S02]  /*1350*/  SYNCS.PHASECHK.TRANS64.TRYWAIT P2, [R0+URZ+0x38830], R3 ;  /* 0x03883003000075a7 */ /* 0x000e64000804017f */
[----:B-1----:R-:W-:Y:S05]  /*1360*/  @!P2 BRA `(.L_x_14) ;  /* 0x0000010400e0a947 */ /* 0x002fea0003800000 */
.L_x_13:
[----:B------:R-:W-:Y:S05]  /*1370*/  WARPSYNC.ALL ;  /* 0x0000000000007948 */ /* 0x000fea0003800000 */
[----:B------:R-:W-:Y:S01]  /*1380*/  UIADD3 UR36, UR36, 0x24400, URZ ;  /* 0x0002440024247890 */ /* 0x000fe2000fffe03f */
[----:B------:R-:W-:Y:S01]  /*1390*/  WARPGROUP.ARRIVE ;  /* 0x00000000000079c5 */ /* 0x000fe20000000000 */
[----:B------:R-:W-:Y:S01]  /*13a0*/  ULOP3.LUT UR5, UR37, 0x10000, URZ, 0xfc, !UPT ;  /* 0x0001000025057892 */ /* 0x000fe2000f8efc3f */
[----:B------:R-:W-:Y:S01]  /*13b0*/  P2R R20, PR, RZ, 0x1 ;  /* 0x00000001ff147803 */ /* 0x000fe20000000000 */
[----:B------:R-:W-:Y:S01]  /*13c0*/  USHF.R.U32.HI UR36, URZ, 0x4, UR36 ;  /* 0x000000043f247899 */ /* 0x000fe20008011624 */
[----:B01----:R-:W-:Y:S01]  /*13d0*/  @!P1 VIADD R0, R0, 0x38840 ;  /* 0x0003884000009836 */ /* 0x003fe20000000000 */
[----:B------:R-:W-:Y:S01]  /*13e0*/  UMOV UR9, 0x40000040 ;  /* 0x4000004000097882 */ /* 0x000fe20000000000 */
[----:B------:R-:W-:Y:S01]  /*13f0*/  UMOV UR11, 0x40000040 ;  /* 0x40000040000b7882 */ /* 0x000fe20000000000 */
[----:B------:R-:W-:Y:S01]  /*1400*/  ULOP3.LUT UR36, UR36, 0x3fff, URZ, 0xc0, !UPT ;  /* 0x00003fff24247892 */ /* 0x000fe2000f8ec03f */
[----:B------:R-:W-:Y:S01]  /*1410*/  IMAD.U32 R13, RZ, RZ, UR9 ;  /* 0x00000009ff0d7e24 */ /* 0x000fe2000f8e00ff */
[----:B------:R-:W-:Y:S01]  /*1420*/  UMOV UR8, UR5 ;  /* 0x0000000500087c82 */ /* 0x000fe20008000000 */
[----:B------:R-:W-:Y:S01]  /*1430*/  UMOV UR21, UR9 ;  /* 0x0000000900157c82 */ /* 0x000fe20008000000 */
[----:B------:R-:W-:Y:S01]  /*1440*/  ULOP3.LUT UR4, UR36, 0x10000, URZ, 0xfc, !UPT ;  /* 0x0001000024047892 */ /* 0x000fe2000f8efc3f */
[----:B------:R-:W-:Y:S01]  /*1450*/  IMAD.U32 R12, RZ, RZ, UR8 ;  /* 0x00000008ff0c7e24 */ /* 0x000fe2000f8e00ff */
[----:B------:R-:W-:Y:S01]  /*1460*/  UMOV UR20, UR8 ;  /* 0x0000000800147c82 */ /* 0x000fe20008000000 */
[----:B------:R-:W-:Y:S01]  /*1470*/  UMOV UR13, UR21 ;  /* 0x00000015000d7c82 */ /* 0x000fe20008000000 */
[----:B------:R-:W-:Y:S01]  /*1480*/  UMOV UR12, UR20 ;  /* 0x00000014000c7c82 */ /* 0x000fe20008000000 */
[----:B------:R-:W-:Y:S01]  /*1490*/  UMOV UR15, 0x40000040 ;  /* 0x40000040000f7882 */ /* 0x000fe20000000000 */
[----:B------:R-:W-:Y:S01]  /*14a0*/  IMAD.U32 R15, RZ, RZ, UR4 ;  /* 0x00000004ff0f7e24 */ /* 0x000fe2000f8e00ff */
[----:B------:R-:W-:Y:S01]  /*14b0*/  UIMAD UR4, UR60, 0xa00, UR4 ;  /* 0x00000a003c0478a4 */ /* 0x000fe2000f8e0204 */
[----:B------:R-:W-:Y:S01]  /*14c0*/  @!P1 PRMT R0, RZ, 0x654, R0 ;  /* 0x00000654ff009816 */ /* 0x000fe20000000000 */
[----:B------:R-:W-:Y:S01]  /*14d0*/  UMOV UR16, UR20 ;  /* 0x0000001400107c82 */ /* 0x000fe20008000000 */
[----:B------:R-:W-:Y:S01]  /*14e0*/  UMOV UR17, UR21 ;  /* 0x0000001500117c82 */ /* 0x000fe20008000000 */
[----:B------:R-:W-:Y:S01]  /*14f0*/  UIADD3 UR14, UR4, 0x100, URZ ;  /* 0x00000100040e7890 */ /* 0x000fe2000fffe03f */
[-C--:B------:R-:W-:Y:S01]  /*1500*/  MOV R150, R151.reuse ;  /* 0x0000009700967202 */ /* 0x080fe20000000f00 */
[----:B------:R-:W-:Y:S01]  /*1510*/  UIADD3 UR18, UR4, 0x180, URZ ;  /* 0x0000018004127890 */ /* 0x000fe2000fffe03f */
[--C-:B------:R-:W-:Y:S01]  /*1520*/  IMAD.MOV.U32 R149, RZ, RZ, R151.reuse ;  /* 0x000000ffff957224 */ /* 0x100fe200078e0097 */
[----:B------:R-:W-:Y:S01]  /*1530*/  UMOV UR10, UR4 ;  /* 0x00000004000a7c82 */ /* 0x000fe20008000000 */
[----:B------:R-:W-:Y:S01]  /*1540*/  UMOV UR19, 0x40000040 ;  /* 0x4000004000137882 */ /* 0x000fe20000000000 */
[----:B------:R-:W-:Y:S01]  /*1550*/  HGMMA.64x16x16.F32 R56, gdesc[UR8], RZ, !UPT, gsb0 ;  /* 0x00200000083879f0 */ /* 0x000fe2000c0008ff */
[----:B------:R-:W-:Y:S01]  /*1560*/  UIADD3 UR10, UR4, 0x80, URZ ;  /* 0x00000080040a7890 */ /* 0x000fe2000fffe03f */
[--C-:B------:R-:W-:Y:S01]  /*1570*/  IMAD.MOV.U32 R148, RZ, RZ, R151.reuse ;  /* 0x000000ffff947224 */ /* 0x100fe200078e0097 */
[----:B------:R-:W-:Y:S01]  /*1580*/  UMOV UR8, UR20 ;  /* 0x0000001400087c82 */ /* 0x000fe20008000000 */
[----:B------:R-:W-:Y:S01]  /*1590*/  UMOV UR9, UR21 ;  /* 0x0000001500097c82 */ /* 0x000fe20008000000 */
[----:B------:R-:W-:Y:S01]  /*15a0*/  UMOV UR11, 0x40000040 ;  /* 0x40000040000b7882 */ /* 0x000fe20000000000 */
[----:B------:R-:W-:Y:S01]  /*15b0*/  UIADD3 UR6, UR5, 0x2, URZ ;  /* 0x0000000205067890 */ /* 0x000fe2000fffe03f */
[--C-:B------:R-:W-:Y:S01]  /*15c0*/  IMAD.MOV.U32 R147, RZ, RZ, R151.reuse ;  /* 0x000000ffff937224 */ /* 0x100fe200078e0097 */
[----:B------:R-:W-:Y:S01]  /*15d0*/  UIADD3 UR7, UR4, 0x2, URZ ;  /* 0x0000000204077890 */ /* 0x000fe2000fffe03f */
[--C-:B------:R-:W-:Y:S01]  /*15e0*/  IMAD.MOV.U32 R146, RZ, RZ, R151.reuse ;  /* 0x000000ffff927224 */ /* 0x100fe200078e0097 */
[----:B------:R-:W-:Y:S01]  /*15f0*/  UIADD3 UR22, UR4, 0x400, URZ ;  /* 0x0000040004167890 */ /* 0x000fe2000fffe03f */
[--C-:B------:R-:W-:Y:S01]  /*1600*/  IMAD.MOV.U32 R145, RZ, RZ, R151.reuse ;  /* 0x000000ffff917224 */ /* 0x100fe200078e0097 */
[----:B------:R-:W-:Y:S01]  /*1610*/  UMOV UR23, 0x40000040 ;  /* 0x4000004000177882 */ /* 0x000fe20000000000 */
        /* <DEDUP_REMOVED lines=13> */
[-C--:B------:R-:W-:Y:S01]  /*16f0*/  MOV R140, R151.reuse ;  /* 0x00000097008c7202 */ /* 0x080fe20000000f00 */
        /* <DEDUP_REMOVED lines=13> */
[----:B------:R-:W-:Y:S01]  /*17d0*/  UISETP.GE.AND UP0, UPT, UR61, 0x51, UPT ;  /* 0x000000513d00788c */ /* 0x000fe2000bf06270 */
[--C-:B------:R-:W-:Y:S01]  /*17e0*/  IMAD.MOV.U32 R135, RZ, RZ, R151.reuse ;  /* 0x000000ffff877224 */ /* 0x100fe200078e0097 */
[-C--:B------:R-:W-:Y:S01]  /*17f0*/  MOV R130, R151.reuse ;  /* 0x0000009700827202 */ /* 0x080fe20000000f00 */
[--C-:B------:R-:W-:Y:S01]  /*1800*/  IMAD.MOV.U32 R134, RZ, RZ, R151.reuse ;  /* 0x000000ffff867224 */ /* 0x100fe200078e0097 */
[-C--:B------:R-:W-:Y:S01]  /*1810*/  MOV R120, R151.reuse ;  /* 0x0000009700787202 */ /* 0x080fe20000000f00 */
[--C-:B------:R-:W-:Y:S01]  /*1820*/  IMAD.MOV.U32 R133, RZ, RZ, R151.reuse ;  /* 0x000000ffff857224 */ /* 0x100fe200078e0097 */
[-C--:B------:R-:W-:Y:S01]  /*1830*/  MOV R110, R151.reuse ;  /* 0x00000097006e7202 */ /* 0x080fe20000000f00 */
[--C-:B------:R-:W-:Y:S01]  /*1840*/  IMAD.MOV.U32 R132, RZ, RZ, R151.reuse ;  /* 0x000000ffff847224 */ /* 0x100fe200078e0097 */
[-C--:B------:R-:W-:Y:S01]  /*1850*/  MOV R100, R151.reuse ;  /* 0x0000009700647202 */ /* 0x080fe20000000f00 */
[--C-:B------:R-:W-:Y:S01]  /*1860*/  IMAD.MOV.U32 R131, RZ, RZ, R151.reuse ;  /* 0x000000ffff837224 */ /* 0x100fe200078e0097 */
[----:B------:R-:W-:Y:S01]  /*1870*/  MOV R90, R151 ;  /* 0x00000097005a7202 */ /* 0x000fe20000000f00 */
[----:B------:R-:W-:Y:S01]  /*1880*/  IMAD.MOV.U32 R129, RZ, RZ, R151 ;  /* 0x000000ffff817224 */ /* 0x000fe200078e0097 */
[----:B------:R-:W-:-:S02]  /*1890*/  WARPGROUP.DEPBAR.LE gsb0, 0x0 ;  /* 0x00008000000079c5 */ /* 0x000fc40000010000 */
[----:B------:R-:W-:Y:S01]  /*18a0*/  WARPGROUP.ARRIVE ;  /* 0x00000000000079c5 */ /* 0x000fe20000000000 */
[--C-:B------:R-:W-:Y:S01]  /*18b0*/  IMAD.MOV.U32 R128, RZ, RZ, R151.reuse ;  /* 0x000000ffff807224 */ /* 0x100fe200078e0097 */
[-C--:B------:R-:W-:Y:S01]  /*18c0*/  MOV R80, R151.reuse ;  /* 0x0000009700507202 */ /* 0x080fe20000000f00 */
[--C-:B------:R-:W-:Y:S01]  /*18d0*/  IMAD.MOV.U32 R127, RZ, RZ, R151.reuse ;  /* 0x000000ffff7f7224 */ /* 0x100fe200078e0097 */
[----:B------:R-:W-:Y:S01]  /*18e0*/  MOV R70, R151 ;  /* 0x0000009700467202 */ /* 0x000fe20000000f00 */
[--C-:B------:R-:W-:Y:S01]  /*18f0*/  IMAD.MOV.U32 R126, RZ, RZ, R151.reuse ;  /* 0x000000ffff7e7224 */ /* 0x100fe200078e0097 */
[----:B------:R-:W-:Y:S01]  /*1900*/  HGMMA.64x16x16.F32 R48, gdesc[UR8], RZ, !UPT, gsb0 ;  /* 0x00200000083079f0 */ /* 0x000fe2000c0008ff */
[----:B------:R-:W-:Y:S01]  /*1910*/  UIADD3 UR10, UR4, 0x200, URZ ;  /* 0x00000200040a7890 */ /* 0x000fe2000fffe03f */
[--C-:B------:R-:W-:Y:S01]  /*1920*/  IMAD.MOV.U32 R125, RZ, RZ, R151.reuse ;  /* 0x000000ffff7d7224 */ /* 0x100fe200078e0097 */
[----:B------:R-:W-:Y:S01]  /*1930*/  UMOV UR8, UR20 ;  /* 0x0000001400087c82 */ /* 0x000fe20008000000 */
[----:B------:R-:W-:Y:S01]  /*1940*/  UMOV UR9, UR21 ;  /* 0x0000001500097c82 */ /* 0x000fe20008000000 */
[----:B------:R-:W-:Y:S01]  /*1950*/  UMOV UR11, 0x40000040 ;  /* 0x40000040000b7882 */ /* 0x000fe20000000000 */
[----:B------:R-:W-:-:S02]  /*1960*/  IMAD.MOV.U32 R124, RZ, RZ, R151 ;  /* 0x000000ffff7c7224 */ /* 0x000fc400078e0097 */
[--C-:B------:R-:W-:Y:S02]  /*1970*/  IMAD.MOV.U32 R123, RZ, RZ, R151.reuse ;  /* 0x000000ffff7b7224 */ /* 0x100fe400078e0097 */
[--C-:B------:R-:W-:Y:S02]  /*1980*/  IMAD.MOV.U32 R122, RZ, RZ, R151.reuse ;  /* 0x000000ffff7a7224 */ /* 0x100fe400078e0097 */
[--C-:B------:R-:W-:Y:S02]  /*1990*/  IMAD.MOV.U32 R121, RZ, RZ, R151.reuse ;  /* 0x000000ffff797224 */ /* 0x100fe400078e0097 */
[--C-:B------:R-:W-:Y:S02]  /*19a0*/  IMAD.MOV.U32 R119, RZ, RZ, R151.reuse ;  /* 0x000000ffff777224 */ /* 0x100fe400078e0097 */
[--C-:B------:R-:W-:Y:S02]  /*19b0*/  IMAD.MOV.U32 R118, RZ, RZ, R151.reuse ;  /* 0x000000ffff767224 */ /* 0x100fe400078e0097 */
        /* <DEDUP_REMOVED lines=16> */
[--C-:B------:R-:W-:Y:S01]  /*1ac0*/  IMAD.MOV.U32 R99, RZ, RZ, R151.reuse ;  /* 0x000000ffff637224 */ /* 0x100fe200078e0097 */
[----:B------:R-:W-:Y:S02]  /*1ad0*/  WARPGROUP.DEPBAR.LE gsb0, 0x0 ;  /* 0x00008000000079c5 */ /* 0x000fe40000010000 */
[----:B------:R-:W-:Y:S01]  /*1ae0*/  WARPGROUP.ARRIVE ;  /* 0x00000000000079c5 */ /* 0x000fe20000000000 */
[----:B------:R-:W-:-:S02]  /*1af0*/  IMAD.MOV.U32 R98, RZ, RZ, R151 ;  /* 0x000000ffff627224 */ /* 0x000fc400078e0097 */
[--C-:B------:R-:W-:Y:S02]  /*1b00*/  IMAD.MOV.U32 R97, RZ, RZ, R151.reuse ;  /* 0x000000ffff617224 */ /* 0x100fe400078e0097 */
[--C-:B------:R-:W-:Y:S01]  /*1b10*/  IMAD.MOV.U32 R96, RZ, RZ, R151.reuse ;  /* 0x000000ffff607224 */ /* 0x100fe200078e0097 */
[----:B------:R-:W-:Y:S01]  /*1b20*/  HGMMA.64x16x16.F32 R40, gdesc[UR12], RZ, !UPT, gsb0 ;  /* 0x002000000c2879f0 */ /* 0x000fe2000c0008ff */
[----:B------:R-:W-:Y:S01]  /*1b30*/  UMOV UR12, UR6 ;  /* 0x00000006000c7c82 */ /* 0x000fe20008000000 */
[----:B------:R-:W-:Y:S01]  /*1b40*/  UMOV UR13, 0x40000040 ;  /* 0x40000040000d7882 */ /* 0x000fe20000000000 */
[----:B------:R-:W-:Y:S01]  /*1b50*/  UMOV UR14, UR7 ;  /* 0x00000007000e7c82 */ /* 0x000fe20008000000 */
[----:B------:R-:W-:Y:S01]  /*1b60*/  UMOV UR15, 0x40000040 ;  /* 0x40000040000f7882 */ /* 0x000fe20000000000 */
[----:B------:R-:W-:Y:S01]  /*1b70*/  UMOV UR20, UR12 ;  /* 0x0000000c00147c82 */ /* 0x000fe20008000000 */
[----:B------:R-:W-:Y:S01]  /*1b80*/  UMOV UR21, UR13 ;  /* 0x0000000d00157c82 */ /* 0x000fe20008000000 */
[----:B------:R-:W-:Y:S01]  /*1b90*/  IMAD.U32 R10, RZ, RZ, UR12 ;  /* 0x0000000cff0a7e24 */ /* 0x000fe2000f8e00ff */
[----:B------:R-:W-:Y:S01]  /*1ba0*/  MOV R11, UR13 ;  /* 0x0000000d000b7c02 */ /* 0x000fe20008000f00 */
[----:B------:R-:W-:Y:S01]  /*1bb0*/  UIADD3 UR6, UR5, 0x4, URZ ;  /* 0x0000000405067890 */ /* 0x000fe2000fffe03f */
[--C-:B------:R-:W-:Y:S01]  /*1bc0*/  IMAD.MOV.U32 R95, RZ, RZ, R151.reuse ;  /* 0x000000ffff5f7224 */ /* 0x100fe200078e0097 */
[----:B------:R-:W-:Y:S01]  /*1bd0*/  UIADD3 UR7, UR4, 0x4, URZ ;  /* 0x0000000404077890 */ /* 0x000fe2000fffe03f */
        /* <DEDUP_REMOVED lines=19> */
[--C-:B------:R-:W-:Y:S01]  /*1d10*/  IMAD.MOV.U32 R73, RZ, RZ, R151.reuse ;  /* 0x000000ffff497224 */ /* 0x100fe200078e0097 */
[----:B------:R-:W-:Y:S02]  /*1d20*/  WARPGROUP.DEPBAR.LE gsb0, 0x0 ;  /* 0x00008000000079c5 */ /* 0x000fe40000010000 */
[----:B------:R-:W-:Y:S01]  /*1d30*/  WARPGROUP.ARRIVE ;  /* 0x00000000000079c5 */ /* 0x000fe20000000000 */
[--C-:B------:R-:W-:Y:S02]  /*1d40*/  IMAD.MOV.U32 R72, RZ, RZ, R151.reuse ;  /* 0x000000ffff487224 */ /* 0x100fe400078e0097 */
[--C-:B------:R-:W-:Y:S02]  /*1d50*/  IMAD.MOV.U32 R71, RZ, RZ, R151.reuse ;  /* 0x000000ffff477224 */ /* 0x100fe400078e0097 */
        /* <DEDUP_REMOVED lines=10> */
[----:B------:R-:W-:Y:S01]  /*1e00*/  IMAD.MOV.U32 R64, RZ, RZ, R151 ;  /* 0x000000ffff407224 */ /* 0x000fe200078e0097 */
[----:B------:R-:W-:Y:S02]  /*1e10*/  WARPGROUP.DEPBAR.LE gsb0, 0x0 ;  /* 0x00008000000079c5 */ /* 0x000fe40000010000 */
[----:B------:R-:W-:-:S06]  /*1e20*/  WARPGROUP.ARRIVE ;  /* 0x00000000000079c5 */ /* 0x000fcc0000000000 */
[----:B------:R-:W-:Y:S01]  /*1e30*/  HGMMA.64x16x16.F32 R24, gdesc[UR8], RZ, !UPT, gsb0 ;  /* 0x00200000081879f0 */ /* 0x000fe2000c0008ff */
[----:B------:R-:W-:Y:S01]  /*1e40*/  UIADD3 UR10, UR4, 0x82, URZ ;  /* 0x00000082040a7890 */ /* 0x000fe2000fffe03f */
[----:B------:R-:W-:Y:S01]  /*1e50*/  UMOV UR8, UR20 ;  /* 0x0000001400087c82 */ /* 0x000fe20008000000 */
[----:B------:R-:W-:Y:S01]  /*1e60*/  UMOV UR9, UR21 ;  /* 0x0000001500097c82 */ /* 0x000fe20008000000 */
[----:B------:R-:W-:Y:S01]  /*1e70*/  UMOV UR11, 0x40000040 ;  /* 0x40000040000b7882 */ /* 0x000fe20000000000 */
[----:B------:R-:W-:Y:S02]  /*1e80*/  WARPGROUP.DEPBAR.LE gsb0, 0x0 ;  /* 0x00008000000079c5 */ /* 0x000fe40000010000 */
[----:B------:R-:W-:-:S06]  /*1e90*/  WARPGROUP.ARRIVE ;  /* 0x00000000000079c5 */ /* 0x000fcc0000000000 */
[----:B------:R-:W-:Y:S01]  /*1ea0*/  HGMMA.64x16x16.F32 R56, gdesc[UR12], R56, gsb0 ;  /* 0x002000000c3879f0 */ /* 0x000fe20008000838 */
        /* <DEDUP_REMOVED lines=14> */
[----:B------:R-:W-:Y:S01]  /*1f90*/  UMOV UR12, UR6 ;  /* 0x00000006000c7c82 */ /* 0x000fe20008000000 */
[----:B------:R-:W-:Y:S01]  /*1fa0*/  UMOV UR13, 0x40000040 ;  /* 0x40000040000d7882 */ /* 0x000fe20000000000 */
[----:B------:R-:W-:Y:S01]  /*1fb0*/  UMOV UR14, UR7 ;  /* 0x00000007000e7c82 */ /* 0x000fe20008000000 */
[----:B------:R-:W-:Y:S01]  /*1fc0*/  UMOV UR15, 0x40000040 ;  /* 0x40000040000f7882 */ /* 0x000fe20000000000 */
[----:B------:R-:W-:Y:S01]  /*1fd0*/  UMOV UR20, UR12 ;  /* 0x0000000c00147c82 */ /* 0x000fe20008000000 */
[----:B------:R-:W-:Y:S01]  /*1fe0*/  UMOV UR21, UR13 ;  /* 0x0000000d00157c82 */ /* 0x000fe20008000000 */
[----:B------:R-:W-:Y:S01]  /*1ff0*/  IMAD.U32 R8, RZ, RZ, UR12 ;  /* 0x0000000cff087e24 */ /* 0x000fe2000f8e00ff */
[----:B------:R-:W-:Y:S01]  /*2000*/  UIADD3 UR6, UR5, 0x6, URZ ;  /* 0x0000000605067890 */ /* 0x000fe2000fffe03f */
[----:B------:R-:W-:Y:S01]  /*2010*/  IMAD.U32 R9, RZ, RZ, UR13 ;  /* 0x0000000dff097e24 */ /* 0x000fe2000f8e00ff */
[----:B------:R-:W-:Y:S01]  /*2020*/  UIADD3 UR7, UR4, 0x6, URZ ;  /* 0x0000000604077890 */ /* 0x000fe2000fffe03f */
[----:B------:R-:W-:-:S02]  /*2030*/  WARPGROUP.DEPBAR.LE gsb0, 0x0 ;  /* 0x00008000000079c5 */ /* 0x000fc40000010000 */
        /* <DEDUP_REMOVED lines=46> */
[----:B------:R-:W-:Y:S01]  /*2320*/  UMOV UR16, UR8 ;  /* 0x0000000800107c82 */ /* 0x000fe20008000000 */
[----:B------:R-:W-:Y:S01]  /*2330*/  UMOV UR17, UR9 ;  /* 0x0000000900117c82 */ /* 0x000fe20008000000 */
[----:B------:R-:W-:Y:S02]  /*2340*/  UIADD3 UR6, UR5, 0x400, URZ ;  /* 0x0000040005067890 */ /* 0x000fe4000fffe03f */
[----:B------:R-:W-:Y:S01]  /*2350*/  UIADD3 UR7, UR4, 0x704, URZ ;  /* 0x0000070404077890 */ /* 0x000fe2000fffe03f */
[----:B------:R-:W-:-:S02]  /*2360*/  WARPGROUP.DEPBAR.LE gsb0, 0x0 ;  /* 0x00008000000079c5 */ /* 0x000fc40000010000 */
        /* <DEDUP_REMOVED lines=13> */
[----:B------:R-:W-:Y:S01]  /*2440*/  UMOV UR12, UR6 ;  /* 0x00000006000c7c82 */ /* 0x000fe20008000000 */
[----:B------:R-:W-:Y:S01]  /*2450*/  UMOV UR13, 0x40000040 ;  /* 0x40000040000d7882 */ /* 0x000fe20000000000 */
[----:B------:R-:W-:Y:S01]  /*2460*/  UMOV UR15, 0x40000040 ;  /* 0x40000040000f7882 */ /* 0x000fe20000000000 */
[----:B------:R-:W-:Y:S01]  /*2470*/  UMOV UR20, UR12 ;  /* 0x0000000c00147c82 */ /* 0x000fe20008000000 */
[----:B------:R-:W-:Y:S01]  /*2480*/  UMOV UR21, UR13 ;  /* 0x0000000d00157c82 */ /* 0x000fe20008000000 */
[----:B------:R-:W-:Y:S01]  /*2490*/  UIADD3 UR6, UR5, 0x402, URZ ;  /* 0x0000040205067890 */ /* 0x000fe2000fffe03f */
[----:B------:R-:W-:Y:S02]  /*24a0*/  MOV R2, UR13 ;  /* 0x0000000d00027c02 */ /* 0x000fe40008000f00 */
[----:B------:R-:W-:Y:S01]  /*24b0*/  MOV R3, UR12 ;  /* 0x0000000c00037c02 */ /* 0x000fe20008000f00 */
        /* <DEDUP_REMOVED lines=11> */
[----:B------:R-:W-:Y:S01]  /*2570*/  ULDC UR11, c[0x0][0x988] ;  /* 0x00026200000b7ab9 */ /* 0x000fe20000000800 */
        /* <DEDUP_REMOVED lines=30> */
[----:B------:R-:W-:Y:S02]  /*2760*/  UMOV UR15, 0x40000040 ;  /* 0x40000040000f7882 */ /* 0x000fe40000000000 */
        /* <DEDUP_REMOVED lines=29> */
[----:B------:R-:W-:Y:S03]  /*2940*/  HGMMA.64x16x16.F32 R24, gdesc[UR16], R24, gsb0 ;  /* 0x00200000101879f0 */ /* 0x000fe60008000818 */
        /* <DEDUP_REMOVED lines=135> */
[----:B------:R-:W-:Y:S01]  /*31c0*/  UIADD3 UR7, UR4, 0x706, URZ ;  /* 0x0000070604077890 */ /* 0x000fe2000fffe03f */
        /* <DEDUP_REMOVED lines=11> */
[----:B------:R-:W-:Y:S01]  /*3280*/  UIADD3 UR6, UR5, 0xc00, URZ ;  /* 0x00000c0005067890 */ /* 0x000fe2000fffe03f */
[----:B------:R-:W-:Y:S01]  /*3290*/  ULDC UR10, c[0x0][0x9d8] ;  /* 0x00027600000a7ab9 */ /* 0x000fe20000000800 */
[----:B------:R-:W-:-:S02]  /*32a0*/  WARPGROUP.DEPBAR.LE gsb0, 0x0 ;  /* 0x00008000000079c5 */ /* 0x000fc40000010000 */
        /* <DEDUP_REMOVED lines=21> */
[----:B------:R-:W-:Y:S01]  /*3400*/  UMOV UR48, UR44 ;  /* 0x0000002c00307c82 */ /* 0x000fe20008000000 */
[----:B------:R-:W-:Y:S01]  /*3410*/  UMOV UR49, UR45 ;  /* 0x0000002d00317c82 */ /* 0x000fe20008000000 */
[----:B------:R-:W-:Y:S01]  /*3420*/  UIADD3 UR6, UR5, 0xc02, URZ ;  /* 0x00000c0205067890 */ /* 0x000fe2000fffe03f */
[----:B------:R-:W-:-:S02]  /*3430*/  WARPGROUP.DEPBAR.LE gsb0, 0x0 ;  /* 0x00008000000079c5 */ /* 0x000fc40000010000 */
[----:B------:R-:W-:-:S06]  /*3440*/  WARPGROUP.ARRIVE ;  /* 0x00000000000079c5 */ /* 0x000fcc0000000000 */
[----:B------:R-:W-:Y:S01]  /*3450*/  HGMMA.64x16x16.F32 R32, gdesc[UR40], R32, gsb0 ;  /* 0x00200000282079f0 */ /* 0x000fe20008000820 */
[----:B------:R-:W-:Y:S01]  /*3460*/  UMOV UR42, UR7 ;  /* 0x00000007002a7c82 */ /* 0x000fe20008000000 */
[----:B------:R-:W-:Y:S01]  /*3470*/  UMOV UR43, 0x40000040 ;  /* 0x40000040002b7882 */ /* 0x000fe20000000000 */
[----:B------:R-:W-:Y:S01]  /*3480*/  UIADD3 UR7, UR4, 0x980, URZ ;  /* 0x0000098004077890 */ /* 0x000fe2000fffe03f */
        /* <DEDUP_REMOVED lines=52> */
[----:B------:R-:W-:Y:S01]  /*37d0*/  UIADD3 UR6, UR4, 0x804, URZ ;  /* 0x0000080404067890 */ /* 0x000fe2000fffe03f */
[----:B------:R-:W-:Y:S01]  /*37e0*/  UMOV UR12, UR52 ;  /* 0x00000034000c7c82 */ /* 0x000fe20008000000 */
[----:B------:R-:W-:Y:S01]  /*37f0*/  UMOV UR13, UR53 ;  /* 0x00000035000d7c82 */ /* 0x000fe20008000000 */
[----:B------:R-:W-:Y:S01]  /*3800*/  UMOV UR56, UR52 ;  /* 0x0000003400387c82 */ /* 0x000fe20008000000 */
[----:B------:R-:W-:-:S03]  /*3810*/  UMOV UR57, UR53 ;  /* 0x0000003500397c82 */ /* 0x000fc60008000000 */
[----:B------:R-:W-:Y:S01]  /*3820*/  UMOV UR14, UR6 ;  /* 0x00000006000e7c82 */ /* 0x000fe20008000000 */
[----:B------:R-:W-:Y:S01]  /*3830*/  UIADD3 UR6, UR4, 0x984, URZ ;  /* 0x0000098404067890 */ /* 0x000fe2000fffe03f */
        /* <DEDUP_REMOVED lines=17> */
[----:B------:R-:W-:Y:S02]  /*3950*/  R2UR UR12, R3 ;  /* 0x00000000030c72ca */ /* 0x000fe400000e0000 */
[----:B------:R-:W-:Y:S01]  /*3960*/  R2UR UR13, R2 ;  /* 0x00000000020d72ca */ /* 0x000fe200000e0000 */
[----:B------:R-:W-:Y:S01]  /*3970*/  VIADD R2, R225, UR61 ;  /* 0x0000003de1027c36 */ /* 0x000fe20008000000 */
        /* <DEDUP_REMOVED lines=10> */
[----:B------:R-:W-:Y:S01]  /*3a20*/  R2UR UR5, R152 ;  /* 0x00000000980572ca */ /* 0x000fe200000e0000 */
[----:B------:R-:W-:Y:S01]  /*3a30*/  IMAD.U32 R7, RZ, RZ, UR57 ;  /* 0x00000039ff077e24 */ /* 0x000fe2000f8e00ff */
[----:B------:R-:W-:-:S11]  /*3a40*/  UMOV UR7, 0x40000040 ;  /* 0x4000004000077882 */ /* 0x000fd60000000000 */
[----:B------:R-:W-:Y:S01]  /*3a50*/  IMAD.U32 R3, RZ, RZ, UR5 ;  /* 0x00000005ff037e24 */ /* 0x000fe2000f8e00ff */
[----:B------:R-:W-:-:S03]  /*3a60*/  UMOV UR5, UR15 ;  /* 0x0000000f00057c82 */ /* 0x000fc60008000000 */
[----:B------:R-:W-:-:S05]  /*3a70*/  IMAD R2, R3, -0x50, R2 ;  /* 0xffffffb003027824 */ /* 0x000fca00078e0202 */
[C---:B------:R-:W-:Y:S02]  /*3a80*/  ISETP.GT.AND P6, PT, R2.reuse, RZ, PT ;  /* 0x000000ff0200720c */ /* 0x040fe40003fc4270 */
[C---:B------:R-:W-:Y:S02]  /*3a90*/  ISETP.GT.AND P5, PT, R2.reuse, 0x1, PT ;  /* 0x000000010200780c */ /* 0x040fe40003fa4270 */
[C---:B------:R-:W-:Y:S02]  /*3aa0*/  ISETP.GT.AND P4, PT, R2.reuse, 0x8, PT ;  /* 0x000000080200780c */ /* 0x040fe40003f84270 */
[C---:B------:R-:W-:Y:S02]  /*3ab0*/  ISETP.GT.AND P2, PT, R2.reuse, 0x9, PT ;  /* 0x000000090200780c */ /* 0x040fe40003f44270 */
[----:B------:R-:W-:Y:S01]  /*3ac0*/  ISETP.GT.AND P3, PT, R2, 0x10, PT ;  /* 0x000000100200780c */ /* 0x000fe20003f64270 */
        /* <DEDUP_REMOVED lines=17> */
[----:B------:R-:W-:Y:S01]  /*3be0*/  WARPGROUP.ARRIVE ;  /* 0x00000000000079c5 */ /* 0x000fe20000000000 */
[----:B------:R-:W-:Y:S01]  /*3bf0*/  FMUL.FTZ R56, R56, UR10 ;  /* 0x0000000a38387c20 */ /* 0x000fe20008410000 */
[----:B------:R-:W-:Y:S01]  /*3c00*/  FMUL.FTZ R57, R57, UR10 ;  /* 0x0000000a39397c20 */ /* 0x000fe20008410000 */
[----:B------:R-:W-:Y:S01]  /*3c10*/  FMUL.FTZ R60, R60, UR10 ;  /* 0x0000000a3c3c7c20 */ /* 0x000fe20008410000 */
[----:B------:R-:W-:Y:S01]  /*3c20*/  FMUL.FTZ R61, R61, UR10 ;  /* 0x0000000a3d3d7c20 */ /* 0x000fe20008410000 */
[----:B------:R-:W-:Y:S01]  /*3c30*/  FMUL.FTZ R58, R58, UR10 ;  /* 0x0000000a3a3a7c20 */ /* 0x000fe20008410000 */
[----:B------:R-:W-:Y:S01]  /*3c40*/  HGMMA.64x16x16.F32 R48, gdesc[UR56], R48, gsb0 ;  /* 0x00200000383079f0 */ /* 0x000fe20008000830 */
[----:B------:R-:W-:Y:S01]  /*3c50*/  UIADD3 UR58, UR4, 0x886, URZ ;  /* 0x00000886043a7890 */ /* 0x000fe2000fffe03f */
[----:B------:R-:W0:Y:S01]  /*3c60*/  MUFU.TANH R56, R56 ;  /* 0x0000003800387308 */ /* 0x000e220000002400 */
[----:B------:R-:W-:Y:S01]  /*3c70*/  UMOV UR56, UR14 ;  /* 0x0000000e00387c82 */ /* 0x000fe20008000000 */
[----:B------:R-:W-:Y:S01]  /*3c80*/  UMOV UR57, UR15 ;  /* 0x0000000f00397c82 */ /* 0x000fe20008000000 */
[----:B------:R-:W-:Y:S01]  /*3c90*/  UMOV UR59, 0x40000040 ;  /* 0x40000040003b7882 */ /* 0x000fe20000000000 */
[----:B------:R-:W-:Y:S01]  /*3ca0*/  FMUL.FTZ R59, R59, UR10 ;  /* 0x0000000a3b3b7c20 */ /* 0x000fe20008410000 */
[----:B------:R-:W-:Y:S01]  /*3cb0*/  FMUL.FTZ R62, R62, UR10 ;  /* 0x0000000a3e3e7c20 */ /* 0x000fe20008410000 */
[----:B------:R-:W-:-:S02]  /*3cc0*/  FMUL.FTZ R63, R63, UR10 ;  /* 0x0000000a3f3f7c20 */ /* 0x000fc40008410000 */
[----:B------:R-:W1:Y:S08]  /*3cd0*/  MUFU.TANH R57, R57 ;  /* 0x0000003900397308 */ /* 0x000e700000002400 */
[----:B------:R-:W2:Y:S01]  /*3ce0*/  MUFU.TANH R60, R60 ;  /* 0x0000003c003c7308 */ /* 0x000ea20000002400 */
[----:B0-----:R-:W-:-:S07]  /*3cf0*/  FSEL R56, R56, -INF , P6 ;  /* 0xff80000038387808 */ /* 0x001fce0003000000 */
[----:B------:R-:W0:Y:S01]  /*3d00*/  MUFU.TANH R61, R61 ;  /* 0x0000003d003d7308 */ /* 0x000e220000002400 */
[----:B-1----:R-:W-:-:S04]  /*3d10*/  FSEL R57, R57, -INF , P5 ;  /* 0xff80000039397808 */ /* 0x002fc80002800000 */
[----:B------:R-:W-:-:S03]  /*3d20*/  FMNMX.FTZ R3, R56, R57, !PT ;  /* 0x0000003938037209 */ /* 0x000fc60007810000 */
[----:B------:R-:W1:Y:S01]  /*3d30*/  MUFU.TANH R58, R58 ;  /* 0x0000003a003a7308 */ /* 0x000e620000002400 */
[----:B--2---:R-:W-:-:S04]  /*3d40*/  FSEL R60, R60, -INF , P4 ;  /* 0xff8000003c3c7808 */ /* 0x004fc80002000000 */
[----:B------:R-:W-:-:S03]  /*3d50*/  FMNMX.FTZ R4, R60, R3, !PT ;  /* 0x000000033c047209 */ /* 0x000fc60007810000 */
[----:B------:R-:W2:Y:S01]  /*3d60*/  MUFU.TANH R59, R59 ;  /* 0x0000003b003b7308 */ /* 0x000ea20000002400 */
[----:B0-----:R-:W-:-:S04]  /*3d70*/  FSEL R61, R61, -INF , P2 ;  /* 0xff8000003d3d7808 */ /* 0x001fc80001000000 */
[----:B------:R-:W-:-:S03]  /*3d80*/  FMNMX.FTZ R3, R61, R4, !PT ;  /* 0x000000043d037209 */ /* 0x000fc60007810000 */
[----:B------:R-:W0:Y:S01]  /*3d90*/  MUFU.TANH R62, R62 ;  /* 0x0000003e003e7308 */ /* 0x000e220000002400 */
[----:B-1----:R-:W-:Y:S01]  /*3da0*/  FSEL R58, R58, -INF , P6 ;  /* 0xff8000003a3a7808 */ /* 0x002fe20003000000 */
        /* <DEDUP_REMOVED lines=9> */
[----:B------:R-:W1:Y:S01]  /*3e40*/  MUFU.TANH R48, R48 ;  /* 0x0000003000307308 */ /* 0x000e620000002400 */
[----:B------:R-:W-:Y:S01]  /*3e50*/  UMOV UR56, UR14 ;  /* 0x0000000e00387c82 */ /* 0x000fe20008000000 */
[----:B------:R-:W-:Y:S01]  /*3e60*/  UMOV UR57, UR15 ;  /* 0x0000000f00397c82 */ /* 0x000fe20008000000 */
[----:B------:R-:W-:Y:S01]  /*3e70*/  UMOV UR59, 0x40000040 ;  /* 0x40000040003b7882 */ /* 0x000fe20000000000 */
[----:B------:R-:W-:Y:S01]  /*3e80*/  UMOV UR4, UR14 ;  /* 0x0000000e00047c82 */ /* 0x000fe20008000000 */
[----:B------:R-:W-:Y:S01]  /*3e90*/  FMUL.FTZ R51, R51, UR10 ;  /* 0x0000000a33337c20 */ /* 0x000fe20008410000 */
[----:B------:R-:W-:Y:S01]  /*3ea0*/  FMUL.FTZ R54, R54, UR10 ;  /* 0x0000000a36367c20 */ /* 0x000fe20008410000 */
[C---:B------:R-:W-:Y:S01]  /*3eb0*/  ISETP.GT.AND P6, PT, R2.reuse, 0x11, PT ;  /* 0x000000110200780c */ /* 0x040fe20003fc4270 */
[----:B------:R-:W3:Y:S01]  /*3ec0*/  MUFU.TANH R49, R49 ;  /* 0x0000003100317308 */ /* 0x000ee20000002400 */
[----:B--2---:R-:W-:Y:S01]  /*3ed0*/  FSEL R59, R59, -INF , P5 ;  /* 0xff8000003b3b7808 */ /* 0x004fe20002800000 */
[----:B------:R-:W-:Y:S01]  /*3ee0*/  FMUL.FTZ R55, R55, UR10 ;  /* 0x0000000a37377c20 */ /* 0x000fe20008410000 */
[----:B------:R-:W-:-:S02]  /*3ef0*/  ISETP.GT.AND P5, PT, R2, 0x18, PT ;  /* 0x000000180200780c */ /* 0x000fc40003fa4270 */
[----:B0-----:R-:W-:Y:S02]  /*3f00*/  FSEL R62, R62, -INF , P4 ;  /* 0xff8000003e3e7808 */ /* 0x001fe40002000000 */
[----:B------:R-:W-:Y:S01]  /*3f10*/  ISETP.GT.AND P4, PT, R2, 0x19, PT ;  /* 0x000000190200780c */ /* 0x000fe20003f84270 */
[----:B------:R-:W0:Y:S01]  /*3f20*/  MUFU.TANH R52, R52 ;  /* 0x0000003400347308 */ /* 0x000e220000002400 */
[----:B-1----:R-:W-:-:S04]  /*3f30*/  FSEL R48, R48, -INF , P3 ;  /* 0xff80000030307808 */ /* 0x002fc80001800000 */
[----:B------:R-:W-:-:S03]  /*3f40*/  FMNMX.FTZ R4, R48, R3, !PT ;  /* 0x0000000330047209 */ /* 0x000fc60007810000 */
[----:B------:R-:W1:Y:S01]  /*3f50*/  MUFU.TANH R63, R63 ;  /* 0x0000003f003f7308 */ /* 0x000e620000002400 */
[----:B---3--:R-:W-:-:S04]  /*3f60*/  FSEL R49, R49, -INF , P6 ;  /* 0xff80000031317808 */ /* 0x008fc80003000000 */
[----:B------:R-:W-:-:S03]  /*3f70*/  FMNMX.FTZ R3, R49, R4, !PT ;  /* 0x0000000431037209 */ /* 0x000fc60007810000 */
[----:B------:R-:W2:Y:S01]  /*3f80*/  MUFU.TANH R53, R53 ;  /* 0x0000003500357308 */ /* 0x000ea20000002400 */
[----:B0-----:R-:W-:-:S04]  /*3f90*/  FSEL R52, R52, -INF , P5 ;  /* 0xff80000034347808 */ /* 0x001fc80002800000 */
[----:B------:R-:W-:-:S03]  /*3fa0*/  FMNMX.FTZ R4, R52, R3, !PT ;  /* 0x0000000334047209 */ /* 0x000fc60007810000 */
[----:B------:R-:W0:Y:S01]  /*3fb0*/  MUFU.TANH R50, R50 ;  /* 0x0000003200327308 */ /* 0x000e220000002400 */
[----:B-1----:R-:W-:Y:S02]  /*3fc0*/  FSEL R63, R63, -INF , P2 ;  /* 0xff8000003f3f7808 */ /* 0x002fe40001000000 */
[----:B------:R-:W-:-:S05]  /*3fd0*/  ISETP.GT.AND P2, PT, R2, 0x20, PT ;  /* 0x000000200200780c */ /* 0x000fca0003f44270 */
[----:B------:R-:W1:Y:S01]  /*3fe0*/  MUFU.TANH R51, R51 ;  /* 0x0000003300337308 */ /* 0x000e620000002400 */
[----:B--2---:R-:W-:Y:S01]  /*3ff0*/  FSEL R53, R53, -INF , P4 ;  /* 0xff80000035357808 */ /* 0x004fe20002000000 */
[----:B------:R-:W-:Y:S02]  /*4000*/  WARPGROUP.DEPBAR.LE gsb0, 0x0 ;  /* 0x00008000000079c5 */ /* 0x000fe40000010000 */
[----:B------:R-:W-:Y:S01]  /*4010*/  WARPGROUP.ARRIVE ;  /* 0x00000000000079c5 */ /* 0x000fe20000000000 */
[----:B------:R-:W-:Y:S01]  /*4020*/  FMUL.FTZ R40, R40, UR10 ;  /* 0x0000000a28287c20 */ /* 0x000fe20008410000 */
[----:B------:R-:W-:Y:S01]  /*4030*/  FMUL.FTZ R41, R41, UR10 ;  /* 0x0000000a29297c20 */ /* 0x000fe20008410000 */
[----:B------:R-:W-:Y:S01]  /*4040*/  FMUL.FTZ R44, R44, UR10 ;  /* 0x0000000a2c2c7c20 */ /* 0x000fe20008410000 */
[----:B------:R-:W-:Y:S01]  /*4050*/  FMUL.FTZ R45, R45, UR10 ;  /* 0x0000000a2d2d7c20 */ /* 0x000fe20008410000 */
[----:B------:R-:W2:Y:S01]  /*4060*/  MUFU.TANH R54, R54 ;  /* 0x0000003600367308 */ /* 0x000ea20000002400 */
[----:B------:R-:W-:Y:S01]  /*4070*/  HGMMA.64x16x16.F32 R32, gdesc[UR56], R32, gsb0 ;  /* 0x00200000382079f0 */ /* 0x000fe20008000820 */
[----:B------:R-:W-:Y:S01]  /*4080*/  FMUL.FTZ R43, R43, UR10 ;  /* 0x0000000a2b2b7c20 */ /* 0x000fe20008410000 */
[----:B------:R-:W-:Y:S01]  /*4090*/  FMUL.FTZ R42, R42, UR10 ;  /* 0x0000000a2a2a7c20 */ /* 0x000fe20008410000 */
[----:B0-----:R-:W-:Y:S01]  /*40a0*/  FSEL R50, R50, -INF , P3 ;  /* 0xff80000032327808 */ /* 0x001fe20001800000 */
[----:B------:R-:W-:Y:S01]  /*40b0*/  FMUL.FTZ R46, R46, UR10 ;  /* 0x0000000a2e2e7c20 */ /* 0x000fe20008410000 */
[----:B------:R-:W-:Y:S01]  /*40c0*/  ISETP.GT.AND P3, PT, R2, 0x21, PT ;  /* 0x000000210200780c */ /* 0x000fe20003f64270 */
[----:B------:R-:W-:Y:S01]  /*40d0*/  FMUL.FTZ R47, R47, UR10 ;  /* 0x0000000a2f2f7c20 */ /* 0x000fe20008410000 */
[----:B------:R-:W0:Y:S01]  /*40e0*/  MUFU.TANH R40, R40 ;  /* 0x0000002800287308 */ /* 0x000e220000002400 */
[----:B------:R-:W-:-:S02]  /*40f0*/  FMNMX.FTZ R3, R53, R4, !PT ;  /* 0x0000000435037209 */ /* 0x000fc40007810000 */
[----:B-1----:R-:W-:Y:S02]  /*4100*/  FSEL R51, R51, -INF , P6 ;  /* 0xff80000033337808 */ /* 0x002fe40003000000 */
[----:B------:R-:W-:-:S03]  /*4110*/  ISETP.GT.AND P6, PT, R2, 0x28, PT ;  /* 0x000000280200780c */ /* 0x000fc60003fc4270 */
[----:B------:R-:W1:Y:S01]  /*4120*/  MUFU.TANH R41, R41 ;  /* 0x0000002900297308 */ /* 0x000e620000002400 */
[----:B--2---:R-:W-:Y:S02]  /*4130*/  FSEL R54, R54, -INF , P5 ;  /* 0xff80000036367808 */ /* 0x004fe40002800000 */
[----:B------:R-:W-:-:S05]  /*4140*/  ISETP.GT.AND P5, PT, R2, 0x29, PT ;  /* 0x000000290200780c */ /* 0x000fca0003fa4270 */
[----:B------:R-:W2:Y:S01]  /*4150*/  MUFU.TANH R44, R44 ;  /* 0x0000002c002c7308 */ /* 0x000ea20000002400 */
[----:B0-----:R-:W-:-:S04]  /*4160*/  FSEL R40, R40, -INF , P2 ;  /* 0xff80000028287808 */ /* 0x001fc80001000000 */
[----:B------:R-:W-:-:S03]  /*4170*/  FMNMX.FTZ R4, R40, R3, !PT ;  /* 0x0000000328047209 */ /* 0x000fc60007810000 */
[----:B------:R-:W0:Y:S01]  /*4180*/  MUFU.TANH R55, R55 ;  /* 0x0000003700377308 */ /* 0x000e220000002400 */
[----:B-1----:R-:W-:-:S04]  /*4190*/  FSEL R41, R41, -INF , P3 ;  /* 0xff80000029297808 */ /* 0x002fc80001800000 */
[----:B------:R-:W-:-:S03]  /*41a0*/  FMNMX.FTZ R3, R41, R4, !PT ;  /* 0x0000000429037209 */ /* 0x000fc60007810000 */
[----:B------:R-:W1:Y:S01]  /*41b0*/  MUFU.TANH R45, R45 ;  /* 0x0000002d002d7308 */ /* 0x000e620000002400 */
[----:B--2---:R-:W-:-:S04]  /*41c0*/  FSEL R44, R44, -INF , P6 ;  /* 0xff8000002c2c7808 */ /* 0x004fc80003000000 */
[----:B------:R-:W-:-:S03]  /*41d0*/  FMNMX.FTZ R4, R44, R3, !PT ;  /* 0x000000032c047209 */ /* 0x000fc60007810000 */
[----:B------:R-:W2:Y:S01]  /*41e0*/  MUFU.TANH R43, R43 ;  /* 0x0000002b002b7308 */ /* 0x000ea20000002400 */
[----:B0-----:R-:W-:Y:S02]  /*41f0*/  FSEL R55, R55, -INF , P4 ;  /* 0xff80000037377808 */ /* 0x001fe40002000000 */
[----:B------:R-:W-:Y:S01]  /*4200*/  ISETP.GT.AND P4, PT, R2, 0x30, PT ;  /* 0x000000300200780c */ /* 0x000fe20003f84270 */
[----:B------:R-:W-:Y:S02]  /*4210*/  WARPGROUP.DEPBAR.LE gsb0, 0x0 ;  /* 0x00008000000079c5 */ /* 0x000fe40000010000 */
[----:B------:R-:W-:Y:S01]  /*4220*/  WARPGROUP.ARRIVE ;  /* 0x00000000000079c5 */ /* 0x000fe20000000000 */
[----:B------:R-:W-:Y:S01]  /*4230*/  FMUL.FTZ R32, R32, UR10 ;  /* 0x0000000a20207c20 */ /* 0x000fe20008410000 */
[----:B------:R-:W-:Y:S01]  /*4240*/  FMUL.FTZ R33, R33, UR10 ;  /* 0x0000000a21217c20 */ /* 0x000fe20008410000 */
[----:B------:R-:W-:Y:S01]  /*4250*/  FMUL.FTZ R36, R36, UR10 ;  /* 0x0000000a24247c20 */ /* 0x000fe20008410000 */
[----:B------:R-:W0:Y:S01]  /*4260*/  MUFU.TANH R42, R42 ;  /* 0x0000002a002a7308 */ /* 0x000e220000002400 */
[----:B------:R-:W-:Y:S01]  /*4270*/  FMUL.FTZ R37, R37, UR10 ;  /* 0x0000000a25257c20 */ /* 0x000fe20008410000 */
[----:B------:R-:W-:Y:S01]  /*4280*/  HGMMA.64x16x16.F32 R24, gdesc[UR4], R24, gsb0 ;  /* 0x00200000041879f0 */ /* 0x000fe20008000818 */
[----:B------:R-:W-:Y:S01]  /*4290*/  FMUL.FTZ R34, R34, UR10 ;  /* 0x0000000a22227c20 */ /* 0x000fe20008410000 */
[----:B------:R-:W-:Y:S01]  /*42a0*/  FMUL.FTZ R35, R35, UR10 ;  /* 0x0000000a23237c20 */ /* 0x000fe20008410000 */
[----:B-1----:R-:W-:Y:S01]  /*42b0*/  FSEL R45, R45, -INF , P5 ;  /* 0xff8000002d2d7808 */ /* 0x002fe20002800000 */
[----:B------:R-:W-:Y:S01]  /*42c0*/  FMUL.FTZ R38, R38, UR10 ;  /* 0x0000000a26267c20 */ /* 0x000fe20008410000 */
[----:B--2---:R-:W-:Y:S01]  /*42d0*/  FSEL R43, R43, -INF , P3 ;  /* 0xff8000002b2b7808 */ /* 0x004fe20001800000 */
[----:B------:R-:W1:Y:S01]  /*42e0*/  MUFU.TANH R32, R32 ;  /* 0x0000002000207308 */ /* 0x000e620000002400 */
[----:B------:R-:W-:Y:S01]  /*42f0*/  ISETP.GT.AND P3, PT, R2, 0x31, PT ;  /* 0x000000310200780c */ /* 0x000fe20003f64270 */
[----:B------:R-:W-:Y:S01]  /*4300*/  FMUL.FTZ R39, R39, UR10 ;  /* 0x0000000a27277c20 */ /* 0x000fe20008410000 */
[----:B------:R-:W-:-:S05]  /*4310*/  FMNMX.FTZ R3, R45, R4, !PT ;  /* 0x000000042d037209 */ /* 0x000fca0007810000 */
[----:B------:R-:W2:Y:S01]  /*4320*/  MUFU.TANH R33, R33 ;  /* 0x0000002100217308 */ /* 0x000ea20000002400 */
[----:B0-----:R-:W-:Y:S02]  /*4330*/  FSEL R42, R42, -INF , P2 ;  /* 0xff8000002a2a7808 */ /* 0x001fe40001000000 */
[----:B------:R-:W-:-:S05]  /*4340*/  ISETP.GT.AND P2, PT, R2, 0x38, PT ;  /* 0x000000380200780c */ /* 0x000fca0003f44270 */
        /* <DEDUP_REMOVED lines=8> */
[----:B------:R-:W-:-:S05]  /*43d0*/  ISETP.GT.AND P6, PT, R2, 0x39, PT ;  /* 0x000000390200780c */ /* 0x000fca0003fc4270 */
[----:B------:R-:W0:Y:S01]  /*43e0*/  MUFU.TANH R37, R37 ;  /* 0x0000002500257308 */ /* 0x000e220000002400 */
[----:B-1----:R-:W-:-:S04]  /*43f0*/  FSEL R36, R36, -INF , P2 ;  /* 0xff80000024247808 */ /* 0x002fc80001000000 */
[----:B------:R-:W-:Y:S01]  /*4400*/  FMNMX.FTZ R4, R36, R3, !PT ;  /* 0x0000000324047209 */ /* 0x000fe20007810000 */
[----:B------:R-:W-:Y:S02]  /*4410*/  WARPGROUP.DEPBAR.LE gsb0, 0x0 ;  /* 0x00008000000079c5 */ /* 0x000fe40000010000 */
[----:B------:R-:W-:Y:S01]  /*4420*/  FMUL.FTZ R24, R24, UR10 ;  /* 0x0000000a18187c20 */ /* 0x000fe20008410000 */
[----:B------:R-:W-:Y:S01]  /*4430*/  FMUL.FTZ R25, R25, UR10 ;  /* 0x0000000a19197c20 */ /* 0x000fe20008410000 */
[----:B------:R-:W1:Y:S01]  /*4440*/  MUFU.TANH R34, R34 ;  /* 0x0000002200227308 */ /* 0x000e620000002400 */
[----:B------:R-:W-:Y:S01]  /*4450*/  FMUL.FTZ R28, R28, UR10 ;  /* 0x0000000a1c1c7c20 */ /* 0x000fe20008410000 */
[----:B------:R-:W-:Y:S01]  /*4460*/  FMUL.FTZ R29, R29, UR10 ;  /* 0x0000000a1d1d7c20 */ /* 0x000fe20008410000 */
[----:B--2---:R-:W-:Y:S01]  /*4470*/  FSEL R47, R47, -INF , P5 ;  /* 0xff8000002f2f7808 */ /* 0x004fe20002800000 */
[----:B------:R-:W-:Y:S01]  /*4480*/  FMUL.FTZ R26, R26, UR10 ;  /* 0x0000000a1a1a7c20 */ /* 0x000fe20008410000 */
[----:B------:R-:W-:Y:S01]  /*4490*/  ISETP.GT.AND P5, PT, R2, 0x40, PT ;  /* 0x000000400200780c */ /* 0x000fe20003fa4270 */
[----:B------:R-:W-:Y:S01]  /*44a0*/  FMUL.FTZ R27, R27, UR10 ;  /* 0x0000000a1b1b7c20 */ /* 0x000fe20008410000 */
[----:B0-----:R-:W-:Y:S01]  /*44b0*/  FSEL R37, R37, -INF , P6 ;  /* 0xff80000025257808 */ /* 0x001fe20003000000 */
[----:B------:R-:W0:Y:S01]  /*44c0*/  MUFU.TANH R24, R24 ;  /* 0x0000001800187308 */ /* 0x000e220000002400 */
[----:B------:R-:W-:Y:S01]  /*44d0*/  FMUL.FTZ R30, R30, UR10 ;  /* 0x0000000a1e1e7c20 */ /* 0x000fe20008410000 */
[----:B------:R-:W-:Y:S01]  /*44e0*/  FMUL.FTZ R31, R31, UR10 ;  /* 0x0000000a1f1f7c20 */ /* 0x000fe20008410000 */
[----:B------:R-:W-:Y:S01]  /*44f0*/  FMNMX.FTZ R3, R37, R4, !PT ;  /* 0x0000000425037209 */ /* 0x000fe20007810000 */
[----:B------:R2:W-:Y:S04]  /*4500*/  @!P1 SYNCS.ARRIVE.TRANS64.RED.A1T0 RZ, [R0+URZ], RZ ;  /* 0x000000ff00ff99a7 */ /* 0x0005e8000810043f */
[----:B------:R-:W3:Y:S01]  /*4510*/  MUFU.TANH R35, R35 ;  /* 0x0000002300237308 */ /* 0x000ee20000002400 */
[----:B-1----:R-:W-:-:S02]  /*4520*/  FSEL R34, R34, -INF , P4 ;  /* 0xff80000022227808 */ /* 0x002fc40002000000 */
[----:B------:R-:W-:-:S05]  /*4530*/  ISETP.GT.AND P4, PT, R2, 0x41, PT ;  /* 0x000000410200780c */ /* 0x000fca0003f84270 */
[----:B------:R-:W1:Y:S01]  /*4540*/  MUFU.TANH R25, R25 ;  /* 0x0000001900197308 */ /* 0x000e620000002400 */
[----:B0-----:R-:W-:-:S04]  /*4550*/  FSEL R24, R24, -INF , P5 ;  /* 0xff80000018187808 */ /* 0x001fc80002800000 */
[----:B------:R-:W-:-:S03]  /*4560*/  FMNMX.FTZ R4, R24, R3, !PT ;  /* 0x0000000318047209 */ /* 0x000fc60007810000 */
[----:B------:R-:W0:Y:S01]  /*4570*/  MUFU.TANH R38, R38 ;  /* 0x0000002600267308 */ /* 0x000e220000002400 */
[----:B---3--:R-:W-:Y:S02]  /*4580*/  FSEL R35, R35, -INF , P3 ;  /* 0xff80000023237808 */ /* 0x008fe40001800000 */
[----:B------:R-:W-:-:S05]  /*4590*/  ISETP.GT.AND P3, PT, R2, 0x48, PT ;  /* 0x000000480200780c */ /* 0x000fca0003f64270 */
[----:B------:R-:W3:Y:S01]  /*45a0*/  MUFU.TANH R28, R28 ;  /* 0x0000001c001c7308 */ /* 0x000ee20000002400 */
[----:B-1----:R-:W-:-:S04]  /*45b0*/  FSEL R25, R25, -INF , P4 ;  /* 0xff80000019197808 */ /* 0x002fc80002000000 */
[----:B------:R-:W-:-:S03]  /*45c0*/  FMNMX.FTZ R3, R25, R4, !PT ;  /* 0x0000000419037209 */ /* 0x000fc60007810000 */
[----:B------:R-:W1:Y:S01]  /*45d0*/  MUFU.TANH R29, R29 ;  /* 0x0000001d001d7308 */ /* 0x000e620000002400 */
[----:B0-----:R-:W-:Y:S02]  /*45e0*/  FSEL R38, R38, -INF , P2 ;  /* 0xff80000026267808 */ /* 0x001fe40001000000 */
[----:B------:R-:W-:-:S05]  /*45f0*/  ISETP.GT.AND P2, PT, R2, 0x49, PT ;  /* 0x000000490200780c */ /* 0x000fca0003f44270 */
[----:B------:R-:W0:Y:S01]  /*4600*/  MUFU.TANH R39, R39 ;  /* 0x0000002700277308 */ /* 0x000e220000002400 */
[----:B---3--:R-:W-:-:S04]  /*4610*/  FSEL R28, R28, -INF , P3 ;  /* 0xff8000001c1c7808 */ /* 0x008fc80001800000 */
[----:B------:R-:W-:-:S03]  /*4620*/  FMNMX.FTZ R2, R28, R3, !PT ;  /* 0x000000031c027209 */ /* 0x000fc60007810000 */
[----:B------:R-:W3:Y:S01]  /*4630*/  MUFU.TANH R26, R26 ;  /* 0x0000001a001a7308 */ /* 0x000ee20000002400 */
[----:B-1----:R-:W-:-:S04]  /*4640*/  FSEL R29, R29, -INF , P2 ;  /* 0xff8000001d1d7808 */ /* 0x002fc80001000000 */
[----:B------:R-:W-:-:S03]  /*4650*/  FMNMX.FTZ R2, R29, R2, !PT ;  /* 0x000000021d027209 */ /* 0x000fc60007810000 */
[----:B------:R-:W1:Y:S01]  /*4660*/  MUFU.TANH R27, R27 ;  /* 0x0000001b001b7308 */ /* 0x000e620000002400 */
[----:B0-----:R-:W-:Y:S01]  /*4670*/  FSEL R39, R39, -INF , P6 ;  /* 0xff80000027277808 */ /* 0x001fe20003000000 */
[----:B------:R-:W0:Y:S06]  /*4680*/  SHFL.BFLY PT, R3, R2, 0x2, 0x1f ;  /* 0x0c401f0002037f89 */ /* 0x000e2c00000e0000 */
[----:B------:R-:W4:Y:S01]  /*4690*/  MUFU.TANH R30, R30 ;  /* 0x0000001e001e7308 */ /* 0x000f220000002400 */
[----:B---3--:R-:W-:-:S07]  /*46a0*/  FSEL R26, R26, -INF , P5 ;  /* 0xff8000001a1a7808 */ /* 0x008fce0002800000 */
[----:B------:R-:W3:Y:S01]  /*46b0*/  MUFU.TANH R31, R31 ;  /* 0x0000001f001f7308 */ /* 0x000ee20000002400 */
[----:B-1----:R-:W-:Y:S02]  /*46c0*/  FSEL R27, R27, -INF , P4 ;  /* 0xff8000001b1b7808 */ /* 0x002fe40002000000 */
[----:B----4-:R-:W-:Y:S02]  /*46d0*/  FSEL R30, R30, -INF , P3 ;  /* 0xff8000001e1e7808 */ /* 0x010fe40001800000 */
[----:B0-----:R-:W-:-:S05]  /*46e0*/  FMNMX.FTZ R3, R2, R3, !PT ;  /* 0x0000000302037209 */ /* 0x001fca0007810000 */
[----:B------:R-:W0:Y:S01]  /*46f0*/  SHFL.BFLY PT, R4, R3, 0x1, 0x1f ;  /* 0x0c201f0003047f89 */ /* 0x000e2200000e0000 */
[----:B---3--:R-:W-:Y:S02]  /*4700*/  FSEL R31, R31, -INF , P2 ;  /* 0xff8000001f1f7808 */ /* 0x008fe40001000000 */
[----:B0-----:R-:W-:Y:S02]  /*4710*/  FMNMX.FTZ R4, R3, R4, !PT ;  /* 0x0000000403047209 */ /* 0x001fe40007810000 */
[----:B------:R-:W-:Y:S02]  /*4720*/  FMNMX.FTZ R3, R58, R59, !PT ;  /* 0x0000003b3a037209 */ /* 0x000fe40007810000 */
[C---:B------:R-:W-:Y:S01]  /*4730*/  FSETP.NEU.FTZ.AND P0, PT, R4.reuse, -INF , PT ;  /* 0xff8000000400780b */ /* 0x040fe20003f1d000 */
[----:B------:R-:W-:Y:S01]  /*4740*/  FMUL.FTZ R5, R4, UR11 ;  /* 0x0000000b04057c20 */ /* 0x000fe20008410000 */
[----:B------:R-:W-:-:S04]  /*4750*/  FMNMX.FTZ R2, R62, R3, !PT ;  /* 0x000000033e027209 */ /* 0x000fc80007810000 */
[----:B------:R-:W-:Y:S02]  /*4760*/  FMNMX.FTZ R3, R63, R2, !PT ;  /* 0x000000023f037209 */ /* 0x000fe40007810000 */
[----:B------:R-:W-:Y:S02]  /*4770*/  FSEL R14, R5, RZ, P0 ;  /* 0x000000ff050e7208 */ /* 0x000fe40000000000 */
[----:B------:R-:W-:Y:S02]  /*4780*/  FMNMX.FTZ R2, R50, R3, !PT ;  /* 0x0000000332027209 */ /* 0x000fe40007810000 */
[----:B------:R-:W-:Y:S01]  /*4790*/  ISETP.NE.AND P0, PT, R20, RZ, PT ;  /* 0x000000ff1400720c */ /* 0x000fe20003f05270 */
[--C-:B------:R-:W-:Y:S01]  /*47a0*/  FFMA.FTZ R56, R56, UR11, -R14.reuse ;  /* 0x0000000b38387c23 */ /* 0x100fe2000801080e */
[----:B------:R-:W-:Y:S01]  /*47b0*/  FMNMX.FTZ R3, R51, R2, !PT ;  /* 0x0000000233037209 */ /* 0x000fe20007810000 */
[--C-:B------:R-:W-:Y:S01]  /*47c0*/  FFMA.FTZ R57, R57, UR11, -R14.reuse ;  /* 0x0000000b39397c23 */ /* 0x100fe2000801080e */
[--C-:B------:R-:W-:Y:S01]  /*47d0*/  FFMA.FTZ R60, R60, UR11, -R14.reuse ;  /* 0x0000000b3c3c7c23 */ /* 0x100fe2000801080e */
[--C-:B------:R-:W-:Y:S01]  /*47e0*/  FFMA.FTZ R61, R61, UR11, -R14.reuse ;  /* 0x0000000b3d3d7c23 */ /* 0x100fe2000801080e */
[----:B------:R-:W-:Y:S01]  /*47f0*/  FMNMX.FTZ R2, R54, R3, !PT ;  /* 0x0000000336027209 */ /* 0x000fe20007810000 */
[----:B------:R-:W-:Y:S01]  /*4800*/  MUFU.EX2 R56, R56 ;  /* 0x0000003800387308 */ /* 0x000fe20000000800 */
[--C-:B------:R-:W-:Y:S01]  /*4810*/  FFMA.FTZ R48, R48, UR11, -R14.reuse ;  /* 0x0000000b30307c23 */ /* 0x100fe2000801080e */
[--C-:B------:R-:W-:Y:S01]  /*4820*/  FFMA.FTZ R49, R49, UR11, -R14.reuse ;  /* 0x0000000b31317c23 */ /* 0x100fe2000801080e */
[----:B------:R-:W-:Y:S01]  /*4830*/  FMNMX.FTZ R3, R55, R2, !PT ;  /* 0x0000000237037209 */ /* 0x000fe20007810000 */
[--C-:B------:R-:W-:Y:S01]  /*4840*/  FFMA.FTZ R52, R52, UR11, -R14.reuse ;  /* 0x0000000b34347c23 */ /* 0x100fe2000801080e */
[--C-:B------:R-:W-:Y:S01]  /*4850*/  FFMA.FTZ R53, R53, UR11, -R14.reuse ;  /* 0x0000000b35357c23 */ /* 0x100fe2000801080e */
[--C-:B------:R-:W-:Y:S01]  /*4860*/  FFMA.FTZ R40, R40, UR11, -R14.reuse ;  /* 0x0000000b28287c23 */ /* 0x100fe2000801080e */
[----:B------:R-:W-:Y:S01]  /*4870*/  FMNMX.FTZ R2, R42, R3, !PT ;  /* 0x000000032a027209 */ /* 0x000fe20007810000 */
[----:B------:R-:W0:Y:S01]  /*4880*/  MUFU.EX2 R57, R57 ;  /* 0x0000003900397308 */ /* 0x000e220000000800 */
[--C-:B------:R-:W-:Y:S01]  /*4890*/  FFMA.FTZ R41, R41, UR11, -R14.reuse ;  /* 0x0000000b29297c23 */ /* 0x100fe2000801080e */
        /* <DEDUP_REMOVED lines=14> */
[----:B------:R-:W1:Y:S01]  /*4980*/  MUFU.EX2 R61, R61 ;  /* 0x0000003d003d7308 */ /* 0x000e620000000800 */
[----:B------:R-:W-:Y:S01]  /*4990*/  FFMA.FTZ R14, R29, UR11, -R14 ;  /* 0x0000000b1d0e7c23 */ /* 0x000fe2000801080e */
[----:B0-----:R-:W-:Y:S01]  /*49a0*/  FADD.FTZ R21, R56, R57 ;  /* 0x0000003938157221 */ /* 0x001fe20000010000 */
[----:B------:R-:W-:-:S02]  /*49b0*/  FMNMX.FTZ R3, R35, R2, !PT ;  /* 0x0000000223037209 */ /* 0x000fc40007810000 */
[----:B------:R-:W-:Y:S01]  /*49c0*/  F2FP.F16.F32.PACK_AB R208, R57, R56 ;  /* 0x0000003839d0723e */ /* 0x000fe200000000ff */
[--C-:B------:R-:W-:Y:S01]  /*49d0*/  IMAD.MOV.U32 R57, RZ, RZ, R151.reuse ;  /* 0x000000ffff397224 */ /* 0x100fe200078e0097 */
[----:B------:R-:W-:Y:S01]  /*49e0*/  FMNMX.FTZ R2, R38, R3, !PT ;  /* 0x0000000326027209 */ /* 0x000fe20007810000 */
[----:B------:R-:W-:Y:S01]  /*49f0*/  MUFU.EX2 R48, R48 ;  /* 0x0000003000307308 */ /* 0x000fe20000000800 */
[----:B------:R-:W-:Y:S02]  /*4a00*/  IMAD.MOV.U32 R56, RZ, RZ, R151 ;  /* 0x000000ffff387224 */ /* 0x000fe400078e0097 */
[----:B------:R-:W-:-:S04]  /*4a10*/  FMNMX.FTZ R3, R39, R2, !PT ;  /* 0x0000000227037209 */ /* 0x000fc80007810000 */
[----:B------:R-:W-:Y:S01]  /*4a20*/  FMNMX.FTZ R2, R26, R3, !PT ;  /* 0x000000031a027209 */ /* 0x000fe20007810000 */
[----:B------:R-:W0:Y:S01]  /*4a30*/  MUFU.EX2 R49, R49 ;  /* 0x0000003100317308 */ /* 0x000e220000000800 */
[----:B-1----:R-:W-:Y:S02]  /*4a40*/  F2FP.F16.F32.PACK_AB R210, R61, R60 ;  /* 0x0000003c3dd2723e */ /* 0x002fe400000000ff */
[----:B------:R-:W-:-:S04]  /*4a50*/  FMNMX.FTZ R3, R27, R2, !PT ;  /* 0x000000021b037209 */ /* 0x000fc80007810000 */
[----:B------:R-:W-:Y:S01]  /*4a60*/  FMNMX.FTZ R2, R30, R3, !PT ;  /* 0x000000031e027209 */ /* 0x000fe20007810000 */
[----:B------:R-:W-:Y:S03]  /*4a70*/  MUFU.EX2 R52, R52 ;  /* 0x0000003400347308 */ /* 0x000fe60000000800 */
[----:B------:R-:W-:-:S05]  /*4a80*/  FMNMX.FTZ R2, R31, R2, !PT ;  /* 0x000000021f027209 */ /* 0x000fca0007810000 */
[----:B------:R-:W1:Y:S01]  /*4a90*/  SHFL.BFLY PT, R3, R2, 0x2, 0x1f ;  /* 0x0c401f0002037f89 */ /* 0x000e6200000e0000 */
[----:B------:R-:W3:Y:S01]  /*4aa0*/  MUFU.EX2 R53, R53 ;  /* 0x0000003500357308 */ /* 0x000ee20000000800 */
[----:B0-----:R-:W-:-:S07]  /*4ab0*/  F2FP.F16.F32.PACK_AB R204, R49, R48 ;  /* 0x0000003031cc723e */ /* 0x001fce00000000ff */
[----:B------:R-:W-:Y:S08]  /*4ac0*/  MUFU.EX2 R40, R40 ;  /* 0x0000002800287308 */ /* 0x000ff00000000800 */
[----:B------:R-:W0:Y:S01]  /*4ad0*/  MUFU.EX2 R41, R41 ;  /* 0x0000002900297308 */ /* 0x000e220000000800 */
[----:B---3--:R-:W-:Y:S02]  /*4ae0*/  F2FP.F16.F32.PACK_AB R206, R53, R52 ;  /* 0x0000003435ce723e */ /* 0x008fe400000000ff */
[----:B-1----:R-:W-:-:S05]  /*4af0*/  FMNMX.FTZ R5, R2, R3, !PT ;  /* 0x0000000302057209 */ /* 0x002fca0007810000 */
[----:B------:R-:W-:Y:S01]  /*4b00*/  MUFU.EX2 R44, R44 ;  /* 0x0000002c002c7308 */ /* 0x000fe20000000800 */
[----:B------:R-:W1:Y:S07]  /*4b10*/  SHFL.BFLY PT, R2, R5, 0x1, 0x1f ;  /* 0x0c201f0005027f89 */ /* 0x000e6e00000e0000 */
[----:B------:R-:W3:Y:S01]  /*4b20*/  MUFU.EX2 R45, R45 ;  /* 0x0000002d002d7308 */ /* 0x000ee20000000800 */
[----:B0-----:R-:W-:-:S07]  /*4b30*/  F2FP.F16.F32.PACK_AB R200, R41, R40 ;  /* 0x0000002829c8723e */ /* 0x001fce00000000ff */
[----:B------:R-:W-:Y:S08]  /*4b40*/  MUFU.EX2 R32, R32 ;  /* 0x0000002000207308 */ /* 0x000ff00000000800 */
[----:B------:R-:W0:Y:S01]  /*4b50*/  MUFU.EX2 R33, R33 ;  /* 0x0000002100217308 */ /* 0x000e220000000800 */
[----:B---3--:R-:W-:Y:S02]  /*4b60*/  F2FP.F16.F32.PACK_AB R202, R45, R44 ;  /* 0x0000002c2dca723e */ /* 0x008fe400000000ff */
[----:B-1----:R-:W-:-:S04]  /*4b70*/  FMNMX.FTZ R3, R5, R2, !PT ;  /* 0x0000000205037209 */ /* 0x002fc80007810000 */
[C---:B------:R-:W-:Y:S01]  /*4b80*/  FSETP.NEU.FTZ.AND P2, PT, R3.reuse, -INF , PT ;  /* 0xff8000000300780b */ /* 0x040fe20003f5d000 */
[----:B------:R-:W-:Y:S01]  /*4b90*/  FMUL.FTZ R2, R3, UR11 ;  /* 0x0000000b03027c20 */ /* 0x000fe20008410000 */
[----:B------:R1:W-:Y:S04]  /*4ba0*/  MUFU.EX2 R5, R14 ;  /* 0x0000000e00057308 */ /* 0x0003e80000000800 */
[----:B------:R-:W-:Y:S02]  /*4bb0*/  FSEL R2, R2, RZ, P2 ;  /* 0x000000ff02027208 */ /* 0x000fe40001000000 */
[----:B------:R-:W-:Y:S02]  /*4bc0*/  PLOP3.LUT P2, PT, PT, PT, UP0, 0x80, 0x0 ;  /* 0x000000000000781c */ /* 0x000fe40003f4f008 */
[----:B------:R-:W-:Y:S01]  /*4bd0*/  MUFU.EX2 R36, R36 ;  /* 0x0000002400247308 */ /* 0x000fe20000000800 */
[--C-:B------:R-:W-:Y:S01]  /*4be0*/  FFMA.FTZ R58, R58, UR11, -R2.reuse ;  /* 0x0000000b3a3a7c23 */ /* 0x100fe20008010802 */
[--C-:B------:R-:W-:Y:S01]  /*4bf0*/  FFMA.FTZ R59, R59, UR11, -R2.reuse ;  /* 0x0000000b3b3b7c23 */ /* 0x100fe20008010802 */
[--C-:B------:R-:W-:Y:S01]  /*4c00*/  FFMA.FTZ R62, R62, UR11, -R2.reuse ;  /* 0x0000000b3e3e7c23 */ /* 0x100fe20008010802 */
[--C-:B------:R-:W-:Y:S01]  /*4c10*/  FFMA.FTZ R63, R63, UR11, -R2.reuse ;  /* 0x0000000b3f3f7c23 */ /* 0x100fe20008010802 */
[--C-:B------:R-:W-:Y:S01]  /*4c20*/  FFMA.FTZ R50, R50, UR11, -R2.reuse ;  /* 0x0000000b32327c23 */ /* 0x100fe20008010802 */
[----:B-1----:R-:W-:Y:S01]  /*4c30*/  FADD.FTZ R14, R60, R21 ;  /* 0x000000153c0e7221 */ /* 0x002fe20000010000 */
[--C-:B------:R-:W-:Y:S01]  /*4c40*/  FFMA.FTZ R51, R51, UR11, -R2.reuse ;  /* 0x0000000b33337c23 */ /* 0x100fe20008010802 */
[----:B------:R-:W-:Y:S01]  /*4c50*/  MUFU.EX2 R58, R58 ;  /* 0x0000003a003a7308 */ /* 0x000fe20000000800 */
[----:B------:R-:W-:Y:S01]  /*4c60*/  FFMA.FTZ R54, R54, UR11, -R2 ;  /* 0x0000000b36367c23 */ /* 0x000fe20008010802 */
[----:B------:R-:W-:Y:S01]  /*4c70*/  FADD.FTZ R21, R61, R14 ;  /* 0x0000000e3d157221 */ /* 0x000fe20000010000 */
[--C-:B------:R-:W-:Y:S01]  /*4c80*/  FFMA.FTZ R55, R55, UR11, -R2.reuse ;  /* 0x0000000b37377c23 */ /* 0x100fe20008010802 */
[--C-:B------:R-:W-:Y:S01]  /*4c90*/  FFMA.FTZ R42, R42, UR11, -R2.reuse ;  /* 0x0000000b2a2a7c23 */ /* 0x100fe20008010802 */
[--C-:B------:R-:W-:Y:S01]  /*4ca0*/  FFMA.FTZ R43, R43, UR11, -R2.reuse ;  /* 0x0000000b2b2b7c23 */ /* 0x100fe20008010802 */
[----:B------:R-:W-:Y:S01]  /*4cb0*/  FADD.FTZ R14, R48, R21 ;  /* 0x00000015300e7221 */ /* 0x000fe20000010000 */
[--C-:B------:R-:W-:Y:S01]  /*4cc0*/  FFMA.FTZ R46, R46, UR11, -R2.reuse ;  /* 0x0000000b2e2e7c23 */ /* 0x100fe20008010802 */
[----:B------:R-:W1:Y:S01]  /*4cd0*/  MUFU.EX2 R59, R59 ;  /* 0x0000003b003b7308 */ /* 0x000e620000000800 */
[----:B------:R-:W-:Y:S01]  /*4ce0*/  FFMA.FTZ R47, R47, UR11, -R2 ;  /* 0x0000000b2f2f7c23 */ /* 0x000fe20008010802 */
[----:B------:R-:W-:Y:S01]  /*4cf0*/  FADD.FTZ R29, R49, R14 ;  /* 0x0000000e311d7221 */ /* 0x000fe20000010000 */
[--C-:B------:R-:W-:Y:S01]  /*4d00*/  FFMA.FTZ R34, R34, UR11, -R2.reuse ;  /* 0x0000000b22227c23 */ /* 0x100fe20008010802 */
[--C-:B------:R-:W-:Y:S01]  /*4d10*/  FFMA.FTZ R35, R35, UR11, -R2.reuse ;  /* 0x0000000b23237c23 */ /* 0x100fe20008010802 */
[--C-:B------:R-:W-:Y:S01]  /*4d20*/  FFMA.FTZ R38, R38, UR11, -R2.reuse ;  /* 0x0000000b26267c23 */ /* 0x100fe20008010802 */
[----:B------:R-:W-:Y:S01]  /*4d30*/  FADD.FTZ R20, R52, R29 ;  /* 0x0000001d34147221 */ /* 0x000fe20000010000 */
[--C-:B------:R-:W-:Y:S01]  /*4d40*/  FFMA.FTZ R39, R39, UR11, -R2.reuse ;  /* 0x0000000b27277c23 */ /* 0x100fe20008010802 */
[----:B------:R-:W3:Y:S01]  /*4d50*/  MUFU.EX2 R62, R62 ;  /* 0x0000003e003e7308 */ /* 0x000ee20000000800 */
[----:B------:R-:W-:Y:S01]  /*4d60*/  FFMA.FTZ R26, R26, UR11, -R2 ;  /* 0x0000000b1a1a7c23 */ /* 0x000fe20008010802 */
[----:B------:R-:W-:Y:S01]  /*4d70*/  FADD.FTZ R29, R53, R20 ;  /* 0x00000014351d7221 */ /* 0x000fe20000010000 */
[--C-:B------:R-:W-:Y:S01]  /*4d80*/  FFMA.FTZ R27, R27, UR11, -R2.reuse ;  /* 0x0000000b1b1b7c23 */ /* 0x100fe20008010802 */
[--C-:B------:R-:W-:Y:S01]  /*4d90*/  FFMA.FTZ R30, R30, UR11, -R2.reuse ;  /* 0x0000000b1e1e7c23 */ /* 0x100fe20008010802 */
[----:B------:R-:W-:Y:S01]  /*4da0*/  FFMA.FTZ R2, R31, UR11, -R2 ;  /* 0x0000000b1f027c23 */ /* 0x000fe20008010802 */
[----:B------:R-:W-:Y:S01]  /*4db0*/  FADD.FTZ R20, R40, R29 ;  /* 0x0000001d28147221 */ /* 0x000fe20000010000 */
[----:B0-----:R-:W-:Y:S01]  /*4dc0*/  F2FP.F16.F32.PACK_AB R196, R33, R32 ;  /* 0x0000002021c4723e */ /* 0x001fe200000000ff */
[----:B------:R-:W0:Y:S01]  /*4dd0*/  MUFU.EX2 R63, R63 ;  /* 0x0000003f003f7308 */ /* 0x000e220000000800 */
[----:B-1----:R-:W-:Y:S01]  /*4de0*/  FADD.FTZ R21, R58, R59 ;  /* 0x0000003b3a157221 */ /* 0x002fe20000010000 */
[----:B------:R-:W-:Y:S01]  /*4df0*/  FADD.FTZ R29, R41, R20 ;  /* 0x00000014291d7221 */ /* 0x000fe20000010000 */
[----:B------:R-:W-:Y:S01]  /*4e00*/  F2FP.F16.F32.PACK_AB R209, R59, R58 ;  /* 0x0000003a3bd1723e */ /* 0x000fe200000000ff */
[----:B------:R-:W-:Y:S01]  /*4e10*/  IMAD.MOV.U32 R61, RZ, RZ, R151 ;  /* 0x000000ffff3d7224 */ /* 0x000fe200078e0097 */
[-C--:B------:R-:W-:Y:S01]  /*4e20*/  MOV R60, R151.reuse ;  /* 0x00000097003c7202 */ /* 0x080fe20000000f00 */
[----:B--2---:R-:W-:Y:S01]  /*4e30*/  FADD.FTZ R0, R44, R29 ;  /* 0x0000001d2c007221 */ /* 0x004fe20000010000 */
[----:B------:R-:W-:Y:S01]  /*4e40*/  IMAD.MOV.U32 R59, RZ, RZ, R151 ;  /* 0x000000ffff3b7224 */ /* 0x000fe200078e0097 */
[----:B------:R-:W1:Y:S01]  /*4e50*/  MUFU.EX2 R50, R50 ;  /* 0x0000003200327308 */ /* 0x000e620000000800 */
[----:B---3--:R-:W-:Y:S01]  /*4e60*/  FADD.FTZ R14, R62, R21 ;  /* 0x000000153e0e7221 */ /* 0x008fe20000010000 */
[----:B------:R-:W-:Y:S01]  /*4e70*/  FADD.FTZ R29, R45, R0 ;  /* 0x000000002d1d7221 */ /* 0x000fe20000010000 */
[--C-:B------:R-:W-:Y:S01]  /*4e80*/  IMAD.MOV.U32 R58, RZ, RZ, R151.reuse ;  /* 0x000000ffff3a7224 */ /* 0x100fe200078e0097 */
[----:B------:R-:W-:Y:S01]  /*4e90*/  MOV R40, R151 ;  /* 0x0000009700287202 */ /* 0x000fe20000000f00 */
[----:B------:R-:W-:-:S02]  /*4ea0*/  IMAD.MOV.U32 R53, RZ, RZ, R151 ;  /* 0x000000ffff357224 */ /* 0x000fc400078e0097 */
[--C-:B------:R-:W-:Y:S01]  /*4eb0*/  IMAD.MOV.U32 R52, RZ, RZ, R151.reuse ;  /* 0x000000ffff347224 */ /* 0x100fe200078e0097 */
[----:B------:R-:W2:Y:S01]  /*4ec0*/  MUFU.EX2 R51, R51 ;  /* 0x0000003300337308 */ /* 0x000ea20000000800 */
[C---:B0-----:R-:W-:Y:S01]  /*4ed0*/  FADD.FTZ R21, R63.reuse, R14 ;  /* 0x0000000e3f157221 */ /* 0x041fe20000010000 */
[----:B------:R-:W-:Y:S01]  /*4ee0*/  F2FP.F16.F32.PACK_AB R211, R63, R62 ;  /* 0x0000003e3fd3723e */ /* 0x000fe200000000ff */
[--C-:B------:R-:W-:Y:S02]  /*4ef0*/  IMAD.MOV.U32 R63, RZ, RZ, R151.reuse ;  /* 0x000000ffff3f7224 */ /* 0x100fe400078e0097 */
[--C-:B------:R-:W-:Y:S02]  /*4f00*/  IMAD.MOV.U32 R62, RZ, RZ, R151.reuse ;  /* 0x000000ffff3e7224 */ /* 0x100fe400078e0097 */
[----:B------:R-:W-:Y:S01]  /*4f10*/  IMAD.MOV.U32 R49, RZ, RZ, R151 ;  /* 0x000000ffff317224 */ /* 0x000fe200078e0097 */
[----:B------:R-:W0:Y:S01]  /*4f20*/  MUFU.EX2 R54, R54 ;  /* 0x0000003600367308 */ /* 0x000e220000000800 */
[----:B-1----:R-:W-:Y:S01]  /*4f30*/  FADD.FTZ R14, R50, R21 ;  /* 0x00000015320e7221 */ /* 0x002fe20000010000 */
[----:B------:R-:W-:-:S02]  /*4f40*/  IMAD.MOV.U32 R48, RZ, RZ, R151 ;  /* 0x000000ffff307224 */ /* 0x000fc400078e0097 */
[--C-:B------:R-:W-:Y:S02]  /*4f50*/  IMAD.MOV.U32 R45, RZ, RZ, R151.reuse ;  /* 0x000000ffff2d7224 */ /* 0x100fe400078e0097 */
[--C-:B------:R-:W-:Y:S02]  /*4f60*/  IMAD.MOV.U32 R44, RZ, RZ, R151.reuse ;  /* 0x000000ffff2c7224 */ /* 0x100fe400078e0097 */
[----:B------:R-:W1:Y:S01]  /*4f70*/  MUFU.EX2 R55, R55 ;  /* 0x0000003700377308 */ /* 0x000e620000000800 */
[C---:B--2---:R-:W-:Y:S01]  /*4f80*/  FADD.FTZ R21, R51.reuse, R14 ;  /* 0x0000000e33157221 */ /* 0x044fe20000010000 */
[----:B------:R-:W-:Y:S01]  /*4f90*/  F2FP.F16.F32.PACK_AB R205, R51, R50 ;  /* 0x0000003233cd723e */ /* 0x000fe200000000ff */
[--C-:B------:R-:W-:Y:S01]  /*4fa0*/  IMAD.MOV.U32 R51, RZ, RZ, R151.reuse ;  /* 0x000000ffff337224 */ /* 0x100fe200078e0097 */
[----:B------:R-:W-:Y:S01]  /*4fb0*/  MOV R50, R151 ;  /* 0x0000009700327202 */ /* 0x000fe20000000f00 */
[--C-:B------:R-:W-:Y:S02]  /*4fc0*/  IMAD.MOV.U32 R41, RZ, RZ, R151.reuse ;  /* 0x000000ffff297224 */ /* 0x100fe400078e0097 */
[----:B------:R-:W-:Y:S01]  /*4fd0*/  IMAD.MOV.U32 R31, RZ, RZ, R151 ;  /* 0x000000ffff1f7224 */ /* 0x000fe200078e0097 */
[----:B------:R-:W2:Y:S01]  /*4fe0*/  MUFU.EX2 R42, R42 ;  /* 0x0000002a002a7308 */ /* 0x000ea20000000800 */
[----:B0-----:R-:W-:-:S07]  /*4ff0*/  FADD.FTZ R14, R54, R21 ;  /* 0x00000015360e7221 */ /* 0x001fce0000010000 */
[----:B------:R-:W0:Y:S01]  /*5000*/  MUFU.EX2 R43, R43 ;  /* 0x0000002b002b7308 */ /* 0x000e220000000800 */
[C---:B-1----:R-:W-:Y:S01]  /*5010*/  FADD.FTZ R21, R55.reuse, R14 ;  /* 0x0000000e37157221 */ /* 0x042fe20000010000 */
[----:B------:R-:W-:Y:S01]  /*5020*/  FADD.FTZ R14, R32, R29 ;  /* 0x0000001d200e7221 */ /* 0x000fe20000010000 */
[----:B------:R-:W-:Y:S01]  /*5030*/  F2FP.F16.F32.PACK_AB R207, R55, R54 ;  /* 0x0000003637cf723e */ /* 0x000fe200000000ff */
[--C-:B------:R-:W-:Y:S02]  /*5040*/  IMAD.MOV.U32 R55, RZ, RZ, R151.reuse ;  /* 0x000000ffff377224 */ /* 0x100fe400078e0097 */
[----:B------:R-:W-:Y:S01]  /*5050*/  FADD.FTZ R29, R33, R14 ;  /* 0x0000000e211d7221 */ /* 0x000fe20000010000 */
[----:B------:R-:W-:Y:S01]  /*5060*/  IMAD.MOV.U32 R54, RZ, RZ, R151 ;  /* 0x000000ffff367224 */ /* 0x000fe200078e0097 */
[----:B------:R-:W1:Y:S01]  /*5070*/  MUFU.EX2 R46, R46 ;  /* 0x0000002e002e7308 */ /* 0x000e620000000800 */
[----:B--2---:R-:W-:Y:S01]  /*5080*/  FADD.FTZ R0, R42, R21 ;  /* 0x000000152a007221 */ /* 0x004fe20000010000 */
[----:B------:R-:W-:Y:S01]  /*5090*/  FADD.FTZ R14, R36, R29 ;  /* 0x0000001d240e7221 */ /* 0x000fe20000010000 */
[----:B------:R-:W-:-:S02]  /*50a0*/  IMAD.MOV.U32 R33, RZ, RZ, R151 ;  /* 0x000000ffff217224 */ /* 0x000fc400078e0097 */
[----:B------:R-:W-:-:S03]  /*50b0*/  IMAD.MOV.U32 R32, RZ, RZ, R151 ;  /* 0x000000ffff207224 */ /* 0x000fc600078e0097 */
[----:B------:R-:W2:Y:S01]  /*50c0*/  MUFU.EX2 R47, R47 ;  /* 0x0000002f002f7308 */ /* 0x000ea20000000800 */
[C---:B0-----:R-:W-:Y:S01]  /*50d0*/  FADD.FTZ R21, R43.reuse, R0 ;  /* 0x000000002b157221 */ /* 0x041fe20000010000 */
[----:B------:R-:W-:Y:S01]  /*50e0*/  F2FP.F16.F32.PACK_AB R201, R43, R42 ;  /* 0x0000002a2bc9723e */ /* 0x000fe200000000ff */
[--C-:B------:R-:W-:Y:S02]  /*50f0*/  IMAD.MOV.U32 R43, RZ, RZ, R151.reuse ;  /* 0x000000ffff2b7224 */ /* 0x100fe400078e0097 */
[----:B------:R-:W-:-:S03]  /*5100*/  IMAD.MOV.U32 R42, RZ, RZ, R151 ;  /* 0x000000ffff2a7224 */ /* 0x000fc600078e0097 */
[----:B------:R-:W0:Y:S01]  /*5110*/  MUFU.EX2 R34, R34 ;  /* 0x0000002200227308 */ /* 0x000e220000000800 */
[----:B-1----:R-:W-:-:S07]  /*5120*/  FADD.FTZ R0, R46, R21 ;  /* 0x000000152e007221 */ /* 0x002fce0000010000 */
[----:B------:R-:W1:Y:S01]  /*5130*/  MUFU.EX2 R37, R37 ;  /* 0x0000002500257308 */ /* 0x000e620000000800 */
[C---:B--2---:R-:W-:Y:S01]  /*5140*/  FADD.FTZ R21, R47.reuse, R0 ;  /* 0x000000002f157221 */ /* 0x044fe20000010000 */
[----:B------:R-:W-:Y:S01]  /*5150*/  F2FP.F16.F32.PACK_AB R203, R47, R46 ;  /* 0x0000002e2fcb723e */ /* 0x000fe200000000ff */
[--C-:B------:R-:W-:Y:S02]  /*5160*/  IMAD.MOV.U32 R47, RZ, RZ, R151.reuse ;  /* 0x000000ffff2f7224 */ /* 0x100fe400078e0097 */
[----:B------:R-:W-:-:S03]  /*5170*/  IMAD.MOV.U32 R46, RZ, RZ, R151 ;  /* 0x000000ffff2e7224 */ /* 0x000fc600078e0097 */
[----:B------:R-:W2:Y:S01]  /*5180*/  MUFU.EX2 R35, R35 ;  /* 0x0000002300237308 */ /* 0x000ea20000000800 */
[----:B0-----:R-:W-:-:S07]  /*5190*/  FADD.FTZ R0, R34, R21 ;  /* 0x0000001522007221 */ /* 0x001fce0000010000 */
[----:B------:R-:W0:Y:S01]  /*51a0*/  MUFU.EX2 R24, R24 ;  /* 0x0000001800187308 */ /* 0x000e220000000800 */
[C---:B-1----:R-:W-:Y:S01]  /*51b0*/  FADD.FTZ R29, R37.reuse, R14 ;  /* 0x0000000e251d7221 */ /* 0x042fe20000010000 */
[----:B------:R-:W-:Y:S01]  /*51c0*/  F2FP.F16.F32.PACK_AB R198, R37, R36 ;  /* 0x0000002425c6723e */ /* 0x000fe200000000ff */
[--C-:B------:R-:W-:Y:S02]  /*51d0*/  IMAD.MOV.U32 R37, RZ, RZ, R151.reuse ;  /* 0x000000ffff257224 */ /* 0x100fe400078e0097 */
[----:B------:R-:W-:-:S03]  /*51e0*/  IMAD.MOV.U32 R36, RZ, RZ, R151 ;  /* 0x000000ffff247224 */ /* 0x000fc600078e0097 */
        /* <DEDUP_REMOVED lines=15> */
[C---:B0-----:R-:W-:Y:S01]  /*52e0*/  FADD.FTZ R21, R39.reuse, R0 ;  /* 0x0000000027157221 */ /* 0x041fe20000010000 */
[----:B------:R-:W-:Y:S01]  /*52f0*/  F2FP.F16.F32.PACK_AB R199, R39, R38 ;  /* 0x0000002627c7723e */ /* 0x000fe200000000ff */
[--C-:B------:R-:W-:Y:S02]  /*5300*/  IMAD.MOV.U32 R39, RZ, RZ, R151.reuse ;  /* 0x000000ffff277224 */ /* 0x100fe400078e0097 */
[----:B------:R-:W-:-:S03]  /*5310*/  IMAD.MOV.U32 R38, RZ, RZ, R151 ;  /* 0x000000ffff267224 */ /* 0x000fc600078e0097 */
[----:B------:R-:W0:Y:S01]  /*5320*/  MUFU.EX2 R27, R27 ;  /* 0x0000001b001b7308 */ /* 0x000e220000000800 */
[----:B-1----:R-:W-:Y:S01]  /*5330*/  FADD.FTZ R14, R28, R29 ;  /* 0x0000001d1c0e7221 */ /* 0x002fe20000010000 */
[C---:B------:R-:W-:Y:S01]  /*5340*/  F2FP.F16.F32.PACK_AB R194, R5.reuse, R28 ;  /* 0x0000001c05c2723e */ /* 0x040fe200000000ff */
[--C-:B------:R-:W-:Y:S02]  /*5350*/  IMAD.MOV.U32 R29, RZ, RZ, R151.reuse ;  /* 0x000000ffff1d7224 */ /* 0x100fe400078e0097 */
[----:B------:R-:W-:Y:S01]  /*5360*/  FADD.FTZ R14, R5, R14 ;  /* 0x0000000e050e7221 */ /* 0x000fe20000010000 */
[----:B------:R-:W-:Y:S02]  /*5370*/  IMAD.MOV.U32 R28, RZ, RZ, R151 ;  /* 0x000000ffff1c7224 */ /* 0x000fe400078e0097 */
[----:B------:R-:W1:Y:S01]  /*5380*/  MUFU.EX2 R30, R30 ;  /* 0x0000001e001e7308 */ /* 0x000e620000000800 */
[----:B--2---:R-:W-:-:S07]  /*5390*/  FADD.FTZ R0, R26, R21 ;  /* 0x000000151a007221 */ /* 0x004fce0000010000 */
[----:B------:R2:W3:Y:S01]  /*53a0*/  MUFU.EX2 R195, R2 ;  /* 0x0000000200c37308 */ /* 0x0004e20000000800 */
[C---:B0-----:R-:W-:Y:S01]  /*53b0*/  FADD.FTZ R5, R27.reuse, R0 ;  /* 0x000000001b057221 */ /* 0x041fe20000010000 */
[----:B------:R-:W-:Y:S01]  /*53c0*/  F2FP.F16.F32.PACK_AB R193, R27, R26 ;  /* 0x0000001a1bc1723e */ /* 0x000fe200000000ff */
[--C-:B------:R-:W-:Y:S02]  /*53d0*/  IMAD.MOV.U32 R27, RZ, RZ, R151.reuse ;  /* 0x000000ffff1b7224 */ /* 0x100fe400078e0097 */
[----:B------:R-:W-:Y:S02]  /*53e0*/  IMAD.MOV.U32 R26, RZ, RZ, R151 ;  /* 0x000000ffff1a7224 */ /* 0x000fe400078e0097 */
[----:B-1----:R-:W-:Y:S01]  /*53f0*/  FADD.FTZ R0, R30, R5 ;  /* 0x000000051e007221 */ /* 0x002fe20000010000 */
[----:B--2---:R-:W-:-:S03]  /*5400*/  IMAD.MOV.U32 R2, RZ, RZ, 0x3f800000 ;  /* 0x3f800000ff027424 */ /* 0x004fc600078e00ff */
[C---:B---3--:R-:W-:Y:S01]  /*5410*/  FADD.FTZ R5, R195.reuse, R0 ;  /* 0x00000000c3057221 */ /* 0x048fe20000010000 */
[----:B------:R-:W-:Y:S01]  /*5420*/  F2FP.F16.F32.PACK_AB R195, R195, R30 ;  /* 0x0000001ec3c3723e */ /* 0x000fe200000000ff */
[----:B------:R-:W-:Y:S01]  /*5430*/  IMAD.MOV.U32 R0, RZ, RZ, 0x3f800000 ;  /* 0x3f800000ff007424 */ /* 0x000fe200078e00ff */
[----:B------:R-:W-:Y:S01]  /*5440*/  MOV R30, R151 ;  /* 0x00000097001e7202 */ /* 0x000fe20000000f00 */
[----:B------:R-:W-:Y:S06]  /*5450*/  @!P2 BRA `(.L_x_15) ;  /* 0x0000004000f4a947 */ /* 0x000fec0003800000 */
[----:B------:R-:W-:Y:S01]  /*5460*/  R2UR UR4, R152 ;  /* 0x00000000980472ca */ /* 0x000fe200000e0000 */
[----:B------:R-:W-:Y:S01]  /*5470*/  IMAD.MOV.U32 R20, RZ, RZ, R3 ;  /* 0x000000ffff147224 */ /* 0x000fe200078e0003 */
[----:B------:R-:W-:Y:S01]  /*5480*/  MOV R230, UR60 ;  /* 0x0000003c00e67c02 */ /* 0x000fe20008000f00 */
[----:B------:R-:W-:Y:S01]  /*5490*/  IMAD.MOV.U32 R21, RZ, RZ, R4 ;  /* 0x000000ffff157224 */ /* 0x000fe200078e0004 */
[----:B------:R-:W-:Y:S01]  /*54a0*/  CS2R R150, SRZ ;  /* 0x0000000000967805 */ /* 0x000fe2000001ff00 */
[----:B------:R-:W-:Y:S01]  /*54b0*/  IMAD.MOV.U32 R0, RZ, RZ, 0x3f800000 ;  /* 0x3f800000ff007424 */ /* 0x000fe200078e00ff */
[----:B------:R-:W-:Y:S02]  /*54c0*/  CS2R R146, SRZ ;  /* 0x0000000000927805 */ /* 0x000fe4000001ff00 */
[----:B------:R-:W-:Y:S02]  /*54d0*/  CS2R R142, SRZ ;  /* 0x00000000008e7805 */ /* 0x000fe4000001ff00 */
[----:B------:R-:W-:-:S02]  /*54e0*/  CS2R R138, SRZ ;  /* 0x00000000008a7805 */ /* 0x000fc4000001ff00 */
[----:B------:R-:W-:Y:S02]  /*54f0*/  CS2R R134, SRZ ;  /* 0x0000000000867805 */ /* 0x000fe4000001ff00 */
[----:B------:R-:W-:Y:S02]  /*5500*/  CS2R R130, SRZ ;  /* 0x0000000000827805 */ /* 0x000fe4000001ff00 */
[----:B------:R-:W-:Y:S02]  /*5510*/  CS2R R126, SRZ ;  /* 0x00000000007e7805 */ /* 0x000fe4000001ff00 */
[----:B------:R-:W-:Y:S01]  /*5520*/  CS2R R122, SRZ ;  /* 0x00000000007a7805 */ /* 0x000fe2000001ff00 */
[----:B------:R-:W-:Y:S01]  /*5530*/  UIADD3 UR4, UR4, -0x2, URZ ;  /* 0xfffffffe04047890 */ /* 0x000fe2000fffe03f */
[----:B------:R-:W-:Y:S02]  /*5540*/  CS2R R118, SRZ ;  /* 0x0000000000767805 */ /* 0x000fe4000001ff00 */
[----:B------:R-:W-:-:S02]  /*5550*/  CS2R R114, SRZ ;  /* 0x0000000000727805 */ /* 0x000fc4000001ff00 */
[----:B------:R-:W-:Y:S02]  /*5560*/  CS2R R110, SRZ ;  /* 0x00000000006e7805 */ /* 0x000fe4000001ff00 */
[----:B------:R-:W-:Y:S02]  /*5570*/  CS2R R106, SRZ ;  /* 0x00000000006a7805 */ /* 0x000fe4000001ff00 */
[----:B------:R-:W-:Y:S01]  /*5580*/  CS2R R102, SRZ ;  /* 0x0000000000667805 */ /* 0x000fe2000001ff00 */
[----:B------:R-:W-:Y:S01]  /*5590*/  IMAD.U32 R222, RZ, RZ, UR4 ;  /* 0x00000004ffde7e24 */ /* 0x000fe2000f8e00ff */
[----:B------:R-:W-:Y:S02]  /*55a0*/  R2UR UR4, R16 ;  /* 0x00000000100472ca */ /* 0x000fe400000e0000 */
[----:B------:R-:W-:Y:S02]  /*55b0*/  CS2R R98, SRZ ;  /* 0x0000000000627805 */ /* 0x000fe4000001ff00 */
[----:B------:R-:W-:-:S02]  /*55c0*/  CS2R R94, SRZ ;  /* 0x00000000005e7805 */ /* 0x000fc4000001ff00 */
[----:B------:R-:W-:Y:S02]  /*55d0*/  CS2R R90, SRZ ;  /* 0x00000000005a7805 */ /* 0x000fe4000001ff00 */
[----:B------:R-:W-:Y:S02]  /*55e0*/  CS2R R86, SRZ ;  /* 0x0000000000567805 */ /* 0x000fe4000001ff00 */
[----:B------:R-:W-:Y:S02]  /*55f0*/  CS2R R82, SRZ ;  /* 0x0000000000527805 */ /* 0x000fe4000001ff00 */
[----:B------:R-:W-:Y:S02]  /*5600*/  CS2R R78, SRZ ;  /* 0x00000000004e7805 */ /* 0x000fe4000001ff00 */
[----:B------:R-:W-:Y:S02]  /*5610*/  CS2R R74, SRZ ;  /* 0x00000000004a7805 */ /* 0x000fe4000001ff00 */
[----:B------:R-:W-:-:S02]  /*5620*/  CS2R R70, SRZ ;  /* 0x0000000000467805 */ /* 0x000fc4000001ff00 */
[----:B------:R-:W-:Y:S02]  /*5630*/  CS2R R66, SRZ ;  /* 0x0000000000427805 */ /* 0x000fe4000001ff00 */
[----:B------:R-:W-:Y:S02]  /*5640*/  CS2R R62, SRZ ;  /* 0x00000000003e7805 */ /* 0x000fe4000001ff00 */
[----:B------:R-:W-:Y:S02]  /*5650*/  CS2R R58, SRZ ;  /* 0x00000000003a7805 */ /* 0x000fe4000001ff00 */
[----:B------:R-:W-:Y:S01]  /*5660*/  CS2R R54, SRZ ;  /* 0x0000000000367805 */ /* 0x000fe2000001ff00 */
[----:B------:R-:W-:Y:S01]  /*5670*/  IMAD.U32 R232, RZ, RZ, UR4 ;  /* 0x00000004ffe87e24 */ /* 0x000fe2000f8e00ff */
        /* <DEDUP_REMOVED lines=38> */
[----:B------:R-:W-:Y:S01]  /*58e0*/  CS2R R24, SRZ ;  /* 0x0000000000187805 */ /* 0x000fe2000001ff00 */
[----:B------:R-:W-:-:S06]  /*58f0*/  ULDC UR61, c[0x0][0x9d8] ;  /* 0x00027600003d7ab9 */ /* 0x000fcc0000000800 */
.L_x_24:
[----:B------:R-:W-:Y:S02]  /*5900*/  R2UR UR4, R230 ;  /* 0x00000000e60472ca */ /* 0x000fe400000e0000 */
[----:B------:R-:W-:-:S11]  /*5910*/  R2UR UR6, R232 ;  /* 0x00000000e80672ca */ /* 0x000fd600000e0000 */
[----:B------:R-:W-:-:S04]  /*5920*/  UIADD3 UR4, UR4, 0x1, URZ ;  /* 0x0000000104047890 */ /* 0x000fc8000fffe03f */
[----:B------:R-:W-:-:S04]  /*5930*/  UISETP.NE.AND UP0, UPT, UR4, 0x2, UPT ;  /* 0x000000020400788c */ /* 0x000fc8000bf05270 */
[----:B------:R-:W-:Y:S02]  /*5940*/  USEL UR5, URZ, 0x1, UP0 ;  /* 0x000000013f057887 */ /* 0x000fe40008000000 */
[----:B------:R-:W-:Y:S02]  /*5950*/  USEL UR60, UR4, URZ, UP0 ;  /* 0x0000003f043c7287 */ /* 0x000fe40008000000 */
[----:B------:R-:W-:-:S06]  /*5960*/  ULOP3.LUT UR4, UR6, UR5, URZ, 0x3c, !UPT ;  /* 0x0000000506047292 */ /* 0x000fcc000f8e3c3f */
[----:B------:R-:W-:Y:S01]  /*5970*/  IMAD.U32 R16, RZ, RZ, UR4 ;  /* 0x00000004ff107e24 */ /* 0x000fe2000f8e00ff */
[----:B------:R-:W-:Y:S06]  /*5980*/  @!P0 BRA `(.L_x_16) ;  /* 0x0000000000048947 */ /* 0x000fec0003800000 */
[----:B------:R-:W-:Y:S01]  /*5990*/  BPT.TRAP 0x1 ;  /* 0x000000040000795c */ /* 0x000fe20000300000 */
.L_x_16:
[----:B------:R-:W0:Y:S01]  /*59a0*/  S2UR UR5, SR_CgaCtaId ;  /* 0x00000000000579c3 */ /* 0x000e220000008800 */
[----:B------:R-:W-:Y:S01]  /*59b0*/  R2UR UR7, R16 ;  /* 0x00000000100772ca */ /* 0x000fe200000e0000 */
[----:B------:R-:W-:-:S12]  /*59c0*/  UMOV UR4, 0x400 ;  /* 0x0000040000047882 */ /* 0x000fd80000000000 */
[----:B------:R-:W-:-:S05]  /*59d0*/  IMAD.U32 R3, RZ, RZ, UR7 ;  /* 0x00000007ff037e24 */ /* 0x000fca000f8e00ff */
[----:B------:R-:W-:Y:S01]  /*59e0*/  SHF.L.U32 R3, R3, 0x1f, RZ ;  /* 0x0000001f03037819 */ /* 0x000fe200000006ff */
[----:B0-----:R-:W-:-:S06]  /*59f0*/  ULEA UR6, UR5, UR4, 0x18 ;  /* 0x0000000405067291 */ /* 0x001fcc000f8ec03f */
[----:B------:R-:W-:Y:S01]  /*5a00*/  IMAD.U32 R231, RZ, RZ, UR6 ;  /* 0x00000006ffe77e24 */ /* 0x000fe2000f8e00ff */
[----:B------:R-:W-:-:S06]  /*5a10*/  ULEA UR6, UR60, UR6, 0x3 ;  /* 0x000000063c067291 */ /* 0x000fcc000f8e183f */
[----:B------:R-:W-:-:S03]  /*5a20*/  IMAD.U32 R223, RZ, RZ, UR6 ;  /* 0x00000006ffdf7e24 */ /* 0x000fc6000f8e00ff */
[----:B------:R0:W1:Y:S01]  /*5a30*/  SYNCS.PHASECHK.TRANS64.TRYWAIT P2, [UR6+0x38830], R3 ;  /* 0x03883003ff0075a7 */ /* 0x0000620008040146 */
[----:B------:R-:W-:Y:S05]  /*5a40*/  @!P0 BRA `(.L_x_17) ;  /* 0x0000000000048947 */ /* 0x000fea0003800000 */
[----:B------:R-:W-:Y:S01]  /*5a50*/  BPT.TRAP 0x1 ;  /* 0x000000040000795c */ /* 0x000fe20000300000 */
.L_x_17:
[----:B-1----:R-:W-:Y:S05]  /*5a60*/  @P2 BRA `(.L_x_18) ;  /* 0x00000000000c2947 */ /* 0x002fea0003800000 */
[----:B------:R-:W-:-:S13]  /*5a70*/  R2UR UR4, R223 ;  /* 0x00000000df0472ca */ /* 0x000fda00000e0000 */
[----:B------:R-:W1:Y:S02]  /*5a80*/  SYNCS.PHASECHK.TRANS64.TRYWAIT P2, [UR4+0x38830], R3 ;  /* 0x03883003ff0075a7 */ /* 0x000e640008040144 */
[----:B-1----:R-:W-:Y:S05]  /*5a90*/  @!P2 BRA `(.L_x_19) ;  /* 0x000000c00028a947 */ /* 0x002fea0003800000 */
.L_x_18:
[----:B------:R-:W-:Y:S01]  /*5aa0*/  R2UR UR4, R15 ;  /* 0x000000000f0472ca */ /* 0x000fe200000e0000 */
[----:B------:R-:W-:Y:S01]  /*5ab0*/  WARPGROUP.ARRIVE ;  /* 0x00000000000079c5 */ /* 0x000fe20000000000 */
[----:B------:R-:W-:Y:S01]  /*5ac0*/  R2UR UR18, R12 ;  /* 0x000000000c1272ca */ /* 0x000fe200000e0000 */
[----:B------:R-:W-:Y:S01]  /*5ad0*/  UMOV UR59, 0x40000040 ;  /* 0x40000040003b7882 */ /* 0x000fe20000000000 */
        /* <DEDUP_REMOVED lines=9> */
[----:B------:R-:W-:Y:S01]  /*5b70*/  UIMAD UR4, UR60, 0xa00, UR4 ;  /* 0x00000a003c0478a4 */ /* 0x000fe2000f8e0204 */
[-C--:B------:R-:W-:Y:S01]  /*5b80*/  FMUL.FTZ R24, R24, R2.reuse ;  /* 0x0000000218187220 */ /* 0x080fe20000410000 */
[----:B------:R-:W-:Y:S01]  /*5b90*/  UMOV UR56, UR18 ;  /* 0x0000001200387c82 */ /* 0x000fe20008000000 */
[----:B------:R-:W-:Y:S01]  /*5ba0*/  UMOV UR39, 0x40000040 ;  /* 0x4000004000277882 */ /* 0x000fe20000000000 */
[----:B------:R-:W-:Y:S01]  /*5bb0*/  UMOV UR57, UR19 ;  /* 0x0000001300397c82 */ /* 0x000fe20008000000 */
[----:B------:R-:W-:Y:S01]  /*5bc0*/  UIADD3 UR6, UR4, 0x80, URZ ;  /* 0x0000008004067890 */ /* 0x000fe2000fffe03f */
[-C--:B------:R-:W-:Y:S01]  /*5bd0*/  FMUL.FTZ R25, R25, R2.reuse ;  /* 0x0000000219197220 */ /* 0x080fe20000410000 */
[----:B------:R-:W-:Y:S01]  /*5be0*/  UMOV UR58, UR4 ;  /* 0x00000004003a7c82 */ /* 0x000fe20008000000 */
[----:B------:R-:W-:Y:S01]  /*5bf0*/  UIADD3 UR5, UR4, 0x100, URZ ;  /* 0x0000010004057890 */ /* 0x000fe2000fffe03f */
[----:B------:R-:W-:Y:S01]  /*5c00*/  HGMMA.64x16x16.F32 R184, gdesc[UR56], RZ, !UPT, gsb0 ;  /* 0x0020000038b879f0 */ /* 0x000fe2000c0008ff */
[----:B------:R-:W-:Y:S01]  /*5c10*/  UMOV UR56, UR18 ;  /* 0x0000001200387c82 */ /* 0x000fe20008000000 */
[----:B------:R-:W-:Y:S01]  /*5c20*/  UMOV UR57, UR19 ;  /* 0x0000001300397c82 */ /* 0x000fe20008000000 */
[----:B------:R-:W-:Y:S01]  /*5c30*/  UMOV UR58, UR6 ;  /* 0x00000006003a7c82 */ /* 0x000fe20008000000 */
[----:B------:R-:W-:Y:S01]  /*5c40*/  UMOV UR59, 0x40000040 ;  /* 0x40000040003b7882 */ /* 0x000fe20000000000 */
[----:B------:R-:W-:Y:S01]  /*5c50*/  UIADD3 UR6, UR4, 0x180, URZ ;  /* 0x0000018004067890 */ /* 0x000fe2000fffe03f */
[-C--:B------:R-:W-:Y:S01]  /*5c60*/  FMUL.FTZ R28, R28, R2.reuse ;  /* 0x000000021c1c7220 */ /* 0x080fe20000410000 */
        /* <DEDUP_REMOVED lines=12> */
[----:B------:R-:W-:Y:S01]  /*5d30*/  UMOV UR43, 0x40000040 ;  /* 0x40000040002b7882 */ /* 0x000fe20000000000 */
        /* <DEDUP_REMOVED lines=9> */
[----:B------:R-:W-:Y:S01]  /*5dd0*/  UMOV UR7, 0x40000040 ;  /* 0x4000004000077882 */ /* 0x000fe20000000000 */
[-C--:B------:R-:W-:Y:S01]  /*5de0*/  FMUL.FTZ R48, R48, R2.reuse ;  /* 0x0000000230307220 */ /* 0x080fe20000410000 */
        /* <DEDUP_REMOVED lines=20> */
[----:B------:R-:W-:Y:S01]  /*5f30*/  FMUL.FTZ R89, R89, R2 ;  /* 0x0000000259597220 */ /* 0x000fe20000410000 */
[----:B------:R-:W-:-:S02]  /*5f40*/  WARPGROUP.DEPBAR.LE gsb0, 0x0 ;  /* 0x00008000000079c5 */ /* 0x000fc40000010000 */
[----:B------:R-:W-:Y:S01]  /*5f50*/  WARPGROUP.ARRIVE ;  /* 0x00000000000079c5 */ /* 0x000fe20000000000 */
[-C--:B------:R-:W-:Y:S01]  /*5f60*/  FMUL.FTZ R92, R92, R2.reuse ;  /* 0x000000025c5c7220 */ /* 0x080fe20000410000 */
[-C--:B------:R-:W-:Y:S01]  /*5f70*/  FMUL.FTZ R93, R93, R2.reuse ;  /* 0x000000025d5d7220 */ /* 0x080fe20000410000 */
[-C--:B------:R-:W-:Y:S01]  /*5f80*/  FMUL.FTZ R96, R96, R2.reuse ;  /* 0x0000000260607220 */ /* 0x080fe20000410000 */
[-C--:B------:R-:W-:Y:S01]  /*5f90*/  FMUL.FTZ R97, R97, R2.reuse ;  /* 0x0000000261617220 */ /* 0x080fe20000410000 */
[-C--:B------:R-:W-:Y:S01]  /*5fa0*/  FMUL.FTZ R100, R100, R2.reuse ;  /* 0x0000000264647220 */ /* 0x080fe20000410000 */
[----:B------:R-:W-:Y:S01]  /*5fb0*/  HGMMA.64x16x16.F32 R176, gdesc[UR56], RZ, !UPT, gsb0 ;  /* 0x0020000038b079f0 */ /* 0x000fe2000c0008ff */
[----:B------:R-:W-:Y:S01]  /*5fc0*/  UMOV UR56, UR18 ;  /* 0x0000001200387c82 */ /* 0x000fe20008000000 */
[----:B------:R-:W-:Y:S01]  /*5fd0*/  UMOV UR57, UR19 ;  /* 0x0000001300397c82 */ /* 0x000fe20008000000 */
[----:B------:R-:W-:Y:S01]  /*5fe0*/  UMOV UR58, UR5 ;  /* 0x00000005003a7c82 */ /* 0x000fe20008000000 */
[----:B------:R-:W-:Y:S01]  /*5ff0*/  UMOV UR59, 0x40000040 ;  /* 0x40000040003b7882 */ /* 0x000fe20000000000 */
[----:B------:R-:W-:Y:S01]  /*6000*/  UIADD3 UR5, UR4, 0x200, URZ ;  /* 0x0000020004057890 */ /* 0x000fe2000fffe03f */
        /* <DEDUP_REMOVED lines=98> */
[----:B------:R-:W-:-:S06]  /*6630*/  WARPGROUP.ARRIVE ;  /* 0x00000000000079c5 */ /* 0x000fcc0000000000 */
[----:B------:R-:W-:Y:S01]  /*6640*/  HGMMA.64x16x16.F32 R160, gdesc[UR56], RZ, !UPT, gsb0 ;  /* 0x0020000038a079f0 */ /* 0x000fe2000c0008ff */
[----:B------:R-:W-:Y:S01]  /*6650*/  UMOV UR56, UR18 ;  /* 0x0000001200387c82 */ /* 0x000fe20008000000 */
[----:B------:R-:W-:Y:S01]  /*6660*/  UMOV UR57, UR19 ;  /* 0x0000001300397c82 */ /* 0x000fe20008000000 */
[----:B------:R-:W-:Y:S01]  /*6670*/  UMOV UR58, UR5 ;  /* 0x00000005003a7c82 */ /* 0x000fe20008000000 */
[----:B------:R-:W-:Y:S01]  /*6680*/  UMOV UR59, 0x40000040 ;  /* 0x40000040003b7882 */ /* 0x000fe20000000000 */
[----:B------:R-:W-:Y:S02]  /*6690*/  UIADD3 UR5, UR4, 0x102, URZ ;  /* 0x0000010204057890 */ /* 0x000fe4000fffe03f */
[----:B------:R-:W-:Y:S01]  /*66a0*/  UIADD3 UR18, UR4, 0x282, URZ ;  /* 0x0000028204127890 */ /* 0x000fe2000fffe03f */
[----:B------:R-:W-:Y:S01]  /*66b0*/  UMOV UR19, 0x40000040 ;  /* 0x4000004000137882 */ /* 0x000fe20000000000 */
        /* <DEDUP_REMOVED lines=11> */
[----:B------:R-:W-:Y:S01]  /*6770*/  UMOV UR57, UR15 ;  /* 0x0000000f00397c82 */ /* 0x000fe20008000000 */
[----:B------:R-:W-:Y:S01]  /*6780*/  UMOV UR58, UR6 ;  /* 0x00000006003a7c82 */ /* 0x000fe20008000000 */
[----:B------:R-:W-:Y:S01]  /*6790*/  UMOV UR59, 0x40000040 ;  /* 0x40000040003b7882 */ /* 0x000fe20000000000 */
[----:B------:R-:W-:Y:S01]  /*67a0*/  UIADD3 UR6, UR4, 0x182, URZ ;  /* 0x0000018204067890 */ /* 0x000fe2000fffe03f */
        /* <DEDUP_REMOVED lines=65> */
[----:B------:R-:W-:Y:S01]  /*6bc0*/  UMOV UR11, 0x40000040 ;  /* 0x40000040000b7882 */ /* 0x000fe20000000000 */
[----:B------:R-:W-:Y:S01]  /*6bd0*/  UIADD3 UR5, UR4, 0x106, URZ ;  /* 0x0000010604057890 */ /* 0x000fe2000fffe03f */
        /* <DEDUP_REMOVED lines=32> */
[----:B------:R-:W-:Y:S02]  /*6de0*/  UIADD3 UR10, UR4, 0x986, URZ ;  /* 0x00000986040a7890 */ /* 0x000fe4000fffe03f */
        /* <DEDUP_REMOVED lines=27> */
[----:B------:R-:W-:Y:S02]  /*6fa0*/  R2UR UR14, R6 ;  /* 0x00000000060e72ca */ /* 0x000fe400000e0000 */
[----:B------:R-:W-:-:S11]  /*6fb0*/  R2UR UR15, R7 ;  /* 0x00000000070f72ca */ /* 0x000fd600000e0000 */
[----:B------:R-:W-:Y:S02]  /*6fc0*/  UMOV UR56, UR14 ;  /* 0x0000000e00387c82 */ /* 0x000fe40008000000 */
[----:B------:R-:W-:Y:S01]  /*6fd0*/  UMOV UR57, UR15 ;  /* 0x0000000f00397c82 */ /* 0x000fe20008000000 */
        /* <DEDUP_REMOVED lines=274> */
[----:B------:R-:W-:Y:S01]  /*8100*/  UMOV UR57, UR15 ;  /* 0x0000000f00397c82 */ /* 0x000fe20008000000 */
[----:B------:R-:W-:Y:S01]  /*8110*/  UMOV UR58, UR6 ;  /* 0x00000006003a7c82 */ /* 0x000fe20008000000 */
[----:B------:R-:W-:Y:S01]  /*8120*/  UMOV UR59, 0x40000040 ;  /* 0x40000040003b7882 */ /* 0x000fe20000000000 */
[----:B------:R-:W-:-:S03]  /*8130*/  UIADD3 UR6, UR4, 0x906, URZ ;  /* 0x0000090604067890 */ /* 0x000fc6000fffe03f */
[----:B------:R-:W-:Y:S01]  /*8140*/  UMOV UR4, UR14 ;  /* 0x0000000e00047c82 */ /* 0x000fe20008000000 */
[----:B------:R-:W-:Y:S02]  /*8150*/  WARPGROUP.DEPBAR.LE gsb0, 0x0 ;  /* 0x00008000000079c5 */ /* 0x000fe40000010000 */
[----:B------:R-:W-:-:S06]  /*8160*/  WARPGROUP.ARRIVE ;  /* 0x00000000000079c5 */ /* 0x000fcc0000000000 */
[----:B------:R-:W-:Y:S01]  /*8170*/  HGMMA.64x16x16.F32 R176, gdesc[UR56], R176, gsb0 ;  /* 0x0020000038b079f0 */ /* 0x000fe200080008b0 */
[----:B------:R-:W-:Y:S01]  /*8180*/  UMOV UR56, UR14 ;  /* 0x0000000e00387c82 */ /* 0x000fe20008000000 */
[----:B------:R-:W-:Y:S01]  /*8190*/  UMOV UR57, UR15 ;  /* 0x0000000f00397c82 */ /* 0x000fe20008000000 */
[----:B------:R-:W-:Y:S01]  /*81a0*/  UMOV UR58, UR5 ;  /* 0x00000005003a7c82 */ /* 0x000fe20008000000 */
[----:B------:R-:W-:Y:S01]  /*81b0*/  UMOV UR59, 0x40000040 ;  /* 0x40000040003b7882 */ /* 0x000fe20000000000 */
[----:B------:R-:W-:Y:S01]  /*81c0*/  UMOV UR5, UR15 ;  /* 0x0000000f00057c82 */ /* 0x000fe20008000000 */
        /* <DEDUP_REMOVED lines=10> */
[----:B------:R-:W-:Y:S02]  /*8270*/  WARPGROUP.DEPBAR.LE gsb0, 0x0 ;  /* 0x00008000000079c5 */ /* 0x000fe40000010000 */
[----:B------:R-:W-:-:S06]  /*8280*/  WARPGROUP.ARRIVE ;  /* 0x00000000000079c5 */ /* 0x000fcc0000000000 */
[----:B------:R-:W-:Y:S03]  /*8290*/  HGMMA.64x16x16.F32 R152, gdesc[UR4], R152, gsb0 ;  /* 0x00200000049879f0 */ /* 0x000fe60008000898 */
[----:B------:R-:W-:Y:S02]  /*82a0*/  WARPGROUP.DEPBAR.LE gsb0, 0x0 ;  /* 0x00008000000079c5 */ /* 0x000fe40000010000 */
[----:B------:R-:W-:Y:S05]  /*82b0*/  @!P0 BRA `(.L_x_20) ;  /* 0x0000000000048947 */ /* 0x000fea0003800000 */
[----:B------:R-:W-:Y:S01]  /*82c0*/  BPT.TRAP 0x1 ;  /* 0x000000040000795c */ /* 0x000fe20000300000 */
.L_x_20:
[----:B------:R-:W-:Y:S02]  /*82d0*/  R2UR UR6, R231 ;  /* 0x00000000e70672ca */ /* 0x000fe400000e0000 */
[----:B------:R-:W-:Y:S02]  /*82e0*/  R2UR UR4, R230 ;  /* 0x00000000e60472ca */ /* 0x000fe400000e0000 */
[----:B------:R-:W-:-:S11]  /*82f0*/  R2UR UR5, R232 ;  /* 0x00000000e80572ca */ /* 0x000fd600000e0000 */
[----:B------:R-:W-:Y:S02]  /*8300*/  ULEA UR4, UR4, UR6, 0x3 ;  /* 0x0000000604047291 */ /* 0x000fe4000f8e183f */
[----:B------:R-:W-:-:S05]  /*8310*/  IMAD.U32 R0, RZ, RZ, UR5 ;  /* 0x00000005ff007e24 */ /* 0x000fca000f8e00ff */
[----:B------:R-:W-:-:S04]  /*8320*/  SHF.L.U32 R0, R0, 0x1f, RZ ;  /* 0x0000001f00007819 */ /* 0x000fc800000006ff */
[----:B------:R2:W3:Y:S01]  /*8330*/  SYNCS.PHASECHK.TRANS64.TRYWAIT P2, [UR4+0x38850], R0 ;  /* 0x03885000ff0075a7 */ /* 0x0004e20008040144 */
[----:B------:R-:W-:Y:S05]  /*8340*/  @!P0 BRA `(.L_x_21) ;  /* 0x0000000000048947 */ /* 0x000fea0003800000 */
[----:B------:R-:W-:Y:S01]  /*8350*/  BPT.TRAP 0x1 ;  /* 0x000000040000795c */ /* 0x000fe20000300000 */
.L_x_21:
[----:B---3--:R-:W-:Y:S05]  /*8360*/  @P2 BRA `(.L_x_22) ;  /* 0x0000000000082947 */ /* 0x008fea0003800000 */
[----:B------:R-:W3:Y:S02]  /*8370*/  SYNCS.PHASECHK.TRANS64.TRYWAIT P2, [UR4+0x38850], R0 ;  /* 0x03885000ff0075a7 */ /* 0x000ee40008040144 */
[----:B---3--:R-:W-:Y:S05]  /*8380*/  @!P2 BRA `(.L_x_23) ;  /* 0x000000980008a947 */ /* 0x008fea0003800000 */
.L_x_22:
[----:B------:R-:W-:Y:S01]  /*8390*/  R2UR UR5, R231 ;  /* 0x00000000e70572ca */ /* 0x000fe200000e0000 */
[----:B------:R-:W-:Y:S01]  /*83a0*/  WARPGROUP.ARRIVE ;  /* 0x00000000000079c5 */ /* 0x000fe20000000000 */
[----:B------:R-:W-:Y:S01]  /*83b0*/  R2UR UR6, R230 ;  /* 0x00000000e60672ca */ /* 0x000fe200000e0000 */
[----:B------:R-:W-:Y:S01]  /*83c0*/  UMOV UR7, 0x40000040 ;  /* 0x4000004000077882 */ /* 0x000fe20000000000 */
[----:B0-2---:R-:W-:Y:S01]  /*83d0*/  FMUL.FTZ R0, R184, UR61 ;  /* 0x0000003db8007c20 */ /* 0x005fe20008410000 */
[----:B-1----:R-:W-:Y:S01]  /*83e0*/  FMUL.FTZ R3, R185, UR61 ;  /* 0x0000003db9037c20 */ /* 0x002fe20008410000 */
[----:B------:R-:W-:Y:S01]  /*83f0*/  FMUL.FTZ R184, R187, UR61 ;  /* 0x0000003dbbb87c20 */ /* 0x000fe20008410000 */
[----:B------:R-:W-:Y:S01]  /*8400*/  FMUL.FTZ R187, R188, UR61 ;  /* 0x0000003dbcbb7c20 */ /* 0x000fe20008410000 */
[----:B------:R-:W-:Y:S01]  /*8410*/  FMUL.FTZ R188, R189, UR61 ;  /* 0x0000003dbdbc7c20 */ /* 0x000fe20008410000 */
[----:B------:R-:W-:Y:S01]  /*8420*/  FMUL.FTZ R185, R186, UR61 ;  /* 0x0000003dbab97c20 */ /* 0x000fe20008410000 */
[----:B------:R-:W0:Y:S01]  /*8430*/  MUFU.TANH R0, R0 ;  /* 0x0000000000007308 */ /* 0x000e220000002400 */
[----:B------:R-:W-:Y:S01]  /*8440*/  FMUL.FTZ R186, R190, UR61 ;  /* 0x0000003dbeba7c20 */ /* 0x000fe20008410000 */
[----:B------:R-:W-:Y:S01]  /*8450*/  FMUL.FTZ R190, R176, UR61 ;  /* 0x0000003db0be7c20 */ /* 0x000fe20008410000 */
[----:B------:R-:W-:Y:S01]  /*8460*/  UIADD3 UR5, UR5, 0x400, URZ ;  /* 0x0000040005057890 */ /* 0x000fe2000fffe03f */
[----:B------:R-:W-:Y:S01]  /*8470*/  FMUL.FTZ R177, R177, UR61 ;  /* 0x0000003db1b17c20 */ /* 0x000fe20008410000 */
[----:B------:R-:W-:Y:S01]  /*8480*/  FMUL.FTZ R180, R180, UR61 ;  /* 0x0000003db4b47c20 */ /* 0x000fe20008410000 */
[----:B------:R-:W-:Y:S01]  /*8490*/  FMUL.FTZ R181, R181, UR61 ;  /* 0x0000003db5b57c20 */ /* 0x000fe20008410000 */
[----:B------:R-:W-:Y:S01]  /*84a0*/  USHF.R.U32.HI UR5, URZ, 0x4, UR5 ;  /* 0x000000043f057899 */ /* 0x000fe20008011605 */
[----:B------:R-:W1:Y:S01]  /*84b0*/  MUFU.TANH R3, R3 ;  /* 0x0000000300037308 */ /* 0x000e620000002400 */
[----:B------:R-:W-:Y:S01]  /*84c0*/  FMUL.FTZ R189, R191, UR61 ;  /* 0x0000003dbfbd7c20 */ /* 0x000fe20008410000 */
[----:B------:R-:W-:Y:S01]  /*84d0*/  FMUL.FTZ R168, R168, UR61 ;  /* 0x0000003da8a87c20 */ /* 0x000fe20008410000 */
[----:B------:R-:W-:Y:S01]  /*84e0*/  ULOP3.LUT UR5, UR5, 0x3fff, URZ, 0xc0, !UPT ;  /* 0x00003fff05057892 */ /* 0x000fe2000f8ec03f */
[----:B------:R-:W-:Y:S01]  /*84f0*/  FMUL.FTZ R169, R169, UR61 ;  /* 0x0000003da9a97c20 */ /* 0x000fe20008410000 */
[----:B------:R-:W-:Y:S01]  /*8500*/  FMUL.FTZ R172, R172, UR61 ;  /* 0x0000003dacac7c20 */ /* 0x000fe20008410000 */
[----:B------:R-:W-:Y:S01]  /*8510*/  FMUL.FTZ R173, R173, UR61 ;  /* 0x0000003dadad7c20 */ /* 0x000fe20008410000 */
[----:B------:R-:W-:Y:S01]  /*8520*/  ULOP3.LUT UR5, UR5, 0x2800000, URZ, 0xfc, !UPT ;  /* 0x0280000005057892 */ /* 0x000fe2000f8efc3f */
[----:B------:R-:W2:Y:S01]  /*8530*/  MUFU.TANH R187, R187 ;  /* 0x000000bb00bb7308 */ /* 0x000ea20000002400 */
[----:B0-----:R-:W-:Y:S01]  /*8540*/  FMNMX.FTZ R2, R0, R21, !PT ;  /* 0x0000001500027209 */ /* 0x001fe20007810000 */
[----:B------:R-:W-:Y:S01]  /*8550*/  FMUL.FTZ R160, R160, UR61 ;  /* 0x0000003da0a07c20 */ /* 0x000fe20008410000 */
[----:B------:R-:W-:Y:S01]  /*8560*/  UIMAD UR5, UR6, 0xa00, UR5 ;  /* 0x00000a00060578a4 */ /* 0x000fe2000f8e0205 */
[----:B------:R-:W-:Y:S01]  /*8570*/  FMUL.FTZ R161, R161, UR61 ;  /* 0x0000003da1a17c20 */ /* 0x000fe20008410000 */
[----:B------:R-:W-:Y:S01]  /*8580*/  FMUL.FTZ R164, R164, UR61 ;  /* 0x0000003da4a47c20 */ /* 0x000fe20008410000 */
[----:B------:R-:W-:Y:S01]  /*8590*/  FMUL.FTZ R165, R165, UR61 ;  /* 0x0000003da5a57c20 */ /* 0x000fe20008410000 */
[----:B------:R-:W-:Y:S01]  /*85a0*/  FMUL.FTZ R152, R152, UR61 ;  /* 0x0000003d98987c20 */ /* 0x000fe20008410000 */
[----:B------:R-:W0:Y:S01]  /*85b0*/  MUFU.TANH R188, R188 ;  /* 0x000000bc00bc7308 */ /* 0x000e220000002400 */
[----:B-1----:R-:W-:Y:S01]  /*85c0*/  FMNMX.FTZ R2, R3, R2, !PT ;  /* 0x0000000203027209 */ /* 0x002fe20007810000 */
[----:B------:R-:W-:Y:S01]  /*85d0*/  UMOV UR6, UR5 ;  /* 0x0000000500067c82 */ /* 0x000fe20008000000 */
[----:B------:R-:W-:Y:S01]  /*85e0*/  FMUL.FTZ R153, R153, UR61 ;  /* 0x0000003d99997c20 */ /* 0x000fe20008410000 */
[----:B------:R-:W-:Y:S01]  /*85f0*/  HGMMA.64x256x16.F32 R24, R208, gdesc[UR4].tnspB, R24, gsb0 ;  /* 0x43e00004d0187df0 */ /* 0x000fe20008000818 */
[----:B------:R-:W-:Y:S01]  /*8600*/  UIADD3 UR6, UR5, 0x80, URZ ;  /* 0x0000008005067890 */ /* 0x000fe2000fffe03f */
[----:B------:R-:W-:Y:S01]  /*8610*/  FMUL.FTZ R176, R178, UR61 ;  /* 0x0000003db2b07c20 */ /* 0x000fe20008410000 */
[----:B------:R-:W-:Y:S01]  /*8620*/  UMOV UR7, 0x40000040 ;  /* 0x4000004000077882 */ /* 0x000fe20000000000 */
[----:B------:R-:W1:Y:S01]  /*8630*/  MUFU.TANH R190, R190 ;  /* 0x000000be00be7308 */ /* 0x000e620000002400 */
[----:B--2---:R-:W-:Y:S01]  /*8640*/  FMNMX.FTZ R191, R187, R2, !PT ;  /* 0x00000002bbbf7209 */ /* 0x004fe20007810000 */
[----:B------:R-:W-:Y:S01]  /*8650*/  FMUL.FTZ R178, R179, UR61 ;  /* 0x0000003db3b27c20 */ /* 0x000fe20008410000 */
[----:B------:R-:W-:Y:S01]  /*8660*/  FMUL.FTZ R156, R156, UR61 ;  /* 0x0000003d9c9c7c20 */ /* 0x000fe20008410000 */
[----:B------:R-:W-:Y:S01]  /*8670*/  FMUL.FTZ R179, R182, UR61 ;  /* 0x0000003db6b37c20 */ /* 0x000fe20008410000 */
[----:B------:R-:W-:Y:S01]  /*8680*/  FMUL.FTZ R182, R157, UR61 ;  /* 0x0000003d9db67c20 */ /* 0x000fe20008410000 */
[----:B------:R-:W-:Y:S01]  /*8690*/  FMUL.FTZ R170, R170, UR61 ;  /* 0x0000003daaaa7c20 */ /* 0x000fe20008410000 */
[----:B------:R-:W-:Y:S01]  /*86a0*/  ULDC UR10, c[0x0][0x988] ;  /* 0x00026200000a7ab9 */ /* 0x000fe20000000800 */
[----:B------:R-:W2:Y:S01]  /*86b0*/  MUFU.TANH R177, R177 ;  /* 0x000000b100b17308 */ /* 0x000ea20000002400 */
[----:B0-----:R-:W-:Y:S01]  /*86c0*/  FMNMX.FTZ R191, R188, R191, !PT ;  /* 0x000000bfbcbf7209 */ /* 0x001fe20007810000 */
[----:B------:R-:W-:Y:S01]  /*86d0*/  FMUL.FTZ R171, R171, UR61 ;  /* 0x0000003dabab7c20 */ /* 0x000fe20008410000 */
[----:B------:R-:W-:Y:S01]  /*86e0*/  UMOV UR11, UR10 ;  /* 0x0000000a000b7c82 */ /* 0x000fe20008000000 */
[----:B------:R-:W-:Y:S01]  /*86f0*/  FMUL.FTZ R174, R174, UR61 ;  /* 0x0000003daeae7c20 */ /* 0x000fe20008410000 */
[----:B------:R-:W-:Y:S01]  /*8700*/  FMUL.FTZ R175, R175, UR61 ;  /* 0x0000003dafaf7c20 */ /* 0x000fe20008410000 */
[----:B------:R-:W-:Y:S01]  /*8710*/  FMUL.FTZ R162, R162, UR61 ;  /* 0x0000003da2a27c20 */ /* 0x000fe20008410000 */
[----:B------:R-:W-:Y:S01]  /*8720*/  FMUL.FTZ R163, R163, UR61 ;  /* 0x0000003da3a37c20 */ /* 0x000fe20008410000 */
[----:B------:R-:W0:Y:S01]  /*8730*/  MUFU.TANH R180, R180 ;  /* 0x000000b400b47308 */ /* 0x000e220000002400 */
[----:B-1----:R-:W-:Y:S01]  /*8740*/  FMNMX.FTZ R2, R190, R191, !PT ;  /* 0x000000bfbe027209 */ /* 0x002fe20007810000 */
[----:B------:R-:W-:Y:S01]  /*8750*/  FMUL.FTZ R166, R166, UR61 ;  /* 0x0000003da6a67c20 */ /* 0x000fe20008410000 */
[----:B------:R-:W-:Y:S01]  /*8760*/  FMUL.FTZ R167, R167, UR61 ;  /* 0x0000003da7a77c20 */ /* 0x000fe20008410000 */
[----:B------:R-:W-:Y:S01]  /*8770*/  FMUL.FTZ R154, R154, UR61 ;  /* 0x0000003d9a9a7c20 */ /* 0x000fe20008410000 */
[----:B------:R-:W-:Y:S01]  /*8780*/  FMUL.FTZ R155, R155, UR61 ;  /* 0x0000003d9b9b7c20 */ /* 0x000fe20008410000 */
[----:B------:R-:W-:Y:S01]  /*8790*/  FMUL.FTZ R158, R158, UR61 ;  /* 0x0000003d9e9e7c20 */ /* 0x000fe20008410000 */
[----:B------:R-:W-:Y:S01]  /*87a0*/  FMUL.FTZ R159, R159, UR61 ;  /* 0x0000003d9f9f7c20 */ /* 0x000fe20008410000 */
[----:B------:R-:W1:Y:S01]  /*87b0*/  MUFU.TANH R181, R181 ;  /* 0x000000b500b57308 */ /* 0x000e620000002400 */
[----:B--2---:R-:W-:Y:S01]  /*87c0*/  FMNMX.FTZ R191, R177, R2, !PT ;  /* 0x00000002b1bf7209 */ /* 0x004fe20007810000 */
[----:B------:R-:W-:Y:S01]  /*87d0*/  IMAD.U32 R230, RZ, RZ, UR60 ;  /* 0x0000003cffe67e24 */ /* 0x000fe2000f8e00ff */
[----:B------:R-:W-:-:S05]  /*87e0*/  R2UR UR10, R223 ;  /* 0x00000000df0a72ca */ /* 0x000fca00000e0000 */
[----:B------:R-:W2:Y:S01]  /*87f0*/  MUFU.TANH R168, R168 ;  /* 0x000000a800a87308 */ /* 0x000ea20000002400 */
[----:B0-----:R-:W-:-:S07]  /*8800*/  FMNMX.FTZ R2, R180, R191, !PT ;  /* 0x000000bfb4027209 */ /* 0x001fce0007810000 */
[----:B------:R-:W0:Y:S01]  /*8810*/  MUFU.TANH R169, R169 ;  /* 0x000000a900a97308 */ /* 0x000e220000002400 */
[----:B-1----:R-:W-:-:S07]  /*8820*/  FMNMX.FTZ R191, R181, R2, !PT ;  /* 0x00000002b5bf7209 */ /* 0x002fce0007810000 */
[----:B------:R-:W1:Y:S01]  /*8830*/  MUFU.TANH R172, R172 ;  /* 0x000000ac00ac7308 */ /* 0x000e620000002400 */
[----:B--2---:R-:W-:-:S07]  /*8840*/  FMNMX.FTZ R2, R168, R191, !PT ;  /* 0x000000bfa8027209 */ /* 0x004fce0007810000 */
        /* <DEDUP_REMOVED lines=11> */
[----:B--2---:R-:W-:Y:S01]  /*8900*/  FMNMX.FTZ R2, R164, R157, !PT ;  /* 0x0000009da4027209 */ /* 0x004fe20007810000 */
[----:B------:R-:W-:-:S06]  /*8910*/  FMUL.FTZ R157, R183, UR61 ;  /* 0x0000003db79d7c20 */ /* 0x000fcc0008410000 */
        /* <DEDUP_REMOVED lines=9> */
[----:B-1----:R-:W-:-:S05]  /*89b0*/  FMNMX.FTZ R183, R182, R183, !PT ;  /* 0x000000b7b6b77209 */ /* 0x002fca0007810000 */
[----:B------:R-:W1:Y:S02]  /*89c0*/  SHFL.BFLY PT, R2, R183, 0x2, 0x1f ;  /* 0x0c401f00b7027f89 */ /* 0x000e6400000e0000 */
[----:B------:R-:W3:Y:S08]  /*89d0*/  MUFU.TANH R186, R186 ;  /* 0x000000ba00ba7308 */ /* 0x000ef00000002400 */
[----:B------:R-:W4:Y:S08]  /*89e0*/  MUFU.TANH R189, R189 ;  /* 0x000000bd00bd7308 */ /* 0x000f300000002400 */
[----:B------:R-:W5:Y:S01]  /*89f0*/  MUFU.TANH R176, R176 ;  /* 0x000000b000b07308 */ /* 0x000f620000002400 */
[----:B-1----:R-:W-:-:S07]  /*8a00*/  FMNMX.FTZ R2, R183, R2, !PT ;  /* 0x00000002b7027209 */ /* 0x002fce0007810000 */
[----:B------:R-:W1:Y:S01]  /*8a10*/  MUFU.TANH R178, R178 ;  /* 0x000000b200b27308 */ /* 0x000e620000002400 */
[----:B------:R-:W2:Y:S07]  /*8a20*/  SHFL.BFLY PT, R183, R2, 0x1, 0x1f ;  /* 0x0c201f0002b77f89 */ /* 0x000eae00000e0000 */
[----:B------:R-:W1:Y:S08]  /*8a30*/  MUFU.TANH R179, R179 ;  /* 0x000000b300b37308 */ /* 0x000e700000002400 */
[----:B------:R-:W1:Y:S08]  /*8a40*/  MUFU.TANH R157, R157 ;  /* 0x0000009d009d7308 */ /* 0x000e700000002400 */
[----:B------:R-:W1:Y:S01]  /*8a50*/  MUFU.TANH R170, R170 ;  /* 0x000000aa00aa7308 */ /* 0x000e620000002400 */
[----:B--2---:R-:W-:-:S02]  /*8a60*/  FMNMX.FTZ R4, R2, R183, !PT ;  /* 0x000000b702047209 */ /* 0x004fc40007810000 */
[----:B------:R-:W-:-:S03]  /*8a70*/  FMNMX.FTZ R183, R185, R20, !PT ;  /* 0x00000014b9b77209 */ /* 0x000fc60007810000 */
[----:B------:R-:W-:Y:S01]  /*8a80*/  FADD.FTZ R2, -R4, R21 ;  /* 0x0000001504027221 */ /* 0x000fe20000010100 */
[----:B0-----:R-:W-:Y:S01]  /*8a90*/  FMNMX.FTZ R183, R184, R183, !PT ;  /* 0x000000b7b8b77209 */ /* 0x001fe20007810000 */
[----:B------:R-:W0:Y:S02]  /*8aa0*/  MUFU.TANH R171, R171 ;  /* 0x000000ab00ab7308 */ /* 0x000e240000002400 */
[----:B------:R-:W-:-:S06]  /*8ab0*/  FMUL.FTZ R2, R2, UR11 ;  /* 0x0000000b02027c20 */ /* 0x000fcc0008410000 */
[----:B------:R-:W2:Y:S08]  /*8ac0*/  MUFU.TANH R174, R174 ;  /* 0x000000ae00ae7308 */ /* 0x000eb00000002400 */
[----:B------:R-:W2:Y:S08]  /*8ad0*/  MUFU.TANH R175, R175 ;  /* 0x000000af00af7308 */ /* 0x000eb00000002400 */
[----:B------:R-:W2:Y:S08]  /*8ae0*/  MUFU.TANH R162, R162 ;  /* 0x000000a200a27308 */ /* 0x000eb00000002400 */
[----:B------:R-:W2:Y:S08]  /*8af0*/  MUFU.TANH R163, R163 ;  /* 0x000000a300a37308 */ /* 0x000eb00000002400 */
[----:B------:R-:W2:Y:S08]  /*8b00*/  MUFU.TANH R166, R166 ;  /* 0x000000a600a67308 */ /* 0x000eb00000002400 */
[----:B------:R-:W2:Y:S08]  /*8b10*/  MUFU.TANH R167, R167 ;  /* 0x000000a700a77308 */ /* 0x000eb00000002400 */
[----:B------:R-:W2:Y:S01]  /*8b20*/  MUFU.TANH R154, R154 ;  /* 0x0000009a009a7308 */ /* 0x000ea20000002400 */
[----:B------:R-:W-:-:S02]  /*8b30*/  WARPGROUP.DEPBAR.LE gsb0, 0x0 ;  /* 0x00008000000079c5 */ /* 0x000fc40000010000 */
[----:B------:R-:W-:-:S05]  /*8b40*/  WARPGROUP.ARRIVE ;  /* 0x00000000000079c5 */ /* 0x000fca0000000000 */
[----:B------:R-:W2:Y:S01]  /*8b50*/  MUFU.TANH R155, R155 ;  /* 0x0000009b009b7308 */ /* 0x000ea20000002400 */
[----:B------:R-:W-:Y:S01]  /*8b60*/  HGMMA.64x256x16.F32 R24, R204, gdesc[UR4].tnspB, R24, gsb0 ;  /* 0x43e00004cc187df0 */ /* 0x000fe20008000818 */
[----:B------:R-:W-:Y:S01]  /*8b70*/  UIADD3 UR6, UR5, 0x100, URZ ;  /* 0x0000010005067890 */ /* 0x000fe2000fffe03f */
[----:B------:R-:W-:-:S05]  /*8b80*/  UMOV UR7, 0x40000040 ;  /* 0x4000004000077882 */ /* 0x000fca0000000000 */
[----:B------:R-:W2:Y:S08]  /*8b90*/  MUFU.TANH R158, R158 ;  /* 0x0000009e009e7308 */ /* 0x000eb00000002400 */
[----:B------:R-:W2:Y:S08]  /*8ba0*/  MUFU.TANH R159, R159 ;  /* 0x0000009f009f7308 */ /* 0x000eb00000002400 */
[----:B------:R-:W-:Y:S01]  /*8bb0*/  MUFU.EX2 R2, R2 ;  /* 0x0000000200027308 */ /* 0x000fe20000000800 */
[----:B------:R-:W-:-:S02]  /*8bc0*/  WARPGROUP.DEPBAR.LE gsb0, 0x0 ;  /* 0x00008000000079c5 */ /* 0x000fc40000010000 */
[----:B------:R-:W-:-:S06]  /*8bd0*/  WARPGROUP.ARRIVE ;  /* 0x00000000000079c5 */ /* 0x000fcc0000000000 */
[----:B------:R-:W-:Y:S01]  /*8be0*/  HGMMA.64x256x16.F32 R24, R200, gdesc[UR4].tnspB, R24, gsb0 ;  /* 0x43e00004c8187df0 */ /* 0x000fe20008000818 */
[----:B------:R-:W-:Y:S01]  /*8bf0*/  UIADD3 UR6, UR5, 0x180, URZ ;  /* 0x0000018005067890 */ /* 0x000fe2000fffe03f */
[----:B------:R-:W-:Y:S01]  /*8c00*/  UMOV UR7, 0x40000040 ;  /* 0x4000004000077882 */ /* 0x000fe20000000000 */
[----:B------:R-:W-:Y:S02]  /*8c10*/  WARPGROUP.DEPBAR.LE gsb0, 0x0 ;  /* 0x00008000000079c5 */ /* 0x000fe40000010000 */
[----:B------:R-:W-:-:S15]  /*8c20*/  WARPGROUP.ARRIVE ;  /* 0x00000000000079c5 */ /* 0x000fde0000000000 */
[----:B------:R-:W-:-:S08]  /*8c30*/  NOP ;  /* 0x0000000000007918 */ /* 0x000fd00000000000 */
[----:B------:R-:W-:Y:S01]  /*8c40*/  HGMMA.64x256x16.F32 R24, R196, gdesc[UR4].tnspB, R24, gsb0 ;  /* 0x43e00004c4187df0 */ /* 0x000fe20008000818 */
[----:B------:R-:W-:Y:S01]  /*8c50*/  UIADD3 UR6, UR5, 0x200, URZ ;  /* 0x0000020005067890 */ /* 0x000fe2000fffe03f */
[----:B------:R-:W-:Y:S01]  /*8c60*/  R2UR UR5, R222 ;  /* 0x00000000de0572ca */ /* 0x000fe200000e0000 */
[----:B------:R-:W-:-:S12]  /*8c70*/  UMOV UR7, 0x40000040 ;  /* 0x4000004000077882 */ /* 0x000fd80000000000 */
[----:B------:R-:W-:Y:S01]  /*8c80*/  ISETP.LT.AND P2, PT, RZ, UR5, PT ;  /* 0x00000005ff007c0c */ /* 0x000fe2000bf41270 */
[----:B------:R-:W-:Y:S02]  /*8c90*/  WARPGROUP.DEPBAR.LE gsb0, 0x0 ;  /* 0x00008000000079c5 */ /* 0x000fe40000010000 */
[----:B------:R-:W-:Y:S01]  /*8ca0*/  WARPGROUP.ARRIVE ;  /* 0x00000000000079c5 */ /* 0x000fe20000000000 */
[----:B---3--:R-:W-:Y:S01]  /*8cb0*/  FMNMX.FTZ R196, R186, R183, !PT ;  /* 0x000000b7bac47209 */ /* 0x008fe20007810000 */
[----:B------:R-:W-:-:S03]  /*8cc0*/  FMUL.FTZ R197, R4, UR11 ;  /* 0x0000000b04c57c20 */ /* 0x000fc60008410000 */
[----:B----4-:R-:W-:-:S05]  /*8cd0*/  FMNMX.FTZ R21, R189, R196, !PT ;  /* 0x000000c4bd157209 */ /* 0x010fca0007810000 */
[----:B------:R-:W-:Y:S01]  /*8ce0*/  HGMMA.64x256x16.F32 R24, R192, gdesc[UR4].tnspB, R24, gsb0 ;  /* 0x43e00004c0187df0 */ /* 0x000fe20008000818 */
[--C-:B------:R-:W-:Y:S01]  /*8cf0*/  FFMA.FTZ R183, R0, UR11, -R197.reuse ;  /* 0x0000000b00b77c23 */ /* 0x100fe200080108c5 */
[--C-:B------:R-:W-:Y:S01]  /*8d00*/  FFMA.FTZ R208, R3, UR11, -R197.reuse ;  /* 0x0000000b03d07c23 */ /* 0x100fe200080108c5 */
[----:B-----5:R-:W-:Y:S01]  /*8d10*/  FMNMX.FTZ R21, R176, R21, !PT ;  /* 0x00000015b0157209 */ /* 0x020fe20007810000 */
[--C-:B------:R-:W-:Y:S01]  /*8d20*/  FFMA.FTZ R196, R160, UR11, -R197.reuse ;  /* 0x0000000ba0c47c23 */ /* 0x100fe200080108c5 */
[--C-:B------:R-:W-:Y:S01]  /*8d30*/  FFMA.FTZ R202, R172, UR11, -R197.reuse ;  /* 0x0000000bacca7c23 */ /* 0x100fe200080108c5 */
[--C-:B------:R-:W-:Y:S01]  /*8d40*/  FFMA.FTZ R210, R187, UR11, -R197.reuse ;  /* 0x0000000bbbd27c23 */ /* 0x100fe200080108c5 */
[----:B-1----:R-:W-:Y:S01]  /*8d50*/  FMNMX.FTZ R0, R178, R21, !PT ;  /* 0x00000015b2007209 */ /* 0x002fe20007810000 */
        /* <DEDUP_REMOVED lines=15> */
[----:B0-----:R-:W-:Y:S01]  /*8e50*/  FMNMX.FTZ R3, R171, R0, !PT ;  /* 0x00000000ab037209 */ /* 0x001fe20007810000 */
[--C-:B------:R-:W-:Y:S01]  /*8e60*/  FFMA.FTZ R181, R161, UR11, -R197.reuse ;  /* 0x0000000ba1b57c23 */ /* 0x100fe200080108c5 */
[--C-:B------:R-:W-:Y:S01]  /*8e70*/  FFMA.FTZ R169, R169, UR11, -R197.reuse ;  /* 0x0000000ba9a97c23 */ /* 0x100fe200080108c5 */
[--C-:B------:R-:W-:Y:S01]  /*8e80*/  FFMA.FTZ R173, R173, UR11, -R197.reuse ;  /* 0x0000000badad7c23 */ /* 0x100fe200080108c5 */
[----:B--2---:R-:W-:Y:S01]  /*8e90*/  FMNMX.FTZ R0, R174, R3, !PT ;  /* 0x00000003ae007209 */ /* 0x004fe20007810000 */
[----:B------:R-:W-:Y:S01]  /*8ea0*/  MUFU.EX2 R210, R210 ;  /* 0x000000d200d27308 */ /* 0x000fe20000000800 */
[--C-:B------:R-:W-:Y:S01]  /*8eb0*/  FFMA.FTZ R161, R165, UR11, -R197.reuse ;  /* 0x0000000ba5a17c23 */ /* 0x100fe200080108c5 */
[----:B------:R-:W-:Y:S01]  /*8ec0*/  FFMA.FTZ R182, R182, UR11, -R197 ;  /* 0x0000000bb6b67c23 */ /* 0x000fe200080108c5 */
[----:B------:R-:W-:-:S02]  /*8ed0*/  FMNMX.FTZ R3, R175, R0, !PT ;  /* 0x00000000af037209 */ /* 0x000fc40007810000 */
[----:B------:R-:W-:Y:S01]  /*8ee0*/  MOV R165, UR4 ;  /* 0x0000000400a57c02 */ /* 0x000fe20008000f00 */
[----:B------:R-:W-:Y:S01]  /*8ef0*/  UIADD3 UR4, UR5, -0x1, URZ ;  /* 0xffffffff05047890 */ /* 0x000fe2000fffe03f */
[----:B------:R-:W-:Y:S01]  /*8f00*/  FMNMX.FTZ R0, R162, R3, !PT ;  /* 0x00000003a2007209 */ /* 0x000fe20007810000 */
[----:B------:R-:W-:Y:S01]  /*8f10*/  MUFU.EX2 R191, R191 ;  /* 0x000000bf00bf7308 */ /* 0x000fe20000000800 */
[----:B------:R-:W-:Y:S01]  /*8f20*/  R2UR UR5, R16 ;  /* 0x00000000100572ca */ /* 0x000fe200000e0000 */
[----:B------:R-:W-:Y:S01]  /*8f30*/  @!P1 VIADD R165, R165, 0x38860 ;  /* 0x00038860a5a59836 */ /* 0x000fe20000000000 */
[----:B------:R-:W-:Y:S01]  /*8f40*/  FMNMX.FTZ R3, R163, R0, !PT ;  /* 0x00000000a3037209 */ /* 0x000fe20007810000 */
[----:B------:R-:W-:-:S03]  /*8f50*/  IMAD.U32 R222, RZ, RZ, UR4 ;  /* 0x00000004ffde7e24 */ /* 0x000fc6000f8e00ff */
[----:B------:R-:W-:Y:S01]  /*8f60*/  FMNMX.FTZ R0, R166, R3, !PT ;  /* 0x00000003a6007209 */ /* 0x000fe20007810000 */
[----:B------:R-:W-:Y:S01]  /*8f70*/  MUFU.EX2 R204, R204 ;  /* 0x000000cc00cc7308 */ /* 0x000fe20000000800 */
[----:B------:R-:W-:Y:S02]  /*8f80*/  @!P1 PRMT R165, RZ, 0x654, R165 ;  /* 0x00000654ffa59816 */ /* 0x000fe400000000a5 */
[----:B------:R-:W-:-:S03]  /*8f90*/  FMNMX.FTZ R3, R167, R0, !PT ;  /* 0x00000000a7037209 */ /* 0x000fc60007810000 */
[----:B------:R-:W-:Y:S01]  /*8fa0*/  IMAD.U32 R232, RZ, RZ, UR5 ;  /* 0x00000005ffe87e24 */ /* 0x000fe2000f8e00ff */
[----:B------:R-:W-:Y:S01]  /*8fb0*/  FMNMX.FTZ R0, R154, R3, !PT ;  /* 0x000000039a007209 */ /* 0x000fe20007810000 */
[----:B------:R-:W-:Y:S03]  /*8fc0*/  MUFU.EX2 R187, R187 ;  /* 0x000000bb00bb7308 */ /* 0x000fe60000000800 */
[----:B------:R-:W-:-:S04]  /*8fd0*/  FMNMX.FTZ R3, R155, R0, !PT ;  /* 0x000000009b037209 */ /* 0x000fc80007810000 */
[----:B------:R-:W-:Y:S01]  /*8fe0*/  FMNMX.FTZ R0, R158, R3, !PT ;  /* 0x000000039e007209 */ /* 0x000fe20007810000 */
[----:B------:R-:W-:Y:S03]  /*8ff0*/  MUFU.EX2 R206, R206 ;  /* 0x000000ce00ce7308 */ /* 0x000fe60000000800 */
[----:B------:R-:W-:-:S05]  /*9000*/  FMNMX.FTZ R0, R159, R0, !PT ;  /* 0x000000009f007209 */ /* 0x000fca0007810000 */
[----:B------:R-:W0:Y:S01]  /*9010*/  SHFL.BFLY PT, R3, R0, 0x2, 0x1f ;  /* 0x0c401f0000037f89 */ /* 0x000e2200000e0000 */
[----:B------:R-:W-:Y:S08]  /*9020*/  MUFU.EX2 R177, R177 ;  /* 0x000000b100b17308 */ /* 0x000ff00000000800 */
[----:B------:R-:W-:Y:S08]  /*9030*/  MUFU.EX2 R200, R200 ;  /* 0x000000c800c87308 */ /* 0x000ff00000000800 */
[----:B------:R-:W-:Y:S01]  /*9040*/  MUFU.EX2 R169, R169 ;  /* 0x000000a900a97308 */ /* 0x000fe20000000800 */
[----:B0-----:R-:W-:-:S07]  /*9050*/  FMNMX.FTZ R3, R0, R3, !PT ;  /* 0x0000000300037209 */ /* 0x001fce0007810000 */
[----:B------:R-:W-:Y:S01]  /*9060*/  MUFU.EX2 R202, R202 ;  /* 0x000000ca00ca7308 */ /* 0x000fe20000000800 */
[----:B------:R-:W0:Y:S07]  /*9070*/  SHFL.BFLY PT, R0, R3, 0x1, 0x1f ;  /* 0x0c201f0003007f89 */ /* 0x000e2e00000e0000 */
[----:B------:R-:W-:Y:S08]  /*9080*/  MUFU.EX2 R173, R173 ;  /* 0x000000ad00ad7308 */ /* 0x000ff00000000800 */
[----:B------:R-:W-:Y:S08]  /*9090*/  MUFU.EX2 R196, R196 ;  /* 0x000000c400c47308 */ /* 0x000ff00000000800 */
[----:B------:R-:W-:Y:S01]  /*90a0*/  MUFU.EX2 R181, R181 ;  /* 0x000000b500b57308 */ /* 0x000fe20000000800 */
[----:B0-----:R-:W-:-:S07]  /*90b0*/  FMNMX.FTZ R3, R3, R0, !PT ;  /* 0x0000000003037209 */ /* 0x001fce0007810000 */
[----:B------:R-:W-:Y:S01]  /*90c0*/  MUFU.EX2 R198, R198 ;  /* 0x000000c600c67308 */ /* 0x000fe20000000800 */
[C---:B------:R-:W-:Y:S01]  /*90d0*/  FADD.FTZ R0, -R3.reuse, R20 ;  /* 0x0000001403007221 */ /* 0x040fe20000010100 */
[----:B------:R-:W-:-:S03]  /*90e0*/  FMUL.FTZ R156, R3, UR11 ;  /* 0x0000000b039c7c20 */ /* 0x000fc60008410000 */
[----:B------:R-:W-:Y:S01]  /*90f0*/  FMUL.FTZ R0, R0, UR11 ;  /* 0x0000000b00007c20 */ /* 0x000fe20008410000 */
[--C-:B------:R-:W-:Y:S01]  /*9100*/  FFMA.FTZ R209, R185, UR11, -R156.reuse ;  /* 0x0000000bb9d17c23 */ /* 0x100fe2000801089c */
[--C-:B------:R-:W-:Y:S01]  /*9110*/  FFMA.FTZ R160, R184, UR11, -R156.reuse ;  /* 0x0000000bb8a07c23 */ /* 0x100fe2000801089c */
[--C-:B------:R-:W-:Y:S01]  /*9120*/  FFMA.FTZ R172, R157, UR11, -R156.reuse ;  /* 0x0000000b9dac7c23 */ /* 0x100fe2000801089c */
[--C-:B------:R-:W-:Y:S01]  /*9130*/  FFMA.FTZ R211, R186, UR11, -R156.reuse ;  /* 0x0000000bbad37c23 */ /* 0x100fe2000801089c */
[----:B------:R-:W-:Y:S01]  /*9140*/  IMAD.U32 R157, RZ, RZ, UR10 ;  /* 0x0000000aff9d7e24 */ /* 0x000fe2000f8e00ff */
[----:B------:R-:W-:Y:S01]  /*9150*/  MUFU.EX2 R0, R0 ;  /* 0x0000000000007308 */ /* 0x000fe20000000800 */
[--C-:B------:R-:W-:Y:S01]  /*9160*/  FFMA.FTZ R164, R189, UR11, -R156.reuse ;  /* 0x0000000bbda47c23 */ /* 0x100fe2000801089c */
[--C-:B------:R-:W-:Y:S01]  /*9170*/  FFMA.FTZ R205, R176, UR11, -R156.reuse ;  /* 0x0000000bb0cd7c23 */ /* 0x100fe2000801089c */
[----:B------:R-:W-:Y:S02]  /*9180*/  @!P1 VIADD R157, R157, 0x38840 ;  /* 0x000388409d9d9836 */ /* 0x000fe40000000000 */
[--C-:B------:R-:W-:Y:S01]  /*9190*/  FFMA.FTZ R168, R178, UR11, -R156.reuse ;  /* 0x0000000bb2a87c23 */ /* 0x100fe2000801089c */
[--C-:B------:R-:W-:Y:S01]  /*91a0*/  FFMA.FTZ R207, R179, UR11, -R156.reuse ;  /* 0x0000000bb3cf7c23 */ /* 0x100fe2000801089c */
[--C-:B------:R-:W-:Y:S01]  /*91b0*/  FFMA.FTZ R197, R162, UR11, -R156.reuse ;  /* 0x0000000ba2c57c23 */ /* 0x100fe2000801089c */
[--C-:B------:R-:W-:Y:S01]  /*91c0*/  FFMA.FTZ R201, R170, UR11, -R156.reuse ;  /* 0x0000000baac97c23 */ /* 0x100fe2000801089c */
[----:B------:R-:W0:Y:S01]  /*91d0*/  MUFU.EX2 R209, R209 ;  /* 0x000000d100d17308 */ /* 0x000e220000000800 */
[----:B------:R-:W-:Y:S01]  /*91e0*/  @!P1 PRMT R157, RZ, 0x654, R157 ;  /* 0x00000654ff9d9816 */ /* 0x000fe2000000009d */
[--C-:B------:R-:W-:Y:S01]  /*91f0*/  FFMA.FTZ R170, R171, UR11, -R156.reuse ;  /* 0x0000000babaa7c23 */ /* 0x100fe2000801089c */
[--C-:B------:R-:W-:Y:S01]  /*9200*/  FFMA.FTZ R199, R166, UR11, -R156.reuse ;  /* 0x0000000ba6c77c23 */ /* 0x100fe2000801089c */
[--C-:B------:R-:W-:Y:S01]  /*9210*/  FFMA.FTZ R203, R174, UR11, -R156.reuse ;  /* 0x0000000baecb7c23 */ /* 0x100fe2000801089c */
[--C-:B------:R-:W-:Y:S01]  /*9220*/  FFMA.FTZ R174, R175, UR11, -R156.reuse ;  /* 0x0000000bafae7c23 */ /* 0x100fe2000801089c */
[--C-:B------:R-:W-:Y:S01]  /*9230*/  FFMA.FTZ R167, R167, UR11, -R156.reuse ;  /* 0x0000000ba7a77c23 */ /* 0x100fe2000801089c */
[--C-:B------:R-:W-:Y:S01]  /*9240*/  FFMA.FTZ R155, R155, UR11, -R156.reuse ;  /* 0x0000000b9b9b7c23 */ /* 0x100fe2000801089c */
[----:B------:R-:W1:Y:S01]  /*9250*/  MUFU.EX2 R160, R160 ;  /* 0x000000a000a07308 */ /* 0x000e620000000800 */
[----:B------:R-:W-:-:S07]  /*9260*/  FFMA.FTZ R158, R158, UR11, -R156 ;  /* 0x0000000b9e9e7c23 */ /* 0x000fce000801089c */
[----:B------:R-:W2:Y:S01]  /*9270*/  MUFU.EX2 R211, R211 ;  /* 0x000000d300d37308 */ /* 0x000ea20000000800 */
[----:B0-----:R-:W-:-:S07]  /*9280*/  FFMA.FTZ R5, R0, R5, R209 ;  /* 0x0000000500057223 */ /* 0x001fce00000100d1 */
[----:B------:R-:W0:Y:S01]  /*9290*/  MUFU.EX2 R164, R164 ;  /* 0x000000a400a47308 */ /* 0x000e220000000800 */
[C---:B-1----:R-:W-:Y:S01]  /*92a0*/  FADD.FTZ R162, R160.reuse, R5 ;  /* 0x00000005a0a27221 */ /* 0x042fe20000010000 */
[----:B------:R-:W-:-:S06]  /*92b0*/  F2FP.F16.F32.PACK_AB R209, R160, R209 ;  /* 0x000000d1a0d1723e */ /* 0x000fcc00000000ff */
[----:B------:R-:W1:Y:S01]  /*92c0*/  MUFU.EX2 R205, R205 ;  /* 0x000000cd00cd7308 */ /* 0x000e620000000800 */
[----:B--2---:R-:W-:-:S07]  /*92d0*/  FADD.FTZ R5, R211, R162 ;  /* 0x000000a2d3057221 */ /* 0x004fce0000010000 */
[----:B------:R-:W2:Y:S01]  /*92e0*/  MUFU.EX2 R168, R168 ;  /* 0x000000a800a87308 */ /* 0x000ea20000000800 */
[----:B0-----:R-:W-:Y:S01]  /*92f0*/  FADD.FTZ R162, R164, R5 ;  /* 0x00000005a4a27221 */ /* 0x001fe20000010000 */
[----:B------:R-:W-:Y:S01]  /*9300*/  FFMA.FTZ R5, R154, UR11, -R156 ;  /* 0x0000000b9a057c23 */ /* 0x000fe2000801089c */
[----:B------:R-:W-:-:S05]  /*9310*/  F2FP.F16.F32.PACK_AB R211, R164, R211 ;  /* 0x000000d3a4d3723e */ /* 0x000fca00000000ff */
[----:B------:R-:W-:Y:S08]  /*9320*/  MUFU.EX2 R207, R207 ;  /* 0x000000cf00cf7308 */ /* 0x000ff00000000800 */
        /* <DEDUP_REMOVED lines=8> */
[----:B------:R-:W-:Y:S01]  /*93b0*/  MUFU.EX2 R21, R21 ;  /* 0x0000001500157308 */ /* 0x000fe20000000800 */
[----:B------:R-:W-:-:S02]  /*93c0*/  WARPGROUP.DEPBAR.LE gsb0, 0x0 ;  /* 0x00008000000079c5 */ /* 0x000fc40000010000 */
[----:B------:R0:W-:Y:S05]  /*93d0*/  @!P1 SYNCS.ARRIVE.TRANS64.RED.A1T0 RZ, [R157+URZ], RZ ;  /* 0x000000ff9dff99a7 */ /* 0x0001ea000810043f */
[----:B------:R-:W-:Y:S01]  /*93e0*/  MUFU.EX2 R164, R5 ;  /* 0x0000000500a47308 */ /* 0x000fe20000000800 */
[----:B0-----:R-:W-:Y:S01]  /*93f0*/  FFMA.FTZ R157, R2, R14, R183 ;  /* 0x0000000e029d7223 */ /* 0x001fe200000100b7 */
[--C-:B------:R-:W-:Y:S01]  /*9400*/  FFMA.FTZ R14, R163, UR11, -R156.reuse ;  /* 0x0000000ba30e7c23 */ /* 0x100fe2000801089c */
[----:B------:R-:W-:-:S05]  /*9410*/  FFMA.FTZ R156, R159, UR11, -R156 ;  /* 0x0000000b9f9c7c23 */ /* 0x000fca000801089c */
[----:B------:R-:W0:Y:S01]  /*9420*/  MUFU.EX2 R152, R152 ;  /* 0x0000009800987308 */ /* 0x000e220000000800 */
[C---:B------:R-:W-:Y:S01]  /*9430*/  FADD.FTZ R157, R208.reuse, R157 ;  /* 0x0000009dd09d7221 */ /* 0x040fe20000010000 */
[----:B------:R3:W-:Y:S01]  /*9440*/  @!P1 SYNCS.ARRIVE.TRANS64.RED.A1T0 RZ, [R165+URZ], RZ ;  /* 0x000000ffa5ff99a7 */ /* 0x0007e2000810043f */
[----:B------:R-:W-:Y:S02]  /*9450*/  F2FP.F16.F32.PACK_AB R208, R208, R183 ;  /* 0x000000b7d0d0723e */ /* 0x000fe400000000ff */
[----:B------:R-:W-:Y:S01]  /*9460*/  FADD.FTZ R176, R210, R157 ;  /* 0x0000009dd2b07221 */ /* 0x000fe20000010000 */
[C---:B------:R-:W-:Y:S02]  /*9470*/  F2FP.F16.F32.PACK_AB R210, R191.reuse, R210 ;  /* 0x000000d2bfd2723e */ /* 0x040fe400000000ff */
[----:B------:R-:W4:Y:S01]  /*9480*/  MUFU.EX2 R14, R14 ;  /* 0x0000000e000e7308 */ /* 0x000f220000000800 */
[----:B------:R-:W-:-:S04]  /*9490*/  FADD.FTZ R157, R191, R176 ;  /* 0x000000b0bf9d7221 */ /* 0x000fc80000010000 */
[----:B------:R-:W-:Y:S01]  /*94a0*/  FADD.FTZ R166, R204, R157 ;  /* 0x0000009dcca67221 */ /* 0x000fe20000010000 */
[----:B-1----:R-:W-:Y:S01]  /*94b0*/  FADD.FTZ R157, R205, R162 ;  /* 0x000000a2cd9d7221 */ /* 0x002fe20000010000 */
[C---:B------:R-:W-:Y:S01]  /*94c0*/  F2FP.F16.F32.PACK_AB R204, R187.reuse, R204 ;  /* 0x000000ccbbcc723e */ /* 0x040fe200000000ff */
[----:B------:R-:W-:Y:S01]  /*94d0*/  MUFU.EX2 R193, R155 ;  /* 0x0000009b00c17308 */ /* 0x000fe20000000800 */
[----:B------:R-:W-:Y:S01]  /*94e0*/  FADD.FTZ R163, R187, R166 ;  /* 0x000000a6bba37221 */ /* 0x000fe20000010000 */
[----:B--2---:R-:W-:Y:S01]  /*94f0*/  FADD.FTZ R154, R168, R157 ;  /* 0x0000009da89a7221 */ /* 0x004fe20000010000 */
[----:B0-----:R-:W-:Y:S02]  /*9500*/  F2FP.F16.F32.PACK_AB R192, R152, R21 ;  /* 0x0000001598c0723e */ /* 0x001fe400000000ff */
[----:B------:R-:W-:Y:S01]  /*9510*/  FADD.FTZ R162, R206, R163 ;  /* 0x000000a3cea27221 */ /* 0x000fe20000010000 */
[----:B------:R-:W-:Y:S01]  /*9520*/  FADD.FTZ R157, R207, R154 ;  /* 0x0000009acf9d7221 */ /* 0x000fe20000010000 */
[----:B------:R-:W-:Y:S01]  /*9530*/  F2FP.F16.F32.PACK_AB R205, R168, R205 ;  /* 0x000000cda8cd723e */ /* 0x000fe200000000ff */
[----:B------:R-:W0:Y:S01]  /*9540*/  MUFU.EX2 R154, R167 ;  /* 0x000000a7009a7308 */ /* 0x000e220000000800 */
[C---:B------:R-:W-:Y:S01]  /*9550*/  FADD.FTZ R159, R177.reuse, R162 ;  /* 0x000000a2b19f7221 */ /* 0x040fe20000010000 */
[----:B------:R-:W-:Y:S01]  /*9560*/  FADD.FTZ R162, R172, R157 ;  /* 0x0000009daca27221 */ /* 0x000fe20000010000 */
[----:B------:R-:W-:-:S02]  /*9570*/  F2FP.F16.F32.PACK_AB R206, R177, R206 ;  /* 0x000000ceb1ce723e */ /* 0x000fc400000000ff */
[----:B------:R-:W-:Y:S01]  /*9580*/  FADD.FTZ R166, R200, R159 ;  /* 0x0000009fc8a67221 */ /* 0x000fe20000010000 */
[----:B------:R-:W-:Y:S01]  /*9590*/  FADD.FTZ R157, R201, R162 ;  /* 0x000000a2c99d7221 */ /* 0x000fe20000010000 */
[----:B------:R-:W-:Y:S01]  /*95a0*/  F2FP.F16.F32.PACK_AB R207, R172, R207 ;  /* 0x000000cfaccf723e */ /* 0x000fe200000000ff */
[----:B------:R-:W-:Y:S01]  /*95b0*/  MUFU.EX2 R153, R153 ;  /* 0x0000009900997308 */ /* 0x000fe20000000800 */
[C---:B------:R-:W-:Y:S01]  /*95c0*/  FADD.FTZ R159, R169.reuse, R166 ;  /* 0x000000a6a99f7221 */ /* 0x040fe20000010000 */
[----:B------:R-:W-:Y:S01]  /*95d0*/  FADD.FTZ R160, R170, R157 ;  /* 0x0000009daaa07221 */ /* 0x000fe20000010000 */
[----:B------:R-:W-:Y:S02]  /*95e0*/  F2FP.F16.F32.PACK_AB R200, R169, R200 ;  /* 0x000000c8a9c8723e */ /* 0x000fe400000000ff */
[----:B------:R-:W-:Y:S01]  /*95f0*/  FADD.FTZ R162, R202, R159 ;  /* 0x0000009fcaa27221 */ /* 0x000fe20000010000 */
[----:B------:R-:W-:Y:S01]  /*9600*/  FADD.FTZ R157, R203, R160 ;  /* 0x000000a0cb9d7221 */ /* 0x000fe20000010000 */
[----:B------:R-:W-:Y:S01]  /*9610*/  F2FP.F16.F32.PACK_AB R201, R170, R201 ;  /* 0x000000c9aac9723e */ /* 0x000fe200000000ff */
[----:B------:R-:W-:Y:S01]  /*9620*/  MUFU.EX2 R158, R158 ;  /* 0x0000009e009e7308 */ /* 0x000fe20000000800 */
[C---:B------:R-:W-:Y:S01]  /*9630*/  FADD.FTZ R159, R173.reuse, R162 ;  /* 0x000000a2ad9f7221 */ /* 0x040fe20000010000 */
[----:B------:R-:W-:Y:S01]  /*9640*/  FADD.FTZ R160, R174, R157 ;  /* 0x0000009daea07221 */ /* 0x000fe20000010000 */
[----:B------:R-:W-:-:S02]  /*9650*/  F2FP.F16.F32.PACK_AB R202, R173, R202 ;  /* 0x000000caadca723e */ /* 0x000fc400000000ff */
[----:B------:R-:W-:Y:S01]  /*9660*/  FADD.FTZ R162, R196, R159 ;  /* 0x0000009fc4a27221 */ /* 0x000fe20000010000 */
[----:B------:R-:W-:Y:S01]  /*9670*/  FADD.FTZ R5, R197, R160 ;  /* 0x000000a0c5057221 */ /* 0x000fe20000010000 */
[C---:B----4-:R-:W-:Y:S01]  /*9680*/  F2FP.F16.F32.PACK_AB R197, R14.reuse, R197 ;  /* 0x000000c50ec5723e */ /* 0x050fe200000000ff */
[----:B------:R-:W1:Y:S01]  /*9690*/  MUFU.EX2 R20, R182 ;  /* 0x000000b600147308 */ /* 0x000e620000000800 */
[----:B------:R-:W-:Y:S01]  /*96a0*/  FADD.FTZ R157, R181, R162 ;  /* 0x000000a2b59d7221 */ /* 0x000fe20000010000 */
[----:B------:R-:W-:Y:S01]  /*96b0*/  FADD.FTZ R160, R14, R5 ;  /* 0x000000050ea07221 */ /* 0x000fe20000010000 */
[----:B------:R-:W-:Y:S02]  /*96c0*/  F2FP.F16.F32.PACK_AB R203, R174, R203 ;  /* 0x000000cbaecb723e */ /* 0x000fe400000000ff */
[----:B------:R-:W-:Y:S01]  /*96d0*/  FADD.FTZ R162, R198, R157 ;  /* 0x0000009dc6a27221 */ /* 0x000fe20000010000 */
[----:B------:R-:W-:Y:S01]  /*96e0*/  FADD.FTZ R5, R199, R160 ;  /* 0x000000a0c7057221 */ /* 0x000fe20000010000 */
[----:B------:R-:W-:Y:S01]  /*96f0*/  F2FP.F16.F32.PACK_AB R196, R181, R196 ;  /* 0x000000c4b5c4723e */ /* 0x000fe200000000ff */
[----:B------:R-:W2:Y:S01]  /*9700*/  MUFU.EX2 R156, R156 ;  /* 0x0000009c009c7308 */ /* 0x000ea20000000800 */
[C---:B------:R-:W-:Y:S01]  /*9710*/  FADD.FTZ R162, R161.reuse, R162 ;  /* 0x000000a2a1a27221 */ /* 0x040fe20000010000 */
[----:B0-----:R-:W-:Y:S01]  /*9720*/  FADD.FTZ R5, R154, R5 ;  /* 0x000000059a057221 */ /* 0x001fe20000010000 */
[----:B------:R-:W-:-:S02]  /*9730*/  F2FP.F16.F32.PACK_AB R198, R161, R198 ;  /* 0x000000c6a1c6723e */ /* 0x000fc400000000ff */
[----:B------:R-:W-:Y:S01]  /*9740*/  FADD.FTZ R155, R21, R162 ;  /* 0x000000a2159b7221 */ /* 0x000fe20000010000 */
[----:B------:R-:W-:Y:S01]  /*9750*/  FADD.FTZ R5, R164, R5 ;  /* 0x00000005a4057221 */ /* 0x000fe20000010000 */
[----:B------:R-:W-:Y:S02]  /*9760*/  F2FP.F16.F32.PACK_AB R199, R154, R199 ;  /* 0x000000c79ac7723e */ /* 0x000fe400000000ff */
[----:B------:R-:W-:Y:S01]  /*9770*/  FADD.FTZ R14, R152, R155 ;  /* 0x0000009b980e7221 */ /* 0x000fe20000010000 */
[----:B------:R-:W-:Y:S01]  /*9780*/  FADD.FTZ R5, R193, R5 ;  /* 0x00000005c1057221 */ /* 0x000fe20000010000 */
[----:B-1----:R-:W-:Y:S02]  /*9790*/  F2FP.F16.F32.PACK_AB R194, R20, R153 ;  /* 0x0000009914c2723e */ /* 0x002fe400000000ff */
[----:B------:R-:W-:Y:S01]  /*97a0*/  FADD.FTZ R21, R153, R14 ;  /* 0x0000000e99157221 */ /* 0x000fe20000010000 */
[----:B------:R-:W-:Y:S01]  /*97b0*/  FADD.FTZ R5, R158, R5 ;  /* 0x000000059e057221 */ /* 0x000fe20000010000 */
[----:B------:R-:W-:-:S02]  /*97c0*/  F2FP.F16.F32.PACK_AB R193, R193, R164 ;  /* 0x000000a4c1c1723e */ /* 0x000fc400000000ff */
[----:B------:R-:W-:Y:S01]  /*97d0*/  FADD.FTZ R14, R20, R21 ;  /* 0x00000015140e7221 */ /* 0x000fe20000010000 */
[C---:B--2---:R-:W-:Y:S01]  /*97e0*/  FADD.FTZ R5, R156.reuse, R5 ;  /* 0x000000059c057221 */ /* 0x044fe20000010000 */
[----:B------:R-:W-:Y:S01]  /*97f0*/  F2FP.F16.F32.PACK_AB R195, R156, R158 ;  /* 0x0000009e9cc3723e */ /* 0x000fe200000000ff */
[----:B------:R-:W-:Y:S02]  /*9800*/  IMAD.MOV.U32 R20, RZ, RZ, R3 ;  /* 0x000000ffff147224 */ /* 0x000fe400078e0003 */
[----:B------:R-:W-:Y:S01]  /*9810*/  IMAD.MOV.U32 R21, RZ, RZ, R4 ;  /* 0x000000ffff157224 */ /* 0x000fe200078e0004 */
[----:B---3--:R-:W-:Y:S06]  /*9820*/  @P2 BRA `(.L_x_24) ;  /* 0xffffffc000342947 */ /* 0x008fec000383ffff */
.L_x_15:
[----:B------:R-:W-:Y:S06]  /*9830*/  BAR.ARV 0x8, 0x180 ;  /* 0x0206000000007b1d */ /* 0x000fec0000002000 */
        /* <DEDUP_REMOVED lines=128> */
[----:B------:R-:W-:Y:S06]  /*a040*/  @!P0 BRA `(.L_x_25) ;  /* 0x0000000000048947 */ /* 0x000fec0003800000 */
[----:B------:R-:W-:Y:S01]  /*a050*/  BPT.TRAP 0x1 ;  /* 0x000000040000795c */ /* 0x000fe20000300000 */
.L_x_25:
[----:B------:R-:W0:Y:S01]  /*a060*/  S2UR UR5, SR_CgaCtaId ;  /* 0x00000000000579c3 */ /* 0x000e220000008800 */
[----:B------:R-:W-:Y:S01]  /*a070*/  R2UR UR6, R16 ;  /* 0x00000000100672ca */ /* 0x000fe200000e0000 */
[----:B------:R-:W-:-:S12]  /*a080*/  UMOV UR4, 0x400 ;  /* 0x0000040000047882 */ /* 0x000fd80000000000 */
[----:B------:R-:W-:-:S05]  /*a090*/  IMAD.U32 R0, RZ, RZ, UR6 ;  /* 0x00000006ff007e24 */ /* 0x000fca000f8e00ff */
[----:B------:R-:W-:Y:S01]  /*a0a0*/  SHF.L.U32 R0, R0, 0x1f, RZ ;  /* 0x0000001f00007819 */ /* 0x000fe200000006ff */
[----:B0-----:R-:W-:-:S04]  /*a0b0*/  ULEA UR4, UR5, UR4, 0x18 ;  /* 0x0000000405047291 */ /* 0x001fc8000f8ec03f */
[----:B------:R-:W-:-:S09]  /*a0c0*/  ULEA UR12, UR60, UR4, 0x3 ;  /* 0x000000043c0c7291 */ /* 0x000fd2000f8e183f */
[----:B------:R0:W1:Y:S01]  /*a0d0*/  SYNCS.PHASECHK.TRANS64.TRYWAIT P2, [UR12+0x38850], R0 ;  /* 0x03885000ff0075a7 */ /* 0x000062000804014c */
[----:B------:R-:W-:Y:S05]  /*a0e0*/  @!P0 BRA `(.L_x_26) ;  /* 0x0000000000048947 */ /* 0x000fea0003800000 */
[----:B------:R-:W-:Y:S01]  /*a0f0*/  BPT.TRAP 0x1 ;  /* 0x000000040000795c */ /* 0x000fe20000300000 */
.L_x_26:
[----:B-1----:R-:W-:Y:S05]  /*a100*/  @P2 BRA `(.L_x_27) ;  /* 0x0000000000082947 */ /* 0x002fea0003800000 */
[----:B------:R-:W1:Y:S02]  /*a110*/  SYNCS.PHASECHK.TRANS64.TRYWAIT P0, [UR12+0x38850], R0 ;  /* 0x03885000ff0075a7 */ /* 0x000e64000800014c */
[----:B-1----:R-:W-:Y:S05]  /*a120*/  @!P0 BRA `(.L_x_28) ;  /* 0x0000007800b88947 */ /* 0x002fea0003800000 */
.L_x_27:
[----:B------:R-:W-:Y:S01]  /*a130*/  UIADD3 UR5, UR4, 0x400, URZ ;  /* 0x0000040004057890 */ /* 0x000fe2000fffe03f */
[----:B------:R-:W-:Y:S01]  /*a140*/  WARPGROUP.ARRIVE ;  /* 0x00000000000079c5 */ /* 0x000fe20000000000 */
[----:B------:R-:W-:Y:S01]  /*a150*/  UMOV UR7, 0x40000040 ;  /* 0x4000004000077882 */ /* 0x000fe20000000000 */
[----:B01----:R-:W0:Y:S01]  /*a160*/  SHFL.BFLY PT, R0, R5, 0x2, 0x1f ;  /* 0x0c401f0005007f89 */ /* 0x003e2200000e0000 */
[----:B------:R-:W-:Y:S01]  /*a170*/  USHF.R.U32.HI UR5, URZ, 0x4, UR5 ;  /* 0x000000043f057899 */ /* 0x000fe20008011605 */
[----:B------:R-:W-:Y:S01]  /*a180*/  IMAD R155, R213, 0x40, R17 ;  /* 0x00000040d59b7824 */ /* 0x000fe200078e0211 */
[----:B------:R-:W-:Y:S01]  /*a190*/  R2UR UR13, R215 ;  /* 0x00000000d70d72ca */ /* 0x000fe200000e0000 */
[----:B------:R-:W1:Y:S01]  /*a1a0*/  SHFL.BFLY PT, R7, R14, 0x2, 0x1f ;  /* 0x0c401f000e077f89 */ /* 0x000e6200000e0000 */
[----:B------:R-:W-:Y:S01]  /*a1b0*/  ULOP3.LUT UR5, UR5, 0x3fff, URZ, 0xc0, !UPT ;  /* 0x00003fff05057892 */ /* 0x000fe2000f8ec03f */
[----:B------:R-:W-:Y:S01]  /*a1c0*/  IMAD.MOV.U32 R6, RZ, RZ, RZ ;  /* 0x000000ffff067224 */ /* 0x000fe200078e00ff */
[----:B------:R-:W-:Y:S01]  /*a1d0*/  R2UR UR14, R216 ;  /* 0x00000000d80e72ca */ /* 0x000fe200000e0000 */
[----:B------:R-:W-:Y:S01]  /*a1e0*/  IMAD.U32 R13, RZ, RZ, UR11 ;  /* 0x0000000bff0d7e24 */ /* 0x000fe2000f8e00ff */
[----:B------:R-:W-:Y:S01]  /*a1f0*/  ULOP3.LUT UR5, UR5, 0x2800000, URZ, 0xfc, !UPT ;  /* 0x0280000005057892 */ /* 0x000fe2000f8efc3f */
[----:B------:R-:W-:-:S03]  /*a200*/  ULDC UR10, c[0x0][0xc44] ;  /* 0x00031100000a7ab9 */ /* 0x000fc60000000800 */
[----:B------:R-:W-:-:S07]  /*a210*/  UIMAD UR8, UR60, 0xa00, UR5 ;  /* 0x00000a003c0878a4 */ /* 0x000fce000f8e0205 */
[----:B------:R-:W-:Y:S01]  /*a220*/  UMOV UR6, UR8 ;  /* 0x0000000800067c82 */ /* 0x000fe20008000000 */
[----:B------:R-:W2:Y:S02]  /*a230*/  S2UR UR5, SR_SWINHI ;  /* 0x00000000000579c3 */ /* 0x000ea40000002f00 */
[----:B--2---:R-:W-:Y:S01]  /*a240*/  HGMMA.64x256x16.F32 R24, R208, gdesc[UR4].tnspB, R24, gsb0 ;  /* 0x43e00004d0187df0 */ /* 0x004fe20008000818 */
[----:B------:R-:W-:Y:S01]  /*a250*/  UIADD3 UR6, UR8, 0x80, URZ ;  /* 0x0000008008067890 */ /* 0x000fe2000fffe03f */
[----:B0-----:R-:W-:Y:S01]  /*a260*/  FADD.FTZ R2, R0, R5 ;  /* 0x0000000500027221 */ /* 0x001fe20000010000 */
[----:B------:R-:W-:Y:S01]  /*a270*/  UMOV UR7, 0x40000040 ;  /* 0x4000004000077882 */ /* 0x000fe20000000000 */
[----:B------:R-:W-:Y:S02]  /*a280*/  IMAD.MOV.U32 R5, RZ, RZ, RZ ;  /* 0x000000ffff057224 */ /* 0x000fe400078e00ff */
[----:B-1----:R-:W-:Y:S01]  /*a290*/  FADD.FTZ R7, R7, R14 ;  /* 0x0000000e07077221 */ /* 0x002fe20000010000 */
[----:B------:R-:W0:Y:S04]  /*a2a0*/  SHFL.BFLY PT, R9, R2, 0x1, 0x1f ;  /* 0x0c201f0002097f89 */ /* 0x000e2800000e0000 */
[----:B------:R-:W1:Y:S01]  /*a2b0*/  SHFL.BFLY PT, R0, R7, 0x1, 0x1f ;  /* 0x0c201f0007007f89 */ /* 0x000e6200000e0000 */
[----:B0-----:R-:W-:Y:S01]  /*a2c0*/  FADD.FTZ R11, R2, R9 ;  /* 0x00000009020b7221 */ /* 0x001fe20000010000 */
[----:B------:R-:W-:-:S02]  /*a2d0*/  IMAD.MOV.U32 R2, RZ, RZ, -0x800000 ;  /* 0xff800000ff027424 */ /* 0x000fc400078e00ff */
[----:B-1----:R-:W-:Y:S02]  /*a2e0*/  FADD.FTZ R10, R7, R0 ;  /* 0x00000000070a7221 */ /* 0x002fe40000010000 */
[----:B------:R-:W-:Y:S01]  /*a2f0*/  FSETP.NE.FTZ.AND P2, PT, R11, RZ, PT ;  /* 0x000000ff0b00720b */ /* 0x000fe20003f55000 */
[----:B------:R-:W-:Y:S02]  /*a300*/  IMAD.U32 R7, RZ, RZ, UR11 ;  /* 0x0000000bff077e24 */ /* 0x000fe4000f8e00ff */
[----:B------:R-:W-:Y:S01]  /*a310*/  IMAD.MOV.U32 R0, RZ, RZ, -0x800000 ;  /* 0xff800000ff007424 */ /* 0x000fe200078e00ff */
[----:B------:R-:W-:-:S09]  /*a320*/  FSETP.NE.FTZ.AND P0, PT, R10, RZ, PT ;  /* 0x000000ff0a00720b */ /* 0x000fd20003f15000 */
[----:B------:R-:W0:Y:S01]  /*a330*/  @P2 MUFU.LG2 R9, R11 ;  /* 0x0000000b00092308 */ /* 0x000e220000000c00 */
[----:B------:R-:W-:-:S03]  /*a340*/  @P2 FMUL.FTZ R13, R13, 0.69314718246459960938 ;  /* 0x3f3172180d0d2820 */ /* 0x000fc60000410000 */
[----:B------:R-:W-:-:S04]  /*a350*/  @P0 FMUL.FTZ R7, R7, 0.69314718246459960938 ;  /* 0x3f31721807070820 */ /* 0x000fc80000410000 */
[----:B------:R-:W1:Y:S08]  /*a360*/  @P0 MUFU.LG2 R8, R10 ;  /* 0x0000000a00080308 */ /* 0x000e700000000c00 */
[----:B------:R0:W2:Y:S08]  /*a370*/  @P0 MUFU.RCP R6, R10 ;  /* 0x0000000a00060308 */ /* 0x0000b00000001000 */
[----:B------:R3:W4:Y:S01]  /*a380*/  @P2 MUFU.RCP R5, R11 ;  /* 0x0000000b00052308 */ /* 0x0007220000001000 */
[----:B0-----:R-:W-:Y:S01]  /*a390*/  @P2 FMUL.FTZ R10, R9, 0.69314718246459960938 ;  /* 0x3f317218090a2820 */ /* 0x001fe20000410000 */
[----:B-1----:R-:W-:-:S03]  /*a3a0*/  @P0 FMUL.FTZ R8, R8, 0.69314718246459960938 ;  /* 0x3f31721808080820 */ /* 0x002fc60000410000 */
[----:B------:R-:W-:Y:S01]  /*a3b0*/  @P2 FFMA.FTZ R0, R13, R3, R10 ;  /* 0x000000030d002223 */ /* 0x000fe2000001000a */
[----:B------:R-:W-:Y:S01]  /*a3c0*/  @P0 FFMA.FTZ R2, R7, R4, R8 ;  /* 0x0000000407020223 */ /* 0x000fe20000010008 */
[----:B------:R-:W-:Y:S02]  /*a3d0*/  WARPGROUP.DEPBAR.LE gsb0, 0x0 ;  /* 0x00008000000079c5 */ /* 0x000fe40000010000 */
        /* <DEDUP_REMOVED lines=9> */
[----:B------:R-:W-:Y:S01]  /*a470*/  UMOV UR7, 0x40000040 ;  /* 0x4000004000077882 */ /* 0x000fe20000000000 */
[----:B------:R-:W-:Y:S01]  /*a480*/  UIADD3 UR8, UR8, 0x200, URZ ;  /* 0x0000020008087890 */ /* 0x000fe2000fffe03f */
[----:B------:R-:W-:Y:S02]  /*a490*/  WARPGROUP.DEPBAR.LE gsb0, 0x0 ;  /* 0x00008000000079c5 */ /* 0x000fe40000010000 */
[----:B------:R-:W-:-:S15]  /*a4a0*/  WARPGROUP.ARRIVE ;  /* 0x00000000000079c5 */ /* 0x000fde0000000000 */
[----:B------:R-:W-:-:S07]  /*a4b0*/  NOP ;  /* 0x0000000000007918 */ /* 0x000fce0000000000 */
[----:B------:R-:W-:Y:S01]  /*a4c0*/  HGMMA.64x256x16.F32 R24, R196, gdesc[UR4].tnspB, R24, gsb0 ;  /* 0x43e00004c4187df0 */ /* 0x000fe20008000818 */
[----:B------:R-:W-:Y:S01]  /*a4d0*/  UMOV UR6, UR4 ;  /* 0x0000000400067c82 */ /* 0x000fe20008000000 */
[----:B------:R-:W-:Y:S01]  /*a4e0*/  UMOV UR7, UR5 ;  /* 0x0000000500077c82 */ /* 0x000fe20008000000 */
[----:B------:R-:W-:Y:S01]  /*a4f0*/  UIADD3 UR5, -UR13, URZ, URZ ;  /* 0x0000003f0d057290 */ /* 0x000fe2000fffe13f */
[----:B------:R-:W-:Y:S01]  /*a500*/  IMAD.U32 R222, RZ, RZ, UR6 ;  /* 0x00000006ffde7e24 */ /* 0x000fe2000f8e00ff */
[----:B------:R-:W-:Y:S01]  /*a510*/  MOV R223, UR7 ;  /* 0x0000000700df7c02 */ /* 0x000fe20008000f00 */
[----:B------:R-:W-:Y:S01]  /*a520*/  UMOV UR6, UR8 ;  /* 0x0000000800067c82 */ /* 0x000fe20008000000 */
[----:B------:R-:W-:Y:S01]  /*a530*/  UMOV UR7, 0x40000040 ;  /* 0x4000004000077882 */ /* 0x000fe20000000000 */
[----:B------:R-:W-:Y:S01]  /*a540*/  UIMAD UR10, UR10, UR5, UR14 ;  /* 0x000000050a0a72a4 */ /* 0x000fe2000f8e020e */
[----:B------:R-:W-:Y:S01]  /*a550*/  IMAD.WIDE R154, R155, 0x2, R222 ;  /* 0x000000029b9a7825 */ /* 0x000fe200078e02de */
[----:B------:R-:W-:-:S02]  /*a560*/  ULDC.64 UR8, c[0x0][0xb90] ;  /* 0x0002e40000087ab9 */ /* 0x000fc40000000a00 */
[----:B------:R-:W-:Y:S01]  /*a570*/  USHF.R.S32.HI UR11, URZ, 0x1f, UR10 ;  /* 0x0000001f3f0b7899 */ /* 0x000fe2000801140a */
[----:B------:R-:W-:Y:S01]  /*a580*/  IMAD.WIDE R222, R224, 0x2, R222 ;  /* 0x00000002e0de7825 */ /* 0x000fe200078e02de */
[----:B------:R-:W-:Y:S02]  /*a590*/  LOP3.LUT R187, R154, 0x380, RZ, 0xc0, !PT ;  /* 0x000003809abb7812 */ /* 0x000fe400078ec0ff */
[----:B------:R-:W-:Y:S01]  /*a5a0*/  UIMAD UR5, UR11, UR8, URZ ;  /* 0x000000080b0572a4 */ /* 0x000fe2000f8e023f */
[----:B------:R-:W-:-:S03]  /*a5b0*/  IADD3 R211, P4, R222, 0xc060, RZ ;  /* 0x0000c060ded37810 */ /* 0x000fc60007f9e0ff */
[----:B------:R-:W-:Y:S01]  /*a5c0*/  UIMAD UR5, UR10, UR9, UR5 ;  /* 0x000000090a0572a4 */ /* 0x000fe2000f8e0205 */
[C---:B------:R-:W-:Y:S02]  /*a5d0*/  IADD3 R169, P3, R222.reuse, 0xc040, RZ ;  /* 0x0000c040dea97810 */ /* 0x040fe40007f7e0ff */
[----:B------:R-:W-:Y:S02]  /*a5e0*/  LOP3.LUT R210, R211, 0x380, RZ, 0xc0, !PT ;  /* 0x00000380d3d27812 */ /* 0x000fe400078ec0ff */
[----:B------:R-:W-:Y:S01]  /*a5f0*/  IADD3 R14, P2, R222, 0xc020, RZ ;  /* 0x0000c020de0e7810 */ /* 0x000fe20007f5e0ff */
[--C-:B------:R-:W-:Y:S01]  /*a600*/  IMAD.X R209, RZ, RZ, R223.reuse, P3 ;  /* 0x000000ffffd17224 */ /* 0x100fe200018e06df */
[----:B------:R-:W-:Y:S02]  /*a610*/  SHF.R.U64 R210, R210, 0x3, RZ ;  /* 0x00000003d2d27819 */ /* 0x000fe400000012ff */
[----:B------:R-:W-:Y:S01]  /*a620*/  LOP3.LUT R7, R222, 0x380, RZ, 0xc0, !PT ;  /* 0x00000380de077812 */ /* 0x000fe200078ec0ff */
[--C-:B------:R-:W-:Y:S01]  /*a630*/  IMAD.X R9, RZ, RZ, R223.reuse, P2 ;  /* 0x000000ffff097224 */ /* 0x100fe200010e06df */
[----:B------:R-:W-:Y:S01]  /*a640*/  LOP3.LUT R210, R210, R211, RZ, 0x3c, !PT ;  /* 0x000000d3d2d27212 */ /* 0x000fe200078e3cff */
[----:B------:R-:W-:Y:S01]  /*a650*/  IMAD.X R211, RZ, RZ, R223, P4 ;  /* 0x000000ffffd37224 */ /* 0x000fe200020e06df */
[----:B------:R-:W-:-:S02]  /*a660*/  IADD3 R167, P6, R222, 0x8060, RZ ;  /* 0x00008060dea77810 */ /* 0x000fc40007fde0ff */
[C---:B------:R-:W-:Y:S02]  /*a670*/  IADD3 R12, P5, R222.reuse, 0x20, RZ ;  /* 0x00000020de0c7810 */ /* 0x040fe40007fbe0ff */
[C---:B------:R-:W-:Y:S01]  /*a680*/  IADD3 R165, P4, R222.reuse, 0x8040, RZ ;  /* 0x00008040dea57810 */ /* 0x040fe20007f9e0ff */
[--C-:B------:R-:W-:Y:S01]  /*a690*/  IMAD.X R207, RZ, RZ, R223.reuse, P6 ;  /* 0x000000ffffcf7224 */ /* 0x100fe200030e06df */
[C---:B------:R-:W-:Y:S01]  /*a6a0*/  IADD3 R163, P3, R222.reuse, 0x8020, RZ ;  /* 0x00008020dea37810 */ /* 0x040fe20007f7e0ff */
[--C-:B------:R-:W-:Y:S01]  /*a6b0*/  IMAD.X R15, RZ, RZ, R223.reuse, P5 ;  /* 0x000000ffff0f7224 */ /* 0x100fe200028e06df */
[C---:B------:R-:W-:Y:S01]  /*a6c0*/  IADD3 R161, P2, R222.reuse, 0x8000, RZ ;  /* 0x00008000dea17810 */ /* 0x040fe20007f5e0ff */
[--C-:B------:R-:W-:Y:S01]  /*a6d0*/  IMAD.X R205, RZ, RZ, R223.reuse, P4 ;  /* 0x000000ffffcd7224 */ /* 0x100fe200020e06df */
[----:B------:R-:W-:Y:S01]  /*a6e0*/  IADD3 R156, P0, R222, 0xc000, RZ ;  /* 0x0000c000de9c7810 */ /* 0x000fe20007f1e0ff */
[--C-:B------:R-:W-:Y:S01]  /*a6f0*/  IMAD.X R13, RZ, RZ, R223.reuse, P3 ;  /* 0x000000ffff0d7224 */ /* 0x100fe200018e06df */
[----:B------:R-:W-:Y:S01]  /*a700*/  SHF.R.U64 R7, R7, 0x3, RZ ;  /* 0x0000000307077819 */ /* 0x000fe200000012ff */
[----:B------:R-:W-:Y:S01]  /*a710*/  IMAD.X R203, RZ, RZ, R223, P2 ;  /* 0x000000ffffcb7224 */ /* 0x000fe200010e06df */
[----:B------:R-:W-:-:S02]  /*a720*/  LOP3.LUT R8, R14, 0x380, RZ, 0xc0, !PT ;  /* 0x000003800e087812 */ /* 0x000fc400078ec0ff */
[----:B---3--:R-:W-:Y:S02]  /*a730*/  IADD3.X R11, RZ, R223, RZ, P0, !PT ;  /* 0x000000dfff0b7210 */ /* 0x008fe400007fe4ff */
[C---:B------:R-:W-:Y:S02]  /*a740*/  IADD3 R152, P0, R222.reuse, 0x4060, RZ ;  /* 0x00004060de987810 */ /* 0x040fe40007f1e0ff */
[C---:B------:R-:W-:Y:S02]  /*a750*/  IADD3 R20, P6, R222.reuse, 0x40, RZ ;  /* 0x00000040de147810 */ /* 0x040fe40007fde0ff */
[C---:B------:R-:W-:Y:S01]  /*a760*/  IADD3 R159, P5, R222.reuse, 0x4040, RZ ;  /* 0x00004040de9f7810 */ /* 0x040fe20007fbe0ff */
[--C-:B------:R-:W-:Y:S01]  /*a770*/  IMAD.X R201, RZ, RZ, R223.reuse, P0 ;  /* 0x000000ffffc97224 */ /* 0x100fe200000e06df */
[C---:B------:R-:W-:Y:S01]  /*a780*/  IADD3 R157, P4, R222.reuse, 0x4020, RZ ;  /* 0x00004020de9d7810 */ /* 0x040fe20007f9e0ff */
[--C-:B------:R-:W-:Y:S01]  /*a790*/  IMAD.X R153, RZ, RZ, R223.reuse, P6 ;  /* 0x000000ffff997224 */ /* 0x100fe200030e06df */
[C---:B------:R-:W-:Y:S01]  /*a7a0*/  IADD3 R4, P3, R222.reuse, 0x4000, RZ ;  /* 0x00004000de047810 */ /* 0x040fe20007f7e0ff */
[----:B------:R-:W-:Y:S01]  /*a7b0*/  IMAD.X R21, RZ, RZ, R223, P5 ;  /* 0x000000ffff157224 */ /* 0x000fe200028e06df */
[----:B------:R-:W-:-:S02]  /*a7c0*/  IADD3 R3, P2, R222, 0x60, RZ ;  /* 0x00000060de037810 */ /* 0x000fc40007f5e0ff */
[----:B------:R-:W-:Y:S02]  /*a7d0*/  LOP3.LUT R222, R7, R222, RZ, 0x3c, !PT ;  /* 0x000000de07de7212 */ /* 0x000fe400078e3cff */
[----:B------:R-:W-:Y:S01]  /*a7e0*/  SHF.R.U64 R7, R8, 0x3, RZ ;  /* 0x0000000308077819 */ /* 0x000fe200000012ff */
[----:B------:R-:W-:Y:S01]  /*a7f0*/  IMAD.X R191, RZ, RZ, R223, P2 ;  /* 0x000000ffffbf7224 */ /* 0x000fe200010e06df */
[----:B------:R-:W-:Y:S02]  /*a800*/  LOP3.LUT R10, R156, 0x380, RZ, 0xc0, !PT ;  /* 0x000003809c0a7812 */ /* 0x000fe400078ec0ff */
[----:B------:R-:W-:Y:S02]  /*a810*/  LOP3.LUT R8, R7, R14, RZ, 0x3c, !PT ;  /* 0x0000000e07087212 */ /* 0x000fe400078e3cff */
[----:B------:R-:W-:Y:S02]  /*a820*/  SHF.R.U64 R7, R10, 0x3, RZ ;  /* 0x000000030a077819 */ /* 0x000fe400000012ff */
[----:B------:R-:W-:-:S02]  /*a830*/  LOP3.LUT R14, R167, 0x380, RZ, 0xc0, !PT ;  /* 0x00000380a70e7812 */ /* 0x000fc400078ec0ff */
[----:B------:R-:W-:Y:S02]  /*a840*/  LOP3.LUT R10, R7, R156, RZ, 0x3c, !PT ;  /* 0x0000009c070a7212 */ /* 0x000fe400078e3cff */
[----:B------:R-:W-:Y:S02]  /*a850*/  LOP3.LUT R7, R12, 0x380, RZ, 0xc0, !PT ;  /* 0x000003800c077812 */ /* 0x000fe400078ec0ff */
[----:B------:R-:W-:Y:S02]  /*a860*/  LOP3.LUT R158, R169, 0x380, RZ, 0xc0, !PT ;  /* 0x00000380a99e7812 */ /* 0x000fe400078ec0ff */
[----:B------:R-:W-:Y:S02]  /*a870*/  LOP3.LUT R156, R165, 0x380, RZ, 0xc0, !PT ;  /* 0x00000380a59c7812 */ /* 0x000fe400078ec0ff */
[----:B------:R-:W-:Y:S02]  /*a880*/  SHF.R.U64 R14, R14, 0x3, RZ ;  /* 0x000000030e0e7819 */ /* 0x000fe400000012ff */
[----:B------:R-:W-:-:S02]  /*a890*/  SHF.R.U64 R7, R7, 0x3, RZ ;  /* 0x0000000307077819 */ /* 0x000fc400000012ff */
[----:B------:R-:W-:Y:S02]  /*a8a0*/  SHF.R.U64 R158, R158, 0x3, RZ ;  /* 0x000000039e9e7819 */ /* 0x000fe400000012ff */
[----:B------:R-:W-:Y:S02]  /*a8b0*/  SHF.R.U64 R156, R156, 0x3, RZ ;  /* 0x000000039c9c7819 */ /* 0x000fe400000012ff */
[----:B------:R-:W-:Y:S02]  /*a8c0*/  LOP3.LUT R206, R14, R167, RZ, 0x3c, !PT ;  /* 0x000000a70ece7212 */ /* 0x000fe400078e3cff */
[----:B------:R-:W-:Y:S02]  /*a8d0*/  LOP3.LUT R14, R7, R12, RZ, 0x3c, !PT ;  /* 0x0000000c070e7212 */ /* 0x000fe400078e3cff */
[----:B------:R-:W-:Y:S02]  /*a8e0*/  LOP3.LUT R208, R158, R169, RZ, 0x3c, !PT ;  /* 0x000000a99ed07212 */ /* 0x000fe400078e3cff */
[----:B------:R-:W-:-:S02]  /*a8f0*/  LOP3.LUT R204, R156, R165, RZ, 0x3c, !PT ;  /* 0x000000a59ccc7212 */ /* 0x000fc400078e3cff */
[----:B------:R-:W-:Y:S02]  /*a900*/  LOP3.LUT R7, R152, 0x380, RZ, 0xc0, !PT ;  /* 0x0000038098077812 */ /* 0x000fe400078ec0ff */
[----:B------:R-:W-:Y:S02]  /*a910*/  LOP3.LUT R158, R163, 0x380, RZ, 0xc0, !PT ;  /* 0x00000380a39e7812 */ /* 0x000fe400078ec0ff */
[----:B------:R-:W-:Y:S02]  /*a920*/  LOP3.LUT R156, R161, 0x380, RZ, 0xc0, !PT ;  /* 0x00000380a19c7812 */ /* 0x000fe400078ec0ff */
[----:B------:R-:W-:Y:S02]  /*a930*/  SHF.R.U64 R7, R7, 0x3, RZ ;  /* 0x0000000307077819 */ /* 0x000fe400000012ff */
[----:B------:R-:W-:Y:S02]  /*a940*/  SHF.R.U64 R158, R158, 0x3, RZ ;  /* 0x000000039e9e7819 */ /* 0x000fe400000012ff */
[----:B------:R-:W-:-:S02]  /*a950*/  SHF.R.U64 R156, R156, 0x3, RZ ;  /* 0x000000039c9c7819 */ /* 0x000fc400000012ff */
[----:B------:R-:W-:Y:S02]  /*a960*/  LOP3.LUT R200, R7, R152, RZ, 0x3c, !PT ;  /* 0x0000009807c87212 */ /* 0x000fe400078e3cff */
[----:B------:R-:W-:Y:S02]  /*a970*/  LOP3.LUT R12, R158, R163, RZ, 0x3c, !PT ;  /* 0x000000a39e0c7212 */ /* 0x000fe400078e3cff */
[----:B------:R-:W-:Y:S02]  /*a980*/  LOP3.LUT R202, R156, R161, RZ, 0x3c, !PT ;  /* 0x000000a19cca7212 */ /* 0x000fe400078e3cff */
[----:B------:R-:W-:Y:S02]  /*a990*/  LOP3.LUT R7, R20, 0x380, RZ, 0xc0, !PT ;  /* 0x0000038014077812 */ /* 0x000fe400078ec0ff */
[----:B------:R-:W-:Y:S02]  /*a9a0*/  LOP3.LUT R158, R159, 0x380, RZ, 0xc0, !PT ;  /* 0x000003809f9e7812 */ /* 0x000fe400078ec0ff */
[----:B------:R-:W-:-:S02]  /*a9b0*/  LOP3.LUT R156, R157, 0x380, RZ, 0xc0, !PT ;  /* 0x000003809d9c7812 */ /* 0x000fc400078ec0ff */
[----:B------:R-:W-:Y:S02]  /*a9c0*/  SHF.R.U64 R7, R7, 0x3, RZ ;  /* 0x0000000307077819 */ /* 0x000fe400000012ff */
[----:B------:R-:W-:Y:S02]  /*a9d0*/  SHF.R.U64 R158, R158, 0x3, RZ ;  /* 0x000000039e9e7819 */ /* 0x000fe400000012ff */
[----:B------:R-:W-:Y:S02]  /*a9e0*/  SHF.R.U64 R156, R156, 0x3, RZ ;  /* 0x000000039c9c7819 */ /* 0x000fe400000012ff */
[----:B------:R-:W-:Y:S02]  /*a9f0*/  LOP3.LUT R152, R7, R20, RZ, 0x3c, !PT ;  /* 0x0000001407987212 */ /* 0x000fe400078e3cff */
[----:B------:R-:W-:Y:S02]  /*aa00*/  LOP3.LUT R20, R158, R159, RZ, 0x3c, !PT ;  /* 0x0000009f9e147212 */ /* 0x000fe400078e3cff */
[----:B------:R-:W-:-:S02]  /*aa10*/  IADD3 R163, P2, R154, 0x3000, RZ ;  /* 0x000030009aa37810 */ /* 0x000fc40007f5e0ff */
[C---:B------:R-:W-:Y:S02]  /*aa20*/  IADD3 R167, P0, R154.reuse, 0x4000, RZ ;  /* 0x000040009aa77810 */ /* 0x040fe40007f1e0ff */
[----:B------:R-:W-:Y:S02]  /*aa30*/  LOP3.LUT R162, R163, 0x380, RZ, 0xc0, !PT ;  /* 0x00000380a3a27812 */ /* 0x000fe400078ec0ff */
[C---:B------:R-:W-:Y:S02]  /*aa40*/  IADD3 R171, P6, R154.reuse, 0x5000, RZ ;  /* 0x000050009aab7810 */ /* 0x040fe40007fde0ff */
[----:B------:R-:W-:Y:S02]  /*aa50*/  IADD3 R173, P5, R154, 0x6000, RZ ;  /* 0x000060009aad7810 */ /* 0x000fe40007fbe0ff */
[----:B------:R-:W-:Y:S02]  /*aa60*/  SHF.R.U64 R162, R162, 0x3, RZ ;  /* 0x00000003a2a27819 */ /* 0x000fe400000012ff */
[----:B------:R-:W-:-:S02]  /*aa70*/  LOP3.LUT R166, R167, 0x380, RZ, 0xc0, !PT ;  /* 0x00000380a7a67812 */ /* 0x000fc400078ec0ff */
[----:B------:R-:W-:Y:S02]  /*aa80*/  LOP3.LUT R170, R171, 0x380, RZ, 0xc0, !PT ;  /* 0x00000380abaa7812 */ /* 0x000fe400078ec0ff */
[----:B------:R-:W-:Y:S02]  /*aa90*/  LOP3.LUT R172, R173, 0x380, RZ, 0xc0, !PT ;  /* 0x00000380adac7812 */ /* 0x000fe400078ec0ff */
[----:B------:R-:W-:Y:S01]  /*aaa0*/  LOP3.LUT R162, R162, R163, RZ, 0x3c, !PT ;  /* 0x000000a3a2a27212 */ /* 0x000fe200078e3cff */
[----:B------:R-:W-:Y:S01]  /*aab0*/  IMAD.X R163, RZ, RZ, R155, P2 ;  /* 0x000000ffffa37224 */ /* 0x000fe200010e069b */
[----:B------:R-:W-:Y:S02]  /*aac0*/  SHF.R.U64 R166, R166, 0x3, RZ ;  /* 0x00000003a6a67819 */ /* 0x000fe400000012ff */
[----:B------:R-:W-:Y:S02]  /*aad0*/  SHF.R.U64 R170, R170, 0x3, RZ ;  /* 0x00000003aaaa7819 */ /* 0x000fe400000012ff */
[----:B------:R-:W-:-:S02]  /*aae0*/  SHF.R.U64 R172, R172, 0x3, RZ ;  /* 0x00000003acac7819 */ /* 0x000fc400000012ff */
[----:B------:R-:W-:Y:S02]  /*aaf0*/  IADD3 R185, P2, R154, 0x9000, RZ ;  /* 0x000090009ab97810 */ /* 0x000fe40007f5e0ff */
[----:B------:R-:W-:Y:S02]  /*ab00*/  LOP3.LUT R160, R3, 0x380, RZ, 0xc0, !PT ;  /* 0x0000038003a07812 */ /* 0x000fe400078ec0ff */
[----:B------:R-:W-:Y:S01]  /*ab10*/  LOP3.LUT R166, R166, R167, RZ, 0x3c, !PT ;  /* 0x000000a7a6a67212 */ /* 0x000fe200078e3cff */
[--C-:B------:R-:W-:Y:S01]  /*ab20*/  IMAD.X R167, RZ, RZ, R155.reuse, P0 ;  /* 0x000000ffffa77224 */ /* 0x100fe200000e069b */
[----:B------:R-:W-:Y:S01]  /*ab30*/  LOP3.LUT R170, R170, R171, RZ, 0x3c, !PT ;  /* 0x000000abaaaa7212 */ /* 0x000fe200078e3cff */
[----:B------:R-:W-:Y:S01]  /*ab40*/  IMAD.X R171, RZ, RZ, R155, P6 ;  /* 0x000000ffffab7224 */ /* 0x000fe200030e069b */
[----:B------:R-:W-:Y:S02]  /*ab50*/  LOP3.LUT R172, R172, R173, RZ, 0x3c, !PT ;  /* 0x000000adacac7212 */ /* 0x000fe400078e3cff */
[----:B------:R-:W-:-:S02]  /*ab60*/  LOP3.LUT R184, R185, 0x380, RZ, 0xc0, !PT ;  /* 0x00000380b9b87812 */ /* 0x000fc400078ec0ff */
[----:B------:R-:W-:Y:S02]  /*ab70*/  LOP3.LUT R7, R4, 0x380, RZ, 0xc0, !PT ;  /* 0x0000038004077812 */ /* 0x000fe400078ec0ff */
[----:B------:R-:W-:Y:S02]  /*ab80*/  SHF.R.U64 R160, R160, 0x3, RZ ;  /* 0x00000003a0a07819 */ /* 0x000fe400000012ff */
[----:B------:R-:W-:Y:S02]  /*ab90*/  IADD3.X R173, RZ, R155, RZ, P5, !PT ;  /* 0x0000009bffad7210 */ /* 0x000fe40002ffe4ff */
[C---:B------:R-:W-:Y:S02]  /*aba0*/  IADD3 R161, P0, R154.reuse, 0xa000, RZ ;  /* 0x0000a0009aa17810 */ /* 0x040fe40007f1e0ff */
[C---:B------:R-:W-:Y:S02]  /*abb0*/  IADD3 R169, P6, R154.reuse, 0xb000, RZ ;  /* 0x0000b0009aa97810 */ /* 0x040fe40007fde0ff */
[----:B------:R-:W-:-:S02]  /*abc0*/  IADD3 R175, P5, R154, 0xc000, RZ ;  /* 0x0000c0009aaf7810 */ /* 0x000fc40007fbe0ff */
[----:B------:R-:W-:Y:S02]  /*abd0*/  SHF.R.U64 R184, R184, 0x3, RZ ;  /* 0x00000003b8b87819 */ /* 0x000fe400000012ff */
[----:B------:R-:W-:Y:S02]  /*abe0*/  SHF.R.U64 R7, R7, 0x3, RZ ;  /* 0x0000000307077819 */ /* 0x000fe400000012ff */
[----:B------:R-:W-:Y:S02]  /*abf0*/  LOP3.LUT R190, R160, R3, RZ, 0x3c, !PT ;  /* 0x00000003a0be7212 */ /* 0x000fe400078e3cff */
[----:B------:R-:W-:Y:S02]  /*ac00*/  LOP3.LUT R160, R161, 0x380, RZ, 0xc0, !PT ;  /* 0x00000380a1a07812 */ /* 0x000fe400078ec0ff */
[----:B------:R-:W-:Y:S02]  /*ac10*/  LOP3.LUT R168, R169, 0x380, RZ, 0xc0, !PT ;  /* 0x00000380a9a87812 */ /* 0x000fe400078ec0ff */
[----:B------:R-:W-:-:S02]  /*ac20*/  LOP3.LUT R174, R175, 0x380, RZ, 0xc0, !PT ;  /* 0x00000380afae7812 */ /* 0x000fc400078ec0ff */
[----:B------:R-:W-:Y:S01]  /*ac30*/  MOV R10, R10 ;  /* 0x0000000a000a7202 */ /* 0x000fe20000000f00 */
[----:B------:R-:W-:Y:S01]  /*ac40*/  IMAD.U32 R11, RZ, RZ, UR12 ;  /* 0x0000000cff0b7e24 */ /* 0x000fe2000f8e00ff */
[----:B------:R-:W-:Y:S01]  /*ac50*/  LOP3.LUT R184, R184, R185, RZ, 0x3c, !PT ;  /* 0x000000b9b8b87212 */ /* 0x000fe200078e3cff */
[----:B------:R-:W-:Y:S01]  /*ac60*/  IMAD.X R185, RZ, RZ, R155, P2 ;  /* 0x000000ffffb97224 */ /* 0x000fe200010e069b */
[----:B------:R-:W-:Y:S01]  /*ac70*/  SHF.R.U64 R160, R160, 0x3, RZ ;  /* 0x00000003a0a07819 */ /* 0x000fe200000012ff */
[----:B------:R-:W-:Y:S01]  /*ac80*/  USHF.R.S32.HI UR12, URZ, 0x1f, UR13 ;  /* 0x0000001f3f0c7899 */ /* 0x000fe2000801140d */
[----:B------:R-:W-:Y:S02]  /*ac90*/  SHF.R.U64 R168, R168, 0x3, RZ ;  /* 0x00000003a8a87819 */ /* 0x000fe400000012ff */
[----:B------:R-:W-:Y:S02]  /*aca0*/  SHF.R.U64 R174, R174, 0x3, RZ ;  /* 0x00000003aeae7819 */ /* 0x000fe400000012ff */
[----:B------:R-:W-:-:S02]  /*acb0*/  SHF.R.U64 R187, R187, 0x3, RZ ;  /* 0x00000003bbbb7819 */ /* 0x000fc400000012ff */
[----:B------:R-:W-:Y:S01]  /*acc0*/  MOV R153, R152 ;  /* 0x0000009800997202 */ /* 0x000fe20000000f00 */
[----:B------:R-:W-:Y:S01]  /*acd0*/  @!P1 VIADD R152, R11, 0x38860 ;  /* 0x000388600b989836 */ /* 0x000fe20000000000 */
[----:B------:R-:W-:Y:S01]  /*ace0*/  LOP3.LUT R160, R160, R161, RZ, 0x3c, !PT ;  /* 0x000000a1a0a07212 */ /* 0x000fe200078e3cff */
[--C-:B------:R-:W-:Y:S01]  /*acf0*/  IMAD.X R161, RZ, RZ, R155.reuse, P0 ;  /* 0x000000ffffa17224 */ /* 0x100fe200000e069b */
[----:B------:R-:W-:Y:S01]  /*ad00*/  LOP3.LUT R168, R168, R169, RZ, 0x3c, !PT ;  /* 0x000000a9a8a87212 */ /* 0x000fe200078e3cff */
[--C-:B------:R-:W-:Y:S01]  /*ad10*/  IMAD.X R169, RZ, RZ, R155.reuse, P6 ;  /* 0x000000ffffa97224 */ /* 0x100fe200030e069b */
[----:B------:R-:W-:Y:S01]  /*ad20*/  LOP3.LUT R174, R174, R175, RZ, 0x3c, !PT ;  /* 0x000000afaeae7212 */ /* 0x000fe200078e3cff */
[----:B------:R-:W-:Y:S01]  /*ad30*/  IMAD.X R175, RZ, RZ, R155, P5 ;  /* 0x000000ffffaf7224 */ /* 0x000fe200028e069b */
[----:B------:R-:W-:Y:S02]  /*ad40*/  LOP3.LUT R186, R187, R154, RZ, 0x3c, !PT ;  /* 0x0000009abbba7212 */ /* 0x000fe400078e3cff */
[----:B------:R-:W-:-:S02]  /*ad50*/  MOV R187, R155 ;  /* 0x0000009b00bb7202 */ /* 0x000fc40000000f00 */
[----:B------:R-:W-:Y:S02]  /*ad60*/  MOV R15, R14 ;  /* 0x0000000e000f7202 */ /* 0x000fe40000000f00 */
[----:B------:R-:W-:Y:S02]  /*ad70*/  MOV R21, R20 ;  /* 0x0000001400157202 */ /* 0x000fe40000000f00 */
[----:B------:R-:W-:Y:S02]  /*ad80*/  MOV R13, R12 ;  /* 0x0000000c000d7202 */ /* 0x000fe40000000f00 */
[----:B------:R-:W-:Y:S02]  /*ad90*/  MOV R12, R200 ;  /* 0x000000c8000c7202 */ /* 0x000fe40000000f00 */
[----:B------:R-:W-:Y:S02]  /*ada0*/  MOV R14, R202 ;  /* 0x000000ca000e7202 */ /* 0x000fe40000000f00 */
[----:B------:R-:W-:-:S02]  /*adb0*/  MOV R8, R8 ;  /* 0x0000000800087202 */ /* 0x000fc40000000f00 */
[----:B------:R-:W-:Y:S01]  /*adc0*/  MOV R9, R204 ;  /* 0x000000cc00097202 */ /* 0x000fe20000000f00 */
[----:B------:R-:W-:Y:S02]  /*add0*/  WARPGROUP.DEPBAR.LE gsb0, 0x0 ;  /* 0x00008000000079c5 */ /* 0x000fe40000010000 */
[----:B------:R-:W-:Y:S01]  /*ade0*/  WARPGROUP.ARRIVE ;  /* 0x00000000000079c5 */ /* 0x000fe20000000000 */
[----:B------:R-:W-:Y:S01]  /*adf0*/  IMAD.X R199, RZ, RZ, R223, P4 ;  /* 0x000000ffffc77224 */ /* 0x000fe200020e06df */
[----:B------:R-:W-:Y:S02]  /*ae00*/  IADD3.X R197, RZ, R223, RZ, P3, !PT ;  /* 0x000000dfffc57210 */ /* 0x000fe40001ffe4ff */
[----:B------:R-:W-:Y:S02]  /*ae10*/  LOP3.LUT R198, R156, R157, RZ, 0x3c, !PT ;  /* 0x0000009d9cc67212 */ /* 0x000fe400078e3cff */
[----:B------:R-:W-:Y:S01]  /*ae20*/  HGMMA.64x256x16.F32 R24, R192, gdesc[UR4].tnspB, R24, gsb0 ;  /* 0x43e00004c0187df0 */ /* 0x000fe20008000818 */
[C---:B------:R-:W-:Y:S01]  /*ae30*/  IADD3 R157, P4, R154.reuse, 0x1000, RZ ;  /* 0x000010009a9d7810 */ /* 0x040fe20007f9e0ff */
[----:B------:R-:W-:Y:S01]  /*ae40*/  UIMAD.WIDE.U32 UR6, UR10, UR8, URZ ;  /* 0x000000080a0672a5 */ /* 0x000fe2000f8e003f */
[----:B------:R-:W-:-:S02]  /*ae50*/  IADD3 R159, P3, R154, 0x2000, RZ ;  /* 0x000020009a9f7810 */ /* 0x000fc40007f7e0ff */
[----:B------:R-:W-:Y:S01]  /*ae60*/  LOP3.LUT R156, R157, 0x380, RZ, 0xc0, !PT ;  /* 0x000003809d9c7812 */ /* 0x000fe200078ec0ff */
[----:B------:R-:W-:Y:S01]  /*ae70*/  ULDC.64 UR8, c[0x0][0x208] ;  /* 0x0000820000087ab9 */ /* 0x000fe20000000a00 */
[----:B------:R-:W-:Y:S01]  /*ae80*/  LOP3.LUT R158, R159, 0x380, RZ, 0xc0, !PT ;  /* 0x000003809f9e7812 */ /* 0x000fe200078ec0ff */
[----:B------:R-:W-:Y:S01]  /*ae90*/  IMAD.U32 R188, RZ, RZ, UR6 ;  /* 0x00000006ffbc7e24 */ /* 0x000fe2000f8e00ff */
[----:B------:R-:W-:Y:S01]  /*aea0*/  SHF.R.U64 R156, R156, 0x3, RZ ;  /* 0x000000039c9c7819 */ /* 0x000fe200000012ff */
[----:B------:R-:W-:Y:S01]  /*aeb0*/  UIADD3 UR6, UR7, UR5, URZ ;  /* 0x0000000507067290 */ /* 0x000fe2000fffe03f */
[----:B------:R-:W-:Y:S01]  /*aec0*/  SHF.R.U64 R158, R158, 0x3, RZ ;  /* 0x000000039e9e7819 */ /* 0x000fe200000012ff */
[----:B------:R-:W-:Y:S01]  /*aed0*/  IMAD.U32 R189, RZ, RZ, UR7 ;  /* 0x00000007ffbd7e24 */ /* 0x000fe2000f8e00ff */
[----:B------:R-:W-:Y:S01]  /*aee0*/  LOP3.LUT R156, R156, R157, RZ, 0x3c, !PT ;  /* 0x0000009d9c9c7212 */ /* 0x000fe200078e3cff */
[--C-:B------:R-:W-:Y:S01]  /*aef0*/  IMAD.X R157, RZ, RZ, R155.reuse, P4 ;  /* 0x000000ffff9d7224 */ /* 0x100fe200020e069b */
[----:B------:R-:W-:Y:S01]  /*af00*/  LOP3.LUT R158, R158, R159, RZ, 0x3c, !PT ;  /* 0x0000009f9e9e7212 */ /* 0x000fe200078e3cff */
[----:B------:R-:W-:Y:S01]  /*af10*/  IMAD.X R159, RZ, RZ, R155, P3 ;  /* 0x000000ffff9f7224 */ /* 0x000fe200018e069b */
[C---:B------:R-:W-:Y:S01]  /*af20*/  IADD3 R177, P4, R154.reuse, 0x7000, RZ ;  /* 0x000070009ab17810 */ /* 0x040fe20007f9e0ff */
[----:B------:R-:W-:Y:S01]  /*af30*/  IMAD.U32 R189, RZ, RZ, UR6 ;  /* 0x00000006ffbd7e24 */ /* 0x000fe2000f8e00ff */
[----:B------:R-:W-:Y:S01]  /*af40*/  IADD3 R181, P3, R154, 0x8000, RZ ;  /* 0x000080009ab57810 */ /* 0x000fe20007f7e0ff */
[----:B------:R-:W-:Y:S01]  /*af50*/  ULDC.64 UR6, c[0x0][0xb88] ;  /* 0x0002e20000067ab9 */ /* 0x000fe20000000a00 */
[----:B------:R-:W-:-:S02]  /*af60*/  LOP3.LUT R176, R177, 0x380, RZ, 0xc0, !PT ;  /* 0x00000380b1b07812 */ /* 0x000fc400078ec0ff */
[----:B------:R-:W-:Y:S02]  /*af70*/  LOP3.LUT R180, R181, 0x380, RZ, 0xc0, !PT ;  /* 0x00000380b5b47812 */ /* 0x000fe400078ec0ff */
[----:B------:R-:W-:Y:S02]  /*af80*/  SHF.R.U64 R176, R176, 0x3, RZ ;  /* 0x00000003b0b07819 */ /* 0x000fe400000012ff */
[----:B------:R-:W-:Y:S02]  /*af90*/  SHF.R.U64 R180, R180, 0x3, RZ ;  /* 0x00000003b4b47819 */ /* 0x000fe400000012ff */
[----:B------:R-:W-:Y:S01]  /*afa0*/  LOP3.LUT R176, R176, R177, RZ, 0x3c, !PT ;  /* 0x000000b1b0b07212 */ /* 0x000fe200078e3cff */
[--C-:B------:R-:W-:Y:S01]  /*afb0*/  IMAD.X R177, RZ, RZ, R155.reuse, P4 ;  /* 0x000000ffffb17224 */ /* 0x100fe200020e069b */
[----:B------:R-:W-:Y:S01]  /*afc0*/  LOP3.LUT R180, R180, R181, RZ, 0x3c, !PT ;  /* 0x000000b5b4b47212 */ /* 0x000fe200078e3cff */
[----:B------:R-:W-:Y:S01]  /*afd0*/  IMAD.X R181, RZ, RZ, R155, P3 ;  /* 0x000000ffffb57224 */ /* 0x000fe200018e069b */
[----:B------:R-:W-:-:S02]  /*afe0*/  IADD3 R183, P4, R154, 0xd000, RZ ;  /* 0x0000d0009ab77810 */ /* 0x000fc40007f9e0ff */
[----:B------:R-:W-:Y:S02]  /*aff0*/  IADD3 R165, P3, R154, 0xe000, RZ ;  /* 0x0000e0009aa57810 */ /* 0x000fe40007f7e0ff */
[----:B------:R-:W-:Y:S02]  /*b000*/  LOP3.LUT R182, R183, 0x380, RZ, 0xc0, !PT ;  /* 0x00000380b7b67812 */ /* 0x000fe400078ec0ff */
[----:B------:R-:W-:Y:S02]  /*b010*/  LOP3.LUT R164, R165, 0x380, RZ, 0xc0, !PT ;  /* 0x00000380a5a47812 */ /* 0x000fe400078ec0ff */
[----:B------:R-:W-:Y:S02]  /*b020*/  LOP3.LUT R196, R7, R4, RZ, 0x3c, !PT ;  /* 0x0000000407c47212 */ /* 0x000fe400078e3cff */
[----:B------:R-:W-:Y:S02]  /*b030*/  SHF.R.U64 R182, R182, 0x3, RZ ;  /* 0x00000003b6b67819 */ /* 0x000fe400000012ff */
[----:B------:R-:W-:-:S02]  /*b040*/  SHF.R.U64 R164, R164, 0x3, RZ ;  /* 0x00000003a4a47819 */ /* 0x000fc400000012ff */
[----:B------:R-:W-:Y:S02]  /*b050*/  IADD3 R4, P2, R154, 0xf000, RZ ;  /* 0x0000f0009a047810 */ /* 0x000fe40007f5e0ff */
[----:B------:R-:W-:Y:S01]  /*b060*/  LOP3.LUT R182, R182, R183, RZ, 0x3c, !PT ;  /* 0x000000b7b6b67212 */ /* 0x000fe200078e3cff */
[--C-:B------:R-:W-:Y:S01]  /*b070*/  IMAD.X R183, RZ, RZ, R155.reuse, P4 ;  /* 0x000000ffffb77224 */ /* 0x100fe200020e069b */
[----:B------:R-:W-:Y:S01]  /*b080*/  LOP3.LUT R164, R164, R165, RZ, 0x3c, !PT ;  /* 0x000000a5a4a47212 */ /* 0x000fe200078e3cff */
[--C-:B------:R-:W-:Y:S01]  /*b090*/  IMAD.X R165, RZ, RZ, R155.reuse, P3 ;  /* 0x000000ffffa57224 */ /* 0x100fe200018e069b */
[----:B------:R-:W-:Y:S01]  /*b0a0*/  MOV R154, R222 ;  /* 0x000000de009a7202 */ /* 0x000fe20000000f00 */
[----:B------:R-:W-:Y:S01]  /*b0b0*/  IMAD.X R179, RZ, RZ, R155, P2 ;  /* 0x000000ffffb37224 */ /* 0x000fe200010e069b */
[----:B------:R-:W-:Y:S02]  /*b0c0*/  @!P1 PRMT R155, RZ, 0x654, R152 ;  /* 0x00000654ff9b9816 */ /* 0x000fe40000000098 */
[----:B------:R-:W-:-:S02]  /*b0d0*/  R2UR UR5, R217 ;  /* 0x00000000d90572ca */ /* 0x000fc400000e0000 */
[----:B------:R-:W-:Y:S02]  /*b0e0*/  MOV R152, R190 ;  /* 0x000000be00987202 */ /* 0x000fe40000000f00 */
[----:B------:R-:W-:Y:S02]  /*b0f0*/  MOV R20, R196 ;  /* 0x000000c400147202 */ /* 0x000fe40000000f00 */
[----:B------:R-:W-:Y:S02]  /*b100*/  MOV R11, R198 ;  /* 0x000000c6000b7202 */ /* 0x000fe40000000f00 */
[----:B------:R-:W-:Y:S02]  /*b110*/  LOP3.LUT R3, R4, 0x380, RZ, 0xc0, !PT ;  /* 0x0000038004037812 */ /* 0x000fe400078ec0ff */
[----:B------:R-:W-:Y:S02]  /*b120*/  MOV R7, R208 ;  /* 0x000000d000077202 */ /* 0x000fe40000000f00 */
[----:B------:R-:W-:-:S04]  /*b130*/  SHF.R.U64 R3, R3, 0x3, RZ ;  /* 0x0000000303037819 */ /* 0x000fc800000012ff */
[----:B------:R-:W-:Y:S02]  /*b140*/  LOP3.LUT R178, R3, R4, RZ, 0x3c, !PT ;  /* 0x0000000403b27212 */ /* 0x000fe400078e3cff */
[----:B------:R-:W-:Y:S02]  /*b150*/  MOV R3, R206 ;  /* 0x000000ce00037202 */ /* 0x000fe40000000f00 */
[----:B------:R-:W-:Y:S01]  /*b160*/  MOV R4, R210 ;  /* 0x000000d200047202 */ /* 0x000fe20000000f00 */
[----:B------:R-:W-:Y:S02]  /*b170*/  UIADD3 UR60, UR60, 0x1, URZ ;  /* 0x000000013c3c7890 */ /* 0x000fe4000fffe03f */
[----:B------:R-:W-:Y:S02]  /*b180*/  UIADD3 UR4, UR4, 0x38820, URZ ;  /* 0x0003882004047890 */ /* 0x000fe4000fffe03f */
[----:B------:R-:W-:Y:S02]  /*b190*/  UISETP.NE.AND UP0, UPT, UR60, 0x2, UPT ;  /* 0x000000023c00788c */ /* 0x000fe4000bf05270 */
[----:B------:R-:W-:Y:S01]  /*b1a0*/  UPRMT UR4, URZ, 0x654, UR4 ;  /* 0x000006543f047896 */ /* 0x000fe20008000004 */
[----:B------:R-:W-:Y:S01]  /*b1b0*/  BSSY B0, `(.L_x_29) ;  /* 0x000015a000007945 */ /* 0x000fe20003800000 */
[----:B------:R-:W-:-:S02]  /*b1c0*/  WARPGROUP.DEPBAR.LE gsb0, 0x0 ;  /* 0x00008000000079c5 */ /* 0x000fc40000010000 */
[----:B------:R-:W0:Y:S01]  /*b1d0*/  LDC R192, c[0x0][0xbe8] ;  /* 0x0002fa00ffc07b82 */ /* 0x000e220000000800 */
[-C--:B--2---:R-:W-:Y:S01]  /*b1e0*/  FMUL.FTZ R25, R25, R6.reuse ;  /* 0x0000000619197220 */ /* 0x084fe20000410000 */
[-C--:B------:R-:W-:Y:S01]  /*b1f0*/  FMUL.FTZ R24, R24, R6.reuse ;  /* 0x0000000618187220 */ /* 0x080fe20000410000 */
[-C--:B------:R-:W-:Y:S01]  /*b200*/  FMUL.FTZ R28, R28, R6.reuse ;  /* 0x000000061c1c7220 */ /* 0x080fe20000410000 */
[-C--:B------:R-:W-:Y:S01]  /*b210*/  FMUL.FTZ R33, R33, R6.reuse ;  /* 0x0000000621217220 */ /* 0x080fe20000410000 */
[-C--:B------:R-:W-:Y:S01]  /*b220*/  FMUL.FTZ R32, R32, R6.reuse ;  /* 0x0000000620207220 */ /* 0x080fe20000410000 */
[-C--:B------:R-:W-:Y:S01]  /*b230*/  FMUL.FTZ R37, R37, R6.reuse ;  /* 0x0000000625257220 */ /* 0x080fe20000410000 */
[-C--:B------:R-:W-:Y:S01]  /*b240*/  FMUL.FTZ R36, R36, R6.reuse ;  /* 0x0000000624247220 */ /* 0x080fe20000410000 */
[----:B------:R4:W-:Y:S01]  /*b250*/  @!P1 SYNCS.ARRIVE.TRANS64.RED.A1T0 RZ, [R155+URZ], RZ ;  /* 0x000000ff9bff99a7 */ /* 0x0009e2000810043f */
[-C--:B------:R-:W-:Y:S01]  /*b260*/  FMUL.FTZ R41, R41, R6.reuse ;  /* 0x0000000629297220 */ /* 0x080fe20000410000 */
[-C--:B------:R-:W-:Y:S01]  /*b270*/  FMUL.FTZ R40, R40, R6.reuse ;  /* 0x0000000628287220 */ /* 0x080fe20000410000 */
[-C--:B------:R-:W-:Y:S01]  /*b280*/  FMUL.FTZ R45, R45, R6.reuse ;  /* 0x000000062d2d7220 */ /* 0x080fe20000410000 */
[-C--:B------:R-:W-:Y:S01]  /*b290*/  FMUL.FTZ R44, R44, R6.reuse ;  /* 0x000000062c2c7220 */ /* 0x080fe20000410000 */
[-C--:B------:R-:W-:Y:S01]  /*b2a0*/  FMUL.FTZ R49, R49, R6.reuse ;  /* 0x0000000631317220 */ /* 0x080fe20000410000 */
[-C--:B------:R-:W-:Y:S01]  /*b2b0*/  FMUL.FTZ R48, R48, R6.reuse ;  /* 0x0000000630307220 */ /* 0x080fe20000410000 */
[-C--:B------:R-:W-:Y:S01]  /*b2c0*/  FMUL.FTZ R53, R53, R6.reuse ;  /* 0x0000000635357220 */ /* 0x080fe20000410000 */
[-C--:B----4-:R-:W-:Y:S01]  /*b2d0*/  FMUL.FTZ R155, R26, R5.reuse ;  /* 0x000000051a9b7220 */ /* 0x090fe20000410000 */
[-C--:B------:R-:W-:Y:S01]  /*b2e0*/  FMUL.FTZ R26, R29, R6.reuse ;  /* 0x000000061d1a7220 */ /* 0x080fe20000410000 */
[-C--:B------:R-:W-:Y:S01]  /*b2f0*/  FMUL.FTZ R52, R52, R6.reuse ;  /* 0x0000000634347220 */ /* 0x080fe20000410000 */
[-C--:B------:R-:W-:Y:S01]  /*b300*/  FMUL.FTZ R57, R57, R6.reuse ;  /* 0x0000000639397220 */ /* 0x080fe20000410000 */
[-C--:B------:R-:W-:Y:S01]  /*b310*/  FMUL.FTZ R56, R56, R6.reuse ;  /* 0x0000000638387220 */ /* 0x080fe20000410000 */
[-C--:B------:R-:W-:Y:S01]  /*b320*/  FMUL.FTZ R61, R61, R6.reuse ;  /* 0x000000063d3d7220 */ /* 0x080fe20000410000 */
[-C--:B------:R-:W-:Y:S01]  /*b330*/  FMUL.FTZ R60, R60, R6.reuse ;  /* 0x000000063c3c7220 */ /* 0x080fe20000410000 */
[-C--:B------:R-:W-:Y:S01]  /*b340*/  FMUL.FTZ R65, R65, R6.reuse ;  /* 0x0000000641417220 */ /* 0x080fe20000410000 */
[----:B0-----:R-:W-:Y:S01]  /*b350*/  ISETP.NE.AND P2, PT, R192, 0x1, PT ;  /* 0x00000001c000780c */ /* 0x001fe20003f45270 */
        /* <DEDUP_REMOVED lines=44> */
[----:B------:R-:W0:Y:S01]  /*b620*/  LDC R148, c[0x0][0xc38] ;  /* 0x00030e00ff947b82 */ /* 0x000e220000000800 */
[-C--:B------:R-:W-:Y:S01]  /*b630*/  FMUL.FTZ R31, R31, R5.reuse ;  /* 0x000000051f1f7220 */ /* 0x080fe20000410000 */
[----:B------:R-:W-:Y:S01]  /*b640*/  FMUL.FTZ R30, R30, R5 ;  /* 0x000000051e1e7220 */ /* 0x000fe20000410000 */
[----:B------:R-:W-:Y:S01]  /*b650*/  F2FP.F16.F32.PACK_AB R24, R25, R24 ;  /* 0x000000181918723e */ /* 0x000fe200000000ff */
[----:B------:R-:W-:Y:S01]  /*b660*/  IMAD R29, RZ, RZ, -UR14 ;  /* 0x8000000eff1d7e24 */ /* 0x000fe2000f8e02ff */
[----:B------:R-:W-:Y:S01]  /*b670*/  F2FP.F16.F32.PACK_AB R25, R27, R155 ;  /* 0x0000009b1b19723e */ /* 0x000fe200000000ff */
[-C--:B------:R-:W-:Y:S01]  /*b680*/  FMUL.FTZ R35, R35, R5.reuse ;  /* 0x0000000523237220 */ /* 0x080fe20000410000 */
[----:B------:R-:W-:Y:S01]  /*b690*/  F2FP.F16.F32.PACK_AB R27, R31, R30 ;  /* 0x0000001e1f1b723e */ /* 0x000fe200000000ff */
[----:B------:R-:W-:Y:S01]  /*b6a0*/  FMUL.FTZ R34, R34, R5 ;  /* 0x0000000522227220 */ /* 0x000fe20000410000 */
[----:B------:R-:W1:Y:S01]  /*b6b0*/  @P2 LDC R31, c[0x0][0xbec] ;  /* 0x0002fb00ff1f2b82 */ /* 0x000e620000000800 */
[----:B------:R-:W-:-:S07]  /*b6c0*/  F2FP.F16.F32.PACK_AB R26, R26, R28 ;  /* 0x0000001c1a1a723e */ /* 0x000fce00000000ff */
[----:B------:R-:W-:Y:S01]  /*b6d0*/  BAR.SYNC.DEFER_BLOCKING 0x1, 0x100 ;  /* 0x0044000000007b1d */ /* 0x000fe20000010000 */
[----:B------:R-:W-:Y:S01]  /*b6e0*/  F2FP.F16.F32.PACK_AB R32, R33, R32 ;  /* 0x000000202120723e */ /* 0x000fe200000000ff */
[-C--:B------:R-:W-:Y:S01]  /*b6f0*/  FMUL.FTZ R39, R39, R5.reuse ;  /* 0x0000000527277220 */ /* 0x080fe20000410000 */
[----:B------:R-:W-:Y:S01]  /*b700*/  F2FP.F16.F32.PACK_AB R33, R35, R34 ;  /* 0x000000222321723e */ /* 0x000fe200000000ff */
[----:B------:R-:W-:Y:S01]  /*b710*/  FMUL.FTZ R38, R38, R5 ;  /* 0x0000000526267220 */ /* 0x000fe20000410000 */
[----:B------:R-:W-:-:S03]  /*b720*/  F2FP.F16.F32.PACK_AB R34, R37, R36 ;  /* 0x000000242522723e */ /* 0x000fc600000000ff */
[----:B------:R-:W2:Y:S01]  /*b730*/  @P2 LDC R30, c[0x0][0xbf0] ;  /* 0x0002fc00ff1e2b82 */ /* 0x000ea20000000800 */
[-C--:B------:R-:W-:Y:S01]  /*b740*/  FMUL.FTZ R43, R43, R5.reuse ;  /* 0x000000052b2b7220 */ /* 0x080fe20000410000 */
[-C--:B------:R-:W-:Y:S01]  /*b750*/  FMUL.FTZ R42, R42, R5.reuse ;  /* 0x000000052a2a7220 */ /* 0x080fe20000410000 */
[-C--:B------:R-:W-:Y:S01]  /*b760*/  FMUL.FTZ R47, R47, R5.reuse ;  /* 0x000000052f2f7220 */ /* 0x080fe20000410000 */
[-C--:B------:R-:W-:Y:S01]  /*b770*/  FMUL.FTZ R46, R46, R5.reuse ;  /* 0x000000052e2e7220 */ /* 0x080fe20000410000 */
[-C--:B------:R-:W-:Y:S01]  /*b780*/  FMUL.FTZ R28, R51, R5.reuse ;  /* 0x00000005331c7220 */ /* 0x080fe20000410000 */
[----:B------:R-:W-:Y:S01]  /*b790*/  FMUL.FTZ R50, R50, R5 ;  /* 0x0000000532327220 */ /* 0x000fe20000410000 */
[----:B0-----:R-:W-:Y:S01]  /*b7a0*/  IMAD R29, R148, R29, UR5 ;  /* 0x00000005941d7e24 */ /* 0x001fe2000f8e021d */
[----:B------:R-:W-:Y:S01]  /*b7b0*/  F2FP.F16.F32.PACK_AB R35, R39, R38 ;  /* 0x000000262723723e */ /* 0x000fe200000000ff */
[-C--:B------:R-:W-:Y:S01]  /*b7c0*/  FMUL.FTZ R51, R55, R5.reuse ;  /* 0x0000000537337220 */ /* 0x080fe20000410000 */
[----:B------:R-:W-:Y:S01]  /*b7d0*/  FMUL.FTZ R54, R54, R5 ;  /* 0x0000000536367220 */ /* 0x000fe20000410000 */
[----:B------:R-:W-:-:S02]  /*b7e0*/  IMAD R36, R29, 0x80, R221 ;  /* 0x000000801d247824 */ /* 0x000fc400078e02dd */
[-C--:B------:R-:W-:Y:S01]  /*b7f0*/  FMUL.FTZ R59, R59, R5.reuse ;  /* 0x000000053b3b7220 */ /* 0x080fe20000410000 */
[-C--:B------:R-:W-:Y:S01]  /*b800*/  FMUL.FTZ R58, R58, R5.reuse ;  /* 0x000000053a3a7220 */ /* 0x080fe20000410000 */
[-C--:B------:R-:W-:Y:S01]  /*b810*/  FMUL.FTZ R63, R63, R5.reuse ;  /* 0x000000053f3f7220 */ /* 0x080fe20000410000 */
[----:B------:R-:W-:Y:S01]  /*b820*/  FMUL.FTZ R62, R62, R5 ;  /* 0x000000053e3e7220 */ /* 0x000fe20000410000 */
[----:B-1----:R-:W-:-:S04]  /*b830*/  @P2 IMAD.HI.U32 R31, R36, R31, RZ ;  /* 0x0000001f241f2227 */ /* 0x002fc800078e00ff */
[-C--:B------:R-:W-:Y:S01]  /*b840*/  FMUL.FTZ R67, R67, R5.reuse ;  /* 0x0000000543437220 */ /* 0x080fe20000410000 */
[----:B------:R0:W-:Y:S01]  /*b850*/  STSM.16.M88.4 [R154], R24 ;  /* 0x000000189a007844 */ /* 0x0001e20000000200 */
[-C--:B------:R-:W-:Y:S01]  /*b860*/  FMUL.FTZ R66, R66, R5.reuse ;  /* 0x0000000542427220 */ /* 0x080fe20000410000 */
[-C--:B------:R-:W-:Y:S01]  /*b870*/  FMUL.FTZ R71, R71, R5.reuse ;  /* 0x0000000547477220 */ /* 0x080fe20000410000 */
[-C--:B------:R-:W-:Y:S01]  /*b880*/  FMUL.FTZ R70, R70, R5.reuse ;  /* 0x0000000546467220 */ /* 0x080fe20000410000 */
[-C--:B------:R-:W-:Y:S01]  /*b890*/  FMUL.FTZ R75, R75, R5.reuse ;  /* 0x000000054b4b7220 */ /* 0x080fe20000410000 */
[-C--:B------:R-:W-:Y:S01]  /*b8a0*/  FMUL.FTZ R74, R74, R5.reuse ;  /* 0x000000054a4a7220 */ /* 0x080fe20000410000 */
[----:B------:R-:W-:Y:S01]  /*b8b0*/  F2FP.F16.F32.PACK_AB R40, R41, R40 ;  /* 0x000000282928723e */ /* 0x000fe200000000ff */
[-C--:B------:R-:W-:Y:S01]  /*b8c0*/  FMUL.FTZ R79, R79, R5.reuse ;  /* 0x000000054f4f7220 */ /* 0x080fe20000410000 */
[-C--:B------:R-:W-:Y:S01]  /*b8d0*/  FMUL.FTZ R78, R78, R5.reuse ;  /* 0x000000054e4e7220 */ /* 0x080fe20000410000 */
[----:B------:R-:W-:Y:S01]  /*b8e0*/  F2FP.F16.F32.PACK_AB R41, R43, R42 ;  /* 0x0000002a2b29723e */ /* 0x000fe200000000ff */
[----:B------:R1:W-:Y:S01]  /*b8f0*/  STSM.16.M88.4 [R15], R32 ;  /* 0x000000200f007844 */ /* 0x0003e20000000200 */
[----:B------:R-:W-:Y:S01]  /*b900*/  F2FP.F16.F32.PACK_AB R48, R49, R48 ;  /* 0x000000303130723e */ /* 0x000fe200000000ff */
[-C--:B------:R-:W-:Y:S01]  /*b910*/  FMUL.FTZ R83, R83, R5.reuse ;  /* 0x0000000553537220 */ /* 0x080fe20000410000 */
[----:B------:R-:W-:Y:S01]  /*b920*/  F2FP.F16.F32.PACK_AB R42, R45, R44 ;  /* 0x0000002c2d2a723e */ /* 0x000fe200000000ff */
[-C--:B------:R-:W-:Y:S01]  /*b930*/  FMUL.FTZ R82, R82, R5.reuse ;  /* 0x0000000552527220 */ /* 0x080fe20000410000 */
[----:B------:R-:W-:Y:S01]  /*b940*/  F2FP.F16.F32.PACK_AB R43, R47, R46 ;  /* 0x0000002e2f2b723e */ /* 0x000fe200000000ff */
[----:B0-----:R-:W0:Y:S01]  /*b950*/  LDC.64 R24, c[0x0][0xb98] ;  /* 0x0002e600ff187b82 */ /* 0x001e220000000a00 */
[--C-:B------:R-:W-:Y:S01]  /*b960*/  IMAD.MOV.U32 R27, RZ, RZ, R36.reuse ;  /* 0x000000ffff1b7224 */ /* 0x100fe200078e0024 */
[----:B--2---:R-:W-:Y:S01]  /*b970*/  @P2 SHF.R.U32.HI R27, RZ, R30, R31 ;  /* 0x0000001eff1b2219 */ /* 0x004fe2000001161f */
[-C--:B------:R-:W-:Y:S01]  /*b980*/  FMUL.FTZ R87, R87, R5.reuse ;  /* 0x0000000557577220 */ /* 0x080fe20000410000 */
[----:B------:R-:W-:Y:S01]  /*b990*/  F2FP.F16.F32.PACK_AB R49, R28, R50 ;  /* 0x000000321c31723e */ /* 0x000fe200000000ff */
[----:B------:R-:W-:Y:S01]  /*b9a0*/  STSM.16.M88.4 [R153], R40 ;  /* 0x0000002899007844 */ /* 0x000fe20000000200 */
[----:B------:R-:W-:Y:S01]  /*b9b0*/  F2FP.F16.F32.PACK_AB R56, R57, R56 ;  /* 0x000000383938723e */ /* 0x000fe200000000ff */
[-C--:B------:R-:W-:Y:S01]  /*b9c0*/  FMUL.FTZ R86, R86, R5.reuse ;  /* 0x0000000556567220 */ /* 0x080fe20000410000 */
[----:B------:R-:W-:Y:S01]  /*b9d0*/  F2FP.F16.F32.PACK_AB R50, R53, R52 ;  /* 0x000000343532723e */ /* 0x000fe200000000ff */
[-C--:B------:R-:W-:Y:S01]  /*b9e0*/  FMUL.FTZ R91, R91, R5.reuse ;  /* 0x000000055b5b7220 */ /* 0x080fe20000410000 */
[----:B------:R-:W-:Y:S01]  /*b9f0*/  F2FP.F16.F32.PACK_AB R51, R51, R54 ;  /* 0x000000363333723e */ /* 0x000fe200000000ff */
[----:B-1----:R-:W-:Y:S01]  /*ba00*/  IMAD.MOV R15, RZ, RZ, -R27 ;  /* 0x000000ffff0f7224 */ /* 0x002fe200078e0a1b */
[----:B------:R-:W-:Y:S01]  /*ba10*/  F2FP.F16.F32.PACK_AB R57, R59, R58 ;  /* 0x0000003a3b39723e */ /* 0x000fe200000000ff */
[----:B------:R-:W-:Y:S01]  /*ba20*/  FMUL.FTZ R90, R90, R5 ;  /* 0x000000055a5a7220 */ /* 0x000fe20000410000 */
[----:B------:R-:W-:Y:S01]  /*ba30*/  F2FP.F16.F32.PACK_AB R64, R65, R64 ;  /* 0x000000404140723e */ /* 0x000fe200000000ff */
[----:B------:R-:W-:Y:S01]  /*ba40*/  IMAD R15, R192, R15, R36 ;  /* 0x0000000fc00f7224 */ /* 0x000fe200078e0224 */
[----:B------:R-:W-:Y:S01]  /*ba50*/  F2FP.F16.F32.PACK_AB R58, R61, R60 ;  /* 0x0000003c3d3a723e */ /* 0x000fe200000000ff */
[----:B------:R-:W-:Y:S01]  /*ba60*/  STSM.16.M88.4 [R152], R48 ;  /* 0x0000003098007844 */ /* 0x000fe20000000200 */
[----:B------:R-:W-:Y:S01]  /*ba70*/  F2FP.F16.F32.PACK_AB R59, R63, R62 ;  /* 0x0000003e3f3b723e */ /* 0x000fe200000000ff */
[-C--:B------:R-:W-:Y:S01]  /*ba80*/  FMUL.FTZ R95, R95, R5.reuse ;  /* 0x000000055f5f7220 */ /* 0x080fe20000410000 */
[----:B------:R-:W-:Y:S01]  /*ba90*/  F2FP.F16.F32.PACK_AB R65, R67, R66 ;  /* 0x000000424341723e */ /* 0x000fe200000000ff */
[-C--:B------:R-:W-:Y:S01]  /*baa0*/  FMUL.FTZ R94, R94, R5.reuse ;  /* 0x000000055e5e7220 */ /* 0x080fe20000410000 */
[----:B------:R-:W-:Y:S01]  /*bab0*/  F2FP.F16.F32.PACK_AB R72, R73, R72 ;  /* 0x000000484948723e */ /* 0x000fe200000000ff */
[----:B------:R-:W-:Y:S01]  /*bac0*/  STSM.16.M88.4 [R20], R56 ;  /* 0x0000003814007844 */ /* 0x000fe20000000200 */
[C---:B0-----:R-:W-:Y:S01]  /*bad0*/  IMAD R26, R24.reuse, UR12, RZ ;  /* 0x0000000c181a7c24 */ /* 0x041fe2000f8e02ff */
[----:B------:R-:W-:Y:S01]  /*bae0*/  F2FP.F16.F32.PACK_AB R66, R69, R68 ;  /* 0x000000444542723e */ /* 0x000fe200000000ff */
[-C--:B------:R-:W-:Y:S01]  /*baf0*/  FMUL.FTZ R99, R99, R5.reuse ;  /* 0x0000000563637220 */ /* 0x080fe20000410000 */
[----:B------:R-:W-:Y:S01]  /*bb00*/  F2FP.F16.F32.PACK_AB R67, R71, R70 ;  /* 0x000000464743723e */ /* 0x000fe200000000ff */
[----:B------:R-:W-:Y:S01]  /*bb10*/  IMAD R26, R25, UR13, R26 ;  /* 0x0000000d191a7c24 */ /* 0x000fe2000f8e021a */
[----:B------:R-:W-:Y:S01]  /*bb20*/  F2FP.F16.F32.PACK_AB R73, R75, R74 ;  /* 0x0000004a4b49723e */ /* 0x000fe200000000ff */
[----:B------:R-:W-:Y:S01]  /*bb30*/  IMAD.WIDE.U32 R24, R24, UR13, R188 ;  /* 0x0000000d18187c25 */ /* 0x000fe2000f8e00bc */
[----:B------:R-:W-:Y:S01]  /*bb40*/  F2FP.F16.F32.PACK_AB R74, R77, R76 ;  /* 0x0000004c4d4a723e */ /* 0x000fe200000000ff */
[----:B------:R0:W-:Y:S01]  /*bb50*/  STSM.16.M88.4 [R11], R64 ;  /* 0x000000400b007844 */ /* 0x0001e20000000200 */
[----:B------:R-:W-:Y:S01]  /*bb60*/  F2FP.F16.F32.PACK_AB R75, R79, R78 ;  /* 0x0000004e4f4b723e */ /* 0x000fe200000000ff */
[-C--:B------:R-:W-:Y:S01]  /*bb70*/  FMUL.FTZ R98, R98, R5.reuse ;  /* 0x0000000562627220 */ /* 0x080fe20000410000 */
[----:B------:R-:W-:Y:S01]  /*bb80*/  IADD3 R24, P0, R27, R24, RZ ;  /* 0x000000181b187210 */ /* 0x000fe20007f1e0ff */
[-C--:B------:R-:W-:Y:S01]  /*bb90*/  FMUL.FTZ R103, R103, R5.reuse ;  /* 0x0000000567677220 */ /* 0x080fe20000410000 */
[-C--:B------:R-:W-:Y:S01]  /*bba0*/  FMUL.FTZ R102, R102, R5.reuse ;  /* 0x0000000566667220 */ /* 0x080fe20000410000 */
[----:B------:R1:W-:Y:S01]  /*bbb0*/  STSM.16.M88.4 [R21], R72 ;  /* 0x0000004815007844 */ /* 0x0003e20000000200 */
[----:B------:R-:W-:Y:S01]  /*bbc0*/  F2FP.F16.F32.PACK_AB R80, R81, R80 ;  /* 0x000000505150723e */ /* 0x000fe200000000ff */
[-C--:B------:R-:W-:Y:S01]  /*bbd0*/  FMUL.FTZ R107, R107, R5.reuse ;  /* 0x000000056b6b7220 */ /* 0x080fe20000410000 */
        /* <DEDUP_REMOVED lines=8> */
[----:B0-----:R-:W-:Y:S01]  /*bc60*/  SHF.R.S32.HI R11, RZ, 0x1f, R15 ;  /* 0x0000001fff0b7819 */ /* 0x001fe2000001140f */
[-C--:B------:R-:W-:Y:S01]  /*bc70*/  FMUL.FTZ R114, R114, R5.reuse ;  /* 0x0000000572727220 */ /* 0x080fe20000410000 */
[----:B------:R-:W-:Y:S01]  /*bc80*/  F2FP.F16.F32.PACK_AB R89, R91, R90 ;  /* 0x0000005a5b59723e */ /* 0x000fe200000000ff */
[-C--:B------:R-:W-:Y:S01]  /*bc90*/  FMUL.FTZ R119, R119, R5.reuse ;  /* 0x0000000577777220 */ /* 0x080fe20000410000 */
[----:B------:R-:W-:Y:S01]  /*bca0*/  F2FP.F16.F32.PACK_AB R96, R97, R96 ;  /* 0x000000606160723e */ /* 0x000fe200000000ff */
[----:B------:R-:W-:Y:S01]  /*bcb0*/  IMAD R20, R11, UR6, RZ ;  /* 0x000000060b147c24 */ /* 0x000fe2000f8e02ff */
[----:B-1----:R-:W-:Y:S01]  /*bcc0*/  SHF.R.S32.HI R21, RZ, 0x1f, R27 ;  /* 0x0000001fff157819 */ /* 0x002fe2000001141b */
[-C--:B------:R-:W-:Y:S01]  /*bcd0*/  FMUL.FTZ R118, R118, R5.reuse ;  /* 0x0000000576767220 */ /* 0x080fe20000410000 */
[----:B------:R-:W-:Y:S01]  /*bce0*/  F2FP.F16.F32.PACK_AB R90, R93, R92 ;  /* 0x0000005c5d5a723e */ /* 0x000fe200000000ff */
[----:B------:R-:W-:Y:S01]  /*bcf0*/  FMUL.FTZ R123, R123, R5 ;  /* 0x000000057b7b7220 */ /* 0x000fe20000410000 */
[----:B------:R-:W-:Y:S01]  /*bd00*/  IADD3.X R25, R21, R25, R26, P0, !PT ;  /* 0x0000001915197210 */ /* 0x000fe200007fe41a */
        /* <DEDUP_REMOVED lines=8> */
[----:B------:R-:W-:Y:S01]  /*bd90*/  FMUL.FTZ R130, R130, R5 ;  /* 0x0000000582827220 */ /* 0x000fe20000410000 */
[----:B------:R-:W-:-:S02]  /*bda0*/  IMAD R21, R15, UR7, R20 ;  /* 0x000000070f157c24 */ /* 0x000fc4000f8e0214 */
[----:B------:R-:W-:Y:S01]  /*bdb0*/  FMUL.FTZ R135, R135, R5 ;  /* 0x0000000587877220 */ /* 0x000fe20000410000 */
[----:B------:R-:W-:-:S04]  /*bdc0*/  IMAD.WIDE.U32 R24, R15, UR6, R24 ;  /* 0x000000060f187c25 */ /* 0x000fc8000f8e0018 */
[-C--:B------:R-:W-:Y:S01]  /*bdd0*/  FMUL.FTZ R134, R134, R5.reuse ;  /* 0x0000000586867220 */ /* 0x080fe20000410000 */
[-C--:B------:R-:W-:Y:S01]  /*bde0*/  FMUL.FTZ R139, R139, R5.reuse ;  /* 0x000000058b8b7220 */ /* 0x080fe20000410000 */
[-C--:B------:R-:W-:Y:S01]  /*bdf0*/  FMUL.FTZ R138, R138, R5.reuse ;  /* 0x000000058a8a7220 */ /* 0x080fe20000410000 */
[----:B------:R-:W-:Y:S01]  /*be00*/  STSM.16.M88.4 [R12], R80 ;  /* 0x000000500c007844 */ /* 0x000fe20000000200 */
[----:B------:R-:W-:Y:S01]  /*be10*/  F2FP.F16.F32.PACK_AB R104, R105, R104 ;  /* 0x000000686968723e */ /* 0x000fe200000000ff */
[-C--:B------:R-:W-:Y:S01]  /*be20*/  FMUL.FTZ R143, R143, R5.reuse ;  /* 0x000000058f8f7220 */ /* 0x080fe20000410000 */
[-C--:B------:R-:W-:Y:S01]  /*be30*/  FMUL.FTZ R142, R142, R5.reuse ;  /* 0x000000058e8e7220 */ /* 0x080fe20000410000 */
[-C--:B------:R-:W-:Y:S01]  /*be40*/  FMUL.FTZ R147, R147, R5.reuse ;  /* 0x0000000593937220 */ /* 0x080fe20000410000 */
[-C--:B------:R-:W-:Y:S01]  /*be50*/  FMUL.FTZ R146, R146, R5.reuse ;  /* 0x0000000592927220 */ /* 0x080fe20000410000 */
[-C--:B------:R-:W-:Y:S01]  /*be60*/  FMUL.FTZ R151, R151, R5.reuse ;  /* 0x0000000597977220 */ /* 0x080fe20000410000 */
[----:B------:R-:W-:Y:S01]  /*be70*/  STSM.16.M88.4 [R14], R88 ;  /* 0x000000580e007844 */ /* 0x000fe20000000200 */
[----:B------:R-:W-:Y:S01]  /*be80*/  F2FP.F16.F32.PACK_AB R105, R107, R106 ;  /* 0x0000006a6b69723e */ /* 0x000fe200000000ff */
[----:B------:R-:W-:Y:S01]  /*be90*/  FMUL.FTZ R5, R150, R5 ;  /* 0x0000000596057220 */ /* 0x000fe20000410000 */
[----:B------:R-:W-:Y:S01]  /*bea0*/  F2FP.F16.F32.PACK_AB R112, R113, R112 ;  /* 0x000000707170723e */ /* 0x000fe200000000ff */
[----:B------:R0:W-:Y:S01]  /*beb0*/  STSM.16.M88.4 [R13], R96 ;  /* 0x000000600d007844 */ /* 0x0001e20000000200 */
[----:B------:R-:W-:Y:S01]  /*bec0*/  F2FP.F16.F32.PACK_AB R106, R109, R108 ;  /* 0x0000006c6d6a723e */ /* 0x000fe200000000ff */
[----:B------:R-:W-:Y:S01]  /*bed0*/  ULDC.64 UR6, c[0x0][0xb50] ;  /* 0x0002d40000067ab9 */ /* 0x000fe20000000a00 */
[----:B------:R-:W-:Y:S01]  /*bee0*/  F2FP.F16.F32.PACK_AB R107, R111, R110 ;  /* 0x0000006e6f6b723e */ /* 0x000fe200000000ff */
[----:B------:R-:W-:Y:S01]  /*bef0*/  IMAD R15, R29, 0x80, R220 ;  /* 0x000000801d0f7824 */ /* 0x000fe200078e02dc */
[----:B------:R-:W-:Y:S01]  /*bf00*/  F2FP.F16.F32.PACK_AB R113, R115, R114 ;  /* 0x000000727371723e */ /* 0x000fe200000000ff */
[----:B------:R-:W-:Y:S01]  /*bf10*/  ULDC UR5, c[0x0][0xa88] ;  /* 0x0002a20000057ab9 */ /* 0x000fe20000000800 */
[----:B------:R-:W-:Y:S01]  /*bf20*/  F2FP.F16.F32.PACK_AB R120, R121, R120 ;  /* 0x000000787978723e */ /* 0x000fe200000000ff */
[----:B------:R-:W-:Y:S01]  /*bf30*/  STSM.16.M88.4 [R9], R104 ;  /* 0x0000006809007844 */ /* 0x000fe20000000200 */
[----:B------:R-:W-:Y:S01]  /*bf40*/  F2FP.F16.F32.PACK_AB R114, R117, R116 ;  /* 0x000000747572723e */ /* 0x000fe200000000ff */
[----:B------:R-:W-:Y:S01]  /*bf50*/  IMAD R20, R192, UR5, RZ ;  /* 0x00000005c0147c24 */ /* 0x000fe2000f8e02ff */
[----:B------:R-:W-:Y:S01]  /*bf60*/  F2FP.F16.F32.PACK_AB R115, R119, R118 ;  /* 0x000000767773723e */ /* 0x000fe200000000ff */
[----:B------:R-:W-:Y:S01]  /*bf70*/  VIADD R11, R15, 0x8 ;  /* 0x000000080f0b7836 */ /* 0x000fe20000000000 */
[----:B------:R-:W-:-:S02]  /*bf80*/  F2FP.F16.F32.PACK_AB R121, R123, R122 ;  /* 0x0000007a7b79723e */ /* 0x000fc400000000ff */
[----:B------:R-:W-:Y:S01]  /*bf90*/  F2FP.F16.F32.PACK_AB R128, R129, R128 ;  /* 0x000000808180723e */ /* 0x000fe200000000ff */
[----:B0-----:R-:W-:Y:S01]  /*bfa0*/  IMAD.IADD R13, R25, 0x1, R21 ;  /* 0x00000001190d7824 */ /* 0x001fe200078e0215 */
[----:B------:R-:W-:Y:S01]  /*bfb0*/  LEA R12, P3, R24, UR6, 0x2 ;  /* 0x00000006180c7c11 */ /* 0x000fe2000f8610ff */
[----:B------:R0:W-:Y:S01]  /*bfc0*/  STSM.16.M88.4 [R3], R112 ;  /* 0x0000007003007844 */ /* 0x0001e20000000200 */
[----:B------:R-:W-:Y:S01]  /*bfd0*/  F2FP.F16.F32.PACK_AB R122, R125, R124 ;  /* 0x0000007c7d7a723e */ /* 0x000fe200000000ff */
[----:B------:R-:W1:Y:S01]  /*bfe0*/  @P2 LDC R21, c[0x0][0xbf0] ;  /* 0x0002fc00ff152b82 */ /* 0x000e620000000800 */
[----:B------:R-:W-:Y:S01]  /*bff0*/  F2FP.F16.F32.PACK_AB R123, R127, R126 ;  /* 0x0000007e7f7b723e */ /* 0x000fe200000000ff */
[----:B------:R-:W-:Y:S01]  /*c000*/  SHFL.IDX PT, R30, R12, RZ, 0x1c1f ;  /* 0x001c1fff0c1e7589 */ /* 0x000fe200000e0000 */
[----:B------:R-:W-:Y:S02]  /*c010*/  F2FP.F16.F32.PACK_AB R129, R131, R130 ;  /* 0x000000828381723e */ /* 0x000fe400000000ff */
[----:B------:R-:W-:Y:S01]  /*c020*/  F2FP.F16.F32.PACK_AB R136, R137, R136 ;  /* 0x000000888988723e */ /* 0x000fe200000000ff */
[----:B------:R-:W-:Y:S01]  /*c030*/  STSM.16.M88.4 [R10], R120 ;  /* 0x000000780a007844 */ /* 0x000fe20000000200 */
[----:B------:R-:W-:-:S02]  /*c040*/  F2FP.F16.F32.PACK_AB R130, R133, R132 ;  /* 0x000000848582723e */ /* 0x000fc400000000ff */
[----:B------:R-:W-:Y:S01]  /*c050*/  F2FP.F16.F32.PACK_AB R131, R135, R134 ;  /* 0x000000868783723e */ /* 0x000fe200000000ff */
[----:B------:R-:W-:Y:S01]  /*c060*/  SHFL.IDX PT, R48, R12, 0x1, 0x1c1f ;  /* 0x003c1f000c307f89 */ /* 0x000fe200000e0000 */
[----:B------:R-:W-:Y:S02]  /*c070*/  F2FP.F16.F32.PACK_AB R137, R139, R138 ;  /* 0x0000008a8b89723e */ /* 0x000fe400000000ff */
[----:B------:R-:W-:Y:S01]  /*c080*/  F2FP.F16.F32.PACK_AB R144, R145, R144 ;  /* 0x000000909190723e */ /* 0x000fe200000000ff */
[----:B------:R-:W-:Y:S01]  /*c090*/  STSM.16.M88.4 [R8], R128 ;  /* 0x0000008008007844 */ /* 0x000fe20000000200 */
[----:B------:R-:W-:Y:S01]  /*c0a0*/  F2FP.F16.F32.PACK_AB R138, R141, R140 ;  /* 0x0000008c8d8a723e */ /* 0x000fe200000000ff */
[----:B0-----:R-:W0:Y:S01]  /*c0b0*/  @P2 LDC R3, c[0x0][0xbec] ;  /* 0x0002fb00ff032b82 */ /* 0x001e220000000800 */
[----:B------:R-:W-:Y:S02]  /*c0c0*/  F2FP.F16.F32.PACK_AB R139, R143, R142 ;  /* 0x0000008e8f8b723e */ /* 0x000fe400000000ff */
[----:B------:R-:W-:-:S02]  /*c0d0*/  F2FP.F16.F32.PACK_AB R145, R147, R146 ;  /* 0x000000929391723e */ /* 0x000fc400000000ff */
[----:B------:R-:W-:Y:S01]  /*c0e0*/  F2FP.F16.F32.PACK_AB R146, R149, R6 ;  /* 0x000000069592723e */ /* 0x000fe200000000ff */
[----:B------:R-:W-:Y:S01]  /*c0f0*/  STSM.16.M88.4 [R7], R136 ;  /* 0x0000008807007844 */ /* 0x000fe20000000200 */
[----:B------:R-:W-:Y:S02]  /*c100*/  F2FP.F16.F32.PACK_AB R147, R151, R5 ;  /* 0x000000059793723e */ /* 0x000fe400000000ff */
[----:B------:R-:W-:Y:S02]  /*c110*/  LEA.HI.X R13, R24, UR7, R13, 0x2, P3 ;  /* 0x00000007180d7c11 */ /* 0x000fe400098f140d */
[----:B------:R-:W-:Y:S01]  /*c120*/  LOP3.LUT P0, RZ, R218, 0x3, RZ, 0xc0, !PT ;  /* 0x00000003daff7812 */ /* 0x000fe2000780c0ff */
[----:B------:R-:W-:Y:S01]  /*c130*/  STSM.16.M88.4 [R4], R144 ;  /* 0x0000009004007844 */ /* 0x000fe20000000200 */
[----:B------:R-:W-:Y:S02]  /*c140*/  BAR.SYNC.DEFER_BLOCKING 0x1, 0x100 ;  /* 0x0044000000007b1d */ /* 0x000fe40000010000 */
[----:B------:R-:W-:-:S02]  /*c150*/  ISETP.GE.OR P1, PT, R15, R20, P0 ;  /* 0x000000140f00720c */ /* 0x000fc40000726670 */
[----:B------:R-:W-:Y:S02]  /*c160*/  ISETP.GE.OR P0, PT, R11, R20, P0 ;  /* 0x000000140b00720c */ /* 0x000fe40000706670 */
[----:B------:R-:W2:Y:S04]  /*c170*/  SHFL.IDX PT, R31, R13, RZ, 0x1c1f ;  /* 0x001c1fff0d1f7589 */ /* 0x000ea800000e0000 */
[----:B------:R-:W3:Y:S05]  /*c180*/  SHFL.IDX PT, R49, R13, 0x1, 0x1c1f ;  /* 0x003c1f000d317f89 */ /* 0x000eea00000e0000 */
[----:B--2---:R2:W-:Y:S04]  /*c190*/  @!P1 ST.E desc[UR8][R30.64], R2 ;  /* 0x000000021e009985 */ /* 0x0045e8000c101908 */
[----:B---3--:R3:W-:Y:S04]  /*c1a0*/  @!P0 ST.E desc[UR8][R48.64], R0 ;  /* 0x0000000030008985 */ /* 0x0087e8000c101908 */
[----:B------:R4:W5:Y:S01]  /*c1b0*/  LD.E.128 R12, desc[UR8][R186.64] ;  /* 0x00000008ba0c7980 */ /* 0x000962000c101d00 */
[----:B--2---:R-:W2:Y:S03]  /*c1c0*/  LDC.64 R30, c[0x0][0xae0] ;  /* 0x0002b800ff1e7b82 */ /* 0x004ea60000000a00 */
[----:B------:R4:W5:Y:S01]  /*c1d0*/  LD.E.128 R24, desc[UR8][R156.64] ;  /* 0x000000089c187980 */ /* 0x000962000c101d00 */
[----:B---3--:R-:W-:-:S03]  /*c1e0*/  LEA R0, R23, R213, 0x5 ;  /* 0x000000d517007211 */ /* 0x008fc600078e28ff */
[----:B------:R4:W5:Y:S04]  /*c1f0*/  LD.E.128 R32, desc[UR8][R158.64] ;  /* 0x000000089e207980 */ /* 0x000968000c101d00 */
[----:B------:R4:W5:Y:S01]  /*c200*/  LD.E.128 R36, desc[UR8][R162.64] ;  /* 0x00000008a2247980 */ /* 0x000962000c101d00 */
[----:B------:R-:W-:-:S03]  /*c210*/  IMAD R28, R29, 0x80, R0 ;  /* 0x000000801d1c7824 */ /* 0x000fc600078e0200 */
[----:B------:R4:W5:Y:S04]  /*c220*/  LD.E.128 R44, desc[UR8][R166.64] ;  /* 0x00000008a62c7980 */ /* 0x000968000c101d00 */
        /* <DEDUP_REMOVED lines=10> */
[----:B------:R4:W5:Y:S01]  /*c2d0*/  LD.E.128 R60, desc[UR8][R178.64] ;  /* 0x00000008b23c7980 */ /* 0x000962000c101d00 */
[----:B------:R-:W-:Y:S01]  /*c2e0*/  ULDC.64 UR8, c[0x0][0xae8] ;  /* 0x0002ba0000087ab9 */ /* 0x000fe20000000a00 */
[----:B0-----:R-:W-:Y:S01]  /*c2f0*/  @P2 IMAD.HI.U32 R0, R28, R3, RZ ;  /* 0x000000031c002227 */ /* 0x001fe200078e00ff */
[----:B------:R-:W-:Y:S01]  /*c300*/  UIMAD UR5, UR11, UR8, URZ ;  /* 0x000000080b0572a4 */ /* 0x000fe2000f8e023f */
[----:B------:R-:W-:Y:S01]  /*c310*/  @!PT LDS RZ, [RZ] ;  /* 0x00000000fffff984 */ /* 0x000fe20000000800 */
[----:B------:R-:W-:Y:S01]  /*c320*/  @!PT LDS RZ, [RZ] ;  /* 0x00000000fffff984 */ /* 0x000fe20000000800 */
[----:B------:R-:W-:Y:S01]  /*c330*/  @!PT LDS RZ, [RZ] ;  /* 0x00000000fffff984 */ /* 0x000fe20000000800 */
[----:B------:R-:W-:Y:S01]  /*c340*/  @!PT LDS RZ, [RZ] ;  /* 0x00000000fffff984 */ /* 0x000fe20000000800 */
[----:B------:R0:W-:Y:S06]  /*c350*/  MEMBAR.ALL.CTA ;  /* 0x0000000000007992 */ /* 0x0001ec0000008000 */
[----:B0-----:R-:W0:Y:S01]  /*c360*/  FENCE.VIEW.ASYNC.S ;  /* 0x00000000000073c6 */ /* 0x001e220000000000 */
[----:B------:R-:W-:Y:S01]  /*c370*/  UIMAD.WIDE.U32 UR6, UR10, UR8, URZ ;  /* 0x000000080a0672a5 */ /* 0x000fe2000f8e003f */
[----:B------:R-:W-:Y:S01]  /*c380*/  IMAD.MOV.U32 R2, RZ, RZ, R28 ;  /* 0x000000ffff027224 */ /* 0x000fe200078e001c */
[----:B------:R-:W-:Y:S01]  /*c390*/  UIMAD UR5, UR10, UR9, UR5 ;  /* 0x000000090a0572a4 */ /* 0x000fe2000f8e0205 */
[----:B-1----:R-:W-:Y:S01]  /*c3a0*/  @P2 SHF.R.U32.HI R2, RZ, R21, R0 ;  /* 0x00000015ff022219 */ /* 0x002fe20000011600 */
[----:B------:R-:W-:Y:S01]  /*c3b0*/  IMAD R85, R29, 0x80, R213 ;  /* 0x000000801d557824 */ /* 0x000fe200078e02d5 */
[----:B------:R-:W-:Y:S01]  /*c3c0*/  ULDC.64 UR8, c[0x0][0xaf0] ;  /* 0x0002bc0000087ab9 */ /* 0x000fe20000000a00 */
[----:B------:R-:W-:Y:S01]  /*c3d0*/  UIADD3 UR7, UR7, UR5, URZ ;  /* 0x0000000507077290 */ /* 0x000fe2000fffe03f */
[--C-:B------:R-:W-:Y:S01]  /*c3e0*/  SHF.R.S32.HI R3, RZ, 0x1f, R2.reuse ;  /* 0x0000001fff037819 */ /* 0x100fe20000011402 */
[----:B------:R-:W-:Y:S01]  /*c3f0*/  UIMAD UR5, UR12, UR8, URZ ;  /* 0x000000080c0572a4 */ /* 0x000fe2000f8e023f */
[----:B------:R-:W-:Y:S01]  /*c400*/  IMAD.MOV R21, RZ, RZ, -R2 ;  /* 0x000000ffff157224 */ /* 0x000fe200078e0a02 */
[----:B------:R-:W-:Y:S01]  /*c410*/  UIMAD.WIDE.U32 UR6, UR13, UR8, UR6 ;  /* 0x000000080d0672a5 */ /* 0x000fe2000f8e0006 */
[----:B------:R-:W-:Y:S01]  /*c420*/  R2UR UR10, R212 ;  /* 0x00000000d40a72ca */ /* 0x000fe200000e0000 */
[----:B------:R-:W-:Y:S01]  /*c430*/  UIMAD UR5, UR13, UR9, UR5 ;  /* 0x000000090d0572a4 */ /* 0x000fe2000f8e0205 */
[----:B------:R-:W-:Y:S01]  /*c440*/  IMAD R21, R192, R21, R28 ;  /* 0x00000015c0157224 */ /* 0x000fe200078e021c */
[----:B------:R-:W-:Y:S01]  /*c450*/  R2UR UR9, R16 ;  /* 0x00000000100972ca */ /* 0x000fe200000e0000 */
[----:B--2---:R-:W-:Y:S01]  /*c460*/  IMAD R3, R3, R30, RZ ;  /* 0x0000001e03037224 */ /* 0x004fe200078e02ff */
[----:B------:R-:W-:Y:S01]  /*c470*/  UIADD3 UR7, UR7, UR5, URZ ;  /* 0x0000000507077290 */ /* 0x000fe2000fffe03f */
[----:B------:R-:W-:Y:S01]  /*c480*/  ISETP.GE.AND P2, PT, R85, R20, PT ;  /* 0x000000145500720c */ /* 0x000fe20003f46270 */
[----:B------:R-:W-:Y:S01]  /*c490*/  USEL UR60, UR60, URZ, UP0 ;  /* 0x0000003f3c3c7287 */ /* 0x000fe20008000000 */
[C---:B------:R-:W-:Y:S01]  /*c4a0*/  IMAD R31, R2.reuse, R31, R3 ;  /* 0x0000001f021f7224 */ /* 0x040fe200078e0203 */
[----:B------:R-:W-:Y:S01]  /*c4b0*/  SHF.R.S32.HI R0, RZ, 0x1f, R21 ;  /* 0x0000001fff007819 */ /* 0x000fe20000011415 */
[----:B------:R-:W-:Y:S01]  /*c4c0*/  ULDC UR5, c[0x0][0xc] ;  /* 0x0000030000057ab9 */ /* 0x000fe20000000800 */
[----:B------:R-:W-:Y:S01]  /*c4d0*/  IMAD.WIDE.U32 R2, R2, R30, UR6 ;  /* 0x0000000602027e25 */ /* 0x000fe2000f8e001e */
[----:B------:R-:W-:Y:S01]  /*c4e0*/  ULDC.64 UR6, c[0x0][0xad8] ;  /* 0x0002b60000067ab9 */ /* 0x000fe20000000a00 */
[----:B------:R-:W-:Y:S01]  /*c4f0*/  UIADD3 UR10, UR5, UR10, URZ ;  /* 0x0000000a050a7290 */ /* 0x000fe2000fffe03f */
[----:B0-----:R-:W-:Y:S01]  /*c500*/  SYNCS.ARRIVE.TRANS64.RED.A1T0 RZ, [UR4], RZ ;  /* 0x000000ffffff79a7 */ /* 0x001fe20008100404 */
[----:B------:R-:W-:-:S02]  /*c510*/  IMAD.IADD R3, R3, 0x1, R31 ;  /* 0x0000000103037824 */ /* 0x000fc400078e021f */
[----:B------:R-:W-:Y:S02]  /*c520*/  IMAD R0, R0, UR6, RZ ;  /* 0x0000000600007c24 */ /* 0x000fe4000f8e02ff */
[----:B------:R-:W-:-:S04]  /*c530*/  IMAD.WIDE.U32 R2, R21, UR6, R2 ;  /* 0x0000000615027c25 */ /* 0x000fc8000f8e0002 */
[----:B------:R-:W-:Y:S01]  /*c540*/  IMAD R29, R21, UR7, R0 ;  /* 0x00000007151d7c24 */ /* 0x000fe2000f8e0200 */
[----:B------:R-:W-:Y:S01]  /*c550*/  ULDC.64 UR6, c[0x0][0xa80] ;  /* 0x0002a00000067ab9 */ /* 0x000fe20000000a00 */
[----:B------:R-:W-:Y:S01]  /*c560*/  VIADD R21, R85, 0x20 ;  /* 0x0000002055157836 */ /* 0x000fe20000000000 */
[----:B------:R-:W-:Y:S01]  /*c570*/  LEA R0, P3, R2, UR6, 0x1 ;  /* 0x0000000602007c11 */ /* 0x000fe2000f8608ff */
[----:B------:R-:W-:Y:S01]  /*c580*/  IMAD.IADD R3, R3, 0x1, R29 ;  /* 0x0000000103037824 */ /* 0x000fe200078e021d */
[----:B------:R-:W-:Y:S01]  /*c590*/  USEL UR6, URZ, 0x1, UP0 ;  /* 0x000000013f067887 */ /* 0x000fe20008000000 */
[----:B------:R-:W-:Y:S01]  /*c5a0*/  IMAD.U32 R212, RZ, RZ, UR10 ;  /* 0x0000000affd47e24 */ /* 0x000fe2000f8e00ff */
[-C--:B------:R-:W-:Y:S01]  /*c5b0*/  ISETP.GE.AND P1, PT, R21, R20.reuse, PT ;  /* 0x000000141500720c */ /* 0x080fe20003f26270 */
[----:B------:R-:W-:Y:S01]  /*c5c0*/  VIADD R21, R85, 0x40 ;  /* 0x0000004055157836 */ /* 0x000fe20000000000 */
[----:B------:R-:W-:Y:S01]  /*c5d0*/  ULOP3.LUT UR9, UR9, UR6, URZ, 0x3c, !UPT ;  /* 0x0000000609097292 */ /* 0x000fe2000f8e3c3f */
[----:B------:R4:W0:Y:S03]  /*c5e0*/  SHFL.IDX PT, R28, R0, RZ, 0x181f ;  /* 0x00181fff001c7589 */ /* 0x00082600000e0000 */
[----:B------:R-:W-:-:S02]  /*c5f0*/  ISETP.GE.AND P0, PT, R21, R20, PT ;  /* 0x000000141500720c */ /* 0x000fc40003f06270 */
[----:B------:R-:W-:Y:S02]  /*c600*/  LEA.HI.X R21, R2, UR7, R3, 0x1, P3 ;  /* 0x0000000702157c11 */ /* 0x000fe400098f0c03 */
[----:B------:R-:W-:-:S03]  /*c610*/  MOV R16, UR9 ;  /* 0x0000000900107c02 */ /* 0x000fc60008000f00 */
[----:B------:R4:W1:Y:S01]  /*c620*/  SHFL.IDX PT, R29, R21, RZ, 0x181f ;  /* 0x00181fff151d7589 */ /* 0x00086200000e0000 */
[----:B------:R-:W-:Y:S05]  /*c630*/  @P2 BRA `(.L_x_30) ;  /* 0x0000000000442947 */ /* 0x000fea0003800000 */
[----:B------:R-:W-:Y:S01]  /*c640*/  ULDC UR4, c[0x0][0xac8] ;  /* 0x0002b20000047ab9 */ /* 0x000fe20000000800 */
[----:B------:R-:W-:Y:S01]  /*c650*/  ULDC.64 UR6, c[0x0][0x208] ;  /* 0x0000820000067ab9 */ /* 0x000fe20000000a00 */
[----:B------:R-:W-:Y:S02]  /*c660*/  ISETP.GE.AND P4, PT, R22, UR4, PT ;  /* 0x0000000416007c0c */ /* 0x000fe4000bf86270 */
[----:B------:R-:W-:Y:S02]  /*c670*/  ISETP.GE.AND P3, PT, R19, UR4, PT ;  /* 0x0000000413007c0c */ /* 0x000fe4000bf66270 */
[----:B------:R-:W-:Y:S02]  /*c680*/  ISETP.GE.AND P2, PT, R18, UR4, PT ;  /* 0x0000000412007c0c */ /* 0x000fe4000bf46270 */
[----:B------:R-:W-:-:S07]  /*c690*/  ISETP.GE.AND P5, PT, R17, UR4, PT ;  /* 0x0000000411007c0c */ /* 0x000fce000bfa6270 */
[----:B0-----:R-:W-:-:S04]  /*c6a0*/  @!P4 LEA R30, P6, R22, R28, 0x1 ;  /* 0x0000001c161ec211 */ /* 0x001fc800078c08ff */
[----:B-1----:R-:W-:Y:S02]  /*c6b0*/  @!P4 LEA.HI.X R31, R22, R29, R229, 0x1, P6 ;  /* 0x0000001d161fc211 */ /* 0x002fe400030f0ce5 */
[----:B------:R-:W-:Y:S01]  /*c6c0*/  @!P3 LEA R80, P6, R19, R28, 0x1 ;  /* 0x0000001c1350b211 */ /* 0x000fe200078c08ff */
[----:B------:R-:W-:-:S03]  /*c6d0*/  @!P5 IMAD.WIDE R2, R17, 0x2, R28 ;  /* 0x000000021102d825 */ /* 0x000fc600078e021c */
[-C--:B------:R-:W-:Y:S02]  /*c6e0*/  @!P3 LEA.HI.X R81, R19, R29.reuse, R228, 0x1, P6 ;  /* 0x0000001d1351b211 */ /* 0x080fe400030f0ce4 */
[C---:B------:R-:W-:Y:S01]  /*c6f0*/  @!P2 LEA R82, P6, R18.reuse, R28, 0x1 ;  /* 0x0000001c1252a211 */ /* 0x040fe200078c08ff */
[----:B-----5:R2:W-:Y:S03]  /*c700*/  @!P5 ST.E.128 desc[UR6][R2.64], R12 ;  /* 0x0000000c0200d985 */ /* 0x0205e6000c101d06 */
[----:B------:R-:W-:Y:S01]  /*c710*/  @!P2 LEA.HI.X R83, R18, R29, R227, 0x1, P6 ;  /* 0x0000001d1253a211 */ /* 0x000fe200030f0ce3 */
[----:B------:R2:W-:Y:S04]  /*c720*/  @!P4 ST.E.128 desc[UR6][R30.64], R44 ;  /* 0x0000002c1e00c985 */ /* 0x0005e8000c101d06 */
[----:B------:R2:W-:Y:S04]  /*c730*/  @!P3 ST.E.128 desc[UR6][R80.64], R68 ;  /* 0x000000445000b985 */ /* 0x0005e8000c101d06 */
[----:B------:R2:W-:Y:S02]  /*c740*/  @!P2 ST.E.128 desc[UR6][R82.64], R76 ;  /* 0x0000004c5200a985 */ /* 0x0005e4000c101d06 */
.L_x_30:
[----:B------:R-:W-:Y:S05]  /*c750*/  BSYNC B0 ;  /* 0x0000000000007941 */ /* 0x000fea0003800000 */
.L_x_29:
[----:B--2--5:R2:W3:Y:S01]  /*c760*/  SHFL.IDX PT, R13, R21, 0x1, 0x181f ;  /* 0x00381f00150d7f89 */ /* 0x0244e200000e0000 */
[----:B------:R-:W-:Y:S03]  /*c770*/  BSSY B0, `(.L_x_31) ;  /* 0x0000014000007945 */ /* 0x000fe60003800000 */
[----:B------:R2:W0:Y:S01]  /*c780*/  SHFL.IDX PT, R12, R0, 0x1, 0x181f ;  /* 0x00381f00000c7f89 */ /* 0x00042200000e0000 */
[----:B------:R-:W-:Y:S05]  /*c790*/  @P1 BRA `(.L_x_32) ;  /* 0x0000000000441947 */ /* 0x000fea0003800000 */
[----:B------:R-:W-:Y:S01]  /*c7a0*/  ULDC UR4, c[0x0][0xac8] ;  /* 0x0002b20000047ab9 */ /* 0x000fe20000000800 */
[----:B------:R-:W-:Y:S01]  /*c7b0*/  ULDC.64 UR6, c[0x0][0x208] ;  /* 0x0000820000067ab9 */ /* 0x000fe20000000a00 */
[----:B------:R-:W-:Y:S02]  /*c7c0*/  ISETP.GE.AND P3, PT, R22, UR4, PT ;  /* 0x0000000416007c0c */ /* 0x000fe4000bf66270 */
[----:B------:R-:W-:Y:S02]  /*c7d0*/  ISETP.GE.AND P2, PT, R19, UR4, PT ;  /* 0x0000000413007c0c */ /* 0x000fe4000bf46270 */
[----:B------:R-:W-:Y:S02]  /*c7e0*/  ISETP.GE.AND P1, PT, R18, UR4, PT ;  /* 0x0000000412007c0c */ /* 0x000fe4000bf26270 */
[----:B------:R-:W-:-:S07]  /*c7f0*/  ISETP.GE.AND P4, PT, R17, UR4, PT ;  /* 0x0000000411007c0c */ /* 0x000fce000bf86270 */
[CC--:B0-----:R-:W-:Y:S02]  /*c800*/  @!P3 LEA R14, P6, R22.reuse, R12.reuse, 0x1 ;  /* 0x0000000c160eb211 */ /* 0x0c1fe400078c08ff */
[-C--:B------:R-:W-:Y:S02]  /*c810*/  @!P2 LEA R28, P5, R19, R12.reuse, 0x1 ;  /* 0x0000000c131ca211 */ /* 0x080fe400078a08ff */
[-C--:B---3--:R-:W-:Y:S02]  /*c820*/  @!P3 LEA.HI.X R15, R22, R13.reuse, R229, 0x1, P6 ;  /* 0x0000000d160fb211 */ /* 0x088fe400030f0ce5 */
[C---:B------:R-:W-:Y:S01]  /*c830*/  @!P1 LEA R30, P6, R18.reuse, R12, 0x1 ;  /* 0x0000000c121e9211 */ /* 0x040fe200078c08ff */
[----:B------:R-:W-:Y:S01]  /*c840*/  @!P4 IMAD.WIDE R2, R17, 0x2, R12 ;  /* 0x000000021102c825 */ /* 0x000fe200078e020c */
[-C--:B-1----:R-:W-:Y:S02]  /*c850*/  @!P2 LEA.HI.X R29, R19, R13.reuse, R228, 0x1, P5 ;  /* 0x0000000d131da211 */ /* 0x082fe400028f0ce4 */
[----:B------:R-:W-:-:S02]  /*c860*/  @!P1 LEA.HI.X R31, R18, R13, R227, 0x1, P6 ;  /* 0x0000000d121f9211 */ /* 0x000fc400030f0ce3 */
[----:B------:R0:W-:Y:S04]  /*c870*/  @!P4 ST.E.128 desc[UR6][R2.64], R24 ;  /* 0x000000180200c985 */ /* 0x0001e8000c101d06 */
[----:B------:R0:W-:Y:S04]  /*c880*/  @!P3 ST.E.128 desc[UR6][R14.64], R8 ;  /* 0x000000080e00b985 */ /* 0x0001e8000c101d06 */
[----:B------:R0:W-:Y:S04]  /*c890*/  @!P2 ST.E.128 desc[UR6][R28.64], R56 ;  /* 0x000000381c00a985 */ /* 0x0001e8000c101d06 */
[----:B------:R0:W-:Y:S02]  /*c8a0*/  @!P1 ST.E.128 desc[UR6][R30.64], R72 ;  /* 0x000000481e009985 */ /* 0x0001e4000c101d06 */
.L_x_32:
[----:B------:R-:W-:Y:S05]  /*c8b0*/  BSYNC B0 ;  /* 0x0000000000007941 */ /* 0x000fea0003800000 */
.L_x_31:
[----:B0-----:R0:W0:Y:S01]  /*c8c0*/  SHFL.IDX PT, R9, R21, 0x2, 0x181f ;  /* 0x00581f0015097f89 */ /* 0x00102200000e0000 */
        /* <DEDUP_REMOVED lines=9> */
[-C--:B0-----:R-:W-:Y:S02]  /*c960*/  @!P4 LEA R10, P0, R22, R8.reuse, 0x1 ;  /* 0x00000008160ac211 */ /* 0x081fe400078008ff */
[-C--:B------:R-:W-:Y:S02]  /*c970*/  @!P5 LEA R12, P1, R19, R8.reuse, 0x1 ;  /* 0x00000008130cd211 */ /* 0x080fe400078208ff */
[----:B------:R-:W-:Y:S02]  /*c980*/  @!P6 LEA R14, P2, R18, R8, 0x1 ;  /* 0x00000008120ee211 */ /* 0x000fe400078408ff */
[----:B------:R-:W-:Y:S01]  /*c990*/  @!P3 IMAD.WIDE R2, R17, 0x2, R8 ;  /* 0x000000021102b825 */ /* 0x000fe200078e0208 */
[-C--:B------:R-:W-:Y:S02]  /*c9a0*/  @!P4 LEA.HI.X R11, R22, R9.reuse, R229, 0x1, P0 ;  /* 0x00000009160bc211 */ /* 0x080fe400000f0ce5 */
[-C--:B---3--:R-:W-:Y:S02]  /*c9b0*/  @!P5 LEA.HI.X R13, R19, R9.reuse, R228, 0x1, P1 ;  /* 0x00000009130dd211 */ /* 0x088fe400008f0ce4 */
[----:B------:R-:W-:Y:S01]  /*c9c0*/  @!P6 LEA.HI.X R15, R18, R9, R227, 0x1, P2 ;  /* 0x00000009120fe211 */ /* 0x000fe200010f0ce3 */
[----:B------:R0:W-:Y:S04]  /*c9d0*/  @!P3 ST.E.128 desc[UR6][R2.64], R32 ;  /* 0x000000200200b985 */ /* 0x0001e8000c101d06 */
[----:B------:R0:W-:Y:S04]  /*c9e0*/  @!P4 ST.E.128 desc[UR6][R10.64], R40 ;  /* 0x000000280a00c985 */ /* 0x0001e8000c101d06 */
[----:B------:R0:W-:Y:S04]  /*c9f0*/  @!P5 ST.E.128 desc[UR6][R12.64], R48 ;  /* 0x000000300c00d985 */ /* 0x0001e8000c101d06 */
[----:B------:R0:W-:Y:S02]  /*ca00*/  @!P6 ST.E.128 desc[UR6][R14.64], R64 ;  /* 0x000000400e00e985 */ /* 0x0001e4000c101d06 */
.L_x_34:
[----:B------:R-:W-:Y:S05]  /*ca10*/  BSYNC B0 ;  /* 0x0000000000007941 */ /* 0x000fea0003800000 */
.L_x_33:
[----:B------:R-:W-:Y:S01]  /*ca20*/  R2UR UR4, R214 ;  /* 0x00000000d60472ca */ /* 0x000fe200000e0000 */
[----:B0-----:R-:W-:Y:S01]  /*ca30*/  VIADD R3, R85, 0x60 ;  /* 0x0000006055037836 */ /* 0x001fe20000000000 */
[----:B------:R0:W0:Y:S01]  /*ca40*/  SHFL.IDX PT, R9, R21, 0x3, 0x181f ;  /* 0x00781f0015097f89 */ /* 0x00002200000e0000 */
[----:B------:R-:W-:Y:S03]  /*ca50*/  BSSY B0, `(.L_x_35) ;  /* 0x0000017000007945 */ /* 0x000fe60003800000 */
[----:B------:R-:W-:Y:S01]  /*ca60*/  ISETP.GE.AND P0, PT, R3, R20, PT ;  /* 0x000000140300720c */ /* 0x000fe20003f06270 */
[----:B------:R0:W0:Y:S06]  /*ca70*/  SHFL.IDX PT, R8, R0, 0x3, 0x181f ;  /* 0x00781f0000087f89 */ /* 0x00002c00000e0000 */
[----:B------:R-:W-:-:S06]  /*ca80*/  UIADD3 UR4, UR4, 0x1, URZ ;  /* 0x0000000104047890 */ /* 0x000fcc000fffe03f */
[----:B------:R-:W-:Y:S01]  /*ca90*/  IMAD.U32 R214, RZ, RZ, UR4 ;  /* 0x00000004ffd67e24 */ /* 0x000fe2000f8e00ff */
[----:B------:R-:W-:Y:S06]  /*caa0*/  @P0 BRA `(.L_x_36) ;  /* 0x0000000000440947 */ /* 0x000fec0003800000 */
        /* <DEDUP_REMOVED lines=17> */
.L_x_36:
[----:B------:R-:W-:Y:S05]  /*cbc0*/  BSYNC B0 ;  /* 0x0000000000007941 */ /* 0x000fea0003800000 */
.L_x_35:
[----:B0-2-4-:R-:W0:Y:S01]  /*cbd0*/  LDC R0, c[0x0][0xc34] ;  /* 0x00030d00ff007b82 */ /* 0x015e220000000800 */
[----:B------:R-:W-:-:S13]  /*cbe0*/  R2UR UR4, R212 ;  /* 0x00000000d40472ca */ /* 0x000fda00000e0000 */
[----:B0-----:R-:W-:-:S13]  /*cbf0*/  ISETP.LE.AND P0, PT, R0, UR4, PT ;  /* 0x0000000400007c0c */ /* 0x001fda000bf03270 */
[----:B------:R-:W-:Y:S05]  /*cc00*/  @!P0 BRA `(.L_x_37) ;  /* 0xffffff40007c8947 */ /* 0x000fea000383ffff */
[----:B------:R-:W-:Y:S05]  /*cc10*/  EXIT ;  /* 0x000000000000794d */ /* 0x000fea0003800000 */
.L_x_7:
[----:B------:R-:W-:-:S08]  /*cc20*/  NOP ;  /* 0x0000000000007918 */ /* 0x000fd00000000000 */
[----:B0-----:R-:W0:-:S00]  /*cc30*/  USETMAXREG.DEALLOC.CTAPOOL 0x18 ;  /* 0x00000018000079c8 */ /* 0x001e0000080e0500 */
[----:B------:R-:W1:Y:S01]  /*cc40*/  S2UR UR5, SR_CTAID.X ;  /* 0x00000000000579c3 */ /* 0x000e620000002500 */
[----:B0-----:R-:W-:Y:S02]  /*cc50*/  IMAD.MOV.U32 R2, RZ, RZ, 0x1 ;  /* 0x00000001ff027424 */ /* 0x001fe400078e00ff */
[----:B------:R-:W-:-:S05]  /*cc60*/  IMAD.MOV.U32 R18, RZ, RZ, RZ ;  /* 0x000000ffff127224 */ /* 0x000fca00078e00ff */
[----:B------:R-:W1:Y:S02]  /*cc70*/  LDC R3, c[0x0][0xc34] ;  /* 0x00030d00ff037b82 */ /* 0x000e640000000800 */
[----:B-1----:R-:W-:Y:S01]  /*cc80*/  ISETP.LE.AND P0, PT, R3, UR5, PT ;  /* 0x0000000503007c0c */ /* 0x002fe2000bf03270 */
[----:B------:R-:W-:-:S05]  /*cc90*/  IMAD.MOV.U32 R3, RZ, RZ, 0x1 ;  /* 0x00000001ff037424 */ /* 0x000fca00078e00ff */
[----:B------:R0:W-:Y:S07]  /*cca0*/  STL [R1], R3 ;  /* 0x0000000301007387 */ /* 0x0001ee0000100800 */
[----:B------:R-:W-:Y:S05]  /*ccb0*/  @P0 BRA `(.L_x_38) ;  /* 0x0000004800940947 */ /* 0x000fea0003800000 */
[----:B------:R-:W1:Y:S01]  /*ccc0*/  S2UR UR4, SR_CgaCtaId ;  /* 0x00000000000479c3 */ /* 0x000e620000008800 */
[C---:B------:R-:W-:Y:S01]  /*ccd0*/  IMAD.SHL.U32 R2, R0.reuse, 0x8, RZ ;  /* 0x0000000800027824 */ /* 0x040fe200078e00ff */
[----:B------:R-:W-:Y:S01]  /*cce0*/  LOP3.LUT R5, R0, 0x7f, RZ, 0xc0, !PT ;  /* 0x0000007f00057812 */ /* 0x000fe200078ec0ff */
[----:B------:R-:W-:Y:S01]  /*ccf0*/  UMOV UR36, 0x400 ;  /* 0x0000040000247882 */ /* 0x000fe20000000000 */
[----:B------:R-:W-:Y:S01]  /*cd00*/  IMAD.MOV.U32 R18, RZ, RZ, RZ ;  /* 0x000000ffff127224 */ /* 0x000fe200078e00ff */
[----:B------:R-:W-:Y:S01]  /*cd10*/  ULDC.64 UR38, c[0x0][0x198] ;  /* 0x0000660000267ab9 */ /* 0x000fe20000000a00 */
[C---:B0-----:R-:W-:Y:S01]  /*cd20*/  LOP3.LUT R3, R2.reuse, 0x1f8, RZ, 0xc0, !PT ;  /* 0x000001f802037812 */ /* 0x041fe200078ec0ff */
[----:B------:R-:W-:Y:S01]  /*cd30*/  ULDC UR37, c[0x0][0xc] ;  /* 0x0000030000257ab9 */ /* 0x000fe20000000800 */
[----:B------:R-:W-:Y:S02]  /*cd40*/  LOP3.LUT R2, R2, 0x38, RZ, 0xc0, !PT ;  /* 0x0000003802027812 */ /* 0x000fe400078ec0ff */
[----:B------:R-:W-:Y:S01]  /*cd50*/  LOP3.LUT R4, R3, 0x38, R0, 0x78, !PT ;  /* 0x0000003803047812 */ /* 0x000fe200078e7800 */
[----:B------:R-:W-:Y:S01]  /*cd60*/  IMAD.SHL.U32 R3, R5, 0x8, RZ ;  /* 0x0000000805037824 */ /* 0x000fe200078e00ff */
[----:B------:R-:W-:-:S04]  /*cd70*/  SHF.R.U32.HI R5, RZ, 0x3, R5 ;  /* 0x00000003ff057819 */ /* 0x000fc80000011605 */
[----:B------:R-:W-:Y:S01]  /*cd80*/  LOP3.LUT R4, R4, 0x200, R3, 0xf8, !PT ;  /* 0x0000020004047812 */ /* 0x000fe200078ef803 */
[----:B------:R-:W-:-:S05]  /*cd90*/  IMAD.SHL.U32 R3, R0, 0x10, RZ ;  /* 0x0000001000037824 */ /* 0x000fca00078e00ff */
[----:B------:R-:W-:Y:S01]  /*cda0*/  LOP3.LUT R0, R5, 0x70, R3, 0xf8, !PT ;  /* 0x0000007005007812 */ /* 0x000fe200078ef803 */
[----:B------:R-:W-:Y:S01]  /*cdb0*/  IMAD.U32 R3, RZ, RZ, UR5 ;  /* 0x00000005ff037e24 */ /* 0x000fe2000f8e00ff */
[----:B-1----:R-:W-:Y:S01]  /*cdc0*/  ULEA UR36, UR4, UR36, 0x18 ;  /* 0x0000002404247291 */ /* 0x002fe2000f8ec03f */
[----:B------:R-:W-:-:S05]  /*cdd0*/  MOV R0, 0x1 ;  /* 0x0000000100007802 */ /* 0x000fca0000000f00 */
[----:B------:R-:W-:-:S05]  /*cde0*/  LEA R4, R4, UR36, 0x1 ;  /* 0x0000002404047c11 */ /* 0x000fca000f8e08ff */
[----:B------:R0:W-:Y:S04]  /*cdf0*/  STL [R1+0x14], R4 ;  /* 0x0000140401007387 */ /* 0x0001e80000100800 */
[----:B------:R1:W-:Y:S04]  /*ce00*/  STL [R1+0x28], R3 ;  /* 0x0000280301007387 */ /* 0x0003e80000100800 */
[----:B------:R2:W-:Y:S01]  /*ce10*/  STL [R1], R0 ;  /* 0x0000000001007387 */ /* 0x0005e20000100800 */
[----:B0-----:R-:W-:-:S03]  /*ce20*/  LOP3.LUT R4, R2, 0x40, RZ, 0xfc, !PT ;  /* 0x0000004002047812 */ /* 0x001fc600078efcff */
[----:B------:R0:W-:Y:S01]  /*ce30*/  STL [R1+0x30], RZ ;  /* 0x000030ff01007387 */ /* 0x0001e20000100800 */
[C---:B-1----:R-:W-:Y:S02]  /*ce40*/  LOP3.LUT R3, R2.reuse, 0x80, RZ, 0xfc, !PT ;  /* 0x0000008002037812 */ /* 0x042fe400078efcff */
[----:B--2---:R-:W-:-:S07]  /*ce50*/  LOP3.LUT R0, R2, 0xc0, RZ, 0xfc, !PT ;  /* 0x000000c002007812 */ /* 0x004fce00078efcff */
.L_x_125:
[----:B------:R-:W2:Y:S01]  /*ce60*/  LDL R2, [R1+0x28] ;  /* 0x0000280001027983 */ /* 0x000ea20000100800 */
[----:B-1----:R-:W1:Y:S01]  /*ce70*/  LDC R0, c[0x0][0xc38] ;  /* 0x00030e00ff007b82 */ /* 0x002e620000000800 */
[----:B------:R-:W-:Y:S05]  /*ce80*/  YIELD ;  /* 0x0000000000007946 */ /* 0x000fea0003800000 */
[----:B------:R-:W-:Y:S02]  /*ce90*/  ULDC.64 UR4, c[0x0][0x418] ;  /* 0x0001060000047ab9 */ /* 0x000fe40000000a00 */
[----:B---3--:R-:W3:Y:S01]  /*cea0*/  LDC R16, c[0x0][0xc44] ;  /* 0x00031100ff107b82 */ /* 0x008ee20000000800 */
[----:B------:R-:W-:-:S03]  /*ceb0*/  UISETP.NE.U32.AND UP0, UPT, UR4, URZ, UPT ;  /* 0x0000003f0400728c */ /* 0x000fc6000bf05070 */
[----:B------:R-:W-:Y:S01]  /*cec0*/  ULDC UR4, c[0x0][0x424] ;  /* 0x0001090000047ab9 */ /* 0x000fe20000000800 */
[----:B------:R-:W-:-:S04]  /*ced0*/  UISETP.NE.AND.EX UP0, UPT, UR5, URZ, UPT, UP0 ;  /* 0x0000003f0500728c */ /* 0x000fc8000bf05300 */
[----:B------:R-:W-:Y:S01]  /*cee0*/  USEL UR4, UR4, 0x1, UP0 ;  /* 0x0000000104047887 */ /* 0x000fe20008000000 */
[----:B-1----:R-:W-:-:S13]  /*cef0*/  ISETP.NE.AND P0, PT, R0, 0x1, PT ;  /* 0x000000010000780c */ /* 0x002fda0003f05270 */
[----:B------:R-:W2:Y:S08]  /*cf00*/  @P0 LDC R0, c[0x0][0xc3c] ;  /* 0x00030f00ff000b82 */ /* 0x000eb00000000800 */
[----:B------:R-:W1:Y:S01]  /*cf10*/  @P0 LDC R3, c[0x0][0xc40] ;  /* 0x00031000ff030b82 */ /* 0x000e620000000800 */
[----:B--2---:R-:W-:-:S04]  /*cf20*/  @P0 IMAD.HI.U32 R0, R2, R0, RZ ;  /* 0x0000000002000227 */ /* 0x004fc800078e00ff */
[----:B------:R-:W-:Y:S01]  /*cf30*/  IMAD.MOV.U32 R4, RZ, RZ, R2 ;  /* 0x000000ffff047224 */ /* 0x000fe200078e0002 */
[----:B-1----:R-:W-:Y:S02]  /*cf40*/  @P0 SHF.R.U32.HI R4, RZ, R3, R0 ;  /* 0x00000003ff040219 */ /* 0x002fe40000011600 */
[----:B---3--:R-:W-:Y:S01]  /*cf50*/  ISETP.NE.AND P0, PT, R16, 0x1, PT ;  /* 0x000000011000780c */ /* 0x008fe20003f05270 */
[----:B------:R-:W1:Y:S02]  /*cf60*/  LDC R0, c[0x0][0x2f0] ;  /* 0x0000bc00ff007b82 */ /* 0x000e640000000800 */
[----:B------:R-:W-:Y:S01]  /*cf70*/  IMAD.MOV.U32 R19, RZ, RZ, R4 ;  /* 0x000000ffff137224 */ /* 0x000fe200078e0004 */
[----:B------:R-:W-:Y:S09]  /*cf80*/  STL [R1+0x20], R4 ;  /* 0x0000200401007387 */ /* 0x000ff20000100800 */
[----:B------:R-:W2:Y:S02]  /*cf90*/  @P0 LDC.64 R2, c[0x0][0xc48] ;  /* 0x00031200ff020b82 */ /* 0x000ea40000000a00 */
[----:B--2---:R-:W-:-:S05]  /*cfa0*/  @P0 IMAD.HI.U32 R2, R4, R2, RZ ;  /* 0x0000000204020227 */ /* 0x004fca00078e00ff */
[----:B------:R-:W-:Y:S01]  /*cfb0*/  @P0 SHF.R.U32.HI R19, RZ, R3, R2 ;  /* 0x00000003ff130219 */ /* 0x000fe20000011602 */
[----:B-1----:R-:W-:Y:S01]  /*cfc0*/  IMAD R2, R0, UR4, RZ ;  /* 0x0000000400027c24 */ /* 0x002fe2000f8e02ff */
[----:B------:R-:W-:-:S03]  /*cfd0*/  UIADD3 UR4, UR36, 0x24400, URZ ;  /* 0x0002440024047890 */ /* 0x000fc6000fffe03f */
[----:B------:R-:W-:Y:S01]  /*cfe0*/  VIADD R0, R2, 0x4f ;  /* 0x0000004f02007836 */ /* 0x000fe20000000000 */
[----:B------:R-:W-:Y:S01]  /*cff0*/  STL [R1+0x18], R19 ;  /* 0x0000181301007387 */ /* 0x000fe20000100800 */
[----:B------:R-:W-:Y:S01]  /*d000*/  ULOP3.LUT UP0, URZ, UR4, 0x3ff, URZ, 0xc0, !UPT ;  /* 0x000003ff043f7892 */ /* 0x000fe2000f80c03f */
[----:B------:R-:W-:Y:S02]  /*d010*/  IMAD.MOV R3, RZ, RZ, -R19 ;  /* 0x000000ffff037224 */ /* 0x000fe400078e0a13 */
[----:B------:R-:W-:Y:S01]  /*d020*/  IMAD.HI R0, R0, 0x66666667, RZ ;  /* 0x6666666700007827 */ /* 0x000fe200078e02ff */
[----:B------:R1:W-:Y:S02]  /*d030*/  STL [R1+0x2c], R2 ;  /* 0x00002c0201007387 */ /* 0x0003e40000100800 */
[----:B------:R-:W-:Y:S01]  /*d040*/  PLOP3.LUT P0, PT, PT, PT, UP0, 0x80, 0x0 ;  /* 0x000000000000781c */ /* 0x000fe20003f0f008 */
[----:B------:R-:W-:Y:S01]  /*d050*/  IMAD R16, R16, R3, R4 ;  /* 0x0000000310107224 */ /* 0x000fe200078e0204 */
[----:B-1----:R-:W-:-:S04]  /*d060*/  SHF.R.U32.HI R2, RZ, 0x1f, R0 ;  /* 0x0000001fff027819 */ /* 0x002fc80000011600 */
[----:B------:R-:W-:-:S05]  /*d070*/  LEA.HI.SX32 R0, R0, R2, 0x1b ;  /* 0x0000000200007211 */ /* 0x000fca00078fdaff */
[----:B------:R1:W-:Y:S02]  /*d080*/  STL [R1+0x24], R0 ;  /* 0x0000240001007387 */ /* 0x0003e40000100800 */
[----:B------:R-:W-:Y:S05]  /*d090*/  @!P0 BRA `(.L_x_39) ;  /* 0x0000000000408947 */ /* 0x000fea0003800000 */
[----:B------:R-:W-:Y:S01]  /*d0a0*/  MOV R2, 0x0 ;  /* 0x0000000000027802 */ /* 0x000fe20000000f00 */
[----:B------:R-:W-:Y:S01]  /*d0b0*/  ULDC.64 UR6, c[0x4][0xa8] ;  /* 0x01002a0000067ab9 */ /* 0x000fe20000000a00 */
[----:B------:R-:W-:Y:S01]  /*d0c0*/  ULDC.64 UR8, c[0x4][0xb0] ;  /* 0x01002c0000087ab9 */ /* 0x000fe20000000a00 */
[----:B------:R-:W-:Y:S01]  /*d0d0*/  ULDC.64 UR4, c[0x4][0x8] ;  /* 0x0100020000047ab9 */ /* 0x000fe20000000a00 */
[----:B------:R-:W-:Y:S01]  /*d0e0*/  IMAD.U32 R4, RZ, RZ, UR6 ;  /* 0x00000006ff047e24 */ /* 0x000fe2000f8e00ff */
[----:B------:R-:W-:Y:S01]  /*d0f0*/  MOV R10, UR4 ;  /* 0x00000004000a7c02 */ /* 0x000fe20008000f00 */
[----:B------:R-:W2:Y:S01]  /*d100*/  LDC.64 R2, c[0x4][R2] ;  /* 0x0100000002027b82 */ /* 0x000ea20000000a00 */
[----:B------:R-:W-:Y:S02]  /*d110*/  IMAD.U32 R5, RZ, RZ, UR7 ;  /* 0x00000007ff057e24 */ /* 0x000fe4000f8e00ff */
[----:B------:R-:W-:Y:S02]  /*d120*/  IMAD.U32 R6, RZ, RZ, UR8 ;  /* 0x00000008ff067e24 */ /* 0x000fe4000f8e00ff */
[----:B------:R-:W-:-:S02]  /*d130*/  IMAD.U32 R7, RZ, RZ, UR9 ;  /* 0x00000009ff077e24 */ /* 0x000fc4000f8e00ff */
[----:B------:R-:W-:Y:S02]  /*d140*/  IMAD.U32 R11, RZ, RZ, UR5 ;  /* 0x00000005ff0b7e24 */ /* 0x000fe4000f8e00ff */
[----:B------:R-:W-:Y:S02]  /*d150*/  IMAD.MOV.U32 R8, RZ, RZ, 0x70 ;  /* 0x00000070ff087424 */ /* 0x000fe400078e00ff */
[----:B------:R-:W-:Y:S02]  /*d160*/  IMAD.MOV.U32 R12, RZ, RZ, 0x1 ;  /* 0x00000001ff0c7424 */ /* 0x000fe400078e00ff */
[----:B------:R-:W-:-:S07]  /*d170*/  IMAD.MOV.U32 R13, RZ, RZ, RZ ;  /* 0x000000ffff0d7224 */ /* 0x000fce00078e00ff */
[----:B------:R-:W-:-:S07]  /*d180*/  LEPC R20, `(.L_x_39) ;  /* 0x000000001014794e */ /* 0x000fce0000000000 */
[----:B012---:R-:W-:Y:S05]  /*d190*/  CALL.ABS.NOINC R2 ;  /* 0x0000000002007343 */ /* 0x007fea0003c00000 */
.L_x_39:
[----:B------:R-:W-:-:S04]  /*d1a0*/  UIADD3 UR4, UR36, 0x400, URZ ;  /* 0x0000040024047890 */ /* 0x000fc8000fffe03f */
[----:B------:R-:W-:-:S06]  /*d1b0*/  ULOP3.LUT UP0, URZ, UR4, 0x3ff, URZ, 0xc0, !UPT ;  /* 0x000003ff043f7892 */ /* 0x000fcc000f80c03f */
[----:B------:R-:W-:-:S13]  /*d1c0*/  PLOP3.LUT P0, PT, PT, PT, UP0, 0x80, 0x0 ;  /* 0x000000000000781c */ /* 0x000fda0003f0f008 */
[----:B------:R-:W-:Y:S05]  /*d1d0*/  @!P0 BRA `(.L_x_40) ;  /* 0x00000000007c8947 */ /* 0x000fea0003800000 */
[----:B------:R-:W-:Y:S01]  /*d1e0*/  MOV R17, 0x0 ;  /* 0x0000000000117802 */ /* 0x000fe20000000f00 */
[----:B------:R-:W-:Y:S01]  /*d1f0*/  ULDC.64 UR6, c[0x4][0xa8] ;  /* 0x01002a0000067ab9 */ /* 0x000fe20000000a00 */
[----:B------:R-:W-:Y:S01]  /*d200*/  ULDC.64 UR8, c[0x4][0xb0] ;  /* 0x01002c0000087ab9 */ /* 0x000fe20000000a00 */
[----:B------:R-:W-:Y:S01]  /*d210*/  ULDC.64 UR4, c[0x4][0x10] ;  /* 0x0100040000047ab9 */ /* 0x000fe20000000a00 */
[----:B------:R2:W3:Y:S01]  /*d220*/  LDC.64 R2, c[0x4][R17] ;  /* 0x0100000011027b82 */ /* 0x0004e20000000a00 */
[----:B------:R-:W-:Y:S01]  /*d230*/  IMAD.U32 R4, RZ, RZ, UR6 ;  /* 0x00000006ff047e24 */ /* 0x000fe2000f8e00ff */
[----:B------:R-:W-:Y:S01]  /*d240*/  MOV R11, UR5 ;  /* 0x00000005000b7c02 */ /* 0x000fe20008000f00 */
[----:B------:R-:W-:Y:S02]  /*d250*/  IMAD.U32 R5, RZ, RZ, UR7 ;  /* 0x00000007ff057e24 */ /* 0x000fe4000f8e00ff */
[----:B------:R-:W-:Y:S02]  /*d260*/  IMAD.U32 R6, RZ, RZ, UR8 ;  /* 0x00000008ff067e24 */ /* 0x000fe4000f8e00ff */
[----:B------:R-:W-:-:S02]  /*d270*/  IMAD.U32 R7, RZ, RZ, UR9 ;  /* 0x00000009ff077e24 */ /* 0x000fc4000f8e00ff */
[----:B------:R-:W-:Y:S02]  /*d280*/  IMAD.U32 R10, RZ, RZ, UR4 ;  /* 0x00000004ff0a7e24 */ /* 0x000fe4000f8e00ff */
[----:B------:R-:W-:Y:S02]  /*d290*/  IMAD.MOV.U32 R8, RZ, RZ, 0x70 ;  /* 0x00000070ff087424 */ /* 0x000fe400078e00ff */
[----:B------:R-:W-:Y:S02]  /*d2a0*/  IMAD.MOV.U32 R12, RZ, RZ, 0x1 ;  /* 0x00000001ff0c7424 */ /* 0x000fe400078e00ff */
[----:B--2---:R-:W-:-:S07]  /*d2b0*/  IMAD.MOV.U32 R13, RZ, RZ, RZ ;  /* 0x000000ffff0d7224 */ /* 0x004fce00078e00ff */
[----:B------:R-:W-:-:S07]  /*d2c0*/  LEPC R20, `(.L_x_41) ;  /* 0x000000001014794e */ /* 0x000fce0000000000 */
[----:B01-3--:R-:W-:Y:S05]  /*d2d0*/  CALL.ABS.NOINC R2 ;  /* 0x0000000002007343 */ /* 0x00bfea0003c00000 */
.L_x_41:
[----:B------:R0:W1:Y:S01]  /*d2e0*/  LDC.64 R2, c[0x4][R17] ;  /* 0x0100000011027b82 */ /* 0x0000620000000a00 */
[----:B------:R-:W-:Y:S01]  /*d2f0*/  ULDC.64 UR6, c[0x4][0xa8] ;  /* 0x01002a0000067ab9 */ /* 0x000fe20000000a00 */
[----:B------:R-:W-:Y:S01]  /*d300*/  ULDC.64 UR8, c[0x4][0xb0] ;  /* 0x01002c0000087ab9 */ /* 0x000fe20000000a00 */
[----:B------:R-:W-:Y:S01]  /*d310*/  ULDC.64 UR4, c[0x4][0x18] ;  /* 0x0100060000047ab9 */ /* 0x000fe20000000a00 */
        /* <DEDUP_REMOVED lines=8> */
[----:B0-----:R-:W-:-:S07]  /*d3a0*/  IMAD.MOV.U32 R13, RZ, RZ, RZ ;  /* 0x000000ffff0d7224 */ /* 0x001fce00078e00ff */
[----:B------:R-:W-:-:S07]  /*d3b0*/  LEPC R20, `(.L_x_40) ;  /* 0x000000001014794e */ /* 0x000fce0000000000 */
[----:B-1----:R-:W-:Y:S05]  /*d3c0*/  CALL.ABS.NOINC R2 ;  /* 0x0000000002007343 */ /* 0x002fea0003c00000 */
.L_x_40:
[----:B------:R-:W-:Y:S01]  /*d3d0*/  ULDC.64 UR4, c[0x0][0x9f8] ;  /* 0x00027e0000047ab9 */ /* 0x000fe20000000a00 */
[----:B------:R-:W2:Y:S01]  /*d3e0*/  LDL R17, [R1+0x24] ;  /* 0x0000240001117983 */ /* 0x000ea20000100800 */
[----:B------:R-:W-:Y:S01]  /*d3f0*/  ISETP.NE.U32.AND P0, PT, RZ, UR4, PT ;  /* 0x00000004ff007c0c */ /* 0x000fe2000bf05070 */
[----:B------:R-:W-:-:S03]  /*d400*/  ULDC.64 UR6, c[0x0][0x208] ;  /* 0x0000820000067ab9 */ /* 0x000fc60000000a00 */
[----:B------:R-:W-:-:S13]  /*d410*/  ISETP.NE.AND.EX P0, PT, RZ, UR5, PT, P0 ;  /* 0x00000005ff007c0c */ /* 0x000fda000bf05300 */
[----:B------:R-:W3:Y:S02]  /*d420*/  @P0 LDC.64 R2, c[0x0][0x9f8] ;  /* 0x00027e00ff020b82 */ /* 0x000ee40000000a00 */
[----:B---3--:R-:W-:-:S05]  /*d430*/  @P0 IMAD.WIDE R2, R19, 0x4, R2 ;  /* 0x0000000413020825 */ /* 0x008fca00078e0202 */
[----:B------:R3:W4:Y:S01]  /*d440*/  @P0 LDG.E R19, desc[UR6][R2.64] ;  /* 0x0000000602130981 */ /* 0x000722000c1e1900 */
[----:B------:R-:W-:Y:S01]  /*d450*/  UMOV UR4, 0xffffffff ;  /* 0xffffffff00047882 */ /* 0x000fe20000000000 */
[----:B---3--:R-:W3:Y:S02]  /*d460*/  LDC.64 R2, c[0x0][0x418] ;  /* 0x00010600ff027b82 */ /* 0x008ee40000000a00 */
[----:B---3--:R-:W-:-:S04]  /*d470*/  ISETP.NE.U32.AND P0, PT, R2, RZ, PT ;  /* 0x000000ff0200720c */ /* 0x008fc80003f05070 */
[----:B------:R-:W-:-:S04]  /*d480*/  ISETP.NE.AND.EX P1, PT, R3, RZ, PT, P0 ;  /* 0x000000ff0300720c */ /* 0x000fc80003f25300 */
[----:B-1----:R-:W-:Y:S01]  /*d490*/  P2R R0, PR, RZ, 0x2 ;  /* 0x00000002ff007803 */ /* 0x002fe20000000000 */
[----:B--2---:R-:W-:-:S05]  /*d4a0*/  VIADD R8, R17, 0xffffffff ;  /* 0xffffffff11087836 */ /* 0x004fca0000000000 */
[----:B------:R1:W-:Y:S04]  /*d4b0*/  STL [R1+0x1c], R8 ;  /* 0x00001c0801007387 */ /* 0x0003e80000100800 */
[----:B------:R1:W-:Y:S01]  /*d4c0*/  STL [R1+0x10], R0 ;  /* 0x0000100001007387 */ /* 0x0003e20000100800 */
[----:B----4-:R-:W-:Y:S02]  /*d4d0*/  SHF.R.S32.HI R7, RZ, 0x1f, R19 ;  /* 0x0000001fff077819 */ /* 0x010fe40000011413 */
[----:B------:R-:W-:-:S03]  /*d4e0*/  SEL R17, R19, RZ, !P1 ;  /* 0x000000ff13117207 */ /* 0x000fc60004800000 */
[----:B------:R1:W-:Y:S01]  /*d4f0*/  STL [R1+0x8], R7 ;  /* 0x0000080701007387 */ /* 0x0003e20000100800 */
[----:B------:R-:W-:Y:S05]  /*d500*/  BRA.DIV UR4, `(.L_x_42) ;  /* 0x0000004604d87947 */ /* 0x000fea000b800000 */
[----:B-1----:R-:W1:Y:S02]  /*d510*/  S2R R0, SR_TID.X ;  /* 0x0000000000007919 */ /* 0x002e640000002100 */
[----:B-1----:R-:W-:-:S04]  /*d520*/  SHF.R.U32.HI R0, RZ, 0x5, R0 ;  /* 0x00000005ff007819 */ /* 0x002fc80000011600 */
[----:B------:R-:W-:-:S05]  /*d530*/  LOP3.LUT R0, R0, 0x3, RZ, 0xc0, !PT ;  /* 0x0000000300007812 */ /* 0x000fca00078ec0ff */
[----:B------:R1:W2:Y:S02]  /*d540*/  SHFL.IDX PT, R14, R0, RZ, 0x1f ;  /* 0x00001fff000e7589 */ /* 0x0002a400000e0000 */
.L_x_141:
[----:B------:R-:W-:Y:S02]  /*d550*/  PLOP3.LUT P2, PT, PT, PT, PT, 0x8, 0x0 ;  /* 0x000000000000781c */ /* 0x000fe40003f4e170 */
[----:B--2---:R-:W-:Y:S02]  /*d560*/  ISETP.NE.AND P0, PT, R14, RZ, PT ;  /* 0x000000ff0e00720c */ /* 0x004fe40003f05270 */
[----:B-1----:R-:W-:-:S05]  /*d570*/  P2R R0, PR, RZ, 0x4 ;  /* 0x00000004ff007803 */ /* 0x002fca0000000000 */
[----:B------:R1:W-:Y:S06]  /*d580*/  STL [R1+0xc], R0 ;  /* 0x00000c0001007387 */ /* 0x0003ec0000100800 */
[----:B------:R-:W-:Y:S05]  /*d590*/  @P0 BRA `(.L_x_43) ;  /* 0x0000000400380947 */ /* 0x000fea0003800000 */
[----:B------:R-:W-:-:S03]  /*d5a0*/  UMOV UR4, 0xffffffff ;  /* 0xffffffff00047882 */ /* 0x000fc60000000000 */
[----:B------:R-:W-:Y:S05]  /*d5b0*/  BRA.DIV UR4, `(.L_x_44) ;  /* 0x0000004604e07947 */ /* 0x000fea000b800000 */
[----:B------:R-:W-:-:S13]  /*d5c0*/  ELECT P6, URZ, PT ;  /* 0x00000000003f782f */ /* 0x000fda00038c0000 */
.L_x_144:
[----:B------:R-:W-:Y:S05]  /*d5d0*/  @!P6 BRA `(.L_x_43) ;  /* 0x000000040028e947 */ /* 0x000fea0003800000 */
[----:B------:R2:W-:Y:S01]  /*d5e0*/  STL [R1+0x4], R8 ;  /* 0x0000040801007387 */ /* 0x0005e20000100800 */
[----:B------:R-:W-:Y:S01]  /*d5f0*/  IMAD.MOV.U32 R17, RZ, RZ, R19 ;  /* 0x000000ffff117224 */ /* 0x000fe200078e0013 */
[----:B------:R-:W-:Y:S06]  /*d600*/  @!P1 BRA `(.L_x_45) ;  /* 0x0000000000509947 */ /* 0x000fec0003800000 */
[----:B------:R-:W3:Y:S01]  /*d610*/  LDC R6, c[0x0][0x43c] ;  /* 0x00010f00ff067b82 */ /* 0x000ee20000000800 */
[----:B-1----:R-:W-:Y:S01]  /*d620*/  IMAD.MOV.U32 R0, RZ, RZ, R8 ;  /* 0x000000ffff007224 */ /* 0x002fe200078e0008 */
[----:B------:R-:W-:Y:S01]  /*d630*/  ULDC.64 UR4, c[0x0][0x428] ;  /* 0x00010a0000047ab9 */ /* 0x000fe20000000a00 */
[----:B------:R-:W-:Y:S01]  /*d640*/  ULDC.64 UR6, c[0x0][0x208] ;  /* 0x0000820000067ab9 */ /* 0x000fe20000000a00 */
[----:B---3--:R-:W-:-:S13]  /*d650*/  ISETP.NE.AND P0, PT, R6, 0x1, PT ;  /* 0x000000010600780c */ /* 0x008fda0003f05270 */
[----:B------:R-:W1:Y:S02]  /*d660*/  @P0 LDC.64 R4, c[0x0][0x440] ;  /* 0x00011000ff040b82 */ /* 0x000e640000000a00 */
[----:B-1----:R-:W-:-:S05]  /*d670*/  @P0 IMAD.HI.U32 R4, R8, R4, RZ ;  /* 0x0000000408040227 */ /* 0x002fca00078e00ff */
[----:B------:R-:W-:-:S04]  /*d680*/  @P0 SHF.R.U32.HI R0, RZ, R5, R4 ;  /* 0x00000005ff000219 */ /* 0x000fc80000011604 */
[--C-:B------:R-:W-:Y:S01]  /*d690*/  SHF.R.S32.HI R5, RZ, 0x1f, R0.reuse ;  /* 0x0000001fff057819 */ /* 0x100fe20000011400 */
[----:B------:R-:W-:-:S04]  /*d6a0*/  IMAD.MOV R4, RZ, RZ, -R0 ;  /* 0x000000ffff047224 */ /* 0x000fc800078e0a00 */
[----:B------:R-:W-:Y:S02]  /*d6b0*/  IMAD R6, R6, R4, R8 ;  /* 0x0000000406067224 */ /* 0x000fe400078e0208 */
[----:B------:R-:W-:-:S03]  /*d6c0*/  IMAD.MOV.U32 R4, RZ, RZ, R0 ;  /* 0x000000ffff047224 */ /* 0x000fc600078e0000 */
[----:B------:R1:W-:Y:S01]  /*d6d0*/  STL [R1+0x4], R6 ;  /* 0x0000040601007387 */ /* 0x0003e20000100800 */
[----:B------:R-:W-:-:S03]  /*d6e0*/  IMAD.WIDE.U32 R4, R19, UR4, R4 ;  /* 0x0000000413047c25 */ /* 0x000fc6000f8e0004 */
[----:B------:R-:W-:Y:S01]  /*d6f0*/  LEA R2, P0, R4, R2, 0x2 ;  /* 0x0000000204027211 */ /* 0x000fe200078010ff */
[----:B-1----:R-:W-:-:S04]  /*d700*/  IMAD R6, R7, UR4, RZ ;  /* 0x0000000407067c24 */ /* 0x002fc8000f8e02ff */
[----:B------:R-:W-:-:S05]  /*d710*/  IMAD R0, R19, UR5, R6 ;  /* 0x0000000513007c24 */ /* 0x000fca000f8e0206 */
[----:B------:R-:W-:-:S04]  /*d720*/  IADD3 R0, R5, R0, RZ ;  /* 0x0000000005007210 */ /* 0x000fc80007ffe0ff */
[----:B------:R-:W-:-:S05]  /*d730*/  LEA.HI.X R3, R4, R3, R0, 0x2, P0 ;  /* 0x0000000304037211 */ /* 0x000fca00000f1400 */
[----:B------:R3:W5:Y:S02]  /*d740*/  LDG.E R17, desc[UR6][R2.64] ;  /* 0x0000000602117981 */ /* 0x000764000c1e1900 */
.L_x_45:
[----:B---3--:R-:W3:Y:S01]  /*d750*/  LDL R2, [R1] ;  /* 0x0000000001027983 */ /* 0x008ee20000100800 */
[----:B-1----:R-:W-:Y:S02]  /*d760*/  LEA R0, R18, UR36, 0x3 ;  /* 0x0000002412007c11 */ /* 0x002fe4000f8e18ff */
[----:B---3--:R-:W-:-:S04]  /*d770*/  SHF.L.U32 R2, R2, 0x1f, RZ ;  /* 0x0000001f02027819 */ /* 0x008fc800000006ff */
[----:B------:R-:W1:Y:S02]  /*d780*/  SYNCS.PHASECHK.TRANS64.TRYWAIT P0, [R0+URZ+0x38840], R2 ;  /* 0x03884002000075a7 */ /* 0x000e64000800017f */
[----:B-1----:R-:W-:Y:S05]  /*d790*/  @!P0 BRA `(.L_x_46) ;  /* 0x0000004400888947 */ /* 0x002fea0003800000 */
.L_x_145:
[----:B------:R-:W3:Y:S02]  /*d7a0*/  S2R R3, SR_TID.X ;  /* 0x0000000000037919 */ /* 0x000ee40000002100 */
[----:B---3--:R-:W-:-:S04]  /*d7b0*/  LOP3.LUT R3, R3, 0x7f, RZ, 0xc0, !PT ;  /* 0x0000007f03037812 */ /* 0x008fc800078ec0ff */
[----:B------:R-:W-:-:S13]  /*d7c0*/  ISETP.NE.AND P0, PT, R3, RZ, PT ;  /* 0x000000ff0300720c */ /* 0x000fda0003f05270 */
[----:B------:R-:W-:Y:S05]  /*d7d0*/  @P0 BRA `(.L_x_47) ;  /* 0x00000000001c0947 */ /* 0x000fea0003800000 */
[----:B------:R-:W3:Y:S01]  /*d7e0*/  S2R R3, SR_TID.X ;  /* 0x0000000000037919 */ /* 0x000ee20000002100 */
[----:B-1----:R-:W-:-:S04]  /*d7f0*/  IMAD.MOV.U32 R2, RZ, RZ, 0xa000 ;  /* 0x0000a000ff027424 */ /* 0x002fc800078e00ff */
[----:B------:R4:W-:Y:S01]  /*d800*/  SYNCS.ARRIVE.TRANS64 RZ, [R0+URZ+0x38830], R2 ;  /* 0x0388300200ff79a7 */ /* 0x0009e2000800003f */
[----:B---3--:R-:W-:-:S04]  /*d810*/  LOP3.LUT R3, R3, 0x1f, RZ, 0xc0, !PT ;  /* 0x0000001f03037812 */ /* 0x008fc800078ec0ff */
[----:B------:R-:W-:-:S13]  /*d820*/  ISETP.NE.AND P0, PT, R3, RZ, PT ;  /* 0x000000ff0300720c */ /* 0x000fda0003f05270 */
[----:B----4-:R-:W-:Y:S05]  /*d830*/  @!P0 BRA `(.L_x_47) ;  /* 0x0000000000048947 */ /* 0x010fea0003800000 */
[----:B------:R-:W-:Y:S01]  /*d840*/  BPT.TRAP 0x1 ;  /* 0x000000040000795c */ /* 0x000fe20000300000 */
.L_x_47:
[----:B-1----:R-:W3:Y:S01]  /*d850*/  LDL R2, [R1+0x4] ;  /* 0x0000040001027983 */ /* 0x002ee20000100800 */
[----:B------:R-:W-:Y:S01]  /*d860*/  R2UR UR14, R18 ;  /* 0x00000000120e72ca */ /* 0x000fe200000e0000 */
[----:B------:R-:W-:Y:S01]  /*d870*/  UIADD3 UR4, UP0, UR38, 0x370, URZ ;  /* 0x0000037026047890 */ /* 0x000fe2000ff1e03f */
[----:B------:R-:W-:Y:S01]  /*d880*/  R2UR UR9, R0 ;  /* 0x00000000000972ca */ /* 0x000fe200000e0000 */
[----:B------:R-:W-:Y:S01]  /*d890*/  UMOV UR10, URZ ;  /* 0x0000003f000a7c82 */ /* 0x000fe20008000000 */
[----:B------:R-:W-:Y:S01]  /*d8a0*/  R2UR UR12, R16 ;  /* 0x00000000100c72ca */ /* 0x000fe200000e0000 */
[----:B------:R-:W-:Y:S01]  /*d8b0*/  UIADD3.X UR5, URZ, UR39, URZ, UP0, !UPT ;  /* 0x000000273f057290 */ /* 0x000fe200087fe43f */
[----:B-----5:R-:W-:Y:S01]  /*d8c0*/  R2UR UR13, R17 ;  /* 0x00000000110d72ca */ /* 0x020fe200000e0000 */
[----:B------:R-:W-:Y:S01]  /*d8d0*/  UMOV UR6, 0x0 ;  /* 0x0000000000067882 */ /* 0x000fe20000000000 */
[----:B------:R-:W-:Y:S01]  /*d8e0*/  UMOV UR7, 0x14f00000 ;  /* 0x14f0000000077882 */ /* 0x000fe20000000000 */
[----:B------:R-:W-:Y:S01]  /*d8f0*/  UMOV UR16, 0x40 ;  /* 0x0000004000107882 */ /* 0x000fe20000000000 */
[----:B------:R-:W-:-:S03]  /*d900*/  PLOP3.LUT P0, PT, PT, PT, PT, 0x80, 0x0 ;  /* 0x000000000000781c */ /* 0x000fc60003f0f070 */
[----:B------:R-:W-:Y:S01]  /*d910*/  UIMAD UR14, UR14, 0xa000, UR36 ;  /* 0x0000a0000e0e78a4 */ /* 0x000fe2000f8e0224 */
[----:B------:R-:W-:Y:S01]  /*d920*/  P2R R0, PR, RZ, 0x1 ;  /* 0x00000001ff007803 */ /* 0x000fe20000000000 */
[----:B------:R-:W-:Y:S02]  /*d930*/  UIADD3 UR9, UR9, 0x38830, URZ ;  /* 0x0003883009097890 */ /* 0x000fe4000fffe03f */
[----:B------:R-:W-:Y:S02]  /*d940*/  UIADD3 UR8, UR14, 0x24400, URZ ;  /* 0x000244000e087890 */ /* 0x000fe4000fffe03f */
[----:B------:R-:W-:Y:S01]  /*d950*/  UIADD3 UR15, UR14, 0x26c00, URZ ;  /* 0x00026c000e0f7890 */ /* 0x000fe2000fffe03f */
[----:B------:R4:W-:Y:S01]  /*d960*/  STL [R1+0xc], R0 ;  /* 0x00000c0001007387 */ /* 0x0009e20000100800 */
[----:B------:R-:W-:Y:S02]  /*d970*/  UIADD3 UR17, UR14, 0x29400, URZ ;  /* 0x000294000e117890 */ /* 0x000fe4000fffe03f */
[----:B------:R-:W-:-:S03]  /*d980*/  UIADD3 UR18, UR14, 0x2bc00, URZ ;  /* 0x0002bc000e127890 */ /* 0x000fc6000fffe03f */
[----:B------:R-:W-:Y:S01]  /*d990*/  UMOV UR14, 0x80 ;  /* 0x00000080000e7882 */ /* 0x000fe20000000000 */
[----:B---3--:R-:W-:-:S13]  /*d9a0*/  R2UR UR11, R2 ;  /* 0x00000000020b72ca */ /* 0x008fda00000e0000 */
[----:B------:R-:W-:-:S09]  /*d9b0*/  UIMAD UR11, UR11, 0x50, URZ ;  /* 0x000000500b0b78a4 */ /* 0x000fd2000f8e023f */
[----:B------:R1:W-:Y:S02]  /*d9c0*/  UTMALDG.4D [UR8], [UR4], desc[UR6] ;  /* 0x00000608040075b4 */ /* 0x0003e40008019000 */
[----:B-1----:R-:W-:Y:S01]  /*d9d0*/  UMOV UR8, UR15 ;  /* 0x0000000f00087c82 */ /* 0x002fe20008000000 */
[----:B------:R-:W-:Y:S02]  /*d9e0*/  UMOV UR10, UR16 ;  /* 0x00000010000a7c82 */ /* 0x000fe40008000000 */
[----:B------:R1:W-:Y:S02]  /*d9f0*/  UTMALDG.4D [UR8], [UR4], desc[UR6] ;  /* 0x00000608040075b4 */ /* 0x0003e40008019000 */
[----:B-1----:R-:W-:Y:S01]  /*da00*/  UMOV UR8, UR17 ;  /* 0x0000001100087c82 */ /* 0x002fe20008000000 */
[----:B------:R-:W-:Y:S01]  /*da10*/  UMOV UR10, UR14 ;  /* 0x0000000e000a7c82 */ /* 0x000fe20008000000 */
[----:B------:R-:W-:Y:S01]  /*da20*/  UMOV UR14, 0xc0 ;  /* 0x000000c0000e7882 */ /* 0x000fe20000000000 */
[----:B------:R1:W-:Y:S02]  /*da30*/  UTMALDG.4D [UR8], [UR4], desc[UR6] ;  /* 0x00000608040075b4 */ /* 0x0003e40008019000 */
[----:B-1----:R-:W-:Y:S01]  /*da40*/  UMOV UR8, UR18 ;  /* 0x0000001200087c82 */ /* 0x002fe20008000000 */
[----:B------:R-:W-:-:S02]  /*da50*/  UMOV UR10, UR14 ;  /* 0x0000000e000a7c82 */ /* 0x000fc40008000000 */
[----:B------:R4:W-:Y:S02]  /*da60*/  UTMALDG.4D [UR8], [UR4], desc[UR6] ;  /* 0x00000608040075b4 */ /* 0x0009e40008019000 */
[----:B----4-:R-:W-:Y:S01]  /*da70*/  NOP ;  /* 0x0000000000007918 */ /* 0x010fe20000000000 */
.L_x_43:
[----:B------:R-:W-:Y:S05]  /*da80*/  WARPSYNC.ALL ;  /* 0x0000000000007948 */ /* 0x000fea0003800000 */
[----:B------:R-:W-:Y:S01]  /*da90*/  UIADD3 UR4, UR36, 0x14400, URZ ;  /* 0x0001440024047890 */ /* 0x000fe2000fffe03f */
[----:B------:R-:W-:Y:S03]  /*daa0*/  BAR.SYNC.DEFER_BLOCKING 0x8, 0x180 ;  /* 0x0206000000007b1d */ /* 0x000fe60000010000 */
[----:B------:R-:W-:-:S06]  /*dab0*/  ULOP3.LUT UP0, URZ, UR4, 0x3ff, URZ, 0xc0, !UPT ;  /* 0x000003ff043f7892 */ /* 0x000fcc000f80c03f */
[----:B------:R-:W-:-:S13]  /*dac0*/  PLOP3.LUT P0, PT, PT, PT, UP0, 0x80, 0x0 ;  /* 0x000000000000781c */ /* 0x000fda0003f0f008 */
[----:B------:R-:W-:Y:S05]  /*dad0*/  @!P0 BRA `(.L_x_48) ;  /* 0x0000000000408947 */ /* 0x000fea0003800000 */
[----:B------:R-:W-:Y:S01]  /*dae0*/  MOV R2, 0x0 ;  /* 0x0000000000027802 */ /* 0x000fe20000000f00 */
[----:B------:R-:W-:Y:S01]  /*daf0*/  ULDC.64 UR6, c[0x4][0xa8] ;  /* 0x01002a0000067ab9 */ /* 0x000fe20000000a00 */
[----:B------:R-:W-:Y:S01]  /*db00*/  ULDC.64 UR8, c[0x4][0xb0] ;  /* 0x01002c0000087ab9 */ /* 0x000fe20000000a00 */
[----:B------:R-:W-:Y:S01]  /*db10*/  ULDC.64 UR4, c[0x4][0x20] ;  /* 0x0100080000047ab9 */ /* 0x000fe20000000a00 */
[----:B------:R-:W-:Y:S01]  /*db20*/  IMAD.U32 R4, RZ, RZ, UR6 ;  /* 0x00000006ff047e24 */ /* 0x000fe2000f8e00ff */
[----:B------:R-:W-:Y:S01]  /*db30*/  MOV R12, 0x1 ;  /* 0x00000001000c7802 */ /* 0x000fe20000000f00 */
[----:B------:R-:W3:Y:S01]  /*db40*/  LDC.64 R2, c[0x4][R2] ;  /* 0x0100000002027b82 */ /* 0x000ee20000000a00 */
[----:B------:R-:W-:Y:S02]  /*db50*/  IMAD.U32 R5, RZ, RZ, UR7 ;  /* 0x00000007ff057e24 */ /* 0x000fe4000f8e00ff */
[----:B------:R-:W-:Y:S02]  /*db60*/  IMAD.U32 R6, RZ, RZ, UR8 ;  /* 0x00000008ff067e24 */ /* 0x000fe4000f8e00ff */
[----:B------:R-:W-:-:S02]  /*db70*/  IMAD.U32 R7, RZ, RZ, UR9 ;  /* 0x00000009ff077e24 */ /* 0x000fc4000f8e00ff */
[----:B------:R-:W-:Y:S02]  /*db80*/  IMAD.U32 R10, RZ, RZ, UR4 ;  /* 0x00000004ff0a7e24 */ /* 0x000fe4000f8e00ff */
[----:B------:R-:W-:Y:S02]  /*db90*/  IMAD.U32 R11, RZ, RZ, UR5 ;  /* 0x00000005ff0b7e24 */ /* 0x000fe4000f8e00ff */
[----:B--2---:R-:W-:Y:S02]  /*dba0*/  IMAD.MOV.U32 R8, RZ, RZ, 0x70 ;  /* 0x00000070ff087424 */ /* 0x004fe400078e00ff */
[----:B------:R-:W-:-:S07]  /*dbb0*/  IMAD.MOV.U32 R13, RZ, RZ, RZ ;  /* 0x000000ffff0d7224 */ /* 0x000fce00078e00ff */
[----:B------:R-:W-:-:S07]  /*dbc0*/  LEPC R20, `(.L_x_48) ;  /* 0x000000001014794e */ /* 0x000fce0000000000 */
[----:B01-3--:R-:W-:Y:S05]  /*dbd0*/  CALL.ABS.NOINC R2 ;  /* 0x0000000002007343 */ /* 0x00bfea0003c00000 */
.L_x_48:
[----:B------:R-:W3:Y:S01]  /*dbe0*/  LDL.LU R4, [R1+0x18] ;  /* 0x0000180001047983 */ /* 0x000ee20000300800 */
[----:B-1----:R-:W-:Y:S01]  /*dbf0*/  SHF.R.S32.HI R0, RZ, 0x1f, R16 ;  /* 0x0000001fff007819 */ /* 0x002fe20000011410 */
[----:B------:R-:W-:Y:S01]  /*dc00*/  ULDC.64 UR4, c[0x0][0x2d8] ;  /* 0x0000b60000047ab9 */ /* 0x000fe20000000a00 */
[----:B--2---:R-:W1:Y:S01]  /*dc10*/  LDC R8, c[0x0][0x448] ;  /* 0x00011200ff087b82 */ /* 0x004e620000000800 */
[----:B------:R-:W2:Y:S01]  /*dc20*/  LDL.LU R7, [R1+0x20] ;  /* 0x0000200001077983 */ /* 0x000ea20000300800 */
[----:B------:R-:W-:-:S03]  /*dc30*/  ULDC.64 UR6, c[0x0][0x280] ;  /* 0x0000a00000067ab9 */ /* 0x000fc60000000a00 */
[----:B------:R-:W4:Y:S01]  /*dc40*/  LDL R5, [R1+0x28] ;  /* 0x0000280001057983 */ /* 0x000f220000100800 */
[----:B------:R-:W-:Y:S02]  /*dc50*/  IMAD R0, R0, UR4, RZ ;  /* 0x0000000400007c24 */ /* 0x000fe4000f8e02ff */
[C---:B------:R-:W-:Y:S01]  /*dc60*/  IMAD.WIDE.U32 R2, R16.reuse, UR4, RZ ;  /* 0x0000000410027c25 */ /* 0x040fe2000f8e00ff */
[----:B------:R-:W0:Y:S03]  /*dc70*/  S2R R10, SR_TID.X ;  /* 0x00000000000a7919 */ /* 0x000e260000002100 */
[----:B------:R-:W-:Y:S01]  /*dc80*/  IMAD R0, R16, UR5, R0 ;  /* 0x0000000510007c24 */ /* 0x000fe2000f8e0200 */
[----:B------:R-:W-:-:S03]  /*dc90*/  ULDC.64 UR4, c[0x0][0x2e0] ;  /* 0x0000b80000047ab9 */ /* 0x000fc60000000a00 */
[----:B------:R-:W-:Y:S01]  /*dca0*/  IMAD.IADD R3, R3, 0x1, R0 ;  /* 0x0000000103037824 */ /* 0x000fe200078e0200 */
[----:B-1----:R-:W-:-:S13]  /*dcb0*/  ISETP.NE.AND P0, PT, R8, 0x1, PT ;  /* 0x000000010800780c */ /* 0x002fda0003f05270 */
[----:B------:R-:W1:Y:S01]  /*dcc0*/  @P0 LDC R6, c[0x0][0x44c] ;  /* 0x00011300ff060b82 */ /* 0x000e620000000800 */
[----:B0-----:R-:W-:-:S05]  /*dcd0*/  IMAD.SHL.U32 R10, R10, 0x8, RZ ;  /* 0x000000080a0a7824 */ /* 0x001fca00078e00ff */
[----:B------:R-:W-:Y:S02]  /*dce0*/  LOP3.LUT R10, R10, 0x38, RZ, 0xc0, !PT ;  /* 0x000000380a0a7812 */ /* 0x000fe400078ec0ff */
[----:B---3--:R-:W-:Y:S01]  /*dcf0*/  SHF.R.S32.HI R0, RZ, 0x1f, R4 ;  /* 0x0000001fff007819 */ /* 0x008fe20000011404 */
[----:B------:R-:W-:-:S04]  /*dd00*/  IMAD.WIDE.U32 R2, R4, UR4, R2 ;  /* 0x0000000404027c25 */ /* 0x000fc8000f8e0002 */
[----:B------:R-:W-:Y:S01]  /*dd10*/  IMAD R0, R0, UR4, RZ ;  /* 0x0000000400007c24 */ /* 0x000fe2000f8e02ff */
[----:B------:R-:W-:-:S03]  /*dd20*/  ULDC UR4, c[0x0][0xc38] ;  /* 0x00030e0000047ab9 */ /* 0x000fc60000000800 */
[----:B------:R-:W-:Y:S02]  /*dd30*/  IMAD R0, R4, UR5, R0 ;  /* 0x0000000504007c24 */ /* 0x000fe4000f8e0200 */
[----:B------:R-:W0:Y:S02]  /*dd40*/  S2R R4, SR_TID.X ;  /* 0x0000000000047919 */ /* 0x000e240000002100 */
[----:B------:R-:W-:Y:S02]  /*dd50*/  IMAD.IADD R3, R3, 0x1, R0 ;  /* 0x0000000103037824 */ /* 0x000fe400078e0200 */
[----:B--2---:R-:W-:Y:S02]  /*dd60*/  IMAD.MOV R0, RZ, RZ, -R7 ;  /* 0x000000ffff007224 */ /* 0x004fe400078e0a07 */
[----:B------:R-:W2:Y:S02]  /*dd70*/  @P0 LDC R7, c[0x0][0x450] ;  /* 0x00011400ff070b82 */ /* 0x000ea40000000800 */
[----:B----4-:R-:W-:Y:S01]  /*dd80*/  IMAD R0, R0, UR4, R5 ;  /* 0x0000000400007c24 */ /* 0x010fe2000f8e0205 */
[----:B------:R-:W-:-:S03]  /*dd90*/  ULDC.64 UR4, c[0x0][0x2d0] ;  /* 0x0000b40000047ab9 */ /* 0x000fc60000000a00 */
[----:B------:R-:W-:Y:S01]  /*dda0*/  IMAD.SHL.U32 R5, R0, 0x80, RZ ;  /* 0x0000008000057824 */ /* 0x000fe200078e00ff */
[----:B0-----:R-:W-:-:S04]  /*ddb0*/  LOP3.LUT R4, R4, 0x7f, RZ, 0xc0, !PT ;  /* 0x0000007f04047812 */ /* 0x001fc800078ec0ff */
[----:B------:R-:W-:Y:S02]  /*ddc0*/  SHF.R.U32.HI R9, RZ, 0x3, R4 ;  /* 0x00000003ff097819 */ /* 0x000fe40000011604 */
[----:B------:R-:W0:Y:S02]  /*ddd0*/  S2R R4, SR_TID.X ;  /* 0x0000000000047919 */ /* 0x000e240000002100 */
[----:B0-----:R-:W-:-:S05]  /*dde0*/  IMAD.SHL.U32 R4, R4, 0x10, RZ ;  /* 0x0000001004047824 */ /* 0x001fca00078e00ff */
[----:B------:R-:W-:Y:S02]  /*ddf0*/  LOP3.LUT R4, R9, 0x70, R4, 0xf8, !PT ;  /* 0x0000007009047812 */ /* 0x000fe400078ef804 */
[----:B------:R-:W0:Y:S02]  /*de00*/  S2R R9, SR_TID.X ;  /* 0x0000000000097919 */ /* 0x000e240000002100 */
[----:B------:R-:W-:-:S05]  /*de10*/  LOP3.LUT R0, R4, R5, RZ, 0xfc, !PT ;  /* 0x0000000504007212 */ /* 0x000fca00078efcff */
[----:B-1----:R-:W-:-:S04]  /*de20*/  @P0 IMAD.HI.U32 R6, R0, R6, RZ ;  /* 0x0000000600060227 */ /* 0x002fc800078e00ff */
[----:B------:R-:W-:Y:S01]  /*de30*/  IMAD.MOV.U32 R4, RZ, RZ, R0 ;  /* 0x000000ffff047224 */ /* 0x000fe200078e0000 */
[----:B--2---:R-:W-:-:S05]  /*de40*/  @P0 SHF.R.U32.HI R4, RZ, R7, R6 ;  /* 0x00000007ff040219 */ /* 0x004fca0000011606 */
[----:B------:R-:W-:Y:S02]  /*de50*/  IMAD.MOV R6, RZ, RZ, -R4 ;  /* 0x000000ffff067224 */ /* 0x000fe400078e0a04 */
[----:B------:R-:W-:-:S04]  /*de60*/  IMAD.WIDE.U32 R2, R4, UR4, R2 ;  /* 0x0000000404027c25 */ /* 0x000fc8000f8e0002 */
[----:B------:R-:W-:Y:S01]  /*de70*/  IMAD R0, R8, R6, R0 ;  /* 0x0000000608007224 */ /* 0x000fe200078e0200 */
[----:B------:R-:W-:-:S05]  /*de80*/  SHF.R.S32.HI R6, RZ, 0x1f, R4 ;  /* 0x0000001fff067819 */ /* 0x000fca0000011404 */
[----:B------:R-:W-:Y:S02]  /*de90*/  IMAD R6, R6, UR4, RZ ;  /* 0x0000000406067c24 */ /* 0x000fe4000f8e02ff */
[----:B0-----:R-:W-:Y:S02]  /*dea0*/  IMAD.SHL.U32 R9, R9, 0x8, RZ ;  /* 0x0000000809097824 */ /* 0x001fe400078e00ff */
[----:B------:R-:W-:Y:S01]  /*deb0*/  IMAD R6, R4, UR5, R6 ;  /* 0x0000000504067c24 */ /* 0x000fe2000f8e0206 */
[----:B------:R-:W-:Y:S01]  /*dec0*/  SHF.R.S32.HI R4, RZ, 0x1f, R0 ;  /* 0x0000001fff047819 */ /* 0x000fe20000011400 */
[----:B------:R-:W-:Y:S01]  /*ded0*/  ULDC.64 UR4, c[0x0][0x2c8] ;  /* 0x0000b20000047ab9 */ /* 0x000fe20000000a00 */
[----:B------:R-:W-:Y:S02]  /*dee0*/  LOP3.LUT R9, R9, 0x38, RZ, 0xc0, !PT ;  /* 0x0000003809097812 */ /* 0x000fe400078ec0ff */
[----:B------:R-:W-:Y:S01]  /*def0*/  IADD3 R3, R3, R6, RZ ;  /* 0x0000000603037210 */ /* 0x000fe20007ffe0ff */
[----:B------:R-:W-:Y:S01]  /*df00*/  IMAD R4, R4, UR4, RZ ;  /* 0x0000000404047c24 */ /* 0x000fe2000f8e02ff */
[----:B------:R-:W-:-:S02]  /*df10*/  LOP3.LUT R12, R9, 0x40, RZ, 0xfc, !PT ;  /* 0x00000040090c7812 */ /* 0x000fc400078efcff */
[C---:B------:R-:W-:Y:S01]  /*df20*/  LOP3.LUT R11, R9.reuse, 0x80, RZ, 0xfc, !PT ;  /* 0x00000080090b7812 */ /* 0x040fe200078efcff */
[C---:B------:R-:W-:Y:S01]  /*df30*/  IMAD.WIDE.U32 R2, R0.reuse, UR4, R2 ;  /* 0x0000000400027c25 */ /* 0x040fe2000f8e0002 */
[----:B------:R-:W-:Y:S01]  /*df40*/  LOP3.LUT R9, R9, 0xc0, RZ, 0xfc, !PT ;  /* 0x000000c009097812 */ /* 0x000fe200078efcff */
[----:B------:R-:W-:Y:S02]  /*df50*/  ULDC UR4, c[0x0][0x2b8] ;  /* 0x0000ae0000047ab9 */ /* 0x000fe40000000800 */
[----:B------:R-:W-:Y:S01]  /*df60*/  IMAD R0, R0, UR5, R4 ;  /* 0x0000000500007c24 */ /* 0x000fe2000f8e0204 */
[----:B------:R-:W-:Y:S02]  /*df70*/  ISETP.GE.AND P3, PT, R9, UR4, PT ;  /* 0x0000000409007c0c */ /* 0x000fe4000bf66270 */
[----:B------:R0:W5:Y:S01]  /*df80*/  LDL R9, [R1+0x14] ;  /* 0x0000140001097983 */ /* 0x0001620000100800 */
[----:B------:R-:W-:Y:S01]  /*df90*/  IMAD.IADD R0, R3, 0x1, R0 ;  /* 0x0000000103007824 */ /* 0x000fe200078e0200 */
[----:B------:R-:W-:-:S02]  /*dfa0*/  LEA R4, P4, R2, UR6, 0x1 ;  /* 0x0000000602047c11 */ /* 0x000fc4000f8808ff */
[----:B------:R-:W-:Y:S02]  /*dfb0*/  ISETP.GE.AND P0, PT, R10, UR4, PT ;  /* 0x000000040a007c0c */ /* 0x000fe4000bf06270 */
[----:B------:R-:W-:Y:S02]  /*dfc0*/  ISETP.GE.AND P1, PT, R12, UR4, PT ;  /* 0x000000040c007c0c */ /* 0x000fe4000bf26270 */
[----:B------:R-:W-:Y:S01]  /*dfd0*/  ISETP.GE.AND P2, PT, R11, UR4, PT ;  /* 0x000000040b007c0c */ /* 0x000fe2000bf46270 */
[----:B------:R-:W-:Y:S01]  /*dfe0*/  UMOV UR4, 0xffffffff ;  /* 0xffffffff00047882 */ /* 0x000fe20000000000 */
[----:B------:R-:W-:Y:S02]  /*dff0*/  LEA.HI.X R3, R2, UR7, R0, 0x1, P4 ;  /* 0x0000000702037c11 */ /* 0x000fe4000a0f0c00 */
[----:B0-----:R-:W-:Y:S09]  /*e000*/  BRA.DIV UR4, `(.L_x_49) ;  /* 0x0000003e04807947 */ /* 0x001ff2000b800000 */
[----:B------:R-:W0:Y:S01]  /*e010*/  S2R R7, SR_TID.X ;  /* 0x0000000000077919 */ /* 0x000e220000002100 */
[----:B------:R-:W-:Y:S01]  /*e020*/  ULDC UR4, c[0x0][0x288] ;  /* 0x0000a20000047ab9 */ /* 0x000fe20000000800 */
[----:B------:R-:W-:Y:S01]  /*e030*/  ULDC.64 UR6, c[0x0][0x208] ;  /* 0x0000820000067ab9 */ /* 0x000fe20000000a00 */
[----:B------:R-:W-:Y:S01]  /*e040*/  IMAD R2, R8, UR4, RZ ;  /* 0x0000000408027c24 */ /* 0x000fe2000f8e02ff */
[----:B------:R-:W1:Y:S01]  /*e050*/  SHFL.IDX PT, R6, R4, RZ, 0x181f ;  /* 0x00181fff04067589 */ /* 0x000e6200000e0000 */
[----:B0-----:R-:W-:-:S04]  /*e060*/  LOP3.LUT R7, R7, 0x7f, RZ, 0xc0, !PT ;  /* 0x0000007f07077812 */ /* 0x001fc800078ec0ff */
[----:B------:R-:W-:Y:S02]  /*e070*/  SHF.R.U32.HI R11, RZ, 0x3, R7 ;  /* 0x00000003ff0b7819 */ /* 0x000fe40000011607 */
[----:B------:R-:W0:Y:S03]  /*e080*/  SHFL.IDX PT, R7, R3, RZ, 0x181f ;  /* 0x00181fff03077589 */ /* 0x000e2600000e0000 */
[----:B------:R-:W-:-:S04]  /*e090*/  IMAD.IADD R0, R11, 0x1, R5 ;  /* 0x000000010b007824 */ /* 0x000fc800078e0205 */
[C---:B------:R-:W-:Y:S01]  /*e0a0*/  VIADD R5, R0.reuse, 0x10 ;  /* 0x0000001000057836 */ /* 0x040fe20000000000 */
[----:B------:R-:W-:-:S13]  /*e0b0*/  ISETP.GE.AND P4, PT, R0, R2, PT ;  /* 0x000000020000720c */ /* 0x000fda0003f86270 */
[----:B-1----:R-:W-:-:S05]  /*e0c0*/  @!P4 LEA R6, P5, R10, R6, 0x1 ;  /* 0x000000060a06c211 */ /* 0x002fca00078a08ff */
[----:B0-----:R-:W-:-:S05]  /*e0d0*/  @!P4 IMAD.X R7, RZ, RZ, R7, P5 ;  /* 0x000000ffff07c224 */ /* 0x001fca00028e0607 */
[----:B------:R-:W-:Y:S01]  /*e0e0*/  @!PT LDS RZ, [RZ] ;  /* 0x00000000fffff984 */ /* 0x000fe20000000800 */
[----:B-----5:R-:W-:Y:S04]  /*e0f0*/  @!P4 LDGSTS.E.BYPASS.LTC128B.128 [R9+0x14400], desc[UR6][R6.64], !P0 ;  /* 0x144000000609cfae */ /* 0x020fe8000c101d46 */
[----:B------:R-:W-:Y:S04]  /*e100*/  @!P4 LDGSTS.E.BYPASS.LTC128B.128 [R9+0x18400], desc[UR6][R6.64+0x80], !P1 ;  /* 0x184000800609cfae */ /* 0x000fe8000c901d46 */
[----:B------:R-:W-:Y:S04]  /*e110*/  @!P4 LDGSTS.E.BYPASS.LTC128B.128 [R9+0x1c400], desc[UR6][R6.64+0x100], !P2 ;  /* 0x1c4001000609cfae */ /* 0x000fe8000d101d46 */
[----:B------:R0:W-:Y:S01]  /*e120*/  @!P4 LDGSTS.E.BYPASS.LTC128B.128 [R9+0x20400], desc[UR6][R6.64+0x180], !P3 ;  /* 0x204001800609cfae */ /* 0x0001e2000d901d46 */
[----:B------:R-:W-:-:S03]  /*e130*/  ISETP.GE.AND P4, PT, R5, R2, PT ;  /* 0x000000020500720c */ /* 0x000fc60003f86270 */
[----:B------:R-:W-:Y:S04]  /*e140*/  SHFL.IDX PT, R5, R3, 0x1, 0x181f ;  /* 0x00381f0003057f89 */ /* 0x000fe800000e0000 */
[----:B0-----:R-:W0:Y:S06]  /*e150*/  SHFL.IDX PT, R6, R4, 0x1, 0x181f ;  /* 0x00381f0004067f89 */ /* 0x001e2c00000e0000 */
[----:B0-----:R-:W-:-:S05]  /*e160*/  @!P4 LEA R6, P5, R10, R6, 0x1 ;  /* 0x000000060a06c211 */ /* 0x001fca00078a08ff */
[----:B------:R-:W-:-:S04]  /*e170*/  @!P4 IMAD.X R5, RZ, RZ, R5, P5 ;  /* 0x000000ffff05c224 */ /* 0x000fc800028e0605 */
[----:B------:R-:W-:Y:S01]  /*e180*/  @!P4 IMAD.MOV.U32 R7, RZ, RZ, R5 ;  /* 0x000000ffff07c224 */ /* 0x000fe200078e0005 */
[----:B------:R-:W-:-:S04]  /*e190*/  IADD3 R5, R0, 0x20, RZ ;  /* 0x0000002000057810 */ /* 0x000fc80007ffe0ff */
[----:B------:R-:W-:Y:S04]  /*e1a0*/  @!P4 LDGSTS.E.BYPASS.LTC128B.128 [R9+0x14c00], desc[UR6][R6.64], !P0 ;  /* 0x14c000000609cfae */ /* 0x000fe8000c101d46 */
        /* <DEDUP_REMOVED lines=8> */
[----:B------:R-:W-:Y:S02]  /*e230*/  @!P4 IMAD.MOV.U32 R7, RZ, RZ, R5 ;  /* 0x000000ffff07c224 */ /* 0x000fe400078e0005 */
[----:B------:R-:W-:-:S03]  /*e240*/  VIADD R5, R0, 0x30 ;  /* 0x0000003000057836 */ /* 0x000fc60000000000 */
        /* <DEDUP_REMOVED lines=43> */
[----:B------:R0:W1:Y:S04]  /*e500*/  SHFL.IDX PT, R5, R3, 0x7, 0x181f ;  /* 0x00f81f0003057f89 */ /* 0x00006800000e0000 */
[----:B------:R0:W-:Y:S04]  /*e510*/  @!P4 LDGSTS.E.BYPASS.LTC128B.128 [R9+0x17400], desc[UR6][R6.64], !P0 ;  /* 0x174000000609cfae */ /* 0x0001e8000c101d46 */
[----:B------:R0:W-:Y:S04]  /*e520*/  @!P4 LDGSTS.E.BYPASS.LTC128B.128 [R9+0x1b400], desc[UR6][R6.64+0x80], !P1 ;  /* 0x1b4000800609cfae */ /* 0x0001e8000c901d46 */
[----:B------:R0:W-:Y:S04]  /*e530*/  @!P4 LDGSTS.E.BYPASS.LTC128B.128 [R9+0x1f400], desc[UR6][R6.64+0x100], !P2 ;  /* 0x1f4001000609cfae */ /* 0x0001e8000d101d46 */
[----:B------:R0:W-:Y:S04]  /*e540*/  @!P4 LDGSTS.E.BYPASS.LTC128B.128 [R9+0x23400], desc[UR6][R6.64+0x180], !P3 ;  /* 0x234001800609cfae */ /* 0x0001e8000d901d46 */
[----:B------:R0:W2:Y:S02]  /*e550*/  SHFL.IDX PT, R3, R4, 0x7, 0x181f ;  /* 0x00f81f0004037f89 */ /* 0x0000a400000e0000 */
.L_x_162:
[----:B------:R-:W-:Y:S01]  /*e560*/  VIADD R0, R0, 0x70 ;  /* 0x0000007000007836 */ /* 0x000fe20000000000 */
[----:B------:R-:W-:Y:S04]  /*e570*/  BSSY B0, `(.L_x_50) ;  /* 0x000000d000007945 */ /* 0x000fe80003800000 */
[----:B------:R-:W-:-:S13]  /*e580*/  ISETP.GE.AND P4, PT, R0, R2, PT ;  /* 0x000000020000720c */ /* 0x000fda0003f86270 */
[----:B------:R-:W-:Y:S05]  /*e590*/  @P4 BRA `(.L_x_51) ;  /* 0x0000000000284947 */ /* 0x000fea0003800000 */
[----:B--2---:R-:W-:Y:S01]  /*e5a0*/  LEA R2, P4, R10, R3, 0x1 ;  /* 0x000000030a027211 */ /* 0x004fe200078808ff */
[----:B------:R-:W-:-:S04]  /*e5b0*/  ULDC.64 UR4, c[0x0][0x208] ;  /* 0x0000820000047ab9 */ /* 0x000fc80000000a00 */
[----:B01----:R-:W-:-:S05]  /*e5c0*/  IMAD.X R3, RZ, RZ, R5, P4 ;  /* 0x000000ffff037224 */ /* 0x003fca00020e0605 */
[----:B------:R-:W-:Y:S01]  /*e5d0*/  @!PT LDS RZ, [RZ] ;  /* 0x00000000fffff984 */ /* 0x000fe20000000800 */
[----:B------:R-:W-:Y:S01]  /*e5e0*/  @!PT LDS RZ, [RZ] ;  /* 0x00000000fffff984 */ /* 0x000fe20000000800 */
[----:B------:R-:W-:Y:S01]  /*e5f0*/  @!PT LDS RZ, [RZ] ;  /* 0x00000000fffff984 */ /* 0x000fe20000000800 */
[----:B------:R3:W-:Y:S04]  /*e600*/  LDGSTS.E.BYPASS.LTC128B.128 [R9+0x17c00], desc[UR4][R2.64], !P0 ;  /* 0x17c0000002097fae */ /* 0x0007e8000c101d44 */
[----:B------:R3:W-:Y:S04]  /*e610*/  LDGSTS.E.BYPASS.LTC128B.128 [R9+0x1bc00], desc[UR4][R2.64+0x80], !P1 ;  /* 0x1bc0008002097fae */ /* 0x0007e8000c901d44 */
[----:B------:R3:W-:Y:S04]  /*e620*/  LDGSTS.E.BYPASS.LTC128B.128 [R9+0x1fc00], desc[UR4][R2.64+0x100], !P2 ;  /* 0x1fc0010002097fae */ /* 0x0007e8000d101d44 */
[----:B------:R3:W-:Y:S02]  /*e630*/  LDGSTS.E.BYPASS.LTC128B.128 [R9+0x23c00], desc[UR4][R2.64+0x180], !P3 ;  /* 0x23c0018002097fae */ /* 0x0007e4000d901d44 */
.L_x_51:
[----:B------:R-:W-:Y:S05]  /*e640*/  BSYNC B0 ;  /* 0x0000000000007941 */ /* 0x000fea0003800000 */
.L_x_50:
[----:B---3--:R-:W3:Y:S01]  /*e650*/  LDL R2, [R1+0x30] ;  /* 0x0000300001027983 */ /* 0x008ee20000100800 */
[----:B------:R-:W-:Y:S01]  /*e660*/  NOP ;  /* 0x0000000000007918 */ /* 0x000fe20000000000 */
[----:B------:R-:W-:Y:S02]  /*e670*/  SYNCS.ARRIVE.TRANS64.RED.A0T1 RZ, [UR36+0x38800], RZ ;  /* 0x038800ffffff79a7 */ /* 0x000fe40008200424 */
[----:B------:R-:W-:Y:S01]  /*e680*/  ARRIVES.LDGSTSBAR.64.TRANSCNT [UR36+0x38800] ;  /* 0x03880000ff0079b0 */ /* 0x000fe20008000aa4 */
[----:B---3--:R-:W-:-:S04]  /*e690*/  LOP3.LUT R0, R2, 0x1, RZ, 0xc, !PT ;  /* 0x0000000102007812 */ /* 0x008fc800078e0cff */
[----:B------:R-:W-:Y:S01]  /*e6a0*/  SHF.L.U32 R0, R0, 0x1f, RZ ;  /* 0x0000001f00007819 */ /* 0x000fe200000006ff */
[----:B------:R-:W-:Y:S01]  /*e6b0*/  NOP ;  /* 0x0000000000007918 */ /* 0x000fe20000000000 */
[----:B------:R-:W3:Y:S01]  /*e6c0*/  LDL.LU R2, [R1+0x2c] ;  /* 0x00002c0001027983 */ /* 0x000ee20000300800 */
[----:B------:R-:W-:Y:S01]  /*e6d0*/  SYNCS.ARRIVE.TRANS64.A1T0 RZ, [UR36+0x38800], RZ ;  /* 0x038800ffffff79a7 */ /* 0x000fe20008100024 */
[----:B------:R-:W-:Y:S01]  /*e6e0*/  BSSY B0, `(.L_x_52) ;  /* 0x0000005000007945 */ /* 0x000fe20003800000 */
[----:B0-----:R-:W-:Y:S01]  /*e6f0*/  IMAD.U32 R9, RZ, RZ, UR36 ;  /* 0x00000024ff097e24 */ /* 0x001fe2000f8e00ff */
[----:B------:R-:W0:Y:S01]  /*e700*/  SYNCS.PHASECHK.TRANS64.TRYWAIT P0, [UR36+0x38820], R0 ;  /* 0x03882000ff0075a7 */ /* 0x000e220008000164 */
[----:B---3--:R-:W-:Y:S01]  /*e710*/  ISETP.GE.AND P1, PT, R2, 0x51, PT ;  /* 0x000000510200780c */ /* 0x008fe20003f26270 */
[----:B0-----:R-:W-:-:S12]  /*e720*/  @!P0 BRA `(.L_x_53) ;  /* 0x0000004000a08947 */ /* 0x001fd80003800000 */
.L_x_163:
[----:B------:R-:W-:Y:S05]  /*e730*/  BSYNC B0 ;  /* 0x0000000000007941 */ /* 0x000fea0003800000 */
.L_x_52:
[----:B------:R-:W-:Y:S01]  /*e740*/  IADD3 R12, R9, 0x38800, RZ ;  /* 0x00038800090c7810 */ /* 0x000fe20007ffe0ff */
[----:B------:R-:W-:Y:S06]  /*e750*/  @!P1 BRA `(.L_x_54) ;  /* 0x00000028003c9947 */ /* 0x000fec0003800000 */
[----:B------:R-:W3:Y:S01]  /*e760*/  LDL R2, [R1+0x24] ;  /* 0x0000240001027983 */ /* 0x000ee20000100800 */
[----:B0-----:R-:W-:Y:S02]  /*e770*/  IMAD.MOV.U32 R0, RZ, RZ, 0x1 ;  /* 0x00000001ff007424 */ /* 0x001fe400078e00ff */
[----:B---3--:R-:W-:-:S05]  /*e780*/  IMAD.MOV R10, RZ, RZ, -R2 ;  /* 0x000000ffff0a7224 */ /* 0x008fca00078e0a02 */
[----:B------:R-:W-:-:S05]  /*e790*/  VIADDMNMX R10, R10, R0, 0xffffffff, !PT ;  /* 0xffffffff0a0a7446 */ /* 0x000fca0007800100 */
[----:B------:R-:W-:-:S05]  /*e7a0*/  IMAD.IADD R0, R2, 0x1, R10 ;  /* 0x0000000102007824 */ /* 0x000fca00078e020a */
[----:B------:R-:W-:-:S04]  /*e7b0*/  LOP3.LUT R0, R0, 0x1, RZ, 0xc0, !PT ;  /* 0x0000000100007812 */ /* 0x000fc800078ec0ff */
[----:B------:R-:W-:Y:S01]  /*e7c0*/  ISETP.NE.U32.AND P0, PT, R0, 0x1, PT ;  /* 0x000000010000780c */ /* 0x000fe20003f05070 */
[----:B------:R-:W-:-:S12]  /*e7d0*/  VIADD R0, R2, 0xfffffffe ;  /* 0xfffffffe02007836 */ /* 0x000fd80000000000 */
[----:B------:R-:W-:Y:S05]  /*e7e0*/  @P0 BRA `(.L_x_55) ;  /* 0x0000000c00600947 */ /* 0x000fea0003800000 */
[----:B--2---:R-:W2:Y:S04]  /*e7f0*/  LDL R3, [R1+0xc] ;  /* 0x00000c0001037983 */ /* 0x004ea80000100800 */
[----:B------:R-:W3:Y:S01]  /*e800*/  LDL R2, [R1] ;  /* 0x0000000001027983 */ /* 0x000ee20000100800 */
[----:B------:R-:W-:Y:S01]  /*e810*/  VIADD R4, R18, 0x1 ;  /* 0x0000000112047836 */ /* 0x000fe20000000000 */
[----:B------:R-:W-:Y:S04]  /*e820*/  BSSY B0, `(.L_x_56) ;  /* 0x00000d0000007945 */ /* 0x000fe80003800000 */
[----:B------:R-:W-:-:S04]  /*e830*/  ISETP.NE.AND P0, PT, R4, 0x2, PT ;  /* 0x000000020400780c */ /* 0x000fc80003f05270 */
[----:B------:R-:W-:Y:S02]  /*e840*/  SEL R8, RZ, 0x1, P0 ;  /* 0x00000001ff087807 */ /* 0x000fe40000000000 */
[----:B------:R-:W-:Y:S02]  /*e850*/  SEL R4, R4, RZ, P0 ;  /* 0x000000ff04047207 */ /* 0x000fe40000000000 */
[----:B--2---:R-:W-:Y:S02]  /*e860*/  ISETP.NE.AND P2, PT, R3, RZ, PT ;  /* 0x000000ff0300720c */ /* 0x004fe40003f45270 */
[----:B---3--:R-:W-:-:S11]  /*e870*/  LOP3.LUT R8, R2, R8, RZ, 0x3c, !PT ;  /* 0x0000000802087212 */ /* 0x008fd600078e3cff */
[----:B------:R-:W-:Y:S05]  /*e880*/  @!P2 BRA `(.L_x_57) ;  /* 0x0000000c0024a947 */ /* 0x000fea0003800000 */
[----:B------:R-:W2:Y:S01]  /*e890*/  LDL R2, [R1+0x10] ;  /* 0x0000100001027983 */ /* 0x000ea20000100800 */
[----:B------:R-:W-:Y:S01]  /*e8a0*/  IMAD.MOV.U32 R6, RZ, RZ, R17 ;  /* 0x000000ffff067224 */ /* 0x000fe200078e0011 */
[----:B--2---:R-:W-:-:S13]  /*e8b0*/  ISETP.NE.AND P2, PT, R2, RZ, PT ;  /* 0x000000ff0200720c */ /* 0x004fda0003f45270 */
[----:B------:R-:W-:Y:S05]  /*e8c0*/  @!P2 BRA `(.L_x_58) ;  /* 0x000000000050a947 */ /* 0x000fea0003800000 */
[----:B------:R-:W2:Y:S01]  /*e8d0*/  LDL R7, [R1+0x8] ;  /* 0x0000080001077983 */ /* 0x000ea20000100800 */
[----:B------:R-:W0:Y:S01]  /*e8e0*/  LDC R6, c[0x0][0x43c] ;  /* 0x00010f00ff067b82 */ /* 0x000e220000000800 */
[----:B------:R-:W-:Y:S01]  /*e8f0*/  ULDC.64 UR4, c[0x0][0x428] ;  /* 0x00010a0000047ab9 */ /* 0x000fe20000000a00 */
[----:B------:R-:W-:Y:S01]  /*e900*/  ULDC.64 UR6, c[0x0][0x208] ;  /* 0x0000820000067ab9 */ /* 0x000fe20000000a00 */
[----:B0-----:R-:W-:-:S13]  /*e910*/  ISETP.NE.AND P0, PT, R6, 0x1, PT ;  /* 0x000000010600780c */ /* 0x001fda0003f05270 */
[----:B------:R-:W1:Y:S02]  /*e920*/  @P0 LDC.64 R2, c[0x0][0x440] ;  /* 0x00011000ff020b82 */ /* 0x000e640000000a00 */
[----:B-1----:R-:W-:-:S04]  /*e930*/  @P0 IMAD.HI.U32 R5, R0, R2, RZ ;  /* 0x0000000200050227 */ /* 0x002fc800078e00ff */
[----:B------:R-:W-:Y:S01]  /*e940*/  IMAD.MOV.U32 R2, RZ, RZ, R0 ;  /* 0x000000ffff027224 */ /* 0x000fe200078e0000 */
[----:B------:R-:W-:-:S05]  /*e950*/  @P0 SHF.R.U32.HI R2, RZ, R3, R5 ;  /* 0x00000003ff020219 */ /* 0x000fca0000011605 */
[----:B------:R-:W-:-:S04]  /*e960*/  IMAD.MOV R3, RZ, RZ, -R2 ;  /* 0x000000ffff037224 */ /* 0x000fc800078e0a02 */
[----:B------:R-:W-:Y:S01]  /*e970*/  IMAD R0, R6, R3, R0 ;  /* 0x0000000306007224 */ /* 0x000fe200078e0200 */
[----:B------:R-:W-:-:S03]  /*e980*/  SHF.R.S32.HI R3, RZ, 0x1f, R2 ;  /* 0x0000001fff037819 */ /* 0x000fc60000011402 */
[----:B------:R-:W-:-:S04]  /*e990*/  IMAD.WIDE.U32 R2, R19, UR4, R2 ;  /* 0x0000000413027c25 */ /* 0x000fc8000f8e0002 */
[----:B--2---:R-:W-:-:S04]  /*e9a0*/  IMAD R5, R7, UR4, RZ ;  /* 0x0000000407057c24 */ /* 0x004fc8000f8e02ff */
[----:B------:R-:W-:Y:S01]  /*e9b0*/  IMAD R5, R19, UR5, R5 ;  /* 0x0000000513057c24 */ /* 0x000fe2000f8e0205 */
[----:B------:R-:W-:Y:S02]  /*e9c0*/  ULDC.64 UR4, c[0x0][0x418] ;  /* 0x0001060000047ab9 */ /* 0x000fe40000000a00 */
[----:B------:R-:W-:Y:S02]  /*e9d0*/  LEA R6, P0, R2, UR4, 0x2 ;  /* 0x0000000402067c11 */ /* 0x000fe4000f8010ff */
[----:B------:R-:W-:-:S04]  /*e9e0*/  IADD3 R3, R5, R3, RZ ;  /* 0x0000000305037210 */ /* 0x000fc80007ffe0ff */
[----:B------:R-:W-:-:S05]  /*e9f0*/  LEA.HI.X R7, R2, UR5, R3, 0x2, P0 ;  /* 0x0000000502077c11 */ /* 0x000fca00080f1403 */
[----:B------:R0:W5:Y:S02]  /*ea00*/  LDG.E R6, desc[UR6][R6.64] ;  /* 0x0000000606067981 */ /* 0x000164000c1e1900 */
.L_x_58:
[----:B------:R-:W-:Y:S01]  /*ea10*/  LEA R3, R4, UR36, 0x3 ;  /* 0x0000002404037c11 */ /* 0x000fe2000f8e18ff */
[----:B------:R-:W-:Y:S01]  /*ea20*/  BSSY B1, `(.L_x_59) ;  /* 0x0000004000017945 */ /* 0x000fe20003800000 */
[----:B------:R-:W-:-:S04]  /*ea30*/  SHF.L.U32 R2, R8, 0x1f, RZ ;  /* 0x0000001f08027819 */ /* 0x000fc800000006ff */
[----:B------:R-:W2:Y:S02]  /*ea40*/  SYNCS.PHASECHK.TRANS64.TRYWAIT P0, [R3+URZ+0x38840], R2 ;  /* 0x03884002030075a7 */ /* 0x000ea4000800017f */
[----:B--2---:R-:W-:Y:S05]  /*ea50*/  @!P0 BRA `(.L_x_60) ;  /* 0x0000003c00e88947 */ /* 0x004fea0003800000 */
.L_x_164:
[----:B------:R-:W-:Y:S05]  /*ea60*/  BSYNC B1 ;  /* 0x0000000000017941 */ /* 0x000fea0003800000 */
.L_x_59:
[----:B-1----:R-:W1:Y:S01]  /*ea70*/  S2R R5, SR_TID.X ;  /* 0x0000000000057919 */ /* 0x002e620000002100 */
[----:B------:R-:W-:Y:S01]  /*ea80*/  BSSY B1, `(.L_x_61) ;  /* 0x000000b000017945 */ /* 0x000fe20003800000 */
[----:B-1----:R-:W-:-:S04]  /*ea90*/  LOP3.LUT R5, R5, 0x7f, RZ, 0xc0, !PT ;  /* 0x0000007f05057812 */ /* 0x002fc800078ec0ff */
[----:B------:R-:W-:-:S13]  /*eaa0*/  ISETP.NE.AND P1, PT, R5, RZ, PT ;  /* 0x000000ff0500720c */ /* 0x000fda0003f25270 */
[----:B------:R-:W-:Y:S05]  /*eab0*/  @P1 BRA `(.L_x_62) ;  /* 0x00000000001c1947 */ /* 0x000fea0003800000 */
[----:B------:R-:W1:Y:S01]  /*eac0*/  S2R R5, SR_TID.X ;  /* 0x0000000000057919 */ /* 0x000e620000002100 */
[----:B--2---:R-:W-:-:S04]  /*ead0*/  IMAD.MOV.U32 R2, RZ, RZ, 0xa000 ;  /* 0x0000a000ff027424 */ /* 0x004fc800078e00ff */
[----:B------:R3:W-:Y:S01]  /*eae0*/  SYNCS.ARRIVE.TRANS64 RZ, [R3+URZ+0x38830], R2 ;  /* 0x0388300203ff79a7 */ /* 0x0007e2000800003f */
[----:B-1----:R-:W-:-:S04]  /*eaf0*/  LOP3.LUT R5, R5, 0x1f, RZ, 0xc0, !PT ;  /* 0x0000001f05057812 */ /* 0x002fc800078ec0ff */
[----:B------:R-:W-:-:S13]  /*eb00*/  ISETP.NE.AND P0, PT, R5, RZ, PT ;  /* 0x000000ff0500720c */ /* 0x000fda0003f05270 */
[----:B---3--:R-:W-:Y:S05]  /*eb10*/  @!P0 BRA `(.L_x_62) ;  /* 0x0000000000048947 */ /* 0x008fea0003800000 */
[----:B------:R-:W-:Y:S01]  /*eb20*/  BPT.TRAP 0x1 ;  /* 0x000000040000795c */ /* 0x000fe20000300000 */
.L_x_62:
[----:B------:R-:W-:Y:S05]  /*eb30*/  BSYNC B1 ;  /* 0x0000000000017941 */ /* 0x000fea0003800000 */
.L_x_61:
[----:B------:R-:W-:Y:S01]  /*eb40*/  IMAD.MOV.U32 R11, RZ, RZ, RZ ;  /* 0x000000ffff0b7224 */ /* 0x000fe200078e00ff */
[----:B------:R-:W-:Y:S01]  /*eb50*/  UIADD3 UR4, UP0, UR38, 0x370, URZ ;  /* 0x0000037026047890 */ /* 0x000fe2000ff1e03f */
[----:B------:R-:W-:Y:S01]  /*eb60*/  IMAD R5, R4, 0xa000, R9 ;  /* 0x0000a00004057824 */ /* 0x000fe200078e0209 */
[----:B------:R-:W-:Y:S01]  /*eb70*/  PLOP3.LUT P0, PT, PT, PT, PT, 0x80, 0x0 ;  /* 0x000000000000781c */ /* 0x000fe20003f0f070 */
[----:B--2---:R-:W-:Y:S01]  /*eb80*/  VIADD R3, R3, 0x38830 ;  /* 0x0003883003037836 */ /* 0x004fe20000000000 */
[----:B------:R-:W-:Y:S01]  /*eb90*/  R2UR UR10, R11 ;  /* 0x000000000b0a72ca */ /* 0x000fe200000e0000 */
[----:B------:R-:W-:Y:S01]  /*eba0*/  IMAD R2, R0, 0x50, RZ ;  /* 0x0000005000027824 */ /* 0x000fe200078e02ff */
[----:B------:R-:W-:Y:S01]  /*ebb0*/  UIADD3.X UR5, URZ, UR39, URZ, UP0, !UPT ;  /* 0x000000273f057290 */ /* 0x000fe200087fe43f */
[----:B0-----:R-:W-:Y:S01]  /*ebc0*/  VIADD R7, R5, 0x24400 ;  /* 0x0002440005077836 */ /* 0x001fe20000000000 */
[----:B------:R-:W-:Y:S01]  /*ebd0*/  UMOV UR6, 0x0 ;  /* 0x0000000000067882 */ /* 0x000fe20000000000 */
[----:B------:R-:W-:-:S10]  /*ebe0*/  UMOV UR7, 0x14f00000 ;  /* 0x14f0000000077882 */ /* 0x000fd40000000000 */
.L_x_63:
[----:B------:R-:W-:-:S13]  /*ebf0*/  @P0 ELECT P2, URZ, PT ;  /* 0x00000000003f082f */ /* 0x000fda0003840000 */
[----:B-----5:R-:W-:Y:S02]  /*ec00*/  @P2 R2UR UR13, R6 ;  /* 0x00000000060d22ca */ /* 0x020fe400000e0000 */
[----:B------:R-:W-:Y:S02]  /*ec10*/  @P2 R2UR UR12, R16 ;  /* 0x00000000100c22ca */ /* 0x000fe400000e0000 */
[----:B------:R-:W-:Y:S02]  /*ec20*/  @P2 R2UR UR11, R2 ;  /* 0x00000000020b22ca */ /* 0x000fe400000e0000 */
[----:B------:R-:W-:Y:S02]  /*ec30*/  @P2 R2UR UR9, R3 ;  /* 0x00000000030922ca */ /* 0x000fe400000e0000 */
[----:B------:R-:W-:Y:S02]  /*ec40*/  @P2 R2UR UR8, R7 ;  /* 0x00000000070822ca */ /* 0x000fe400000e0000 */
[----:B------:R-:W-:-:S02]  /*ec50*/  @P2 PLOP3.LUT P0, PT, P2, PT, PT, 0x8, 0x0 ;  /* 0x000000000000281c */ /* 0x000fc4000170e170 */
[----:B------:R-:W-:-:S09]  /*ec60*/  PLOP3.LUT P2, PT, PT, PT, PT, 0x8, 0x0 ;  /* 0x000000000000781c */ /* 0x000fd20003f4e170 */
[----:B------:R0:W-:Y:S02]  /*ec70*/  UTMALDG.4D [UR8], [UR4], desc[UR6] ;  /* 0x00000608040075b4 */ /* 0x0001e40008019000 */
[----:B0-----:R-:W-:Y:S05]  /*ec80*/  @P0 BRA.U.ANY `(.L_x_63) ;  /* 0xfffffffd00d80947 */ /* 0x001fea000393ffff */
[----:B------:R-:W-:Y:S01]  /*ec90*/  IMAD.MOV.U32 R21, RZ, RZ, 0x40 ;  /* 0x00000040ff157424 */ /* 0x000fe200078e00ff */
[----:B------:R-:W-:Y:S01]  /*eca0*/  PLOP3.LUT P0, PT, PT, PT, PT, 0x80, 0x0 ;  /* 0x000000000000781c */ /* 0x000fe20003f0f070 */
[----:B------:R-:W-:Y:S01]  /*ecb0*/  VIADD R7, R5, 0x26c00 ;  /* 0x00026c0005077836 */ /* 0x000fe20000000000 */
[----:B------:R-:W-:Y:S01]  /*ecc0*/  UMOV UR6, 0x0 ;  /* 0x0000000000067882 */ /* 0x000fe20000000000 */
[----:B------:R-:W-:Y:S01]  /*ecd0*/  UMOV UR7, 0x14f00000 ;  /* 0x14f0000000077882 */ /* 0x000fe20000000000 */
[----:B------:R-:W-:-:S15]  /*ece0*/  R2UR UR10, R21 ;  /* 0x00000000150a72ca */ /* 0x000fde00000e0000 */
.L_x_64:
[----:B------:R-:W-:-:S13]  /*ecf0*/  @P0 ELECT P2, URZ, PT ;  /* 0x00000000003f082f */ /* 0x000fda0003840000 */
[----:B------:R-:W-:Y:S02]  /*ed00*/  @P2 R2UR UR13, R6 ;  /* 0x00000000060d22ca */ /* 0x000fe400000e0000 */
        /* <DEDUP_REMOVED lines=14> */
.L_x_65:
        /* <DEDUP_REMOVED lines=10> */
[----:B------:R-:W-:Y:S01]  /*ee90*/  MOV R13, 0xc0 ;  /* 0x000000c0000d7802 */ /* 0x000fe20000000f00 */
[----:B------:R-:W-:Y:S01]  /*eea0*/  VIADD R5, R5, 0x2bc00 ;  /* 0x0002bc0005057836 */ /* 0x000fe20000000000 */
[----:B------:R-:W-:Y:S01]  /*eeb0*/  PLOP3.LUT P0, PT, PT, PT, PT, 0x80, 0x0 ;  /* 0x000000000000781c */ /* 0x000fe20003f0f070 */
[----:B------:R-:W-:Y:S01]  /*eec0*/  UMOV UR6, 0x0 ;  /* 0x0000000000067882 */ /* 0x000fe20000000000 */
[----:B------:R-:W-:Y:S01]  /*eed0*/  R2UR UR10, R13 ;  /* 0x000000000d0a72ca */ /* 0x000fe200000e0000 */
[----:B------:R-:W-:-:S14]  /*eee0*/  UMOV UR7, 0x14f00000 ;  /* 0x14f0000000077882 */ /* 0x000fdc0000000000 */
.L_x_66:
        /* <DEDUP_REMOVED lines=10> */
[----:B------:R-:W2:Y:S01]  /*ef90*/  LDL.LU R7, [R1] ;  /* 0x0000000001077983 */ /* 0x000ea20000300800 */
[----:B------:R-:W-:Y:S01]  /*efa0*/  IMAD R3, R18, 0x8, R12 ;  /* 0x0000000812037824 */ /* 0x000fe200078e020c */
[----:B------:R-:W-:Y:S01]  /*efb0*/  BSSY B1, `(.L_x_67) ;  /* 0x0000004000017945 */ /* 0x000fe20003800000 */
[----:B--2---:R-:W-:-:S04]  /*efc0*/  SHF.L.U32 R2, R7, 0x1f, RZ ;  /* 0x0000001f07027819 */ /* 0x004fc800000006ff */
[----:B------:R-:W0:Y:S02]  /*efd0*/  SYNCS.PHASECHK.TRANS64.TRYWAIT P0, [R3+URZ+0x60], R2 ;  /* 0x00006002030075a7 */ /* 0x000e24000800017f */
[----:B0-----:R-:W-:Y:S05]  /*efe0*/  @!P0 BRA `(.L_x_68) ;  /* 0x0000003800988947 */ /* 0x001fea0003800000 */
.L_x_165:
[----:B------:R-:W-:Y:S05]  /*eff0*/  BSYNC B1 ;  /* 0x0000000000017941 */ /* 0x000fea0003800000 */
.L_x_67:
[----:B------:R-:W-:Y:S01]  /*f000*/  BSSY B1, `(.L_x_69) ;  /* 0x000000c000017945 */ /* 0x000fe20003800000 */
[----:B------:R-:W-:Y:S02]  /*f010*/  IMAD.MOV.U32 R14, RZ, RZ, 0x0 ;  /* 0x00000000ff0e7424 */ /* 0x000fe400078e00ff */
[----:B------:R-:W-:Y:S01]  /*f020*/  IMAD.MOV.U32 R15, RZ, RZ, 0x14f00000 ;  /* 0x14f00000ff0f7424 */ /* 0x000fe200078e00ff */
[----:B------:R-:W-:Y:S06]  /*f030*/  @P1 BRA `(.L_x_70) ;  /* 0x0000000000201947 */ /* 0x000fec0003800000 */
[----:B------:R-:W1:Y:S01]  /*f040*/  S2R R5, SR_TID.X ;  /* 0x0000000000057919 */ /* 0x000e620000002100 */
[----:B0-----:R-:W-:Y:S01]  /*f050*/  LEA R2, R18, UR36, 0x3 ;  /* 0x0000002412027c11 */ /* 0x001fe2000f8e18ff */
[----:B------:R-:W-:-:S04]  /*f060*/  IMAD.MOV.U32 R3, RZ, RZ, 0xa000 ;  /* 0x0000a000ff037424 */ /* 0x000fc800078e00ff */
[----:B------:R2:W-:Y:S01]  /*f070*/  SYNCS.ARRIVE.TRANS64 RZ, [R2+URZ+0x38850], R3 ;  /* 0x0388500302ff79a7 */ /* 0x0005e2000800003f */
[----:B-1----:R-:W-:-:S04]  /*f080*/  LOP3.LUT R5, R5, 0x1f, RZ, 0xc0, !PT ;  /* 0x0000001f05057812 */ /* 0x002fc800078ec0ff */
[----:B------:R-:W-:-:S13]  /*f090*/  ISETP.NE.AND P0, PT, R5, RZ, PT ;  /* 0x000000ff0500720c */ /* 0x000fda0003f05270 */
[----:B--2---:R-:W-:Y:S05]  /*f0a0*/  @!P0 BRA `(.L_x_70) ;  /* 0x0000000000048947 */ /* 0x004fea0003800000 */
[----:B------:R-:W-:Y:S01]  /*f0b0*/  BPT.TRAP 0x1 ;  /* 0x000000040000795c */ /* 0x000fe20000300000 */
.L_x_70:
[----:B------:R-:W-:Y:S05]  /*f0c0*/  BSYNC B1 ;  /* 0x0000000000017941 */ /* 0x000fea0003800000 */
.L_x_69:
[----:B------:R-:W2:Y:S01]  /*f0d0*/  LDL.LU R5, [R1+0x4] ;  /* 0x0000040001057983 */ /* 0x000ea20000300800 */
[----:B------:R-:W-:Y:S01]  /*f0e0*/  R2UR UR10, R11 ;  /* 0x000000000b0a72ca */ /* 0x000fe200000e0000 */
[----:B0-----:R-:W-:Y:S01]  /*f0f0*/  IMAD R3, R18, 0xa000, R9 ;  /* 0x0000a00012037824 */ /* 0x001fe200078e0209 */
[----:B------:R-:W-:Y:S01]  /*f100*/  R2UR UR6, R14 ;  /* 0x000000000e0672ca */ /* 0x000fe200000e0000 */
[----:B------:R-:W-:Y:S01]  /*f110*/  UIADD3 UR4, UP0, UR38, 0x470, URZ ;  /* 0x0000047026047890 */ /* 0x000fe2000ff1e03f */
[----:B------:R-:W-:Y:S01]  /*f120*/  R2UR UR7, R15 ;  /* 0x000000000f0772ca */ /* 0x000fe200000e0000 */
[----:B------:R-:W-:Y:S01]  /*f130*/  VIADD R7, R3, 0x400 ;  /* 0x0000040003077836 */ /* 0x000fe20000000000 */
[----:B------:R-:W-:Y:S01]  /*f140*/  LEA R2, R18, UR36, 0x3 ;  /* 0x0000002412027c11 */ /* 0x000fe2000f8e18ff */
[----:B------:R-:W-:Y:S01]  /*f150*/  UIADD3.X UR5, URZ, UR39, URZ, UP0, !UPT ;  /* 0x000000273f057290 */ /* 0x000fe200087fe43f */
[----:B------:R-:W-:-:S03]  /*f160*/  PLOP3.LUT P0, PT, PT, PT, PT, 0x80, 0x0 ;  /* 0x000000000000781c */ /* 0x000fc60003f0f070 */
[----:B------:R-:W-:Y:S02]  /*f170*/  VIADD R2, R2, 0x38850 ;  /* 0x0003885002027836 */ /* 0x000fe40000000000 */
[----:B--2---:R-:W-:-:S08]  /*f180*/  IMAD R5, R5, 0x50, RZ ;  /* 0x0000005005057824 */ /* 0x004fd000078e02ff */
.L_x_71:
        /* <DEDUP_REMOVED lines=10> */
[----:B------:R-:W-:Y:S01]  /*f230*/  R2UR UR10, R21 ;  /* 0x00000000150a72ca */ /* 0x000fe200000e0000 */
[----:B------:R-:W-:Y:S01]  /*f240*/  VIADD R7, R3, 0x2c00 ;  /* 0x00002c0003077836 */ /* 0x000fe20000000000 */
[----:B------:R-:W-:Y:S02]  /*f250*/  R2UR UR6, R14 ;  /* 0x000000000e0672ca */ /* 0x000fe400000e0000 */
[----:B------:R-:W-:Y:S02]  /*f260*/  R2UR UR7, R15 ;  /* 0x000000000f0772ca */ /* 0x000fe400000e0000 */
[----:B------:R-:W-:-:S13]  /*f270*/  PLOP3.LUT P0, PT, PT, PT, PT, 0x80, 0x0 ;  /* 0x000000000000781c */ /* 0x000fda0003f0f070 */
.L_x_72:
        /* <DEDUP_REMOVED lines=10> */
[----:B------:R-:W-:Y:S02]  /*f320*/  R2UR UR10, R20 ;  /* 0x00000000140a72ca */ /* 0x000fe400000e0000 */
[----:B------:R-:W-:Y:S02]  /*f330*/  R2UR UR6, R14 ;  /* 0x000000000e0672ca */ /* 0x000fe400000e0000 */
[----:B------:R-:W-:Y:S02]  /*f340*/  R2UR UR7, R15 ;  /* 0x000000000f0772ca */ /* 0x000fe400000e0000 */
[----:B------:R-:W-:Y:S02]  /*f350*/  PLOP3.LUT P0, PT, PT, PT, PT, 0x80, 0x0 ;  /* 0x000000000000781c */ /* 0x000fe40003f0f070 */
[----:B------:R-:W-:-:S11]  /*f360*/  IADD3 R7, R3, 0x5400, RZ ;  /* 0x0000540003077810 */ /* 0x000fd60007ffe0ff */
.L_x_73:
        /* <DEDUP_REMOVED lines=15> */
.L_x_74:
        /* <DEDUP_REMOVED lines=10> */
[----:B------:R0:W-:Y:S01]  /*f500*/  STL [R1+0x4], R0 ;  /* 0x0000040001007387 */ /* 0x0001e20000100800 */
[----:B------:R-:W-:-:S07]  /*f510*/  IMAD.MOV.U32 R17, RZ, RZ, R6 ;  /* 0x000000ffff117224 */ /* 0x000fce00078e0006 */
.L_x_57:
[----:B------:R-:W-:Y:S05]  /*f520*/  BSYNC B0 ;  /* 0x0000000000007941 */ /* 0x000fea0003800000 */
.L_x_56:
[----:B0-----:R-:W2:Y:S01]  /*f530*/  LDL.LU R0, [R1+0x24] ;  /* 0x0000240001007983 */ /* 0x001ea20000300800 */
[----:B------:R-:W-:-:S03]  /*f540*/  IMAD.MOV.U32 R18, RZ, RZ, R4 ;  /* 0x000000ffff127224 */ /* 0x000fc600078e0004 */
[----:B------:R0:W-:Y:S02]  /*f550*/  STL [R1], R8 ;  /* 0x0000000801007387 */ /* 0x0001e40000100800 */
[----:B0-2---:R-:W-:-:S07]  /*f560*/  VIADD R0, R0, 0xfffffffd ;  /* 0xfffffffd00007836 */ /* 0x005fce0000000000 */
.L_x_55:
[----:B------:R-:W3:Y:S01]  /*f570*/  LDL.LU R2, [R1+0x1c] ;  /* 0x00001c0001027983 */ /* 0x000ee20000300800 */
[----:B------:R-:W-:Y:S01]  /*f580*/  IMAD.MOV R10, RZ, RZ, -R10 ;  /* 0x000000ffff0a7224 */ /* 0x000fe200078e0a0a */
[----:B------:R-:W-:Y:S04]  /*f590*/  BSSY B0, `(.L_x_54) ;  /* 0x00001ab000007945 */ /* 0x000fe80003800000 */
[----:B---3--:R-:W-:-:S13]  /*f5a0*/  ISETP.NE.AND P0, PT, R2, R10, PT ;  /* 0x0000000a0200720c */ /* 0x008fda0003f05270 */
[----:B------:R-:W-:Y:S05]  /*f5b0*/  @!P0 BRA `(.L_x_75) ;  /* 0x0000001800a08947 */ /* 0x000fea0003800000 */
[----:B------:R-:W-:-:S07]  /*f5c0*/  IMAD.MOV.U32 R4, RZ, RZ, R17 ;  /* 0x000000ffff047224 */ /* 0x000fce00078e0011 */
.L_x_114:
[----:B--2---:R-:W2:Y:S04]  /*f5d0*/  LDL R3, [R1+0xc] ;  /* 0x00000c0001037983 */ /* 0x004ea80000100800 */
[----:B---3--:R-:W3:Y:S01]  /*f5e0*/  LDL R2, [R1] ;  /* 0x0000000001027983 */ /* 0x008ee20000100800 */
[----:B------:R-:W-:Y:S01]  /*f5f0*/  VIADD R6, R18, 0x1 ;  /* 0x0000000112067836 */ /* 0x000fe20000000000 */
[----:B------:R-:W-:Y:S04]  /*f600*/  BSSY B1, `(.L_x_76) ;  /* 0x00000ce000017945 */ /* 0x000fe80003800000 */
[----:B------:R-:W-:-:S04]  /*f610*/  ISETP.NE.AND P0, PT, R6, 0x2, PT ;  /* 0x000000020600780c */ /* 0x000fc80003f05270 */
[----:B------:R-:W-:Y:S02]  /*f620*/  SEL R7, RZ, 0x1, P0 ;  /* 0x00000001ff077807 */ /* 0x000fe40000000000 */
[----:B------:R-:W-:Y:S02]  /*f630*/  SEL R6, R6, RZ, P0 ;  /* 0x000000ff06067207 */ /* 0x000fe40000000000 */
[----:B--2---:R-:W-:Y:S02]  /*f640*/  ISETP.NE.AND P1, PT, R3, RZ, PT ;  /* 0x000000ff0300720c */ /* 0x004fe40003f25270 */
[----:B---3--:R-:W-:-:S11]  /*f650*/  LOP3.LUT R7, R2, R7, RZ, 0x3c, !PT ;  /* 0x0000000702077212 */ /* 0x008fd600078e3cff */
[----:B0-----:R-:W-:Y:S05]  /*f660*/  @!P1 BRA `(.L_x_77) ;  /* 0x0000000c001c9947 */ /* 0x001fea0003800000 */
[----:B------:R-:W2:Y:S01]  /*f670*/  LDL R2, [R1+0x10] ;  /* 0x0000100001027983 */ /* 0x000ea20000100800 */
[----:B------:R-:W-:Y:S01]  /*f680*/  IMAD.MOV.U32 R8, RZ, RZ, R0 ;  /* 0x000000ffff087224 */ /* 0x000fe200078e0000 */
[----:B--2---:R-:W-:-:S13]  /*f690*/  ISETP.NE.AND P1, PT, R2, RZ, PT ;  /* 0x000000ff0200720c */ /* 0x004fda0003f25270 */
[----:B------:R-:W-:Y:S05]  /*f6a0*/  @!P1 BRA `(.L_x_78) ;  /* 0x0000000000509947 */ /* 0x000fea0003800000 */
[----:B------:R-:W2:Y:S01]  /*f6b0*/  LDL R10, [R1+0x8] ;  /* 0x00000800010a7983 */ /* 0x000ea20000100800 */
[----:B-1----:R-:W0:Y:S01]  /*f6c0*/  LDC R5, c[0x0][0x43c] ;  /* 0x00010f00ff057b82 */ /* 0x002e220000000800 */
[----:B------:R-:W-:Y:S01]  /*f6d0*/  ULDC.64 UR4, c[0x0][0x428] ;  /* 0x00010a0000047ab9 */ /* 0x000fe20000000a00 */
[----:B------:R-:W-:Y:S01]  /*f6e0*/  ULDC.64 UR6, c[0x0][0x208] ;  /* 0x0000820000067ab9 */ /* 0x000fe20000000a00 */
[----:B0-----:R-:W-:-:S13]  /*f6f0*/  ISETP.NE.AND P0, PT, R5, 0x1, PT ;  /* 0x000000010500780c */ /* 0x001fda0003f05270 */
[----:B------:R-:W0:Y:S02]  /*f700*/  @P0 LDC.64 R2, c[0x0][0x440] ;  /* 0x00011000ff020b82 */ /* 0x000e240000000a00 */
[----:B0-----:R-:W-:Y:S01]  /*f710*/  @P0 IMAD.HI.U32 R4, R0, R2, RZ ;  /* 0x0000000200040227 */ /* 0x001fe200078e00ff */
[----:B------:R-:W-:-:S04]  /*f720*/  MOV R2, R0 ;  /* 0x0000000000027202 */ /* 0x000fc80000000f00 */
[----:B------:R-:W-:-:S04]  /*f730*/  @P0 SHF.R.U32.HI R2, RZ, R3, R4 ;  /* 0x00000003ff020219 */ /* 0x000fc80000011604 */
[--C-:B------:R-:W-:Y:S01]  /*f740*/  SHF.R.S32.HI R3, RZ, 0x1f, R2.reuse ;  /* 0x0000001fff037819 */ /* 0x100fe20000011402 */
[--C-:B------:R-:W-:Y:S02]  /*f750*/  IMAD.MOV R8, RZ, RZ, -R2.reuse ;  /* 0x000000ffff087224 */ /* 0x100fe400078e0a02 */
[----:B------:R-:W-:-:S04]  /*f760*/  IMAD.WIDE.U32 R2, R19, UR4, R2 ;  /* 0x0000000413027c25 */ /* 0x000fc8000f8e0002 */
[----:B------:R-:W-:Y:S02]  /*f770*/  IMAD R8, R5, R8, R0 ;  /* 0x0000000805087224 */ /* 0x000fe400078e0200 */
[----:B--2---:R-:W-:-:S04]  /*f780*/  IMAD R4, R10, UR4, RZ ;  /* 0x000000040a047c24 */ /* 0x004fc8000f8e02ff */
[----:B------:R-:W-:Y:S01]  /*f790*/  IMAD R4, R19, UR5, R4 ;  /* 0x0000000513047c24 */ /* 0x000fe2000f8e0204 */
[----:B------:R-:W-:-:S03]  /*f7a0*/  ULDC.64 UR4, c[0x0][0x418] ;  /* 0x0001060000047ab9 */ /* 0x000fc60000000a00 */
[----:B------:R-:W-:Y:S01]  /*f7b0*/  IMAD.IADD R3, R4, 0x1, R3 ;  /* 0x0000000104037824 */ /* 0x000fe200078e0203 */
[----:B------:R-:W-:-:S04]  /*f7c0*/  LEA R4, P0, R2, UR4, 0x2 ;  /* 0x0000000402047c11 */ /* 0x000fc8000f8010ff */
[----:B------:R-:W-:-:S05]  /*f7d0*/  LEA.HI.X R5, R2, UR5, R3, 0x2, P0 ;  /* 0x0000000502057c11 */ /* 0x000fca00080f1403 */
[----:B------:R0:W5:Y:S04]  /*f7e0*/  LDG.E R4, desc[UR6][R4.64] ;  /* 0x0000000604047981 */ /* 0x000168000c1e1900 */
.L_x_78:
[----:B------:R-:W-:Y:S01]  /*f7f0*/  LEA R3, R6, UR36, 0x3 ;  /* 0x0000002406037c11 */ /* 0x000fe2000f8e18ff */
[----:B------:R-:W-:Y:S01]  /*f800*/  BSSY B2, `(.L_x_79) ;  /* 0x0000004000027945 */ /* 0x000fe20003800000 */
[----:B------:R-:W-:-:S04]  /*f810*/  SHF.L.U32 R2, R7, 0x1f, RZ ;  /* 0x0000001f07027819 */ /* 0x000fc800000006ff */
[----:B------:R-:W2:Y:S02]  /*f820*/  SYNCS.PHASECHK.TRANS64.TRYWAIT P0, [R3+URZ+0x38840], R2 ;  /* 0x03884002030075a7 */ /* 0x000ea4000800017f */
[----:B--2---:R-:W-:Y:S05]  /*f830*/  @!P0 BRA `(.L_x_80) ;  /* 0x0000003000988947 */ /* 0x004fea0003800000 */
.L_x_166:
[----:B------:R-:W-:Y:S05]  /*f840*/  BSYNC B2 ;  /* 0x0000000000027941 */ /* 0x000fea0003800000 */
.L_x_79:
[----:B01----:R-:W0:Y:S01]  /*f850*/  S2R R5, SR_TID.X ;  /* 0x0000000000057919 */ /* 0x003e220000002100 */
[----:B------:R-:W-:Y:S01]  /*f860*/  BSSY B2, `(.L_x_81) ;  /* 0x000000b000027945 */ /* 0x000fe20003800000 */
[----:B0-----:R-:W-:-:S04]  /*f870*/  LOP3.LUT R5, R5, 0x7f, RZ, 0xc0, !PT ;  /* 0x0000007f05057812 */ /* 0x001fc800078ec0ff */
[----:B------:R-:W-:-:S13]  /*f880*/  ISETP.NE.AND P1, PT, R5, RZ, PT ;  /* 0x000000ff0500720c */ /* 0x000fda0003f25270 */
[----:B------:R-:W-:Y:S05]  /*f890*/  @P1 BRA `(.L_x_82) ;  /* 0x00000000001c1947 */ /* 0x000fea0003800000 */
[----:B------:R-:W0:Y:S01]  /*f8a0*/  S2R R5, SR_TID.X ;  /* 0x0000000000057919 */ /* 0x000e220000002100 */
[----:B--2---:R-:W-:-:S04]  /*f8b0*/  IMAD.MOV.U32 R2, RZ, RZ, 0xa000 ;  /* 0x0000a000ff027424 */ /* 0x004fc800078e00ff */
[----:B------:R1:W-:Y:S01]  /*f8c0*/  SYNCS.ARRIVE.TRANS64 RZ, [R3+URZ+0x38830], R2 ;  /* 0x0388300203ff79a7 */ /* 0x0003e2000800003f */
[----:B0-----:R-:W-:-:S04]  /*f8d0*/  LOP3.LUT R5, R5, 0x1f, RZ, 0xc0, !PT ;  /* 0x0000001f05057812 */ /* 0x001fc800078ec0ff */
[----:B------:R-:W-:-:S13]  /*f8e0*/  ISETP.NE.AND P0, PT, R5, RZ, PT ;  /* 0x000000ff0500720c */ /* 0x000fda0003f05270 */
[----:B-1----:R-:W-:Y:S05]  /*f8f0*/  @!P0 BRA `(.L_x_82) ;  /* 0x0000000000048947 */ /* 0x002fea0003800000 */
[----:B------:R-:W-:Y:S01]  /*f900*/  BPT.TRAP 0x1 ;  /* 0x000000040000795c */ /* 0x000fe20000300000 */
.L_x_82:
[----:B------:R-:W-:Y:S05]  /*f910*/  BSYNC B2 ;  /* 0x0000000000027941 */ /* 0x000fea0003800000 */
.L_x_81:
        /* <DEDUP_REMOVED lines=8> */
[----:B------:R-:W-:Y:S01]  /*f9a0*/  VIADD R10, R5, 0x24400 ;  /* 0x00024400050a7836 */ /* 0x000fe20000000000 */
[----:B------:R-:W-:Y:S01]  /*f9b0*/  UMOV UR6, 0x0 ;  /* 0x0000000000067882 */ /* 0x000fe20000000000 */
[----:B------:R-:W-:-:S10]  /*f9c0*/  UMOV UR7, 0x14f00000 ;  /* 0x14f0000000077882 */ /* 0x000fd40000000000 */
.L_x_83:
        /* <DEDUP_REMOVED lines=16> */
.L_x_84:
        /* <DEDUP_REMOVED lines=16> */
.L_x_85:
        /* <DEDUP_REMOVED lines=16> */
.L_x_86:
        /* <DEDUP_REMOVED lines=16> */
.L_x_167:
[----:B------:R-:W-:Y:S05]  /*fdd0*/  BSYNC B2 ;  /* 0x0000000000027941 */ /* 0x000fea0003800000 */
.L_x_87:
[----:B------:R-:W-:Y:S01]  /*fde0*/  BSSY B2, `(.L_x_89) ;  /* 0x000000b000027945 */ /* 0x000fe20003800000 */
[----:B0-----:R-:W-:Y:S02]  /*fdf0*/  IMAD.MOV.U32 R2, RZ, RZ, 0x0 ;  /* 0x00000000ff027424 */ /* 0x001fe400078e00ff */
[----:B------:R-:W-:Y:S01]  /*fe00*/  IMAD.MOV.U32 R3, RZ, RZ, 0x14f00000 ;  /* 0x14f00000ff037424 */ /* 0x000fe200078e00ff */
[----:B------:R-:W-:Y:S06]  /*fe10*/  @P1 BRA `(.L_x_90) ;  /* 0x00000000001c1947 */ /* 0x000fec0003800000 */
[----:B------:R-:W-:-:S04]  /*fe20*/  IMAD.MOV.U32 R10, RZ, RZ, 0xa000 ;  /* 0x0000a000ff0a7424 */ /* 0x000fc800078e00ff */
[----:B------:R0:W-:Y:S02]  /*fe30*/  SYNCS.ARRIVE.TRANS64 RZ, [R5+URZ+0x50], R10 ;  /* 0x0000500a05ff79a7 */ /* 0x0001e4000800003f */
[----:B0-----:R-:W0:Y:S02]  /*fe40*/  S2R R10, SR_TID.X ;  /* 0x00000000000a7919 */ /* 0x001e240000002100 */
[----:B0-----:R-:W-:-:S04]  /*fe50*/  LOP3.LUT R10, R10, 0x1f, RZ, 0xc0, !PT ;  /* 0x0000001f0a0a7812 */ /* 0x001fc800078ec0ff */
[----:B------:R-:W-:-:S13]  /*fe60*/  ISETP.NE.AND P0, PT, R10, RZ, PT ;  /* 0x000000ff0a00720c */ /* 0x000fda0003f05270 */
[----:B------:R-:W-:Y:S05]  /*fe70*/  @!P0 BRA `(.L_x_90) ;  /* 0x0000000000048947 */ /* 0x000fea0003800000 */
[----:B------:R-:W-:Y:S01]  /*fe80*/  BPT.TRAP 0x1 ;  /* 0x000000040000795c */ /* 0x000fe20000300000 */
.L_x_90:
[----:B------:R-:W-:Y:S05]  /*fe90*/  BSYNC B2 ;  /* 0x0000000000027941 */ /* 0x000fea0003800000 */
.L_x_89:
[----:B------:R-:W2:Y:S01]  /*fea0*/  LDL.LU R10, [R1+0x4] ;  /* 0x00000400010a7983 */ /* 0x000ea20000300800 */
[----:B------:R-:W-:Y:S01]  /*feb0*/  R2UR UR6, R2 ;  /* 0x00000000020672ca */ /* 0x000fe200000e0000 */
[----:B------:R-:W-:Y:S01]  /*fec0*/  IMAD R18, R18, 0xa000, R9 ;  /* 0x0000a00012127824 */ /* 0x000fe200078e0209 */
[----:B------:R-:W-:Y:S01]  /*fed0*/  R2UR UR7, R3 ;  /* 0x00000000030772ca */ /* 0x000fe200000e0000 */
[----:B------:R-:W-:Y:S01]  /*fee0*/  UIADD3 UR4, UP0, UR38, 0x470, URZ ;  /* 0x0000047026047890 */ /* 0x000fe2000ff1e03f */
[----:B------:R-:W-:Y:S01]  /*fef0*/  R2UR UR10, R11 ;  /* 0x000000000b0a72ca */ /* 0x000fe200000e0000 */
[----:B------:R-:W-:Y:S01]  /*ff00*/  VIADD R5, R5, 0x50 ;  /* 0x0000005005057836 */ /* 0x000fe20000000000 */
[----:B------:R-:W-:Y:S01]  /*ff10*/  PLOP3.LUT P0, PT, PT, PT, PT, 0x80, 0x0 ;  /* 0x000000000000781c */ /* 0x000fe20003f0f070 */
[----:B------:R-:W-:Y:S01]  /*ff20*/  UIADD3.X UR5, URZ, UR39, URZ, UP0, !UPT ;  /* 0x000000273f057290 */ /* 0x000fe200087fe43f */
[----:B------:R-:W-:Y:S01]  /*ff30*/  IADD3 R11, R18, 0x400, RZ ;  /* 0x00000400120b7810 */ /* 0x000fe20007ffe0ff */
[----:B--2---:R-:W-:-:S10]  /*ff40*/  IMAD R10, R10, 0x50, RZ ;  /* 0x000000500a0a7824 */ /* 0x004fd400078e02ff */
.L_x_91:
        /* <DEDUP_REMOVED lines=15> */
.L_x_92:
        /* <DEDUP_REMOVED lines=15> */
.L_x_93:
        /* <DEDUP_REMOVED lines=15> */
.L_x_94:
        /* <DEDUP_REMOVED lines=12> */
.L_x_77:
[----:B------:R-:W-:Y:S05]  /*102e0*/  BSYNC B1 ;  /* 0x0000000000017941 */ /* 0x000fea0003800000 */
.L_x_76:
[----:B------:R-:W2:Y:S01]  /*102f0*/  LDL R2, [R1+0xc] ;  /* 0x00000c0001027983 */ /* 0x000ea20000100800 */
[----:B------:R-:W-:Y:S01]  /*10300*/  VIADD R18, R6, 0x1 ;  /* 0x0000000106127836 */ /* 0x000fe20000000000 */
[----:B------:R-:W-:Y:S04]  /*10310*/  BSSY B1, `(.L_x_95) ;  /* 0x00000cf000017945 */ /* 0x000fe80003800000 */
[----:B------:R-:W-:-:S04]  /*10320*/  ISETP.NE.AND P0, PT, R18, 0x2, PT ;  /* 0x000000021200780c */ /* 0x000fc80003f05270 */
[----:B------:R-:W-:Y:S02]  /*10330*/  SEL R18, R18, RZ, P0 ;  /* 0x000000ff12127207 */ /* 0x000fe40000000000 */
[----:B--2---:R-:W-:Y:S02]  /*10340*/  ISETP.NE.AND P1, PT, R2, RZ, PT ;  /* 0x000000ff0200720c */ /* 0x004fe40003f25270 */
[----:B------:R-:W-:-:S04]  /*10350*/  SEL R2, RZ, 0x1, P0 ;  /* 0x00000001ff027807 */ /* 0x000fc80000000000 */
[----:B------:R-:W-:-:S05]  /*10360*/  LOP3.LUT R10, R7, R2, RZ, 0x3c, !PT ;  /* 0x00000002070a7212 */ /* 0x000fca00078e3cff */
[----:B------:R2:W-:Y:S02]  /*10370*/  STL [R1], R10 ;  /* 0x0000000a01007387 */ /* 0x0005e40000100800 */
[----:B------:R-:W-:Y:S05]  /*10380*/  @!P1 BRA `(.L_x_96) ;  /* 0x0000000c001c9947 */ /* 0x000fea0003800000 */
[----:B------:R-:W3:Y:S01]  /*10390*/  LDL R3, [R1+0x10] ;  /* 0x0000100001037983 */ /* 0x000ee20000100800 */
[----:B0-----:R-:W-:Y:S01]  /*103a0*/  VIADD R8, R0, 0xffffffff ;  /* 0xffffffff00087836 */ /* 0x001fe20000000000 */
[----:B---3--:R-:W-:-:S13]  /*103b0*/  ISETP.NE.AND P1, PT, R3, RZ, PT ;  /* 0x000000ff0300720c */ /* 0x008fda0003f25270 */
[----:B------:R-:W-:Y:S05]  /*103c0*/  @!P1 BRA `(.L_x_97) ;  /* 0x0000000000509947 */ /* 0x000fea0003800000 */
[----:B------:R-:W3:Y:S01]  /*103d0*/  LDL R11, [R1+0x8] ;  /* 0x00000800010b7983 */ /* 0x000ee20000100800 */
[----:B-1----:R-:W0:Y:S01]  /*103e0*/  LDC R5, c[0x0][0x43c] ;  /* 0x00010f00ff057b82 */ /* 0x002e220000000800 */
[----:B------:R-:W-:Y:S01]  /*103f0*/  ULDC.64 UR4, c[0x0][0x428] ;  /* 0x00010a0000047ab9 */ /* 0x000fe20000000a00 */
[----:B------:R-:W-:Y:S01]  /*10400*/  ULDC.64 UR6, c[0x0][0x208] ;  /* 0x0000820000067ab9 */ /* 0x000fe20000000a00 */
[----:B0-----:R-:W-:-:S13]  /*10410*/  ISETP.NE.AND P0, PT, R5, 0x1, PT ;  /* 0x000000010500780c */ /* 0x001fda0003f05270 */
[----:B------:R-:W0:Y:S02]  /*10420*/  @P0 LDC.64 R2, c[0x0][0x440] ;  /* 0x00011000ff020b82 */ /* 0x000e240000000a00 */
[----:B0-----:R-:W-:-:S04]  /*10430*/  @P0 IMAD.HI.U32 R4, R8, R2, RZ ;  /* 0x0000000208040227 */ /* 0x001fc800078e00ff */
[----:B------:R-:W-:Y:S01]  /*10440*/  IMAD.MOV.U32 R2, RZ, RZ, R8 ;  /* 0x000000ffff027224 */ /* 0x000fe200078e0008 */
[----:B------:R-:W-:-:S05]  /*10450*/  @P0 SHF.R.U32.HI R2, RZ, R3, R4 ;  /* 0x00000003ff020219 */ /* 0x000fca0000011604 */
[----:B------:R-:W-:-:S04]  /*10460*/  IMAD.MOV R3, RZ, RZ, -R2 ;  /* 0x000000ffff037224 */ /* 0x000fc800078e0a02 */
[----:B------:R-:W-:Y:S01]  /*10470*/  IMAD R8, R5, R3, R8 ;  /* 0x0000000305087224 */ /* 0x000fe200078e0208 */
[----:B------:R-:W-:-:S03]  /*10480*/  SHF.R.S32.HI R3, RZ, 0x1f, R2 ;  /* 0x0000001fff037819 */ /* 0x000fc60000011402 */
[----:B------:R-:W-:-:S04]  /*10490*/  IMAD.WIDE.U32 R2, R19, UR4, R2 ;  /* 0x0000000413027c25 */ /* 0x000fc8000f8e0002 */
[----:B---3--:R-:W-:-:S04]  /*104a0*/  IMAD R4, R11, UR4, RZ ;  /* 0x000000040b047c24 */ /* 0x008fc8000f8e02ff */
[----:B------:R-:W-:Y:S01]  /*104b0*/  IMAD R4, R19, UR5, R4 ;  /* 0x0000000513047c24 */ /* 0x000fe2000f8e0204 */
[----:B------:R-:W-:-:S04]  /*104c0*/  ULDC.64 UR4, c[0x0][0x418] ;  /* 0x0001060000047ab9 */ /* 0x000fc80000000a00 */
[----:B------:R-:W-:Y:S02]  /*104d0*/  IADD3 R3, R4, R3, RZ ;  /* 0x0000000304037210 */ /* 0x000fe40007ffe0ff */
[----:B------:R-:W-:-:S04]  /*104e0*/  LEA R4, P0, R2, UR4, 0x2 ;  /* 0x0000000402047c11 */ /* 0x000fc8000f8010ff */
[----:B------:R-:W-:-:S05]  /*104f0*/  LEA.HI.X R5, R2, UR5, R3, 0x2, P0 ;  /* 0x0000000502057c11 */ /* 0x000fca00080f1403 */
[----:B------:R0:W5:Y:S04]  /*10500*/  LDG.E R4, desc[UR6][R4.64] ;  /* 0x0000000604047981 */ /* 0x000168000c1e1900 */
.L_x_97:
[----:B------:R-:W-:Y:S01]  /*10510*/  LEA R2, R18, UR36, 0x3 ;  /* 0x0000002412027c11 */ /* 0x000fe2000f8e18ff */
[----:B------:R-:W-:Y:S01]  /*10520*/  BSSY B2, `(.L_x_98) ;  /* 0x0000004000027945 */ /* 0x000fe20003800000 */
[----:B------:R-:W-:-:S04]  /*10530*/  SHF.L.U32 R3, R10, 0x1f, RZ ;  /* 0x0000001f0a037819 */ /* 0x000fc800000006ff */
[----:B------:R-:W3:Y:S02]  /*10540*/  SYNCS.PHASECHK.TRANS64.TRYWAIT P0, [R2+URZ+0x38840], R3 ;  /* 0x03884003020075a7 */ /* 0x000ee4000800017f */
[----:B---3--:R-:W-:Y:S05]  /*10550*/  @!P0 BRA `(.L_x_99) ;  /* 0x0000002400788947 */ /* 0x008fea0003800000 */
.L_x_168:
[----:B------:R-:W-:Y:S05]  /*10560*/  BSYNC B2 ;  /* 0x0000000000027941 */ /* 0x000fea0003800000 */
.L_x_98:
[----:B01----:R-:W0:Y:S01]  /*10570*/  S2R R5, SR_TID.X ;  /* 0x0000000000057919 */ /* 0x003e220000002100 */
[----:B------:R-:W-:Y:S01]  /*10580*/  BSSY B2, `(.L_x_100) ;  /* 0x000000b000027945 */ /* 0x000fe20003800000 */
[----:B0-----:R-:W-:-:S04]  /*10590*/  LOP3.LUT R5, R5, 0x7f, RZ, 0xc0, !PT ;  /* 0x0000007f05057812 */ /* 0x001fc800078ec0ff */
[----:B------:R-:W-:-:S13]  /*105a0*/  ISETP.NE.AND P1, PT, R5, RZ, PT ;  /* 0x000000ff0500720c */ /* 0x000fda0003f25270 */
[----:B------:R-:W-:Y:S05]  /*105b0*/  @P1 BRA `(.L_x_101) ;  /* 0x00000000001c1947 */ /* 0x000fea0003800000 */
[----:B------:R-:W0:Y:S01]  /*105c0*/  S2R R5, SR_TID.X ;  /* 0x0000000000057919 */ /* 0x000e220000002100 */
[----:B---3--:R-:W-:-:S04]  /*105d0*/  IMAD.MOV.U32 R3, RZ, RZ, 0xa000 ;  /* 0x0000a000ff037424 */ /* 0x008fc800078e00ff */
[----:B------:R1:W-:Y:S01]  /*105e0*/  SYNCS.ARRIVE.TRANS64 RZ, [R2+URZ+0x38830], R3 ;  /* 0x0388300302ff79a7 */ /* 0x0003e2000800003f */
[----:B0-----:R-:W-:-:S04]  /*105f0*/  LOP3.LUT R5, R5, 0x1f, RZ, 0xc0, !PT ;  /* 0x0000001f05057812 */ /* 0x001fc800078ec0ff */
[----:B------:R-:W-:-:S13]  /*10600*/  ISETP.NE.AND P0, PT, R5, RZ, PT ;  /* 0x000000ff0500720c */ /* 0x000fda0003f05270 */
[----:B-1----:R-:W-:Y:S05]  /*10610*/  @!P0 BRA `(.L_x_101) ;  /* 0x0000000000048947 */ /* 0x002fea0003800000 */
[----:B------:R-:W-:Y:S01]  /*10620*/  BPT.TRAP 0x1 ;  /* 0x000000040000795c */ /* 0x000fe20000300000 */
.L_x_101:
[----:B------:R-:W-:Y:S05]  /*10630*/  BSYNC B2 ;  /* 0x0000000000027941 */ /* 0x000fea0003800000 */
.L_x_100:
[----:B------:R-:W-:Y:S01]  /*10640*/  IMAD.MOV.U32 R11, RZ, RZ, RZ ;  /* 0x000000ffff0b7224 */ /* 0x000fe200078e00ff */
[----:B------:R-:W-:Y:S01]  /*10650*/  UIADD3 UR4, UP0, UR38, 0x370, URZ ;  /* 0x0000037026047890 */ /* 0x000fe2000ff1e03f */
[C---:B---3--:R-:W-:Y:S01]  /*10660*/  IMAD R3, R18.reuse, 0x8, R12 ;  /* 0x0000000812037824 */ /* 0x048fe200078e020c */
[----:B------:R-:W-:Y:S01]  /*10670*/  PLOP3.LUT P0, PT, PT, PT, PT, 0x80, 0x0 ;  /* 0x000000000000781c */ /* 0x000fe20003f0f070 */
[----:B------:R-:W-:Y:S01]  /*10680*/  IMAD R5, R18, 0xa000, R9 ;  /* 0x0000a00012057824 */ /* 0x000fe200078e0209 */
[----:B------:R-:W-:Y:S01]  /*10690*/  R2UR UR10, R11 ;  /* 0x000000000b0a72ca */ /* 0x000fe200000e0000 */
[----:B------:R-:W-:Y:S01]  /*106a0*/  VIADD R3, R3, 0x30 ;  /* 0x0000003003037836 */ /* 0x000fe20000000000 */
[----:B------:R-:W-:Y:S01]  /*106b0*/  UIADD3.X UR5, URZ, UR39, URZ, UP0, !UPT ;  /* 0x000000273f057290 */ /* 0x000fe200087fe43f */
[----:B------:R-:W-:Y:S01]  /*106c0*/  IMAD R2, R8, 0x50, RZ ;  /* 0x0000005008027824 */ /* 0x000fe200078e02ff */
[----:B------:R-:W-:Y:S01]  /*106d0*/  UMOV UR6, 0x0 ;  /* 0x0000000000067882 */ /* 0x000fe20000000000 */
[----:B--2---:R-:W-:Y:S01]  /*106e0*/  VIADD R10, R5, 0x24400 ;  /* 0x00024400050a7836 */ /* 0x004fe20000000000 */
[----:B------:R-:W-:-:S09]  /*106f0*/  UMOV UR7, 0x14f00000 ;  /* 0x14f0000000077882 */ /* 0x000fd20000000000 */
.L_x_102:
        /* <DEDUP_REMOVED lines=16> */
.L_x_103:
        /* <DEDUP_REMOVED lines=12> */
[----:B------:R-:W-:Y:S01]  /*108c0*/  UMOV UR6, 0x0 ;  /* 0x0000000000067882 */ /* 0x000fe20000000000 */
[----:B------:R-:W-:Y:S01]  /*108d0*/  IADD3 R10, R5, 0x29400, RZ ;  /* 0x00029400050a7810 */ /* 0x000fe20007ffe0ff */
[----:B------:R-:W-:Y:S01]  /*108e0*/  UMOV UR7, 0x14f00000 ;  /* 0x14f0000000077882 */ /* 0x000fe20000000000 */
[----:B------:R-:W-:-:S15]  /*108f0*/  R2UR UR10, R14 ;  /* 0x000000000e0a72ca */ /* 0x000fde00000e0000 */
.L_x_104:
        /* <DEDUP_REMOVED lines=16> */
.L_x_105:
        /* <DEDUP_REMOVED lines=10> */
[----:B------:R-:W-:Y:S01]  /*10aa0*/  SHF.L.U32 R7, R7, 0x1f, RZ ;  /* 0x0000001f07077819 */ /* 0x000fe200000006ff */
[----:B------:R-:W-:Y:S01]  /*10ab0*/  IMAD R5, R6, 0x8, R12 ;  /* 0x0000000806057824 */ /* 0x000fe200078e020c */
[----:B------:R-:W-:Y:S03]  /*10ac0*/  BSSY B2, `(.L_x_106) ;  /* 0x0000003000027945 */ /* 0x000fe60003800000 */
[----:B------:R-:W0:Y:S02]  /*10ad0*/  SYNCS.PHASECHK.TRANS64.TRYWAIT P0, [R5+URZ+0x60], R7 ;  /* 0x00006007050075a7 */ /* 0x000e24000800017f */
[----:B0-----:R-:W-:Y:S05]  /*10ae0*/  @!P0 BRA `(.L_x_107) ;  /* 0x0000002000288947 */ /* 0x001fea0003800000 */
.L_x_169:
[----:B------:R-:W-:Y:S05]  /*10af0*/  BSYNC B2 ;  /* 0x0000000000027941 */ /* 0x000fea0003800000 */
.L_x_106:
[----:B------:R-:W-:Y:S01]  /*10b00*/  BSSY B2, `(.L_x_108) ;  /* 0x000000b000027945 */ /* 0x000fe20003800000 */
[----:B------:R-:W-:Y:S02]  /*10b10*/  IMAD.MOV.U32 R2, RZ, RZ, 0x0 ;  /* 0x00000000ff027424 */ /* 0x000fe400078e00ff */
[----:B------:R-:W-:Y:S01]  /*10b20*/  IMAD.MOV.U32 R3, RZ, RZ, 0x14f00000 ;  /* 0x14f00000ff037424 */ /* 0x000fe200078e00ff */
[----:B------:R-:W-:Y:S06]  /*10b30*/  @P1 BRA `(.L_x_109) ;  /* 0x00000000001c1947 */ /* 0x000fec0003800000 */
[----:B------:R-:W1:Y:S01]  /*10b40*/  S2R R10, SR_TID.X ;  /* 0x00000000000a7919 */ /* 0x000e620000002100 */
[----:B0-----:R-:W-:-:S04]  /*10b50*/  IMAD.MOV.U32 R7, RZ, RZ, 0xa000 ;  /* 0x0000a000ff077424 */ /* 0x001fc800078e00ff */
[----:B------:R2:W-:Y:S01]  /*10b60*/  SYNCS.ARRIVE.TRANS64 RZ, [R5+URZ+0x50], R7 ;  /* 0x0000500705ff79a7 */ /* 0x0005e2000800003f */
[----:B-1----:R-:W-:-:S04]  /*10b70*/  LOP3.LUT R10, R10, 0x1f, RZ, 0xc0, !PT ;  /* 0x0000001f0a0a7812 */ /* 0x002fc800078ec0ff */
[----:B------:R-:W-:-:S13]  /*10b80*/  ISETP.NE.AND P0, PT, R10, RZ, PT ;  /* 0x000000ff0a00720c */ /* 0x000fda0003f05270 */
[----:B--2---:R-:W-:Y:S05]  /*10b90*/  @!P0 BRA `(.L_x_109) ;  /* 0x0000000000048947 */ /* 0x004fea0003800000 */
[----:B------:R-:W-:Y:S01]  /*10ba0*/  BPT.TRAP 0x1 ;  /* 0x000000040000795c */ /* 0x000fe20000300000 */
.L_x_109:
[----:B------:R-:W-:Y:S05]  /*10bb0*/  BSYNC B2 ;  /* 0x0000000000027941 */ /* 0x000fea0003800000 */
.L_x_108:
[----:B0-----:R-:W2:Y:S01]  /*10bc0*/  LDL.LU R7, [R1+0x4] ;  /* 0x0000040001077983 */ /* 0x001ea20000300800 */
[----:B------:R-:W-:Y:S01]  /*10bd0*/  R2UR UR10, R11 ;  /* 0x000000000b0a72ca */ /* 0x000fe200000e0000 */
[----:B------:R-:W-:Y:S01]  /*10be0*/  IMAD R6, R6, 0xa000, R9 ;  /* 0x0000a00006067824 */ /* 0x000fe200078e0209 */
[----:B------:R-:W-:Y:S01]  /*10bf0*/  R2UR UR6, R2 ;  /* 0x00000000020672ca */ /* 0x000fe200000e0000 */
[----:B------:R-:W-:Y:S01]  /*10c00*/  UIADD3 UR4, UP0, UR38, 0x470, URZ ;  /* 0x0000047026047890 */ /* 0x000fe2000ff1e03f */
[----:B------:R-:W-:Y:S01]  /*10c10*/  R2UR UR7, R3 ;  /* 0x00000000030772ca */ /* 0x000fe200000e0000 */
[----:B------:R-:W-:Y:S01]  /*10c20*/  VIADD R5, R5, 0x50 ;  /* 0x0000005005057836 */ /* 0x000fe20000000000 */
[----:B------:R-:W-:Y:S01]  /*10c30*/  PLOP3.LUT P0, PT, PT, PT, PT, 0x80, 0x0 ;  /* 0x000000000000781c */ /* 0x000fe20003f0f070 */
[----:B------:R-:W-:Y:S01]  /*10c40*/  VIADD R10, R6, 0x400 ;  /* 0x00000400060a7836 */ /* 0x000fe20000000000 */
[----:B------:R-:W-:Y:S01]  /*10c50*/  UIADD3.X UR5, URZ, UR39, URZ, UP0, !UPT ;  /* 0x000000273f057290 */ /* 0x000fe200087fe43f */
[----:B--2---:R-:W-:-:S11]  /*10c60*/  IMAD R7, R7, 0x50, RZ ;  /* 0x0000005007077824 */ /* 0x004fd600078e02ff */
.L_x_110:
        /* <DEDUP_REMOVED lines=15> */
.L_x_111:
        /* <DEDUP_REMOVED lines=15> */
.L_x_112:
        /* <DEDUP_REMOVED lines=15> */
.L_x_113:
        /* <DEDUP_REMOVED lines=12> */
.L_x_96:
[----:B------:R-:W-:Y:S05]  /*11000*/  BSYNC B1 ;  /* 0x0000000000017941 */ /* 0x000fea0003800000 */
.L_x_95:
[C---:B------:R-:W-:Y:S01]  /*11010*/  ISETP.GT.AND P0, PT, R0.reuse, 0x1, PT ;  /* 0x000000010000780c */ /* 0x040fe20003f04270 */
[----:B------:R-:W-:-:S12]  /*11020*/  VIADD R0, R0, 0xfffffffe ;  /* 0xfffffffe00007836 */ /* 0x000fd80000000000 */
[----:B------:R-:W-:Y:S05]  /*11030*/  @P0 BRA `(.L_x_114) ;  /* 0xffffffe400640947 */ /* 0x000fea000383ffff */
.L_x_75:
[----:B------:R-:W-:Y:S05]  /*11040*/  BSYNC B0 ;  /* 0x0000000000007941 */ /* 0x000fea0003800000 */
.L_x_54:
[----:B0-----:R-:W4:Y:S01]  /*11050*/  LDL.LU R0, [R1+0xc] ;  /* 0x00000c0001007983 */ /* 0x001f220000300800 */
[----:B------:R-:W-:Y:S01]  /*11060*/  BSSY B0, `(.L_x_115) ;  /* 0x0000059000007945 */ /* 0x000fe20003800000 */
[----:B----4-:R-:W-:-:S13]  /*11070*/  ISETP.NE.AND P0, PT, R0, RZ, PT ;  /* 0x000000ff0000720c */ /* 0x010fda0003f05270 */
[----:B------:R-:W-:Y:S05]  /*11080*/  @!P0 BRA `(.L_x_116) ;  /* 0x0000000400588947 */ /* 0x000fea0003800000 */
[----:B--2---:R-:W2:Y:S01]  /*11090*/  LDL R3, [R1] ;  /* 0x0000000001037983 */ /* 0x004ea20000100800 */
[----:B------:R-:W-:Y:S01]  /*110a0*/  LEA R2, R18, UR36, 0x3 ;  /* 0x0000002412027c11 */ /* 0x000fe2000f8e18ff */
[----:B------:R-:W-:Y:S01]  /*110b0*/  BSSY B1, `(.L_x_117) ;  /* 0x0000007000017945 */ /* 0x000fe20003800000 */
[----:B------:R-:W0:Y:S02]  /*110c0*/  S2R R0, SR_TID.X ;  /* 0x0000000000007919 */ /* 0x000e240000002100 */
[----:B0-----:R-:W-:-:S04]  /*110d0*/  LOP3.LUT R0, R0, 0x7f, RZ, 0xc0, !PT ;  /* 0x0000007f00007812 */ /* 0x001fc800078ec0ff */
[----:B------:R-:W-:Y:S02]  /*110e0*/  ISETP.NE.AND P1, PT, R0, RZ, PT ;  /* 0x000000ff0000720c */ /* 0x000fe40003f25270 */
[----:B--2---:R-:W-:-:S04]  /*110f0*/  SHF.L.U32 R3, R3, 0x1f, RZ ;  /* 0x0000001f03037819 */ /* 0x004fc800000006ff */
[----:B------:R-:W0:Y:S02]  /*11100*/  SYNCS.PHASECHK.TRANS64.TRYWAIT P0, [R2+URZ+0x38860], R3 ;  /* 0x03886003020075a7 */ /* 0x000e24000800017f */
[----:B0-----:R-:W-:Y:S05]  /*11110*/  @!P0 BRA `(.L_x_118) ;  /* 0x0000001800b08947 */ /* 0x001fea0003800000 */
.L_x_170:
[----:B------:R-:W-:Y:S05]  /*11120*/  BSYNC B1 ;  /* 0x0000000000017941 */ /* 0x000fea0003800000 */
.L_x_117:
[----:B------:R-:W-:Y:S04]  /*11130*/  BSSY B1, `(.L_x_119) ;  /* 0x0000009000017945 */ /* 0x000fe80003800000 */
[----:B------:R-:W-:Y:S05]  /*11140*/  @P1 BRA `(.L_x_120) ;  /* 0x00000000001c1947 */ /* 0x000fea0003800000 */
[----:B------:R-:W2:Y:S01]  /*11150*/  S2R R0, SR_TID.X ;  /* 0x0000000000007919 */ /* 0x000ea20000002100 */
[----:B0-----:R-:W-:-:S04]  /*11160*/  IMAD.MOV.U32 R3, RZ, RZ, 0xa000 ;  /* 0x0000a000ff037424 */ /* 0x001fc800078e00ff */
[----:B------:R4:W-:Y:S01]  /*11170*/  SYNCS.ARRIVE.TRANS64 RZ, [R2+URZ+0x38850], R3 ;  /* 0x0388500302ff79a7 */ /* 0x0009e2000800003f */
[----:B--2---:R-:W-:-:S04]  /*11180*/  LOP3.LUT R0, R0, 0x1f, RZ, 0xc0, !PT ;  /* 0x0000001f00007812 */ /* 0x004fc800078ec0ff */
[----:B------:R-:W-:-:S13]  /*11190*/  ISETP.NE.AND P0, PT, R0, RZ, PT ;  /* 0x000000ff0000720c */ /* 0x000fda0003f05270 */
[----:B----4-:R-:W-:Y:S05]  /*111a0*/  @!P0 BRA `(.L_x_120) ;  /* 0x0000000000048947 */ /* 0x010fea0003800000 */
[----:B------:R-:W-:Y:S01]  /*111b0*/  BPT.TRAP 0x1 ;  /* 0x000000040000795c */ /* 0x000fe20000300000 */
.L_x_120:
[----:B------:R-:W-:Y:S05]  /*111c0*/  BSYNC B1 ;  /* 0x0000000000017941 */ /* 0x000fea0003800000 */
.L_x_119:
[----:B------:R-:W2:Y:S01]  /*111d0*/  LDL R0, [R1+0x4] ;  /* 0x0000040001007983 */ /* 0x000ea20000100800 */
[----:B------:R-:W-:Y:S01]  /*111e0*/  IMAD R9, R18, 0xa000, R9 ;  /* 0x0000a00012097824 */ /* 0x000fe200078e0209 */
[----:B------:R-:W-:Y:S01]  /*111f0*/  UIADD3 UR4, UP0, UR38, 0x470, URZ ;  /* 0x0000047026047890 */ /* 0x000fe2000ff1e03f */
[----:B------:R-:W-:Y:S01]  /*11200*/  PLOP3.LUT P0, PT, PT, PT, PT, 0x80, 0x0 ;  /* 0x000000000000781c */ /* 0x000fe20003f0f070 */
[----:B0-----:R-:W-:Y:S01]  /*11210*/  VIADD R2, R2, 0x38850 ;  /* 0x0003885002027836 */ /* 0x001fe20000000000 */
[----:B------:R-:W-:Y:S01]  /*11220*/  UMOV UR6, 0x0 ;  /* 0x0000000000067882 */ /* 0x000fe20000000000 */
[----:B------:R-:W-:Y:S01]  /*11230*/  VIADD R3, R9, 0x400 ;  /* 0x0000040009037836 */ /* 0x000fe20000000000 */
[----:B------:R-:W-:Y:S01]  /*11240*/  UIADD3.X UR5, URZ, UR39, URZ, UP0, !UPT ;  /* 0x000000273f057290 */ /* 0x000fe200087fe43f */
[----:B------:R-:W-:Y:S01]  /*11250*/  UMOV UR7, 0x14f00000 ;  /* 0x14f0000000077882 */ /* 0x000fe20000000000 */
[----:B------:R-:W-:Y:S01]  /*11260*/  UMOV UR10, URZ ;  /* 0x0000003f000a7c82 */ /* 0x000fe20008000000 */
[----:B--2---:R-:W-:-:S09]  /*11270*/  IMAD R0, R0, 0x50, RZ ;  /* 0x0000005000007824 */ /* 0x004fd200078e02ff */
.L_x_121:
        /* <DEDUP_REMOVED lines=10> */
[----:B------:R-:W-:Y:S01]  /*11320*/  PLOP3.LUT P0, PT, PT, PT, PT, 0x80, 0x0 ;  /* 0x000000000000781c */ /* 0x000fe20003f0f070 */
[----:B------:R-:W-:Y:S01]  /*11330*/  VIADD R3, R9, 0x2c00 ;  /* 0x00002c0009037836 */ /* 0x000fe20000000000 */
[----:B------:R-:W-:Y:S01]  /*11340*/  UMOV UR6, 0x0 ;  /* 0x0000000000067882 */ /* 0x000fe20000000000 */
[----:B------:R-:W-:Y:S01]  /*11350*/  UMOV UR7, 0x14f00000 ;  /* 0x14f0000000077882 */ /* 0x000fe20000000000 */
[----:B------:R-:W-:-:S09]  /*11360*/  UMOV UR10, 0x40 ;  /* 0x00000040000a7882 */ /* 0x000fd20000000000 */
.L_x_122:
        /* <DEDUP_REMOVED lines=11> */
[----:B------:R-:W-:Y:S01]  /*11420*/  UMOV UR6, 0x0 ;  /* 0x0000000000067882 */ /* 0x000fe20000000000 */
[----:B------:R-:W-:Y:S01]  /*11430*/  IADD3 R3, R9, 0x5400, RZ ;  /* 0x0000540009037810 */ /* 0x000fe20007ffe0ff */
[----:B------:R-:W-:Y:S01]  /*11440*/  UMOV UR7, 0x14f00000 ;  /* 0x14f0000000077882 */ /* 0x000fe20000000000 */
[----:B------:R-:W-:-:S09]  /*11450*/  UMOV UR10, 0x80 ;  /* 0x00000080000a7882 */ /* 0x000fd20000000000 */
.L_x_123:
        /* <DEDUP_REMOVED lines=15> */
.L_x_124:
        /* <DEDUP_REMOVED lines=10> */
.L_x_116:
[----:B------:R-:W-:Y:S05]  /*115f0*/  BSYNC B0 ;  /* 0x0000000000007941 */ /* 0x000fea0003800000 */
.L_x_115:
[----:B-1----:R-:W4:Y:S01]  /*11600*/  LDL.LU R5, [R1+0x28] ;  /* 0x0000280001057983 */ /* 0x002f220000300800 */
[----:B------:R-:W-:Y:S01]  /*11610*/  VIADD R18, R18, 0x1 ;  /* 0x0000000112127836 */ /* 0x000fe20000000000 */
[----:B------:R-:W-:Y:S02]  /*11620*/  ULDC UR4, c[0x0][0xc34] ;  /* 0x00030d0000047ab9 */ /* 0x000fe40000000800 */
[----:B------:R-:W5:Y:S04]  /*11630*/  LDL.LU R4, [R1] ;  /* 0x0000000001047983 */ /* 0x000f680000300800 */
[----:B--2---:R-:W2:Y:S01]  /*11640*/  LDL.LU R3, [R1+0x30] ;  /* 0x0000300001037983 */ /* 0x004ea20000300800 */
[----:B------:R-:W-:-:S04]  /*11650*/  ISETP.NE.AND P0, PT, R18, 0x2, PT ;  /* 0x000000021200780c */ /* 0x000fc80003f05270 */
[----:B------:R-:W-:Y:S02]  /*11660*/  SEL R0, RZ, 0x1, P0 ;  /* 0x00000001ff007807 */ /* 0x000fe40000000000 */
[----:B------:R-:W-:Y:S01]  /*11670*/  SEL R18, R18, RZ, P0 ;  /* 0x000000ff12127207 */ /* 0x000fe20000000000 */
[----:B----4-:R-:W-:Y:S01]  /*11680*/  VIADD R5, R5, UR37 ;  /* 0x0000002505057c36 */ /* 0x010fe20008000000 */
[----:B-----5:R-:W-:-:S04]  /*11690*/  LOP3.LUT R4, R4, R0, RZ, 0x3c, !PT ;  /* 0x0000000004047212 */ /* 0x020fc800078e3cff */
[----:B------:R1:W-:Y:S01]  /*116a0*/  STL [R1+0x28], R5 ;  /* 0x0000280501007387 */ /* 0x0003e20000100800 */
[----:B------:R-:W-:Y:S01]  /*116b0*/  ISETP.GE.AND P1, PT, R5, UR4, PT ;  /* 0x0000000405007c0c */ /* 0x000fe2000bf26270 */
[----:B--2---:R-:W-:-:S05]  /*116c0*/  VIADD R3, R3, 0x1 ;  /* 0x0000000103037836 */ /* 0x004fca0000000000 */
[----:B------:R1:W-:Y:S04]  /*116d0*/  STL [R1+0x30], R3 ;  /* 0x0000300301007387 */ /* 0x0003e80000100800 */
[----:B------:R1:W-:Y:S03]  /*116e0*/  STL [R1], R4 ;  /* 0x0000000401007387 */ /* 0x0003e60000100800 */
[----:B------:R-:W-:Y:S05]  /*116f0*/  @!P1 BRA `(.L_x_125) ;  /* 0xffffffb400d89947 */ /* 0x000fea000383ffff */
[----:B------:R-:W-:-:S07]  /*11700*/  LOP3.LUT R2, R3, 0x1, RZ, 0xc, !PT ;  /* 0x0000000103027812 */ /* 0x000fce00078e0cff */
.L_x_38:
[----:B01----:R-:W0:Y:S01]  /*11710*/  S2R R3, SR_CgaCtaId ;  /* 0x0000000000037919 */ /* 0x003e220000008800 */
[----:B------:R-:W-:Y:S01]  /*11720*/  MOV R0, 0x400 ;  /* 0x0000040000007802 */ /* 0x000fe20000000f00 */
[----:B------:R-:W-:Y:S03]  /*11730*/  BSSY B0, `(.L_x_126) ;  /* 0x0000005000007945 */ /* 0x000fe60003800000 */
[----:B0-----:R-:W-:Y:S02]  /*11740*/  LEA R0, R3, R0, 0x18 ;  /* 0x0000000003007211 */ /* 0x001fe400078ec0ff */
[----:B------:R-:W-:-:S04]  /*11750*/  SHF.L.U32 R3, R2, 0x1f, RZ ;  /* 0x0000001f02037819 */ /* 0x000fc800000006ff */
[----:B------:R-:W0:Y:S02]  /*11760*/  SYNCS.PHASECHK.TRANS64.TRYWAIT P0, [R0+URZ+0x38820], R3 ;  /* 0x03882003000075a7 */ /* 0x000e24000800017f */
[----:B0-----:R-:W-:Y:S05]  /*11770*/  @!P0 BRA `(.L_x_127) ;  /* 0x00000014002c8947 */ /* 0x001fea0003800000 */
.L_x_171:
[----:B------:R-:W-:Y:S05]  /*11780*/  BSYNC B0 ;  /* 0x0000000000007941 */ /* 0x000fea0003800000 */
.L_x_126:
[----:B------:R-:W-:-:S03]  /*11790*/  UMOV UR4, 0xffffffff ;  /* 0xffffffff00047882 */ /* 0x000fc60000000000 */
[----:B------:R-:W-:Y:S05]  /*117a0*/  BRA.DIV UR4, `(.L_x_128) ;  /* 0x0000001604347947 */ /* 0x000fea000b800000 */
[----:B------:R-:W1:Y:S02]  /*117b0*/  S2R R2, SR_TID.X ;  /* 0x0000000000027919 */ /* 0x000e640000002100 */
[----:B-1----:R-:W-:-:S04]  /*117c0*/  SHF.R.U32.HI R2, RZ, 0x5, R2 ;  /* 0x00000005ff027819 */ /* 0x002fc80000011602 */
[----:B------:R-:W-:-:S05]  /*117d0*/  LOP3.LUT R2, R2, 0x3, RZ, 0xc0, !PT ;  /* 0x0000000302027812 */ /* 0x000fca00078ec0ff */
[----:B------:R1:W2:Y:S02]  /*117e0*/  SHFL.IDX PT, R14, R2, RZ, 0x1f ;  /* 0x00001fff020e7589 */ /* 0x0002a400000e0000 */
.L_x_174:
[----:B--2---:R-:W-:Y:S01]  /*117f0*/  ISETP.NE.AND P0, PT, R14, RZ, PT ;  /* 0x000000ff0e00720c */ /* 0x004fe20003f05270 */
[----:B------:R-:W-:-:S12]  /*11800*/  BSSY B0, `(.L_x_129) ;  /* 0x0000027000007945 */ /* 0x000fd80003800000 */
[----:B------:R-:W-:Y:S05]  /*11810*/  @P0 BRA `(.L_x_130) ;  /* 0x0000000000940947 */ /* 0x000fea0003800000 */
[----:B------:R-:W-:-:S03]  /*11820*/  UMOV UR4, 0xffffffff ;  /* 0xffffffff00047882 */ /* 0x000fc60000000000 */
[----:B------:R-:W-:Y:S05]  /*11830*/  BRA.DIV UR4, `(.L_x_131) ;  /* 0x0000001604447947 */ /* 0x000fea000b800000 */
[----:B------:R-:W-:-:S13]  /*11840*/  ELECT P6, URZ, PT ;  /* 0x00000000003f782f */ /* 0x000fda00038c0000 */
.L_x_177:
[----:B------:R-:W-:Y:S05]  /*11850*/  @!P6 BRA `(.L_x_130) ;  /* 0x000000000084e947 */ /* 0x000fea0003800000 */
[----:B-1----:R-:W2:Y:S02]  /*11860*/  LDL R2, [R1+0x34] ;  /* 0x0000340001027983 */ /* 0x002ea40000100800 */
[----:B--2---:R-:W-:-:S13]  /*11870*/  R2UR UR4, R2 ;  /* 0x00000000020472ca */ /* 0x004fda00000e0000 */
[----:B------:R-:W-:-:S06]  /*11880*/  ULOP3.LUT UR4, UR4, 0x2, URZ, 0xfc, !UPT ;  /* 0x0000000204047892 */ /* 0x000fcc000f8efc3f */
[----:B------:R-:W-:-:S05]  /*11890*/  IMAD.U32 R2, RZ, RZ, UR4 ;  /* 0x00000004ff027e24 */ /* 0x000fca000f8e00ff */
[----:B------:R-:W-:-:S13]  /*118a0*/  ISETP.NE.AND P2, PT, R2, 0x3, PT ;  /* 0x000000030200780c */ /* 0x000fda0003f45270 */
[----:B------:R-:W-:Y:S05]  /*118b0*/  @!P2 BRA `(.L_x_132) ;  /* 0x000000000004a947 */ /* 0x000fea0003800000 */
[----:B------:R-:W-:Y:S01]  /*118c0*/  BPT.TRAP 0x1 ;  /* 0x000000040000795c */ /* 0x000fe20000300000 */
.L_x_132:
[----:B------:R-:W2:Y:S01]  /*118d0*/  LDL.LU R7, [R1] ;  /* 0x0000000001077983 */ /* 0x000ea20000300800 */
[----:B0-----:R-:W-:Y:S02]  /*118e0*/  VIADD R3, R0, 0x38840 ;  /* 0x0003884000037836 */ /* 0x001fe40000000000 */
[C---:B------:R-:W-:Y:S02]  /*118f0*/  VIADD R2, R18.reuse, 0x1 ;  /* 0x0000000112027836 */ /* 0x040fe40000000000 */
[----:B------:R-:W-:-:S03]  /*11900*/  IMAD R6, R18, 0x8, R3 ;  /* 0x0000000812067824 */ /* 0x000fc600078e0203 */
[----:B------:R-:W-:-:S04]  /*11910*/  ISETP.NE.AND P1, PT, R2, 0x2, PT ;  /* 0x000000020200780c */ /* 0x000fc80003f25270 */
[----:B------:R-:W-:Y:S02]  /*11920*/  SEL R4, RZ, 0x1, P1 ;  /* 0x00000001ff047807 */ /* 0x000fe40000800000 */
[C---:B--2---:R-:W-:Y:S02]  /*11930*/  SHF.L.U32 R5, R7.reuse, 0x1f, RZ ;  /* 0x0000001f07057819 */ /* 0x044fe400000006ff */
[----:B------:R-:W-:Y:S02]  /*11940*/  LOP3.LUT R7, R7, R4, RZ, 0x3c, !PT ;  /* 0x0000000407077212 */ /* 0x000fe400078e3cff */
[----:B------:R-:W0:Y:S01]  /*11950*/  SYNCS.PHASECHK.TRANS64.TRYWAIT P0, [R6+URZ], R5 ;  /* 0x00000005060075a7 */ /* 0x000e22000800017f */
[----:B------:R-:W-:Y:S02]  /*11960*/  SEL R4, R2, RZ, P1 ;  /* 0x000000ff02047207 */ /* 0x000fe40000800000 */
[----:B------:R-:W-:Y:S02]  /*11970*/  SHF.L.U32 R2, R7, 0x1f, RZ ;  /* 0x0000001f07027819 */ /* 0x000fe400000006ff */
[----:B------:R-:W-:Y:S01]  /*11980*/  LEA R3, R4, R3, 0x3 ;  /* 0x0000000304037211 */ /* 0x000fe200078e18ff */
[----:B0-----:R-:W-:Y:S06]  /*11990*/  @!P0 BRA `(.L_x_133) ;  /* 0x00000014000c8947 */ /* 0x001fec0003800000 */
.L_x_178:
[----:B------:R-:W1:Y:S02]  /*119a0*/  SYNCS.PHASECHK.TRANS64.TRYWAIT P0, [R3+URZ], R2 ;  /* 0x00000002030075a7 */ /* 0x000e64000800017f */
[----:B-1----:R-:W-:Y:S05]  /*119b0*/  @!P0 BRA `(.L_x_134) ;  /* 0x0000001400188947 */ /* 0x002fea0003800000 */
.L_x_179:
[----:B------:R-:W-:Y:S05]  /*119c0*/  @!P2 BRA `(.L_x_135) ;  /* 0x000000000004a947 */ /* 0x000fea0003800000 */
[----:B------:R-:W-:Y:S01]  /*119d0*/  BPT.TRAP 0x1 ;  /* 0x000000040000795c */ /* 0x000fe20000300000 */
.L_x_135:
[----:B-1----:R-:W-:-:S04]  /*119e0*/  VIADD R3, R0, 0x38860 ;  /* 0x0003886000037836 */ /* 0x002fc80000000000 */
[----:B------:R-:W-:-:S04]  /*119f0*/  IMAD R18, R18, 0x8, R3 ;  /* 0x0000000812127824 */ /* 0x000fc800078e0203 */
[----:B------:R-:W1:Y:S02]  /*11a00*/  SYNCS.PHASECHK.TRANS64.TRYWAIT P0, [R18+URZ], R5 ;  /* 0x00000005120075a7 */ /* 0x000e64000800017f */
[----:B-1----:R-:W-:Y:S05]  /*11a10*/  @!P0 BRA `(.L_x_136) ;  /* 0x0000001400148947 */ /* 0x002fea0003800000 */
.L_x_180:
[----:B------:R-:W-:-:S07]  /*11a20*/  IMAD R3, R4, 0x8, R3 ;  /* 0x0000000804037824 */ /* 0x000fce00078e0203 */
.L_x_137:
[----:B--2---:R2:W4:Y:S02]  /*11a30*/  SYNCS.PHASECHK.TRANS64.TRYWAIT P0, [R3+URZ], R2 ;  /* 0x00000002030075a7 */ /* 0x004524000800017f */
[----:B----4-:R-:W-:Y:S05]  /*11a40*/  @!P0 NANOSLEEP.SYNCS 0x989680 ;  /* 0x009896800000895d */ /* 0x010fea0003900000 */
[----:B------:R-:W4:Y:S02]  /*11a50*/  @!P0 SYNCS.PHASECHK.TRANS64 P0, [R3+URZ], R2 ;  /* 0x00000002030085a7 */ /* 0x000f24000800007f */
[----:B----4-:R-:W-:Y:S05]  /*11a60*/  @!P0 BRA `(.L_x_137) ;  /* 0xfffffffc00f08947 */ /* 0x010fea000383ffff */
.L_x_130:
[----:B------:R-:W-:Y:S05]  /*11a70*/  BSYNC B0 ;  /* 0x0000000000007941 */ /* 0x000fea0003800000 */
.L_x_129:
[----:B------:R-:W-:Y:S05]  /*11a80*/  EXIT ;  /* 0x000000000000794d */ /* 0x000fea0003800000 */
.L_x_10:
[----:B0-----:R-:W-:-:S04]  /*11a90*/  IMAD.U32 R3, RZ, RZ, UR36 ;  /* 0x00000024ff037e24 */ /* 0x001fc8000f8e00ff */
[----:B------:R0:W1:Y:S03]  /*11aa0*/  SYNCS.PHASECHK.TRANS64.TRYWAIT P1, [R3+URZ+0x38800], R0 ;  /* 0x03880000030075a7 */ /* 0x000066000802017f */
[----:B-1----:R-:W-:Y:S05]  /*11ab0*/  @!P1 NANOSLEEP.SYNCS 0x989680 ;  /* 0x009896800000995d */ /* 0x002fea0003900000 */
[----:B------:R-:W1:Y:S02]  /*11ac0*/  @!P1 SYNCS.PHASECHK.TRANS64 P1, [R3+URZ+0x38800], R0 ;  /* 0x03880000030095a7 */ /* 0x000e64000802007f */
[----:B-1----:R-:W-:Y:S05]  /*11ad0*/  @!P1 BRA `(.L_x_10) ;  /* 0xfffffffc00ec9947 */ /* 0x002fea000383ffff */
[----:B------:R-:W-:Y:S05]  /*11ae0*/  BRA `(.L_x_138) ;  /* 0xfffffef400dc7947 */ /* 0x000fea000383ffff */
.L_x_14:
[----:B-1----:R1:W2:Y:S02]  /*11af0*/  SYNCS.PHASECHK.TRANS64.TRYWAIT P2, [R0+URZ+0x38830], R3 ;  /* 0x03883003000075a7 */ /* 0x0022a4000804017f */
[----:B--2---:R-:W-:Y:S05]  /*11b00*/  @!P2 NANOSLEEP.SYNCS 0x989680 ;  /* 0x009896800000a95d */ /* 0x004fea0003900000 */
[----:B------:R-:W2:Y:S02]  /*11b10*/  @!P2 SYNCS.PHASECHK.TRANS64 P2, [R0+URZ+0x38830], R3 ;  /* 0x038830030000a5a7 */ /* 0x000ea4000804007f */
[----:B--2---:R-:W-:Y:S05]  /*11b20*/  @!P2 BRA `(.L_x_14) ;  /* 0xfffffffc00f0a947 */ /* 0x004fea000383ffff */
[----:B------:R-:W-:Y:S05]  /*11b30*/  BRA `(.L_x_13) ;  /* 0xfffffef8000c7947 */ /* 0x000fea000383ffff */
.L_x_19:
[----:B------:R-:W-:-:S13]  /*11b40*/  R2UR UR4, R223 ;  /* 0x00000000df0472ca */ /* 0x000fda00000e0000 */
[----:B-1----:R-:W-:-:S04]  /*11b50*/  IMAD.U32 R4, RZ, RZ, UR4 ;  /* 0x00000004ff047e24 */ /* 0x002fc8000f8e00ff */
[----:B------:R1:W2:Y:S03]  /*11b60*/  SYNCS.PHASECHK.TRANS64.TRYWAIT P2, [R4+URZ+0x38830], R3 ;  /* 0x03883003040075a7 */ /* 0x0002a6000804017f */
[----:B--2---:R-:W-:Y:S05]  /*11b70*/  @!P2 NANOSLEEP.SYNCS 0x989680 ;  /* 0x009896800000a95d */ /* 0x004fea0003900000 */
[----:B------:R-:W2:Y:S02]  /*11b80*/  @!P2 SYNCS.PHASECHK.TRANS64 P2, [R4+URZ+0x38830], R3 ;  /* 0x038830030400a5a7 */ /* 0x000ea4000804007f */
[----:B--2---:R-:W-:Y:S05]  /*11b90*/  @!P2 BRA `(.L_x_19) ;  /* 0xfffffffc00e8a947 */ /* 0x004fea000383ffff */
[----:B------:R-:W-:Y:S05]  /*11ba0*/  BRA `(.L_x_18) ;  /* 0xffffff3c00bc7947 */ /* 0x000fea000383ffff */
.L_x_23:
[----:B01----:R-:W-:-:S04]  /*11bb0*/  IMAD.U32 R3, RZ, RZ, UR4 ;  /* 0x00000004ff037e24 */ /* 0x003fc8000f8e00ff */
[----:B------:R0:W1:Y:S03]  /*11bc0*/  SYNCS.PHASECHK.TRANS64.TRYWAIT P2, [R3+URZ+0x38850], R0 ;  /* 0x03885000030075a7 */ /* 0x000066000804017f */
[----:B-1----:R-:W-:Y:S05]  /*11bd0*/  @!P2 NANOSLEEP.SYNCS 0x989680 ;  /* 0x009896800000a95d */ /* 0x002fea0003900000 */
[----:B------:R-:W1:Y:S02]  /*11be0*/  @!P2 SYNCS.PHASECHK.TRANS64 P2, [R3+URZ+0x38850], R0 ;  /* 0x038850000300a5a7 */ /* 0x000e64000804007f */
[----:B-1----:R-:W-:Y:S05]  /*11bf0*/  @!P2 BRA `(.L_x_23) ;  /* 0xfffffffc00eca947 */ /* 0x002fea000383ffff */
[----:B------:R-:W-:Y:S05]  /*11c00*/  BRA `(.L_x_22) ;  /* 0xffffff6400e07947 */ /* 0x000fea000383ffff */
.L_x_28:
[----:B-1----:R-:W-:-:S04]  /*11c10*/  IMAD.U32 R7, RZ, RZ, UR12 ;  /* 0x0000000cff077e24 */ /* 0x002fc8000f8e00ff */
[----:B------:R1:W2:Y:S03]  /*11c20*/  SYNCS.PHASECHK.TRANS64.TRYWAIT P0, [R7+URZ+0x38850], R0 ;  /* 0x03885000070075a7 */ /* 0x0002a6000800017f */
[----:B--2---:R-:W-:Y:S05]  /*11c30*/  @!P0 NANOSLEEP.SYNCS 0x989680 ;  /* 0x009896800000895d */ /* 0x004fea0003900000 */
[----:B------:R-:W2:Y:S02]  /*11c40*/  @!P0 SYNCS.PHASECHK.TRANS64 P0, [R7+URZ+0x38850], R0 ;  /* 0x03885000070085a7 */ /* 0x000ea4000800007f */
[----:B--2---:R-:W-:Y:S05]  /*11c50*/  @!P0 BRA `(.L_x_28) ;  /* 0xfffffffc00ec8947 */ /* 0x004fea000383ffff */
[----:B------:R-:W-:Y:S05]  /*11c60*/  BRA `(.L_x_27) ;  /* 0xffffff8400307947 */ /* 0x000fea000383ffff */
.L_x_42:
[----:B-1----:R-:W1:Y:S01]  /*11c70*/  S2R R0, SR_TID.X ;  /* 0x0000000000007919 */ /* 0x002e620000002100 */
[----:B------:R-:W-:Y:S01]  /*11c80*/  BSSY B0, `(.L_x_139) ;  /* 0x000000a000007945 */ /* 0x000fe20003800000 */
[----:B------:R-:W-:Y:S01]  /*11c90*/  MOV R12, RZ ;  /* 0x000000ff000c7202 */ /* 0x000fe20000000f00 */
[----:B------:R-:W-:Y:S02]  /*11ca0*/  IMAD.MOV.U32 R11, RZ, RZ, 0x1f ;  /* 0x0000001fff0b7424 */ /* 0x000fe400078e00ff */
[----:B------:R-:W-:Y:S01]  /*11cb0*/  IMAD.MOV.U32 R15, RZ, RZ, -0x1 ;  /* 0xffffffffff0f7424 */ /* 0x000fe200078e00ff */
[----:B-1----:R-:W-:-:S04]  /*11cc0*/  SHF.R.U32.HI R0, RZ, 0x5, R0 ;  /* 0x00000005ff007819 */ /* 0x002fc80000011600 */
[----:B------:R-:W-:-:S05]  /*11cd0*/  LOP3.LUT R0, R0, 0x3, RZ, 0xc0, !PT ;  /* 0x0000000300007812 */ /* 0x000fca00078ec0ff */
[----:B------:R-:W-:-:S07]  /*11ce0*/  IMAD.MOV.U32 R13, RZ, RZ, R0 ;  /* 0x000000ffff0d7224 */ /* 0x000fce00078e0000 */
[----:B0-----:R-:W-:Y:S05]  /*11cf0*/  WARPSYNC.COLLECTIVE R15, `(.L_x_140) ;  /* 0x000000000f087348 */ /* 0x001fea0003c00000 */
[----:B------:R1:W2:Y:S02]  /*11d00*/  SHFL.IDX P6, R14, R13, R12, R11 ;  /* 0x0000000c0d0e7389 */ /* 0x0002a400000c000b */
[----:B012---:R-:W-:Y:S01]  /*11d10*/  ENDCOLLECTIVE ;  /* 0x000000000000791b */ /* 0x007fe20003800000 */
.L_x_140:
[----:B------:R-:W-:Y:S05]  /*11d20*/  BSYNC B0 ;  /* 0x0000000000007941 */ /* 0x000fea0003800000 */
.L_x_139:
[----:B------:R-:W-:Y:S05]  /*11d30*/  BRA `(.L_x_141) ;  /* 0xffffffb800047947 */ /* 0x000fea000383ffff */
.L_x_44:
[----:B------:R-:W-:Y:S01]  /*11d40*/  BSSY B0, `(.L_x_142) ;  /* 0x0000006000007945 */ /* 0x000fe20003800000 */
[----:B------:R-:W-:-:S07]  /*11d50*/  IMAD.MOV.U32 R15, RZ, RZ, -0x1 ;  /* 0xffffffffff0f7424 */ /* 0x000fce00078e00ff */
[----:B01----:R-:W-:Y:S05]  /*11d60*/  WARPSYNC.COLLECTIVE R15, `(.L_x_143) ;  /* 0x000000000f0c7348 */ /* 0x003fea0003c00000 */
[----:B------:R-:W-:Y:S02]  /*11d70*/  ELECT P6, UR62, PT ;  /* 0x00000000003e782f */ /* 0x000fe400038c0000 */
[----:B------:R-:W-:Y:S01]  /*11d80*/  MOV R14, UR62 ;  /* 0x0000003e000e7c02 */ /* 0x000fe20008000f00 */
[----:B01----:R-:W-:Y:S10]  /*11d90*/  ENDCOLLECTIVE ;  /* 0x000000000000791b */ /* 0x003ff40003800000 */
.L_x_143:
[----:B------:R-:W-:Y:S05]  /*11da0*/  BSYNC B0 ;  /* 0x0000000000007941 */ /* 0x000fea0003800000 */
.L_x_142:
[----:B------:R-:W-:Y:S05]  /*11db0*/  BRA `(.L_x_144) ;  /* 0xffffffb800047947 */ /* 0x000fea000383ffff */
.L_x_46:
[----:B-1----:R1:W3:Y:S02]  /*11dc0*/  SYNCS.PHASECHK.TRANS64.TRYWAIT P0, [R0+URZ+0x38840], R2 ;  /* 0x03884002000075a7 */ /* 0x0022e4000800017f */
[----:B---3--:R-:W-:Y:S05]  /*11dd0*/  @!P0 NANOSLEEP.SYNCS 0x989680 ;  /* 0x009896800000895d */ /* 0x008fea0003900000 */
[----:B------:R-:W3:Y:S02]  /*11de0*/  @!P0 SYNCS.PHASECHK.TRANS64 P0, [R0+URZ+0x38840], R2 ;  /* 0x03884002000085a7 */ /* 0x000ee4000800007f */
[----:B---3--:R-:W-:Y:S05]  /*11df0*/  @!P0 BRA `(.L_x_46) ;  /* 0xfffffffc00f08947 */ /* 0x008fea000383ffff */
[----:B------:R-:W-:Y:S05]  /*11e00*/  BRA `(.L_x_145) ;  /* 0xffffffb800647947 */ /* 0x000fea000383ffff */
.L_x_49:
[----:B------:R-:W-:Y:S01]  /*11e10*/  IMAD.MOV.U32 R13, RZ, RZ, R3 ;  /* 0x000000ffff0d7224 */ /* 0x000fe200078e0003 */
[----:B------:R-:W0:Y:S01]  /*11e20*/  S2R R6, SR_TID.X ;  /* 0x0000000000067919 */ /* 0x000e220000002100 */
[----:B------:R-:W-:Y:S02]  /*11e30*/  IMAD.MOV.U32 R12, RZ, RZ, RZ ;  /* 0x000000ffff0c7224 */ /* 0x000fe400078e00ff */
[----:B------:R-:W-:Y:S02]  /*11e40*/  IMAD.MOV.U32 R11, RZ, RZ, 0x181f ;  /* 0x0000181fff0b7424 */ /* 0x000fe400078e00ff */
[----:B------:R-:W-:-:S07]  /*11e50*/  IMAD.MOV.U32 R15, RZ, RZ, -0x1 ;  /* 0xffffffffff0f7424 */ /* 0x000fce00078e00ff */
[----:B0----5:R-:W-:Y:S05]  /*11e60*/  WARPSYNC.COLLECTIVE R15, `(.L_x_146) ;  /* 0x000000000f087348 */ /* 0x021fea0003c00000 */
[----:B------:R1:W2:Y:S02]  /*11e70*/  SHFL.IDX P6, R14, R13, R12, R11 ;  /* 0x0000000c0d0e7389 */ /* 0x0002a400000c000b */
[----:B012--5:R-:W-:Y:S01]  /*11e80*/  ENDCOLLECTIVE ;  /* 0x000000000000791b */ /* 0x027fe20003800000 */
.L_x_146:
[----:B------:R-:W-:Y:S02]  /*11e90*/  MOV R13, R4 ;  /* 0x00000004000d7202 */ /* 0x000fe40000000f00 */
[----:B------:R-:W-:Y:S01]  /*11ea0*/  LOP3.LUT R6, R6, 0x7f, RZ, 0xc0, !PT ;  /* 0x0000007f06067812 */ /* 0x000fe200078ec0ff */
[----:B------:R-:W-:-:S07]  /*11eb0*/  IMAD.MOV.U32 R7, RZ, RZ, R14 ;  /* 0x000000ffff077224 */ /* 0x000fce00078e000e */
[----:B------:R-:W-:Y:S05]  /*11ec0*/  WARPSYNC.COLLECTIVE R15, `(.L_x_147) ;  /* 0x000000000f087348 */ /* 0x000fea0003c00000 */
[----:B------:R0:W1:Y:S02]  /*11ed0*/  SHFL.IDX P6, R14, R13, R12, R11 ;  /* 0x0000000c0d0e7389 */ /* 0x00006400000c000b */
[----:B01----:R-:W-:Y:S01]  /*11ee0*/  ENDCOLLECTIVE ;  /* 0x000000000000791b */ /* 0x003fe20003800000 */
.L_x_147:
[----:B------:R-:W-:Y:S01]  /*11ef0*/  SHF.R.U32.HI R0, RZ, 0x3, R6 ;  /* 0x00000003ff007819 */ /* 0x000fe20000011606 */
[----:B------:R-:W-:Y:S01]  /*11f00*/  ULDC UR4, c[0x0][0x288] ;  /* 0x0000a20000047ab9 */ /* 0x000fe20000000800 */
[----:B------:R-:W-:Y:S01]  /*11f10*/  ULDC.64 UR6, c[0x0][0x208] ;  /* 0x0000820000067ab9 */ /* 0x000fe20000000a00 */
[----:B------:R-:W-:Y:S02]  /*11f20*/  IMAD R2, R8, UR4, RZ ;  /* 0x0000000408027c24 */ /* 0x000fe4000f8e02ff */
[----:B------:R-:W-:-:S04]  /*11f30*/  IMAD.IADD R0, R0, 0x1, R5 ;  /* 0x0000000100007824 */ /* 0x000fc800078e0205 */
[C---:B------:R-:W-:Y:S01]  /*11f40*/  VIADD R5, R0.reuse, 0x10 ;  /* 0x0000001000057836 */ /* 0x040fe20000000000 */
[----:B------:R-:W-:Y:S01]  /*11f50*/  ISETP.GE.AND P4, PT, R0, R2, PT ;  /* 0x000000020000720c */ /* 0x000fe20003f86270 */
[----:B------:R-:W-:Y:S02]  /*11f60*/  IMAD.MOV.U32 R13, RZ, RZ, R3 ;  /* 0x000000ffff0d7224 */ /* 0x000fe400078e0003 */
[----:B------:R-:W-:Y:S02]  /*11f70*/  IMAD.MOV.U32 R12, RZ, RZ, 0x1 ;  /* 0x00000001ff0c7424 */ /* 0x000fe400078e00ff */
[----:B------:R-:W-:-:S08]  /*11f80*/  IMAD.MOV.U32 R6, RZ, RZ, R14 ;  /* 0x000000ffff067224 */ /* 0x000fd000078e000e */
[----:B------:R-:W-:-:S05]  /*11f90*/  @!P4 LEA R6, P5, R10, R6, 0x1 ;  /* 0x000000060a06c211 */ /* 0x000fca00078a08ff */
[----:B------:R-:W-:-:S05]  /*11fa0*/  @!P4 IMAD.X R7, RZ, RZ, R7, P5 ;  /* 0x000000ffff07c224 */ /* 0x000fca00028e0607 */
[----:B------:R-:W-:Y:S01]  /*11fb0*/  @!PT LDS RZ, [RZ] ;  /* 0x00000000fffff984 */ /* 0x000fe20000000800 */
[----:B------:R-:W-:Y:S01]  /*11fc0*/  @!PT LDS RZ, [RZ] ;  /* 0x00000000fffff984 */ /* 0x000fe20000000800 */
[----:B------:R-:W-:Y:S01]  /*11fd0*/  @!PT LDS RZ, [RZ] ;  /* 0x00000000fffff984 */ /* 0x000fe20000000800 */
[----:B------:R0:W-:Y:S04]  /*11fe0*/  @!P4 LDGSTS.E.BYPASS.LTC128B.128 [R9+0x14400], desc[UR6][R6.64], !P0 ;  /* 0x144000000609cfae */ /* 0x0001e8000c101d46 */
[----:B------:R0:W-:Y:S04]  /*11ff0*/  @!P4 LDGSTS.E.BYPASS.LTC128B.128 [R9+0x18400], desc[UR6][R6.64+0x80], !P1 ;  /* 0x184000800609cfae */ /* 0x0001e8000c901d46 */
[----:B------:R0:W-:Y:S04]  /*12000*/  @!P4 LDGSTS.E.BYPASS.LTC128B.128 [R9+0x1c400], desc[UR6][R6.64+0x100], !P2 ;  /* 0x1c4001000609cfae */ /* 0x0001e8000d101d46 */
[----:B------:R0:W-:Y:S01]  /*12010*/  @!P4 LDGSTS.E.BYPASS.LTC128B.128 [R9+0x20400], desc[UR6][R6.64+0x180], !P3 ;  /* 0x204001800609cfae */ /* 0x0001e2000d901d46 */
[----:B------:R-:W-:-:S13]  /*12020*/  ISETP.GE.AND P4, PT, R5, R2, PT ;  /* 0x000000020500720c */ /* 0x000fda0003f86270 */
[----:B0-----:R-:W-:Y:S05]  /*12030*/  WARPSYNC.COLLECTIVE R15, `(.L_x_148) ;  /* 0x000000000f087348 */ /* 0x001fea0003c00000 */
[----:B------:R1:W2:Y:S02]  /*12040*/  SHFL.IDX P6, R14, R13, R12, R11 ;  /* 0x0000000c0d0e7389 */ /* 0x0002a400000c000b */
[----:B012---:R-:W-:Y:S01]  /*12050*/  ENDCOLLECTIVE ;  /* 0x000000000000791b */ /* 0x007fe20003800000 */
.L_x_148:
[----:B------:R-:W-:Y:S02]  /*12060*/  IMAD.MOV.U32 R13, RZ, RZ, R4 ;  /* 0x000000ffff0d7224 */ /* 0x000fe400078e0004 */
[----:B------:R-:W-:-:S07]  /*12070*/  IMAD.MOV.U32 R5, RZ, RZ, R14 ;  /* 0x000000ffff057224 */ /* 0x000fce00078e000e */
[----:B------:R-:W-:Y:S05]  /*12080*/  WARPSYNC.COLLECTIVE R15, `(.L_x_149) ;  /* 0x000000000f087348 */ /* 0x000fea0003c00000 */
[----:B------:R0:W1:Y:S02]  /*12090*/  SHFL.IDX P6, R14, R13, R12, R11 ;  /* 0x0000000c0d0e7389 */ /* 0x00006400000c000b */
[----:B01----:R-:W-:Y:S01]  /*120a0*/  ENDCOLLECTIVE ;  /* 0x000000000000791b */ /* 0x003fe20003800000 */
.L_x_149:
[----:B------:R-:W-:Y:S01]  /*120b0*/  ULDC.64 UR4, c[0x0][0x208] ;  /* 0x0000820000047ab9 */ /* 0x000fe20000000a00 */
[----:B------:R-:W-:Y:S02]  /*120c0*/  IMAD.MOV.U32 R13, RZ, RZ, R3 ;  /* 0x000000ffff0d7224 */ /* 0x000fe400078e0003 */
[----:B------:R-:W-:Y:S01]  /*120d0*/  IMAD.MOV.U32 R12, RZ, RZ, 0x2 ;  /* 0x00000002ff0c7424 */ /* 0x000fe200078e00ff */
[----:B------:R-:W-:-:S04]  /*120e0*/  MOV R6, R14 ;  /* 0x0000000e00067202 */ /* 0x000fc80000000f00 */
[----:B------:R-:W-:-:S05]  /*120f0*/  @!P4 LEA R6, P5, R10, R6, 0x1 ;  /* 0x000000060a06c211 */ /* 0x000fca00078a08ff */
[----:B------:R-:W-:-:S04]  /*12100*/  @!P4 IMAD.X R5, RZ, RZ, R5, P5 ;  /* 0x000000ffff05c224 */ /* 0x000fc800028e0605 */
[----:B------:R-:W-:Y:S02]  /*12110*/  @!P4 IMAD.MOV.U32 R7, RZ, RZ, R5 ;  /* 0x000000ffff07c224 */ /* 0x000fe400078e0005 */
[----:B------:R-:W-:-:S03]  /*12120*/  VIADD R5, R0, 0x20 ;  /* 0x0000002000057836 */ /* 0x000fc60000000000 */
        /* <DEDUP_REMOVED lines=11> */
.L_x_150:
[----:B------:R-:W-:Y:S02]  /*121e0*/  IMAD.MOV.U32 R13, RZ, RZ, R4 ;  /* 0x000000ffff0d7224 */ /* 0x000fe400078e0004 */
[----:B------:R-:W-:-:S07]  /*121f0*/  IMAD.MOV.U32 R5, RZ, RZ, R14 ;  /* 0x000000ffff057224 */ /* 0x000fce00078e000e */
[----:B------:R-:W-:Y:S05]  /*12200*/  WARPSYNC.COLLECTIVE R15, `(.L_x_151) ;  /* 0x000000000f087348 */ /* 0x000fea0003c00000 */
[----:B------:R0:W1:Y:S02]  /*12210*/  SHFL.IDX P6, R14, R13, R12, R11 ;  /* 0x0000000c0d0e7389 */ /* 0x00006400000c000b */
[----:B01----:R-:W-:Y:S01]  /*12220*/  ENDCOLLECTIVE ;  /* 0x000000000000791b */ /* 0x003fe20003800000 */
.L_x_151:
[----:B------:R-:W-:Y:S01]  /*12230*/  ULDC.64 UR4, c[0x0][0x208] ;  /* 0x0000820000047ab9 */ /* 0x000fe20000000a00 */
[----:B------:R-:W-:Y:S02]  /*12240*/  IMAD.MOV.U32 R13, RZ, RZ, R3 ;  /* 0x000000ffff0d7224 */ /* 0x000fe400078e0003 */
[----:B------:R-:W-:Y:S02]  /*12250*/  IMAD.MOV.U32 R12, RZ, RZ, 0x3 ;  /* 0x00000003ff0c7424 */ /* 0x000fe400078e00ff */
[----:B------:R-:W-:-:S05]  /*12260*/  IMAD.MOV.U32 R6, RZ, RZ, R14 ;  /* 0x000000ffff067224 */ /* 0x000fca00078e000e */
[----:B------:R-:W-:-:S04]  /*12270*/  @!P4 LEA R6, P5, R10, R6, 0x1 ;  /* 0x000000060a06c211 */ /* 0x000fc800078a08ff */
[----:B------:R-:W-:-:S05]  /*12280*/  @!P4 IADD3.X R5, RZ, R5, RZ, P5, !PT ;  /* 0x00000005ff05c210 */ /* 0x000fca0002ffe4ff */
        /* <DEDUP_REMOVED lines=13> */
.L_x_152:
[----:B------:R-:W-:Y:S02]  /*12360*/  IMAD.MOV.U32 R13, RZ, RZ, R4 ;  /* 0x000000ffff0d7224 */ /* 0x000fe400078e0004 */
[----:B------:R-:W-:-:S07]  /*12370*/  IMAD.MOV.U32 R5, RZ, RZ, R14 ;  /* 0x000000ffff057224 */ /* 0x000fce00078e000e */
[----:B------:R-:W-:Y:S05]  /*12380*/  WARPSYNC.COLLECTIVE R15, `(.L_x_153) ;  /* 0x000000000f087348 */ /* 0x000fea0003c00000 */
[----:B------:R0:W1:Y:S02]  /*12390*/  SHFL.IDX P6, R14, R13, R12, R11 ;  /* 0x0000000c0d0e7389 */ /* 0x00006400000c000b */
[----:B01----:R-:W-:Y:S01]  /*123a0*/  ENDCOLLECTIVE ;  /* 0x000000000000791b */ /* 0x003fe20003800000 */
.L_x_153:
[----:B------:R-:W-:Y:S01]  /*123b0*/  ULDC.64 UR4, c[0x0][0x208] ;  /* 0x0000820000047ab9 */ /* 0x000fe20000000a00 */
[----:B------:R-:W-:Y:S02]  /*123c0*/  IMAD.MOV.U32 R13, RZ, RZ, R3 ;  /* 0x000000ffff0d7224 */ /* 0x000fe400078e0003 */
[----:B------:R-:W-:Y:S02]  /*123d0*/  IMAD.MOV.U32 R12, RZ, RZ, 0x4 ;  /* 0x00000004ff0c7424 */ /* 0x000fe400078e00ff */
[----:B------:R-:W-:-:S05]  /*123e0*/  IMAD.MOV.U32 R6, RZ, RZ, R14 ;  /* 0x000000ffff067224 */ /* 0x000fca00078e000e */
[----:B------:R-:W-:-:S05]  /*123f0*/  @!P4 LEA R6, P5, R10, R6, 0x1 ;  /* 0x000000060a06c211 */ /* 0x000fca00078a08ff */
[----:B------:R-:W-:-:S05]  /*12400*/  @!P4 IMAD.X R5, RZ, RZ, R5, P5 ;  /* 0x000000ffff05c224 */ /* 0x000fca00028e0605 */
[----:B------:R-:W-:Y:S01]  /*12410*/  @!P4 MOV R7, R5 ;  /* 0x000000050007c202 */ /* 0x000fe20000000f00 */
[----:B------:R-:W-:-:S04]  /*12420*/  VIADD R5, R0, 0x40 ;  /* 0x0000004000057836 */ /* 0x000fc80000000000 */
        /* <DEDUP_REMOVED lines=11> */
.L_x_154:
[----:B------:R-:W-:Y:S02]  /*124e0*/  IMAD.MOV.U32 R13, RZ, RZ, R4 ;  /* 0x000000ffff0d7224 */ /* 0x000fe400078e0004 */
[----:B------:R-:W-:-:S07]  /*124f0*/  IMAD.MOV.U32 R5, RZ, RZ, R14 ;  /* 0x000000ffff057224 */ /* 0x000fce00078e000e */
[----:B------:R-:W-:Y:S05]  /*12500*/  WARPSYNC.COLLECTIVE R15, `(.L_x_155) ;  /* 0x000000000f087348 */ /* 0x000fea0003c00000 */
[----:B------:R0:W1:Y:S02]  /*12510*/  SHFL.IDX P6, R14, R13, R12, R11 ;  /* 0x0000000c0d0e7389 */ /* 0x00006400000c000b */
[----:B01----:R-:W-:Y:S01]  /*12520*/  ENDCOLLECTIVE ;  /* 0x000000000000791b */ /* 0x003fe20003800000 */
.L_x_155:
[----:B------:R-:W-:Y:S01]  /*12530*/  ULDC.64 UR4, c[0x0][0x208] ;  /* 0x0000820000047ab9 */ /* 0x000fe20000000a00 */
[----:B------:R-:W-:Y:S02]  /*12540*/  IMAD.MOV.U32 R13, RZ, RZ, R3 ;  /* 0x000000ffff0d7224 */ /* 0x000fe400078e0003 */
[----:B------:R-:W-:Y:S02]  /*12550*/  IMAD.MOV.U32 R12, RZ, RZ, 0x5 ;  /* 0x00000005ff0c7424 */ /* 0x000fe400078e00ff */
[----:B------:R-:W-:-:S05]  /*12560*/  IMAD.MOV.U32 R6, RZ, RZ, R14 ;  /* 0x000000ffff067224 */ /* 0x000fca00078e000e */
[----:B------:R-:W-:-:S05]  /*12570*/  @!P4 LEA R6, P5, R10, R6, 0x1 ;  /* 0x000000060a06c211 */ /* 0x000fca00078a08ff */
[----:B------:R-:W-:-:S04]  /*12580*/  @!P4 IMAD.X R5, RZ, RZ, R5, P5 ;  /* 0x000000ffff05c224 */ /* 0x000fc800028e0605 */
[----:B------:R-:W-:Y:S01]  /*12590*/  @!P4 IMAD.MOV.U32 R7, RZ, RZ, R5 ;  /* 0x000000ffff07c224 */ /* 0x000fe200078e0005 */
[----:B------:R-:W-:-:S04]  /*125a0*/  IADD3 R5, R0, 0x50, RZ ;  /* 0x0000005000057810 */ /* 0x000fc80007ffe0ff */
        /* <DEDUP_REMOVED lines=11> */
.L_x_156:
[----:B------:R-:W-:Y:S02]  /*12660*/  IMAD.MOV.U32 R13, RZ, RZ, R4 ;  /* 0x000000ffff0d7224 */ /* 0x000fe400078e0004 */
[----:B------:R-:W-:-:S07]  /*12670*/  IMAD.MOV.U32 R5, RZ, RZ, R14 ;  /* 0x000000ffff057224 */ /* 0x000fce00078e000e */
[----:B------:R-:W-:Y:S05]  /*12680*/  WARPSYNC.COLLECTIVE R15, `(.L_x_157) ;  /* 0x000000000f087348 */ /* 0x000fea0003c00000 */
[----:B------:R0:W1:Y:S02]  /*12690*/  SHFL.IDX P6, R14, R13, R12, R11 ;  /* 0x0000000c0d0e7389 */ /* 0x00006400000c000b */
[----:B01----:R-:W-:Y:S01]  /*126a0*/  ENDCOLLECTIVE ;  /* 0x000000000000791b */ /* 0x003fe20003800000 */
.L_x_157:
[----:B------:R-:W-:Y:S01]  /*126b0*/  ULDC.64 UR4, c[0x0][0x208] ;  /* 0x0000820000047ab9 */ /* 0x000fe20000000a00 */
[----:B------:R-:W-:Y:S01]  /*126c0*/  MOV R13, R3 ;  /* 0x00000003000d7202 */ /* 0x000fe20000000f00 */
[----:B------:R-:W-:Y:S02]  /*126d0*/  IMAD.MOV.U32 R12, RZ, RZ, 0x6 ;  /* 0x00000006ff0c7424 */ /* 0x000fe400078e00ff */
[----:B------:R-:W-:-:S05]  /*126e0*/  IMAD.MOV.U32 R6, RZ, RZ, R14 ;  /* 0x000000ffff067224 */ /* 0x000fca00078e000e */
        /* <DEDUP_REMOVED lines=15> */
.L_x_158:
[----:B------:R-:W-:Y:S02]  /*127e0*/  IMAD.MOV.U32 R13, RZ, RZ, R4 ;  /* 0x000000ffff0d7224 */ /* 0x000fe400078e0004 */
[----:B------:R-:W-:-:S07]  /*127f0*/  IMAD.MOV.U32 R5, RZ, RZ, R14 ;  /* 0x000000ffff057224 */ /* 0x000fce00078e000e */
[----:B------:R-:W-:Y:S05]  /*12800*/  WARPSYNC.COLLECTIVE R15, `(.L_x_159) ;  /* 0x000000000f087348 */ /* 0x000fea0003c00000 */
[----:B------:R0:W1:Y:S02]  /*12810*/  SHFL.IDX P6, R14, R13, R12, R11 ;  /* 0x0000000c0d0e7389 */ /* 0x00006400000c000b */
[----:B01----:R-:W-:Y:S01]  /*12820*/  ENDCOLLECTIVE ;  /* 0x000000000000791b */ /* 0x003fe20003800000 */
.L_x_159:
[----:B------:R-:W-:Y:S01]  /*12830*/  ULDC.64 UR4, c[0x0][0x208] ;  /* 0x0000820000047ab9 */ /* 0x000fe20000000a00 */
[----:B------:R-:W-:Y:S02]  /*12840*/  IMAD.MOV.U32 R13, RZ, RZ, R3 ;  /* 0x000000ffff0d7224 */ /* 0x000fe400078e0003 */
[----:B------:R-:W-:Y:S02]  /*12850*/  IMAD.MOV.U32 R12, RZ, RZ, 0x7 ;  /* 0x00000007ff0c7424 */ /* 0x000fe400078e00ff */
[----:B------:R-:W-:-:S05]  /*12860*/  IMAD.MOV.U32 R6, RZ, RZ, R14 ;  /* 0x000000ffff067224 */ /* 0x000fca00078e000e */
[----:B------:R-:W-:-:S05]  /*12870*/  @!P4 LEA R6, P5, R10, R6, 0x1 ;  /* 0x000000060a06c211 */ /* 0x000fca00078a08ff */
[----:B------:R-:W-:-:S04]  /*12880*/  @!P4 IMAD.X R5, RZ, RZ, R5, P5 ;  /* 0x000000ffff05c224 */ /* 0x000fc800028e0605 */
[----:B------:R-:W-:-:S05]  /*12890*/  @!P4 IMAD.MOV.U32 R7, RZ, RZ, R5 ;  /* 0x000000ffff07c224 */ /* 0x000fca00078e0005 */
[----:B------:R-:W-:Y:S01]  /*128a0*/  @!PT LDS RZ, [RZ] ;  /* 0x00000000fffff984 */ /* 0x000fe20000000800 */
[----:B------:R-:W-:Y:S01]  /*128b0*/  @!PT LDS RZ, [RZ] ;  /* 0x00000000fffff984 */ /* 0x000fe20000000800 */
[----:B------:R-:W-:Y:S01]  /*128c0*/  @!PT LDS RZ, [RZ] ;  /* 0x00000000fffff984 */ /* 0x000fe20000000800 */
[----:B------:R0:W-:Y:S04]  /*128d0*/  @!P4 LDGSTS.E.BYPASS.LTC128B.128 [R9+0x17400], desc[UR4][R6.64], !P0 ;  /* 0x174000000609cfae */ /* 0x0001e8000c101d44 */
[----:B------:R0:W-:Y:S04]  /*128e0*/  @!P4 LDGSTS.E.BYPASS.LTC128B.128 [R9+0x1b400], desc[UR4][R6.64+0x80], !P1 ;  /* 0x1b4000800609cfae */ /* 0x0001e8000c901d44 */
[----:B------:R0:W-:Y:S04]  /*128f0*/  @!P4 LDGSTS.E.BYPASS.LTC128B.128 [R9+0x1f400], desc[UR4][R6.64+0x100], !P2 ;  /* 0x1f4001000609cfae */ /* 0x0001e8000d101d44 */
[----:B------:R0:W-:Y:S02]  /*12900*/  @!P4 LDGSTS.E.BYPASS.LTC128B.128 [R9+0x23400], desc[UR4][R6.64+0x180], !P3 ;  /* 0x234001800609cfae */ /* 0x0001e4000d901d44 */
[----:B0-----:R-:W-:Y:S05]  /*12910*/  WARPSYNC.COLLECTIVE R15, `(.L_x_160) ;  /* 0x000000000f087348 */ /* 0x001fea0003c00000 */
[----:B------:R1:W2:Y:S02]  /*12920*/  SHFL.IDX P6, R14, R13, R12, R11 ;  /* 0x0000000c0d0e7389 */ /* 0x0002a400000c000b */
[----:B012---:R-:W-:Y:S01]  /*12930*/  ENDCOLLECTIVE ;  /* 0x000000000000791b */ /* 0x007fe20003800000 */
.L_x_160:
[----:B------:R-:W-:Y:S01]  /*12940*/  IMAD.MOV.U32 R13, RZ, RZ, R4 ;  /* 0x000000ffff0d7224 */ /* 0x000fe200078e0004 */
[----:B------:R-:W-:-:S07]  /*12950*/  MOV R5, R14 ;  /* 0x0000000e00057202 */ /* 0x000fce0000000f00 */
[----:B------:R-:W-:Y:S05]  /*12960*/  WARPSYNC.COLLECTIVE R15, `(.L_x_161) ;  /* 0x000000000f087348 */ /* 0x000fea0003c00000 */
[----:B------:R0:W1:Y:S02]  /*12970*/  SHFL.IDX P6, R14, R13, R12, R11 ;  /* 0x0000000c0d0e7389 */ /* 0x00006400000c000b */
[----:B01----:R-:W-:Y:S01]  /*12980*/  ENDCOLLECTIVE ;  /* 0x000000000000791b */ /* 0x003fe20003800000 */
.L_x_161:
[----:B------:R-:W-:Y:S01]  /*12990*/  IMAD.MOV.U32 R3, RZ, RZ, R14 ;  /* 0x000000ffff037224 */ /* 0x000fe200078e000e */
[----:B------:R-:W-:Y:S06]  /*129a0*/  BRA `(.L_x_162) ;  /* 0xffffffb800ec7947 */ /* 0x000fec000383ffff */
.L_x_53:
[----:B0-----:R0:W3:Y:S02]  /*129b0*/  SYNCS.PHASECHK.TRANS64.TRYWAIT P0, [R9+URZ+0x38820], R0 ;  /* 0x03882000090075a7 */ /* 0x0010e4000800017f */
[----:B---3--:R-:W-:Y:S05]  /*129c0*/  @!P0 NANOSLEEP.SYNCS 0x989680 ;  /* 0x009896800000895d */ /* 0x008fea0003900000 */
[----:B------:R-:W3:Y:S02]  /*129d0*/  @!P0 SYNCS.PHASECHK.TRANS64 P0, [R9+URZ+0x38820], R0 ;  /* 0x03882000090085a7 */ /* 0x000ee4000800007f */
[----:B---3--:R-:W-:Y:S05]  /*129e0*/  @!P0 BRA `(.L_x_53) ;  /* 0xfffffffc00f08947 */ /* 0x008fea000383ffff */
[----:B------:R-:W-:Y:S05]  /*129f0*/  BRA `(.L_x_163) ;  /* 0xffffffbc004c7947 */ /* 0x000fea000383ffff */
.L_x_60:
[----:B--2---:R2:W3:Y:S02]  /*12a00*/  SYNCS.PHASECHK.TRANS64.TRYWAIT P0, [R3+URZ+0x38840], R2 ;  /* 0x03884002030075a7 */ /* 0x0044e4000800017f */
[----:B---3--:R-:W-:Y:S05]  /*12a10*/  @!P0 NANOSLEEP.SYNCS 0x989680 ;  /* 0x009896800000895d */ /* 0x008fea0003900000 */
[----:B------:R-:W3:Y:S02]  /*12a20*/  @!P0 SYNCS.PHASECHK.TRANS64 P0, [R3+URZ+0x38840], R2 ;  /* 0x03884002030085a7 */ /* 0x000ee4000800007f */
[----:B---3--:R-:W-:Y:S05]  /*12a30*/  @!P0 BRA `(.L_x_60) ;  /* 0xfffffffc00f08947 */ /* 0x008fea000383ffff */
[----:B------:R-:W-:Y:S05]  /*12a40*/  BRA `(.L_x_164) ;  /* 0xffffffc000047947 */ /* 0x000fea000383ffff */
.L_x_68:
[----:B0-----:R0:W1:Y:S02]  /*12a50*/  SYNCS.PHASECHK.TRANS64.TRYWAIT P0, [R3+URZ+0x60], R2 ;  /* 0x00006002030075a7 */ /* 0x001064000800017f */
[----:B-1----:R-:W-:Y:S05]  /*12a60*/  @!P0 NANOSLEEP.SYNCS 0x989680 ;  /* 0x009896800000895d */ /* 0x002fea0003900000 */
[----:B------:R-:W1:Y:S02]  /*12a70*/  @!P0 SYNCS.PHASECHK.TRANS64 P0, [R3+URZ+0x60], R2 ;  /* 0x00006002030085a7 */ /* 0x000e64000800007f */
[----:B-1----:R-:W-:Y:S05]  /*12a80*/  @!P0 BRA `(.L_x_68) ;  /* 0xfffffffc00f08947 */ /* 0x002fea000383ffff */
[----:B------:R-:W-:Y:S05]  /*12a90*/  BRA `(.L_x_165) ;  /* 0xffffffc400547947 */ /* 0x000fea000383ffff */
.L_x_80:
[----:B--2---:R2:W3:Y:S02]  /*12aa0*/  SYNCS.PHASECHK.TRANS64.TRYWAIT P0, [R3+URZ+0x38840], R2 ;  /* 0x03884002030075a7 */ /* 0x0044e4000800017f */
[----:B---3--:R-:W-:Y:S05]  /*12ab0*/  @!P0 NANOSLEEP.SYNCS 0x989680 ;  /* 0x009896800000895d */ /* 0x008fea0003900000 */
[----:B------:R-:W3:Y:S02]  /*12ac0*/  @!P0 SYNCS.PHASECHK.TRANS64 P0, [R3+URZ+0x38840], R2 ;  /* 0x03884002030085a7 */ /* 0x000ee4000800007f */
[----:B---3--:R-:W-:Y:S05]  /*12ad0*/  @!P0 BRA `(.L_x_80) ;  /* 0xfffffffc00f08947 */ /* 0x008fea000383ffff */
[----:B------:R-:W-:Y:S05]  /*12ae0*/  BRA `(.L_x_166) ;  /* 0xffffffcc00547947 */ /* 0x000fea000383ffff */
.L_x_88:
[----:B0-----:R0:W1:Y:S02]  /*12af0*/  SYNCS.PHASECHK.TRANS64.TRYWAIT P0, [R5+URZ+0x60], R2 ;  /* 0x00006002050075a7 */ /* 0x001064000800017f */
[----:B-1----:R-:W-:Y:S05]  /*12b00*/  @!P0 NANOSLEEP.SYNCS 0x989680 ;  /* 0x009896800000895d */ /* 0x002fea0003900000 */
[----:B------:R-:W1:Y:S02]  /*12b10*/  @!P0 SYNCS.PHASECHK.TRANS64 P0, [R5+URZ+0x60], R2 ;  /* 0x00006002050085a7 */ /* 0x000e64000800007f */
[----:B-1----:R-:W-:Y:S05]  /*12b20*/  @!P0 BRA `(.L_x_88) ;  /* 0xfffffffc00f08947 */ /* 0x002fea000383ffff */
[----:B------:R-:W-:Y:S05]  /*12b30*/  BRA `(.L_x_167) ;  /* 0xffffffd000a47947 */ /* 0x000fea000383ffff */
.L_x_99:
[----:B---3--:R3:W4:Y:S02]  /*12b40*/  SYNCS.PHASECHK.TRANS64.TRYWAIT P0, [R2+URZ+0x38840], R3 ;  /* 0x03884003020075a7 */ /* 0x008724000800017f */
[----:B----4-:R-:W-:Y:S05]  /*12b50*/  @!P0 NANOSLEEP.SYNCS 0x989680 ;  /* 0x009896800000895d */ /* 0x010fea0003900000 */
[----:B------:R-:W4:Y:S02]  /*12b60*/  @!P0 SYNCS.PHASECHK.TRANS64 P0, [R2+URZ+0x38840], R3 ;  /* 0x03884003020085a7 */ /* 0x000f24000800007f */
[----:B----4-:R-:W-:Y:S05]  /*12b70*/  @!P0 BRA `(.L_x_99) ;  /* 0xfffffffc00f08947 */ /* 0x010fea000383ffff */
[----:B------:R-:W-:Y:S05]  /*12b80*/  BRA `(.L_x_168) ;  /* 0xffffffd800747947 */ /* 0x000fea000383ffff */
.L_x_107:
[----:B0-----:R0:W1:Y:S02]  /*12b90*/  SYNCS.PHASECHK.TRANS64.TRYWAIT P0, [R5+URZ+0x60], R7 ;  /* 0x00006007050075a7 */ /* 0x001064000800017f */
[----:B-1----:R-:W-:Y:S05]  /*12ba0*/  @!P0 NANOSLEEP.SYNCS 0x989680 ;  /* 0x009896800000895d */ /* 0x002fea0003900000 */
[----:B------:R-:W1:Y:S02]  /*12bb0*/  @!P0 SYNCS.PHASECHK.TRANS64 P0, [R5+URZ+0x60], R7 ;  /* 0x00006007050085a7 */ /* 0x000e64000800007f */
[----:B-1----:R-:W-:Y:S05]  /*12bc0*/  @!P0 BRA `(.L_x_107) ;  /* 0xfffffffc00f08947 */ /* 0x002fea000383ffff */
[----:B------:R-:W-:Y:S05]  /*12bd0*/  BRA `(.L_x_169) ;  /* 0xffffffdc00c47947 */ /* 0x000fea000383ffff */
.L_x_118:
[----:B0-----:R0:W2:Y:S02]  /*12be0*/  SYNCS.PHASECHK.TRANS64.TRYWAIT P0, [R2+URZ+0x38860], R3 ;  /* 0x03886003020075a7 */ /* 0x0010a4000800017f */
[----:B--2---:R-:W-:Y:S05]  /*12bf0*/  @!P0 NANOSLEEP.SYNCS 0x989680 ;  /* 0x009896800000895d */ /* 0x004fea0003900000 */
[----:B------:R-:W2:Y:S02]  /*12c00*/  @!P0 SYNCS.PHASECHK.TRANS64 P0, [R2+URZ+0x38860], R3 ;  /* 0x03886003020085a7 */ /* 0x000ea4000800007f */
[----:B--2---:R-:W-:Y:S05]  /*12c10*/  @!P0 BRA `(.L_x_118) ;  /* 0xfffffffc00f08947 */ /* 0x004fea000383ffff */
[----:B------:R-:W-:Y:S05]  /*12c20*/  BRA `(.L_x_170) ;  /* 0xffffffe4003c7947 */ /* 0x000fea000383ffff */
.L_x_127:
[----:B0-----:R0:W1:Y:S02]  /*12c30*/  SYNCS.PHASECHK.TRANS64.TRYWAIT P0, [R0+URZ+0x38820], R3 ;  /* 0x03882003000075a7 */ /* 0x001064000800017f */
[----:B-1----:R-:W-:Y:S05]  /*12c40*/  @!P0 NANOSLEEP.SYNCS 0x989680 ;  /* 0x009896800000895d */ /* 0x002fea0003900000 */
[----:B------:R-:W1:Y:S02]  /*12c50*/  @!P0 SYNCS.PHASECHK.TRANS64 P0, [R0+URZ+0x38820], R3 ;  /* 0x03882003000085a7 */ /* 0x000e64000800007f */
[----:B-1----:R-:W-:Y:S05]  /*12c60*/  @!P0 BRA `(.L_x_127) ;  /* 0xfffffffc00f08947 */ /* 0x002fea000383ffff */
[----:B------:R-:W-:Y:S05]  /*12c70*/  BRA `(.L_x_171) ;  /* 0xffffffe800c07947 */ /* 0x000fea000383ffff */
.L_x_128:
[----:B------:R-:W1:Y:S01]  /*12c80*/  S2R R2, SR_TID.X ;  /* 0x0000000000027919 */ /* 0x000e620000002100 */
[----:B------:R-:W-:Y:S01]  /*12c90*/  BSSY B0, `(.L_x_172) ;  /* 0x000000a000007945 */ /* 0x000fe20003800000 */
[----:B------:R-:W-:Y:S02]  /*12ca0*/  IMAD.MOV.U32 R12, RZ, RZ, RZ ;  /* 0x000000ffff0c7224 */ /* 0x000fe400078e00ff */
[----:B------:R-:W-:Y:S02]  /*12cb0*/  IMAD.MOV.U32 R11, RZ, RZ, 0x1f ;  /* 0x0000001fff0b7424 */ /* 0x000fe400078e00ff */
[----:B------:R-:W-:Y:S01]  /*12cc0*/  IMAD.MOV.U32 R15, RZ, RZ, -0x1 ;  /* 0xffffffffff0f7424 */ /* 0x000fe200078e00ff */
[----:B-1----:R-:W-:-:S04]  /*12cd0*/  SHF.R.U32.HI R2, RZ, 0x5, R2 ;  /* 0x00000005ff027819 */ /* 0x002fc80000011602 */
[----:B------:R-:W-:-:S05]  /*12ce0*/  LOP3.LUT R2, R2, 0x3, RZ, 0xc0, !PT ;  /* 0x0000000302027812 */ /* 0x000fca00078ec0ff */
[----:B------:R-:W-:-:S07]  /*12cf0*/  IMAD.MOV.U32 R13, RZ, RZ, R2 ;  /* 0x000000ffff0d7224 */ /* 0x000fce00078e0002 */
[----:B0--3--:R-:W-:Y:S05]  /*12d00*/  WARPSYNC.COLLECTIVE R15, `(.L_x_173) ;  /* 0x000000000f087348 */ /* 0x009fea0003c00000 */
[----:B------:R1:W2:Y:S02]  /*12d10*/  SHFL.IDX P6, R14, R13, R12, R11 ;  /* 0x0000000c0d0e7389 */ /* 0x0002a400000c000b */
[----:B0123--:R-:W-:Y:S01]  /*12d20*/  ENDCOLLECTIVE ;  /* 0x000000000000791b */ /* 0x00ffe20003800000 */
.L_x_173:
[----:B------:R-:W-:Y:S05]  /*12d30*/  BSYNC B0 ;  /* 0x0000000000007941 */ /* 0x000fea0003800000 */
.L_x_172:
[----:B------:R-:W-:Y:S05]  /*12d40*/  BRA `(.L_x_174) ;  /* 0xffffffe800a87947 */ /* 0x000fea000383ffff */
.L_x_131:
[----:B------:R-:W-:Y:S01]  /*12d50*/  BSSY B1, `(.L_x_175) ;  /* 0x0000006000017945 */ /* 0x000fe20003800000 */
[----:B------:R-:W-:-:S07]  /*12d60*/  IMAD.MOV.U32 R15, RZ, RZ, -0x1 ;  /* 0xffffffffff0f7424 */ /* 0x000fce00078e00ff */
[----:B01-3--:R-:W-:Y:S05]  /*12d70*/  WARPSYNC.COLLECTIVE R15, `(.L_x_176) ;  /* 0x000000000f0c7348 */ /* 0x00bfea0003c00000 */
[----:B------:R-:W-:Y:S02]  /*12d80*/  ELECT P6, UR62, PT ;  /* 0x00000000003e782f */ /* 0x000fe400038c0000 */
[----:B------:R-:W-:Y:S01]  /*12d90*/  MOV R14, UR62 ;  /* 0x0000003e000e7c02 */ /* 0x000fe20008000f00 */
[----:B01-3--:R-:W-:Y:S10]  /*12da0*/  ENDCOLLECTIVE ;  /* 0x000000000000791b */ /* 0x00bff40003800000 */
.L_x_176:
[----:B------:R-:W-:Y:S05]  /*12db0*/  BSYNC B1 ;  /* 0x0000000000017941 */ /* 0x000fea0003800000 */
.L_x_175:
[----:B------:R-:W-:Y:S05]  /*12dc0*/  BRA `(.L_x_177) ;  /* 0xffffffe800a07947 */ /* 0x000fea000383ffff */
.L_x_133:
[----:B0-----:R0:W1:Y:S02]  /*12dd0*/  SYNCS.PHASECHK.TRANS64.TRYWAIT P0, [R6+URZ], R5 ;  /* 0x00000005060075a7 */ /* 0x001064000800017f */
[----:B-1----:R-:W-:Y:S05]  /*12de0*/  @!P0 NANOSLEEP.SYNCS 0x989680 ;  /* 0x009896800000895d */ /* 0x002fea0003900000 */
[----:B------:R-:W1:Y:S02]  /*12df0*/  @!P0 SYNCS.PHASECHK.TRANS64 P0, [R6+URZ], R5 ;  /* 0x00000005060085a7 */ /* 0x000e64000800007f */
[----:B-1----:R-:W-:Y:S05]  /*12e00*/  @!P0 BRA `(.L_x_133) ;  /* 0xfffffffc00f08947 */ /* 0x002fea000383ffff */
[----:B------:R-:W-:Y:S05]  /*12e10*/  BRA `(.L_x_178) ;  /* 0xffffffe800e07947 */ /* 0x000fea000383ffff */
.L_x_134:
[----:B-1----:R1:W2:Y:S02]  /*12e20*/  SYNCS.PHASECHK.TRANS64.TRYWAIT P0, [R3+URZ], R2 ;  /* 0x00000002030075a7 */ /* 0x0022a4000800017f */
[----:B--2---:R-:W-:Y:S05]  /*12e30*/  @!P0 NANOSLEEP.SYNCS 0x989680 ;  /* 0x009896800000895d */ /* 0x004fea0003900000 */
[----:B------:R-:W2:Y:S02]  /*12e40*/  @!P0 SYNCS.PHASECHK.TRANS64 P0, [R3+URZ], R2 ;  /* 0x00000002030085a7 */ /* 0x000ea4000800007f */
[----:B--2---:R-:W-:Y:S05]  /*12e50*/  @!P0 BRA `(.L_x_134) ;  /* 0xfffffffc00f08947 */ /* 0x004fea000383ffff */
[----:B------:R-:W-:Y:S05]  /*12e60*/  BRA `(.L_x_179) ;  /* 0xffffffe800d47947 */ /* 0x000fea000383ffff */
.L_x_136:
[----:B-1----:R1:W2:Y:S02]  /*12e70*/  SYNCS.PHASECHK.TRANS64.TRYWAIT P0, [R18+URZ], R5 ;  /* 0x00000005120075a7 */ /* 0x0022a4000800017f */
[----:B--2---:R-:W-:Y:S05]  /*12e80*/  @!P0 NANOSLEEP.SYNCS 0x989680 ;  /* 0x009896800000895d */ /* 0x004fea0003900000 */
[----:B------:R-:W2:Y:S02]  /*12e90*/  @!P0 SYNCS.PHASECHK.TRANS64 P0, [R18+URZ], R5 ;  /* 0x00000005120085a7 */ /* 0x000ea4000800007f */
[----:B--2---:R-:W-:Y:S05]  /*12ea0*/  @!P0 BRA `(.L_x_136) ;  /* 0xfffffffc00f08947 */ /* 0x004fea000383ffff */
[----:B------:R-:W-:Y:S05]  /*12eb0*/  BRA `(.L_x_180) ;  /* 0xffffffe800d87947 */ /* 0x000fea000383ffff */
.L_x_181:
[----:B------:R-:W-:-:S00]  /*12ec0*/  BRA `(.L_x_181) ;  /* 0xfffffffc00fc7947 */ /* 0x000fc0000383ffff */
[----:B------:R-:W-:-:S00]  /*12ed0*/  NOP ;  /* 0x0000000000007918 */ /* 0x000fc00000000000 */
        /* <DEDUP_REMOVED lines=10> */
.L_x_3424:


//--------------------- .text._ZN7cutlass13device_kernelIN5flash11enable_sm90INS1_16FlashAttnFwdSm90INS1_25CollectiveMainloopFwdSm90ILi2EN4cute5tupleIJNS5_1CILi2EEENS7_ILi1EEES9_EEENS6_IJNS7_ILi128EEENS7_ILi80EEENS7_ILi256EEEEEELi256ENS_6half_tEfNS_4arch4Sm90ELb0ELb0ELb1ELb0ELb0ELb0ELb0ELb1ELb1ELb1ELb0ELb0EEENS1_21CollectiveEpilogueFwdINS6_IJSB_SD_SC_EEESA_SF_SH_Li256ELb0ELb1ELb0ELb0EEENS1_29StaticPersistentTileSchedulerILb0EEEEEEEEEvNT_6ParamsE --------------------------
	.section	.text._ZN7cutlass13device_kernelIN5flash11enable_sm90INS1_16FlashAttnFwdSm90INS1_25CollectiveMainloopFwdSm90ILi2EN4cute5tupleIJNS5_1CILi2EEENS7_ILi1EEES9_EEENS6_IJNS7_ILi128EEENS7_ILi80EEENS7_ILi256EEEEEELi256ENS_6half_tEfNS_4arch4Sm90ELb0ELb0ELb1ELb0ELb0ELb0ELb0ELb1ELb1ELb1ELb0ELb0EEENS1_21CollectiveEpilogueFwdINS6_IJSB_SD_SC_EEESA_SF_SH_Li256ELb0ELb1ELb0ELb0EEENS1_29StaticPersistentTileSchedulerILb0EEEEEEEEEvNT_6ParamsE,"ax",@progbits
	.align	128
.text._ZN7cutlass13device_kernelIN5flash11enable_sm90INS1_16FlashAttnFwdSm90INS1_25CollectiveMainloopFwdSm90ILi2EN4cute5tupleIJNS5_1CILi2EEENS7_ILi1EEES9_EEENS6_IJNS7_ILi128EEENS7_ILi80EEENS7_ILi256EEEEEELi256ENS_6half_tEfNS_4arch4Sm90ELb0ELb0ELb1ELb0ELb0ELb0ELb0ELb1ELb1ELb1ELb0ELb0EEENS1_21CollectiveEpilogueFwdINS6_IJSB_SD_SC_EEESA_SF_SH_Li256ELb0ELb1ELb0ELb0EEENS1_29StaticPersistentTileSchedulerILb0EEEEEEEEEvNT_6ParamsE:
        .type           _ZN7cutlass13device_kernelIN5flash11enable_sm90INS1_16FlashAttnFwdSm90INS1_25CollectiveMainloopFwdSm90ILi2EN4cute5tupleIJNS5_1CILi2EEENS7_ILi1EEES9_EEENS6_IJNS7_ILi128EEENS7_ILi80EEENS7_ILi256EEEEEELi256ENS_6half_tEfNS_4arch4Sm90ELb0ELb0ELb1ELb0ELb0ELb0ELb0ELb1ELb1ELb1ELb0ELb0EEENS1_21CollectiveEpilogueFwdINS6_IJSB_SD_SC_EEESA_SF_SH_Li256ELb0ELb1ELb0ELb0EEENS1_29StaticPersistentTileSchedulerILb0EEEEEEEEEvNT_6ParamsE,@function
        .size           _ZN7cutlass13device_kernelIN5flash11enable_sm90INS1_16FlashAttnFwdSm90INS1_25CollectiveMainloopFwdSm90ILi2EN4cute5tupleIJNS5_1CILi2EEENS7_ILi1EEES9_EEENS6_IJNS7_ILi128EEENS7_ILi80EEENS7_ILi256EEEEEELi256ENS_6half_tEfNS_4arch4Sm90ELb0ELb0ELb1ELb0ELb0ELb0ELb0ELb1ELb1ELb1ELb0ELb0EEENS1_21CollectiveEpilogueFwdINS6_IJSB_SD_SC_EEESA_SF_SH_Li256ELb0ELb1ELb0ELb0EEENS1_29StaticPersistentTileSchedulerILb0EEEEEEEEEvNT_6ParamsE,(.L_x_3425 - _ZN7cutlass13device_kernelIN5flash11enable_sm90INS1_16FlashAttnFwdSm90INS1_25CollectiveMainloopFwdSm90ILi2EN4cute5tupleIJNS5_1CILi2EEENS7_ILi1EEES9_EEENS6_IJNS7_ILi128EEENS7_ILi80EEENS7_ILi256EEEEEELi256ENS_6half_tEfNS_4arch4Sm90ELb0ELb0ELb1ELb0ELb0ELb0ELb0ELb1ELb1ELb1ELb0ELb0EEENS1_21CollectiveEpilogueFwdINS6_IJSB_SD_SC_EEESA_SF_SH_Li256ELb0ELb1ELb0ELb0EEENS1_29StaticPersistentTileSchedulerILb0EEEEEEEEEvNT_6ParamsE)
        .other          _ZN7cutlass13device_kernelIN5flash11enable_sm90INS1_16FlashAttnFwdSm90INS1_25CollectiveMainloopFwdSm90ILi2EN4cute5tupleIJNS5_1CILi2EEENS7_ILi1EEES9_EEENS6_IJNS7_ILi128EEENS7_ILi80EEENS7_ILi256EEEEEELi256ENS_6half_tEfNS_4arch4Sm90ELb0ELb0ELb1ELb0ELb0ELb0ELb0ELb1ELb1ELb1ELb0ELb0EEENS1_21CollectiveEpilogueFwdINS6_IJSB_SD_SC_EEESA_SF_SH_Li256ELb0ELb1ELb0ELb0EEENS1_29StaticPersistentTileSchedulerILb0EEEEEEEEEvNT_6ParamsE,@"STO_CUDA_ENTRY STV_DEFAULT"
_ZN7cutlass13device_kernelIN5flash11enable_sm90INS1_16FlashAttnFwdSm90INS1_25CollectiveMainloopFwdSm90ILi2EN4cute5tupleIJNS5_1CILi2EEENS7_ILi1EEES9_EEENS6_IJNS7_ILi128EEENS7_ILi80EEENS7_ILi256EEEEEELi256ENS_6half_tEfNS_4arch4Sm90ELb0ELb0ELb1ELb0ELb0ELb0ELb0ELb1ELb1ELb1ELb0ELb0EEENS1_21CollectiveEpilogueFwdINS6_IJSB_SD_SC_EEESA_SF_SH_Li256ELb0ELb1ELb0ELb0EEENS1_29StaticPersistentTileSchedulerILb0EEEEEEEEEvNT_6ParamsE:
        /* <DEDUP_REMOVED lines=18> */
.L_x_183:
[----:B------:R-:W-:Y:S05]  /*0120*/  BSYNC B0 ;  /* 0x0000000000007941 */ /* 0x000fea0003800000 */
.L_x_182:
        /* <DEDUP_REMOVED lines=41> */
.L_x_184:
[----:B0-----:R-:W0:Y:S01]  /*03c0*/  S2UR UR4, SR_CTAID.Y ;  /* 0x00000000000479c3 */ /* 0x001e220000002600 */
[----:B------:R-:W3:Y:S01]  /*03d0*/  SHFL.IDX PT, R8, R2, RZ, 0x1f ;  /* 0x00001fff02087589 */ /* 0x000ee200000e0000 */
[----:B------:R-:W-:Y:S01]  /*03e0*/  ULDC UR5, c[0x0][0x154] ;  /* 0x0000550000057ab9 */ /* 0x000fe20000000800 */
[----:B------:R-:W-:-:S05]  /*03f0*/  NOP ;  /* 0x0000000000007918 */ /* 0x000fca0000000000 */
[----:B------:R-:W5:Y:S08]  /*0400*/  S2UR UR6, SR_CTAID.X ;  /* 0x00000000000679c3 */ /* 0x000f700000002500 */
[----:B------:R-:W1:Y:S01]  /*0410*/  LDC R7, c[0x0][0x148] ;  /* 0x00005200ff077b82 */ /* 0x000e620000000800 */
[----:B0-----:R-:W-:Y:S02]  /*0420*/  I2FP.F32.U32 R3, UR4 ;  /* 0x0000000400037c45 */ /* 0x001fe40008201000 */
[----:B---3--:R-:W-:-:S03]  /*0430*/  ISETP.NE.AND P0, PT, R8, RZ, PT ;  /* 0x000000ff0800720c */ /* 0x008fc60003f05270 */
[----:B------:R-:W-:Y:S01]  /*0440*/  FMUL R6, R3, UR5 ;  /* 0x0000000503067c20 */ /* 0x000fe20008400000 */
[----:B------:R-:W-:Y:S02]  /*0450*/  SHF.R.S32.HI R3, RZ, 0x1f, R0 ;  /* 0x0000001fff037819 */ /* 0x000fe40000011400 */
[----:B-----5:R-:W-:Y:S02]  /*0460*/  I2FP.F32.U32 R5, UR6 ;  /* 0x0000000600057c45 */ /* 0x020fe40008201000 */
[----:B------:R-:W-:Y:S01]  /*0470*/  LEA.HI R3, R3, R0, RZ, 0x7 ;  /* 0x0000000003037211 */ /* 0x000fe200078f38ff */
[----:B------:R-:W0:Y:S02]  /*0480*/  F2I.U32.TRUNC.NTZ R6, R6 ;  /* 0x0000000600067305 */ /* 0x000e24000020f000 */
[----:B0-----:R-:W-:-:S04]  /*0490*/  IMAD.MOV R12, RZ, RZ, -R6 ;  /* 0x000000ffff0c7224 */ /* 0x001fc800078e0a06 */
[----:B-1----:R-:W-:Y:S01]  /*04a0*/  IMAD R12, R7, R12, UR4 ;  /* 0x00000004070c7e24 */ /* 0x002fe2000f8e020c */
[----:B------:R-:W-:Y:S02]  /*04b0*/  ULDC UR4, c[0x0][0x150] ;  /* 0x0000540000047ab9 */ /* 0x000fe40000000800 */
[----:B------:R-:W-:Y:S01]  /*04c0*/  FMUL R10, R5, UR4 ;  /* 0x00000004050a7c20 */ /* 0x000fe20008400000 */
[----:B------:R-:W-:Y:S06]  /*04d0*/  @P0 BRA `(.L_x_185) ;  /* 0x0000000000480947 */ /* 0x000fec0003800000 */
[----:B------:R-:W0:Y:S01]  /*04e0*/  S2UR UR5, SR_CgaCtaId ;  /* 0x00000000000579c3 */ /* 0x000e220000008800 */
        /* <DEDUP_REMOVED lines=12> */
[----:B0-----:R0:W1:Y:S08]  /*05b0*/  SYNCS.EXCH.64 URZ, [UR8+0x38850], UR4 ;  /* 0x03885004083f75b2 */ /* 0x0010700008000100 */
[----:B------:R0:W3:Y:S01]  /*05c0*/  SYNCS.EXCH.64 URZ, [UR8+0x38860], UR6 ;  /* 0x03886006083f75b2 */ /* 0x0000e20008000100 */
[----:B------:R0:W0:Y:S01]  /*05d0*/  SYNCS.EXCH.64 URZ, [UR8+0x38858], UR4 ;  /* 0x03885804083f75b2 */ /* 0x0000220008000100 */
[----:B------:R0:W0:Y:S01]  /*05e0*/  SYNCS.EXCH.64 URZ, [UR8+0x38868], UR6 ;  /* 0x03886806083f75b2 */ /* 0x0000220008000100 */
[----:B------:R-:W-:Y:S01]  /*05f0*/  NOP ;  /* 0x0000000000007918 */ /* 0x000fe20000000000 */
.L_x_185:
[----:B------:R-:W5:Y:S01]  /*0600*/  SHFL.IDX PT, R7, R2, RZ, 0x1f ;  /* 0x00001fff02077589 */ /* 0x000f6200000e0000 */
[----:B------:R-:W-:Y:S01]  /*0610*/  LOP3.LUT R3, R3, 0xffffff80, RZ, 0xc0, !PT ;  /* 0xffffff8003037812 */ /* 0x000fe200078ec0ff */
[----:B------:R-:W0:Y:S01]  /*0620*/  LDC R11, c[0x0][0x144] ;  /* 0x00005100ff0b7b82 */ /* 0x000e220000000800 */
[----:B------:R-:W0:Y:S01]  /*0630*/  F2I.U32.TRUNC.NTZ R10, R10 ;  /* 0x0000000a000a7305 */ /* 0x000e22000020f000 */
[----:B------:R-:W-:Y:S01]  /*0640*/  SHF.R.S32.HI R9, RZ, 0x1f, R8 ;  /* 0x0000001fff097819 */ /* 0x000fe20000011408 */
[----:B------:R-:W-:Y:S01]  /*0650*/  NOP ;  /* 0x0000000000007918 */ /* 0x000fe20000000000 */
[----:B------:R-:W-:-:S05]  /*0660*/  IMAD.IADD R3, R0, 0x1, -R3 ;  /* 0x0000000100037824 */ /* 0x000fca00078e0a03 */
[----:B------:R-:W-:-:S04]  /*0670*/  SHF.R.S32.HI R6, RZ, 0x1f, R3 ;  /* 0x0000001fff067819 */ /* 0x000fc80000011403 */
[----:B------:R-:W-:-:S04]  /*0680*/  LEA.HI R6, R6, R3, RZ, 0x3 ;  /* 0x0000000306067211 */ /* 0x000fc800078f18ff */
[--C-:B------:R-:W-:Y:S02]  /*0690*/  SHF.R.S32.HI R5, RZ, 0x3, R6.reuse ;  /* 0x00000003ff057819 */ /* 0x100fe40000011406 */
[----:B------:R-:W-:Y:S02]  /*06a0*/  SHF.R.S32.HI R6, RZ, 0x1f, R6 ;  /* 0x0000001fff067819 */ /* 0x000fe40000011406 */
[----:B-----5:R-:W-:Y:S02]  /*06b0*/  ISETP.NE.AND P0, PT, R7, RZ, PT ;  /* 0x000000ff0700720c */ /* 0x020fe40003f05270 */
[----:B------:R-:W-:Y:S02]  /*06c0*/  LEA.HI R6, R6, R5, RZ, 0x2 ;  /* 0x0000000506067211 */ /* 0x000fe400078f10ff */
[----:B------:R-:W-:Y:S02]  /*06d0*/  SHF.R.S32.HI R7, RZ, 0x1f, R4 ;  /* 0x0000001fff077819 */ /* 0x000fe40000011404 */
[----:B------:R-:W-:-:S02]  /*06e0*/  LOP3.LUT R6, R6, 0xfffffffc, RZ, 0xc0, !PT ;  /* 0xfffffffc06067812 */ /* 0x000fc400078ec0ff */
[----:B------:R-:W-:-:S05]  /*06f0*/  LEA.HI R7, R7, R4, RZ, 0x2 ;  /* 0x0000000407077211 */ /* 0x000fca00078f10ff */
[----:B------:R-:W-:Y:S05]  /*0700*/  @P0 BRA `(.L_x_186) ;  /* 0x0000000000480947 */ /* 0x000fea0003800000 */
[----:B0-----:R-:W0:Y:S01]  /*0710*/  S2UR UR5, SR_CgaCtaId ;  /* 0x00000000000579c3 */ /* 0x001e220000008800 */
[----:B------:R-:W-:Y:S01]  /*0720*/  UMOV UR4, 0x400 ;  /* 0x0000040000047882 */ /* 0x000fe20000000000 */
[----:B------:R-:W-:Y:S01]  /*0730*/  UMOV UR6, 0x1 ;  /* 0x0000000100067882 */ /* 0x000fe20000000000 */
[----:B------:R-:W-:Y:S01]  /*0740*/  UMOV UR9, 0x2 ;  /* 0x0000000200097882 */ /* 0x000fe20000000000 */
[----:B------:R-:W-:-:S04]  /*0750*/  UIADD3 UR6, -UR6, 0x100000, URZ ;  /* 0x0010000006067890 */ /* 0x000fc8000fffe13f */
[----:B------:R-:W-:Y:S02]  /*0760*/  USHF.L.U32 UR7, UR6, 0xb, URZ ;  /* 0x0000000b06077899 */ /* 0x000fe4000800063f */
[----:B------:R-:W-:Y:S01]  /*0770*/  USHF.L.U32 UR6, UR6, 0x1, URZ ;  /* 0x0000000106067899 */ /* 0x000fe2000800063f */
[----:B------:R-:W-:Y:S01]  /*0780*/  ELECT P0, URZ, PT ;  /* 0x00000000003f782f */ /* 0x000fe20003800000 */
[----:B0-----:R-:W-:Y:S02]  /*0790*/  ULEA UR8, UR5, UR4, 0x18 ;  /* 0x0000000405087291 */ /* 0x001fe4000f8ec03f */
[----:B------:R-:W-:-:S04]  /*07a0*/  UIADD3 UR4, -UR9, 0x100000, URZ ;  /* 0x0010000009047890 */ /* 0x000fc8000fffe13f */
[----:B------:R-:W-:Y:S02]  /*07b0*/  USHF.L.U32 UR5, UR4, 0xb, URZ ;  /* 0x0000000b04057899 */ /* 0x000fe4000800063f */
[----:B------:R-:W-:Y:S01]  /*07c0*/  USHF.L.U32 UR4, UR4, 0x1, URZ ;  /* 0x0000000104047899 */ /* 0x000fe2000800063f */
[----:B------:R-:W0:Y:S03]  /*07d0*/  FENCE.VIEW.ASYNC.S ;  /* 0x00000000000073c6 */ /* 0x000e260000000000 */
[----:B0-----:R0:W0:Y:S08]  /*07e0*/  SYNCS.EXCH.64 URZ, [UR8+0x38870], UR6 ;  /* 0x03887006083f75b2 */ /* 0x0010300008000100 */
[----:B------:R0:W0:Y:S01]  /*07f0*/  SYNCS.EXCH.64 URZ, [UR8+0x38880], UR4 ;  /* 0x03888004083f75b2 */ /* 0x0000220008000100 */
[----:B------:R0:W0:Y:S01]  /*0800*/  SYNCS.EXCH.64 URZ, [UR8+0x38878], UR6 ;  /* 0x03887806083f75b2 */ /* 0x0000220008000100 */
[----:B------:R0:W0:Y:S01]  /*0810*/  SYNCS.EXCH.64 URZ, [UR8+0x38888], UR4 ;  /* 0x03888804083f75b2 */ /* 0x0000220008000100 */
[----:B------:R-:W-:Y:S01]  /*0820*/  NOP ;  /* 0x0000000000007918 */ /* 0x000fe20000000000 */
.L_x_186:
[----:B------:R-:W5:Y:S01]  /*0830*/  SHFL.IDX PT, R13, R2, RZ, 0x1f ;  /* 0x00001fff020d7589 */ /* 0x000f6200000e0000 */
[----:B0-----:R-:W0:Y:S01]  /*0840*/  S2UR UR4, SR_CTAID.X ;  /* 0x00000000000479c3 */ /* 0x001e220000002500 */
[----:B------:R-:W-:Y:S01]  /*0850*/  LOP3.LUT R7, R7, 0x3ffffffc, RZ, 0xc0, !PT ;  /* 0x3ffffffc07077812 */ /* 0x000fe200078ec0ff */
[----:B------:R-:W-:Y:S01]  /*0860*/  IMAD.IADD R6, R5, 0x1, -R6 ;  /* 0x0000000105067824 */ /* 0x000fe200078e0a06 */
[----:B------:R-:W-:Y:S01]  /*0870*/  LEA.HI R9, R9, R8, RZ, 0x2 ;  /* 0x0000000809097211 */ /* 0x000fe200078f10ff */
[----:B------:R-:W-:Y:S01]  /*0880*/  IMAD.MOV R10, RZ, RZ, -R10 ;  /* 0x000000ffff0a7224 */ /* 0x000fe200078e0a0a */
[----:B------:R-:W-:Y:S01]  /*0890*/  NOP ;  /* 0x0000000000007918 */ /* 0x000fe20000000000 */
[----:B------:R-:W-:Y:S01]  /*08a0*/  IMAD.IADD R7, R4, 0x1, -R7 ;  /* 0x0000000104077824 */ /* 0x000fe200078e0a07 */
[----:B------:R-:W-:-:S03]  /*08b0*/  LOP3.LUT R9, R9, 0x3ffffffc, RZ, 0xc0, !PT ;  /* 0x3ffffffc09097812 */ /* 0x000fc600078ec0ff */
[--C-:B------:R-:W-:Y:S02]  /*08c0*/  IMAD R7, R7, 0x4, R6.reuse ;  /* 0x0000000407077824 */ /* 0x100fe400078e0206 */
[----:B------:R-:W-:Y:S02]  /*08d0*/  IMAD.IADD R9, R8, 0x1, -R9 ;  /* 0x0000000108097824 */ /* 0x000fe400078e0a09 */
[----:B------:R-:W1:Y:S01]  /*08e0*/  LDC R8, c[0x0][0x140] ;  /* 0x00005000ff087b82 */ /* 0x000e620000000800 */
[----:B------:R-:W-:Y:S01]  /*08f0*/  LEA.HI R4, R7, R7, RZ, 0x1 ;  /* 0x0000000707047211 */ /* 0x000fe200078f08ff */
[----:B------:R-:W-:-:S03]  /*0900*/  IMAD R9, R9, 0x4, R6 ;  /* 0x0000000409097824 */ /* 0x000fc600078e0206 */
[----:B------:R-:W-:Y:S02]  /*0910*/  LOP3.LUT R4, R4, 0xfffffffe, RZ, 0xc0, !PT ;  /* 0xfffffffe04047812 */ /* 0x000fe400078ec0ff */
[----:B------:R-:W-:Y:S02]  /*0920*/  LEA.HI R5, R9, R9, RZ, 0x1 ;  /* 0x0000000909057211 */ /* 0x000fe400078f08ff */
[----:B-----5:R-:W-:Y:S01]  /*0930*/  ISETP.NE.AND P0, PT, R13, RZ, PT ;  /* 0x000000ff0d00720c */ /* 0x020fe20003f05270 */
[----:B0-----:R-:W-:Y:S02]  /*0940*/  IMAD R11, R11, R10, UR4 ;  /* 0x000000040b0b7e24 */ /* 0x001fe4000f8e020a */
[----:B------:R-:W-:-:S05]  /*0950*/  IMAD.IADD R4, R7, 0x1, -R4 ;  /* 0x0000000107047824 */ /* 0x000fca00078e0a04 */
[----:B------:R-:W-:Y:S02]  /*0960*/  ISETP.NE.AND P5, PT, R4, R11, PT ;  /* 0x0000000b0400720c */ /* 0x000fe40003fa5270 */
[----:B------:R-:W-:-:S05]  /*0970*/  LOP3.LUT R4, R5, 0xfffffffe, RZ, 0xc0, !PT ;  /* 0xfffffffe05047812 */ /* 0x000fca00078ec0ff */
[----:B------:R-:W-:Y:S01]  /*0980*/  IMAD.IADD R4, R9, 0x1, -R4 ;  /* 0x0000000109047824 */ /* 0x000fe200078e0a04 */
        /* <DEDUP_REMOVED lines=19> */
.L_x_187:
[----:B------:R-:W5:Y:S01]  /*0ac0*/  SHFL.IDX PT, R6, R2, RZ, 0x1f ;  /* 0x00001fff02067589 */ /* 0x000f6200000e0000 */
[----:B------:R-:W-:Y:S01]  /*0ad0*/  ISETP.NE.AND P2, PT, R4, R11, PT ;  /* 0x0000000b0400720c */ /* 0x000fe20003f45270 */
[----:B------:R-:W-:Y:S01]  /*0ae0*/  IMAD.SHL.U32 R4, R7, 0x4, RZ ;  /* 0x0000000407047824 */ /* 0x000fe200078e00ff */
[----:B------:R-:W-:Y:S01]  /*0af0*/  LOP3.LUT P0, RZ, R3, 0x7, RZ, 0xc0, !PT ;  /* 0x0000000703ff7812 */ /* 0x000fe2000780c0ff */
[----:B------:R-:W-:Y:S01]  /*0b00*/  IMAD.SHL.U32 R22, R9, 0x4, RZ ;  /* 0x0000000409167824 */ /* 0x000fe200078e00ff */
[----:B-1----:R-:W-:Y:S01]  /*0b10*/  ISETP.EQ.U32.AND P1, PT, R8, 0x1, PT ;  /* 0x000000010800780c */ /* 0x002fe20003f22070 */
[----:B------:R-:W-:Y:S01]  /*0b20*/  IMAD.MOV.U32 R19, RZ, RZ, 0x1 ;  /* 0x00000001ff137424 */ /* 0x000fe200078e00ff */
[----:B------:R-:W-:Y:S01]  /*0b30*/  LOP3.LUT R23, R7, 0xc, R4, 0x78, !PT ;  /* 0x0000000c07177812 */ /* 0x000fe200078e7804 */
[----:B------:R-:W-:Y:S01]  /*0b40*/  IMAD.MOV.U32 R18, RZ, RZ, 0x1 ;  /* 0x00000001ff127424 */ /* 0x000fe200078e00ff */
[----:B------:R-:W-:Y:S01]  /*0b50*/  LOP3.LUT R22, R9, 0xc, R22, 0x78, !PT ;  /* 0x0000000c09167812 */ /* 0x000fe200078e7816 */
[----:B------:R-:W-:Y:S01]  /*0b60*/  NOP ;  /* 0x0000000000007918 */ /* 0x000fe20000000000 */
[----:B------:R-:W-:-:S02]  /*0b70*/  @P5 LEA.HI R4, R23, R23, RZ, 0x1 ;  /* 0x0000001717045211 */ /* 0x000fc400078f08ff */
[----:B------:R-:W-:Y:S02]  /*0b80*/  ISETP.LT.U32.AND P4, PT, R23, 0x2, !P0 ;  /* 0x000000021700780c */ /* 0x000fe40004781070 */
[----:B------:R-:W-:Y:S02]  /*0b90*/  @P5 SHF.R.S32.HI R4, RZ, 0x1, R4 ;  /* 0x00000001ff045819 */ /* 0x000fe40000011404 */
[----:B------:R-:W-:Y:S02]  /*0ba0*/  @P2 LEA.HI R5, R22, R22, RZ, 0x1 ;  /* 0x0000001616052211 */ /* 0x000fe400078f08ff */
[----:B------:R-:W-:Y:S02]  /*0bb0*/  @P5 ISETP.NE.AND P6, PT, R4, R12, PT ;  /* 0x0000000c0400520c */ /* 0x000fe40003fc5270 */
[----:B------:R-:W-:Y:S02]  /*0bc0*/  SEL R4, RZ, 0x1, !P4 ;  /* 0x00000001ff047807 */ /* 0x000fe40006000000 */
[----:B------:R-:W-:-:S02]  /*0bd0*/  @P2 SHF.R.S32.HI R5, RZ, 0x1, R5 ;  /* 0x00000001ff052819 */ /* 0x000fc40000011405 */
[----:B-----5:R-:W-:Y:S02]  /*0be0*/  ISETP.NE.AND P4, PT, R6, RZ, PT ;  /* 0x000000ff0600720c */ /* 0x020fe40003f85270 */
[----:B------:R-:W-:Y:S02]  /*0bf0*/  @P2 ISETP.NE.AND P3, PT, R5, R12, PT ;  /* 0x0000000c0500220c */ /* 0x000fe40003f65270 */
[----:B------:R-:W-:Y:S02]  /*0c00*/  @P5 SEL R19, RZ, 0x1, P6 ;  /* 0x00000001ff135807 */ /* 0x000fe40003000000 */
[----:B------:R-:W-:Y:S02]  /*0c10*/  ISETP.LT.U32.AND P0, PT, R22, 0x2, !P0 ;  /* 0x000000021600780c */ /* 0x000fe40004701070 */
[----:B------:R-:W-:Y:S02]  /*0c20*/  LOP3.LUT R19, R19, R4, RZ, 0xc0, !PT ;  /* 0x0000000413137212 */ /* 0x000fe400078ec0ff */
[----:B------:R-:W-:-:S02]  /*0c30*/  SEL R3, RZ, 0x1, !P0 ;  /* 0x00000001ff037807 */ /* 0x000fc40004000000 */
[----:B------:R-:W-:Y:S01]  /*0c40*/  @P2 SEL R18, RZ, 0x1, P3 ;  /* 0x00000001ff122807 */ /* 0x000fe20001800000 */
[----:B------:R-:W-:Y:S06]  /*0c50*/  @P4 BRA `(.L_x_188) ;  /* 0x0000000000484947 */ /* 0x000fec0003800000 */
        /* <DEDUP_REMOVED lines=17> */
[----:B-1----:R-:W-:Y:S01]  /*0d70*/  NOP ;  /* 0x0000000000007918 */ /* 0x002fe20000000000 */
.L_x_188:
[----:B------:R-:W-:Y:S01]  /*0d80*/  LOP3.LUT R18, R18, R3, RZ, 0xc0, !PT ;  /* 0x0000000312127212 */ /* 0x000fe200078ec0ff */
[----:B------:R-:W-:Y:S01]  /*0d90*/  NOP ;  /* 0x0000000000007918 */ /* 0x000fe20000000000 */
[----:B------:R-:W-:Y:S05]  /*0da0*/  @!P1 BRA `(.L_x_189) ;  /* 0x0000000000089947 */ /* 0x000fea0003800000 */
[----:B0-234-:R-:W-:Y:S01]  /*0db0*/  UCGABAR_ARV ;  /* 0x00000000000079c7 */ /* 0x01dfe20008000000 */
[----:B------:R-:W-:Y:S05]  /*0dc0*/  BRA `(.L_x_190) ;  /* 0x0000000000047947 */ /* 0x000fea0003800000 */
.L_x_189:
[----:B0-234-:R-:W-:Y:S01]  /*0dd0*/  NOP ;  /* 0x0000000000007918 */ /* 0x01dfe20000000000 */
.L_x_190:
[----:B------:R-:W-:Y:S05]  /*0de0*/  @!P1 BRA `(.L_x_191) ;  /* 0x00000000000c9947 */ /* 0x000fea0003800000 */
[----:B------:R-:W-:Y:S01]  /*0df0*/  UCGABAR_WAIT ;  /* 0x0000000000007dc7 */ /* 0x000fe20008000000 */
[----:B------:R-:W-:Y:S01]  /*0e00*/  CCTL.IVALL ;  /* 0x00000000ff00798f */ /* 0x000fe20002000000 */
[----:B------:R-:W-:Y:S05]  /*0e10*/  BRA `(.L_x_192) ;  /* 0x0000000000047947 */ /* 0x000fea0003800000 */
.L_x_191:
[----:B------:R-:W-:Y:S06]  /*0e20*/  BAR.SYNC.DEFER_BLOCKING 0x0 ;  /* 0x0000000000007b1d */ /* 0x000fec0000010000 */
.L_x_192:
[----:B------:R-:W-:Y:S01]  /*0e30*/  UMOV UR4, 0x1 ;  /* 0x0000000100047882 */ /* 0x000fe20000000000 */
[----:B------:R-:W-:Y:S01]  /*0e40*/  PLOP3.LUT P0, PT, PT, PT, UP0, 0x80, 0x0 ;  /* 0x000000000000781c */ /* 0x000fe20003f0f008 */
[----:B------:R-:W-:-:S06]  /*0e50*/  USEL UR4, UR4, 0x2, !UP0 ;  /* 0x0000000204047887 */ /* 0x000fcc000c000000 */
[----:B------:R-:W-:-:S05]  /*0e60*/  IMAD.U32 R3, RZ, RZ, UR4 ;  /* 0x00000004ff037e24 */ /* 0x000fca000f8e00ff */
[----:B------:R0:W-:Y:S01]  /*0e70*/  STL [R1+0x30], R3 ;  /* 0x0000300301007387 */ /* 0x0001e20000100800 */
[----:B------:R-:W-:Y:S05]  /*0e80*/  @!P0 BRA `(.L_x_193) ;  /* 0x000000b800e48947 */ /* 0x000fea0003800000 */
.L_x_194:
        /* <DEDUP_REMOVED lines=39> */
[----:B------:R-:W-:Y:S01]  /*1100*/  SHF.R.S32.HI R9, RZ, 0x4, R4 ;  /* 0x00000004ff097819 */ /* 0x000fe20000011404 */
[----:B------:R-:W-:Y:S01]  /*1110*/  IMAD.IADD R215, R0, 0x1, -R215 ;  /* 0x0000000100d77824 */ /* 0x000fe200078e0ad7 */
[----:B------:R-:W-:Y:S02]  /*1120*/  LOP3.LUT R11, R11, 0xfffffff8, RZ, 0xc0, !PT ;  /* 0xfffffff80b0b7812 */ /* 0x000fe400078ec0ff */
[----:B------:R-:W-:Y:S01]  /*1130*/  LEA.HI R2, R2, R223, RZ, 0x1 ;  /* 0x000000df02027211 */ /* 0x000fe200078f08ff */
[----:B------:R-:W-:Y:S01]  /*1140*/  IMAD.SHL.U32 R17, R215, 0x8, RZ ;  /* 0x00000008d7117824 */ /* 0x000fe200078e00ff */
[----:B------:R-:W-:Y:S01]  /*1150*/  LEA.HI R5, R5, R222, RZ, 0x5 ;  /* 0x000000de05057211 */ /* 0x000fe200078f28ff */
[----:B------:R-:W-:Y:S01]  /*1160*/  IMAD.IADD R8, R8, 0x1, -R11 ;  /* 0x0000000108087824 */ /* 0x000fe200078e0a0b */
[----:B------:R-:W-:Y:S01]  /*1170*/  LEA.HI R4, R4, R9, RZ, 0x1 ;  /* 0x0000000904047211 */ /* 0x000fe200078f08ff */
[----:B------:R-:W-:Y:S01]  /*1180*/  VIADD R214, R17, 0x40 ;  /* 0x0000004011d67836 */ /* 0x000fe20000000000 */
[----:B------:R-:W-:Y:S01]  /*1190*/  LEA.HI R0, R13, R13, RZ, 0x1 ;  /* 0x0000000d0d007211 */ /* 0x000fe200078f08ff */
[C---:B------:R-:W-:Y:S01]  /*11a0*/  VIADD R213, R17.reuse, 0x80 ;  /* 0x0000008011d57836 */ /* 0x040fe20000000000 */
[----:B------:R-:W-:Y:S01]  /*11b0*/  LOP3.LUT R2, R2, 0x3fffffe, RZ, 0xc0, !PT ;  /* 0x03fffffe02027812 */ /* 0x000fe200078ec0ff */
[----:B------:R-:W-:Y:S01]  /*11c0*/  VIADD R212, R17, 0xc0 ;  /* 0x000000c011d47836 */ /* 0x000fe20000000000 */
[----:B------:R-:W-:-:S02]  /*11d0*/  SHF.R.S32.HI R5, RZ, 0x5, R5 ;  /* 0x00000005ff057819 */ /* 0x000fc40000011405 */
[----:B------:R-:W-:Y:S01]  /*11e0*/  LOP3.LUT R6, R6, 0xfffffc00, RZ, 0xc0, !PT ;  /* 0xfffffc0006067812 */ /* 0x000fe200078ec0ff */
[----:B------:R-:W-:Y:S01]  /*11f0*/  IMAD.IADD R2, R223, 0x1, -R2 ;  /* 0x00000001df027824 */ /* 0x000fe200078e0a02 */
[----:B------:R-:W-:Y:S01]  /*1200*/  LOP3.LUT R4, R4, 0x1ffffffe, RZ, 0xc0, !PT ;  /* 0x1ffffffe04047812 */ /* 0x000fe200078ec0ff */
[----:B------:R-:W-:Y:S01]  /*1210*/  IMAD R5, R5, 0x10, R8 ;  /* 0x0000001005057824 */ /* 0x000fe200078e0208 */
[----:B------:R-:W-:Y:S01]  /*1220*/  LOP3.LUT R3, R3, 0x7ffffffc, RZ, 0xc0, !PT ;  /* 0x7ffffffc03037812 */ /* 0x000fe200078ec0ff */
[----:B------:R-:W-:Y:S01]  /*1230*/  IMAD R7, R7, 0x40, R6 ;  /* 0x0000004007077824 */ /* 0x000fe200078e0206 */
[----:B------:R-:W-:Y:S01]  /*1240*/  LOP3.LUT R0, R0, 0x1ffffffe, RZ, 0xc0, !PT ;  /* 0x1ffffffe00007812 */ /* 0x000fe200078ec0ff */
[----:B------:R-:W-:Y:S01]  /*1250*/  IMAD.IADD R4, R9, 0x1, -R4 ;  /* 0x0000000109047824 */ /* 0x000fe200078e0a04 */
[----:B------:R-:W-:Y:S01]  /*1260*/  SHF.R.S32.HI R220, RZ, 0x3, R220 ;  /* 0x00000003ffdc7819 */ /* 0x000fe200000114dc */
[----:B------:R-:W-:Y:S01]  /*1270*/  IMAD.MOV.U32 R6, RZ, RZ, -0x2 ;  /* 0xfffffffeff067424 */ /* 0x000fe200078e00ff */
[----:B------:R-:W-:Y:S01]  /*1280*/  SHF.R.S32.HI R231, RZ, 0x1f, R214 ;  /* 0x0000001fffe77819 */ /* 0x000fe200000114d6 */
[----:B------:R-:W-:Y:S01]  /*1290*/  IMAD.IADD R3, R222, 0x1, -R3 ;  /* 0x00000001de037824 */ /* 0x000fe200078e0a03 */
[----:B------:R-:W-:Y:S01]  /*12a0*/  SHF.R.S32.HI R230, RZ, 0x1f, R213 ;  /* 0x0000001fffe67819 */ /* 0x000fe200000114d5 */
[----:B------:R-:W-:Y:S01]  /*12b0*/  IMAD.IADD R225, R13, 0x1, -R0 ;  /* 0x000000010de17824 */ /* 0x000fe200078e0a00 */
[----:B------:R-:W-:Y:S01]  /*12c0*/  SHF.R.S32.HI R229, RZ, 0x1f, R212 ;  /* 0x0000001fffe57819 */ /* 0x000fe200000114d4 */
[----:B------:R-:W-:-:S02]  /*12d0*/  IMAD R224, R2, 0x40, R5 ;  /* 0x0000004002e07824 */ /* 0x000fc400078e0205 */
[----:B------:R-:W-:Y:S02]  /*12e0*/  IMAD R226, R4, 0x8, R7 ;  /* 0x0000000804e27824 */ /* 0x000fe400078e0207 */
[----:B------:R-:W-:Y:S02]  /*12f0*/  IMAD R227, R3, R6, 0x50 ;  /* 0x0000005003e37424 */ /* 0x000fe400078e0206 */
[----:B------:R-:W-:-:S07]  /*1300*/  IMAD R225, R225, 0x8, R224 ;  /* 0x00000008e1e17824 */ /* 0x000fce00078e02e0 */
.L_x_227:
        /* <DEDUP_REMOVED lines=42> */
[----:B------:R-:W-:Y:S02]  /*15b0*/  IMAD.U32 R217, RZ, RZ, UR4 ;  /* 0x00000004ffd97e24 */ /* 0x000fe4000f8e00ff */
[----:B------:R-:W-:Y:S01]  /*15c0*/  IMAD.U32 R152, RZ, RZ, UR5 ;  /* 0x00000005ff987e24 */ /* 0x000fe2000f8e00ff */
[----:B--2---:R-:W-:Y:S06]  /*15d0*/  @!P0 BRA `(.L_x_195) ;  /* 0x0000000000408947 */ /* 0x004fec0003800000 */
[----:B------:R-:W-:Y:S01]  /*15e0*/  MOV R0, 0x0 ;  /* 0x0000000000007802 */ /* 0x000fe20000000f00 */
[----:B------:R-:W-:Y:S01]  /*15f0*/  ULDC.64 UR4, c[0x4][0xa8] ;  /* 0x01002a0000047ab9 */ /* 0x000fe20000000a00 */
[----:B------:R-:W-:Y:S01]  /*1600*/  ULDC.64 UR6, c[0x4][0x28] ;  /* 0x01000a0000067ab9 */ /* 0x000fe20000000a00 */
[----:B------:R-:W-:Y:S01]  /*1610*/  IMAD.U32 R4, RZ, RZ, UR4 ;  /* 0x00000004ff047e24 */ /* 0x000fe2000f8e00ff */
[----:B------:R0:W1:Y:S01]  /*1620*/  LDC.64 R2, c[0x4][R0] ;  /* 0x0100000000027b82 */ /* 0x0000620000000a00 */
[----:B------:R-:W-:Y:S01]  /*1630*/  IMAD.U32 R5, RZ, RZ, UR5 ;  /* 0x00000005ff057e24 */ /* 0x000fe2000f8e00ff */
[----:B------:R-:W-:Y:S01]  /*1640*/  ULDC.64 UR4, c[0x4][0xb0] ;  /* 0x01002c0000047ab9 */ /* 0x000fe20000000a00 */
        /* <DEDUP_REMOVED lines=9> */
.L_x_195:
        /* <DEDUP_REMOVED lines=9> */
.L_x_336:
[----:B------:R-:W-:Y:S05]  /*1770*/  @!P0 BRA `(.L_x_197) ;  /* 0x0000000000048947 */ /* 0x000fea0003800000 */
[----:B------:R-:W-:Y:S01]  /*1780*/  BPT.TRAP 0x1 ;  /* 0x000000040000795c */ /* 0x000fe20000300000 */
.L_x_197:
        /* <DEDUP_REMOVED lines=8> */
.L_x_198:
[----:B-1----:R-:W-:Y:S05]  /*1810*/  @P1 BRA `(.L_x_199) ;  /* 0x0000000000081947 */ /* 0x002fea0003800000 */
[----:B------:R-:W1:Y:S02]  /*1820*/  SYNCS.PHASECHK.TRANS64.TRYWAIT P1, [R0+URZ+0x38830], R3 ;  /* 0x03883003000075a7 */ /* 0x000e64000802017f */
[----:B-1----:R-:W-:Y:S05]  /*1830*/  @!P1 BRA `(.L_x_200) ;  /* 0x0000010400fc9947 */ /* 0x002fea0003800000 */
.L_x_199:
[----:B------:R-:W-:Y:S05]  /*1840*/  WARPSYNC.ALL ;  /* 0x0000000000007948 */ /* 0x000fea0003800000 */
[----:B------:R-:W-:Y:S01]  /*1850*/  UIADD3 UR36, UR36, 0x24400, URZ ;  /* 0x0002440024247890 */ /* 0x000fe2000fffe03f */
[----:B------:R-:W-:Y:S01]  /*1860*/  WARPGROUP.ARRIVE ;  /* 0x00000000000079c5 */ /* 0x000fe20000000000 */
[----:B------:R-:W-:Y:S02]  /*1870*/  ULOP3.LUT UR5, UR37, 0x10000, URZ, 0xfc, !UPT ;  /* 0x0001000025057892 */ /* 0x000fe4000f8efc3f */
[----:B------:R-:W-:Y:S01]  /*1880*/  USHF.R.U32.HI UR36, URZ, 0x4, UR36 ;  /* 0x000000043f247899 */ /* 0x000fe20008011624 */
[----:B------:R-:W-:Y:S01]  /*1890*/  UMOV UR17, 0x40000040 ;  /* 0x4000004000117882 */ /* 0x000fe20000000000 */
[----:B------:R-:W-:-:S02]  /*18a0*/  UMOV UR19, 0x40000040 ;  /* 0x4000004000137882 */ /* 0x000fc40000000000 */
[----:B------:R-:W-:Y:S01]  /*18b0*/  ULOP3.LUT UR36, UR36, 0x3fff, URZ, 0xc0, !UPT ;  /* 0x00003fff24247892 */ /* 0x000fe2000f8ec03f */
[----:B------:R-:W-:Y:S01]  /*18c0*/  IMAD.U32 R13, RZ, RZ, UR17 ;  /* 0x00000011ff0d7e24 */ /* 0x000fe2000f8e00ff */
[----:B------:R-:W-:Y:S01]  /*18d0*/  UMOV UR16, UR5 ;  /* 0x0000000500107c82 */ /* 0x000fe20008000000 */
[----:B------:R-:W-:Y:S01]  /*18e0*/  UMOV UR9, UR17 ;  /* 0x0000001100097c82 */ /* 0x000fe20008000000 */
[----:B------:R-:W-:Y:S01]  /*18f0*/  ULOP3.LUT UR4, UR36, 0x10000, URZ, 0xfc, !UPT ;  /* 0x0001000024047892 */ /* 0x000fe2000f8efc3f */
[----:B------:R-:W-:Y:S01]  /*1900*/  IMAD.U32 R12, RZ, RZ, UR16 ;  /* 0x00000010ff0c7e24 */ /* 0x000fe2000f8e00ff */
[----:B------:R-:W-:Y:S01]  /*1910*/  UMOV UR8, UR16 ;  /* 0x0000001000087c82 */ /* 0x000fe20008000000 */
[----:B------:R-:W-:Y:S01]  /*1920*/  UMOV UR11, 0x40000040 ;  /* 0x40000040000b7882 */ /* 0x000fe20000000000 */
[----:B------:R-:W-:Y:S01]  /*1930*/  UMOV UR12, UR16 ;  /* 0x00000010000c7c82 */ /* 0x000fe20008000000 */
[----:B------:R-:W-:Y:S01]  /*1940*/  UMOV UR13, UR17 ;  /* 0x00000011000d7c82 */ /* 0x000fe20008000000 */
[----:B------:R-:W-:Y:S01]  /*1950*/  IMAD.U32 R15, RZ, RZ, UR4 ;  /* 0x00000004ff0f7e24 */ /* 0x000fe2000f8e00ff */
[----:B------:R-:W-:Y:S01]  /*1960*/  UIMAD UR4, UR60, 0xa00, UR4 ;  /* 0x00000a003c0478a4 */ /* 0x000fe2000f8e0204 */
[----:B------:R-:W-:Y:S01]  /*1970*/  UMOV UR15, 0x40000040 ;  /* 0x40000040000f7882 */ /* 0x000fe20000000000 */
[----:B------:R-:W-:-:S02]  /*1980*/  UMOV UR23, 0x40000040 ;  /* 0x4000004000177882 */ /* 0x000fc40000000000 */
[----:B------:R-:W-:Y:S02]  /*1990*/  UIADD3 UR10, UR4, 0x80, URZ ;  /* 0x00000080040a7890 */ /* 0x000fe4000fffe03f */
[----:B------:R-:W-:Y:S02]  /*19a0*/  UIADD3 UR14, UR4, 0x100, URZ ;  /* 0x00000100040e7890 */ /* 0x000fe4000fffe03f */
[----:B------:R-:W-:Y:S01]  /*19b0*/  UMOV UR18, UR4 ;  /* 0x0000000400127c82 */ /* 0x000fe20008000000 */
[----:B------:R-:W-:Y:S01]  /*19c0*/  UIADD3 UR6, UR4, 0x180, URZ ;  /* 0x0000018004067890 */ /* 0x000fe2000fffe03f */
[----:B------:R-:W-:Y:S01]  /*19d0*/  HGMMA.64x16x16.F32 R56, gdesc[UR16], RZ, !UPT, gsb0 ;  /* 0x00200000103879f0 */ /* 0x000fe2000c0008ff */
[----:B------:R-:W-:Y:S01]  /*19e0*/  UIADD3 UR7, UR4, 0x200, URZ ;  /* 0x0000020004077890 */ /* 0x000fe2000fffe03f */
[----:B------:R-:W-:Y:S01]  /*19f0*/  UMOV UR19, 0x40000040 ;  /* 0x4000004000137882 */ /* 0x000fe20000000000 */
[----:B------:R-:W-:Y:S02]  /*1a00*/  UIADD3 UR22, UR4, 0x382, URZ ;  /* 0x0000038204167890 */ /* 0x000fe4000fffe03f */
[----:B------:R-:W-:Y:S01]  /*1a10*/  UIADD3 UR26, UR4, 0x384, URZ ;  /* 0x00000384041a7890 */ /* 0x000fe2000fffe03f */
[----:B------:R-:W-:Y:S01]  /*1a20*/  UMOV UR27, 0x40000040 ;  /* 0x40000040001b7882 */ /* 0x000fe20000000000 */
        /* <DEDUP_REMOVED lines=16> */
[----:B------:R-:W-:-:S02]  /*1b30*/  WARPGROUP.DEPBAR.LE gsb0, 0x0 ;  /* 0x00008000000079c5 */ /* 0x000fc40000010000 */
[----:B------:R-:W-:-:S06]  /*1b40*/  WARPGROUP.ARRIVE ;  /* 0x00000000000079c5 */ /* 0x000fcc0000000000 */
[----:B------:R-:W-:Y:S01]  /*1b50*/  HGMMA.64x16x16.F32 R48, gdesc[UR8], RZ, !UPT, gsb0 ;  /* 0x00200000083079f0 */ /* 0x000fe2000c0008ff */
[----:B------:R-:W-:Y:S01]  /*1b60*/  UMOV UR8, UR16 ;  /* 0x0000001000087c82 */ /* 0x000fe20008000000 */
[----:B------:R-:W-:Y:S01]  /*1b70*/  UMOV UR9, UR17 ;  /* 0x0000001100097c82 */ /* 0x000fe20008000000 */
[----:B------:R-:W-:Y:S01]  /*1b80*/  UMOV UR10, UR6 ;  /* 0x00000006000a7c82 */ /* 0x000fe20008000000 */
[----:B------:R-:W-:Y:S01]  /*1b90*/  UMOV UR11, 0x40000040 ;  /* 0x40000040000b7882 */ /* 0x000fe20000000000 */
[----:B------:R-:W-:Y:S01]  /*1ba0*/  UIADD3 UR6, UR5, 0x2, URZ ;  /* 0x0000000205067890 */ /* 0x000fe2000fffe03f */
[----:B------:R-:W-:Y:S02]  /*1bb0*/  WARPGROUP.DEPBAR.LE gsb0, 0x0 ;  /* 0x00008000000079c5 */ /* 0x000fe40000010000 */
[----:B------:R-:W-:-:S06]  /*1bc0*/  WARPGROUP.ARRIVE ;  /* 0x00000000000079c5 */ /* 0x000fcc0000000000 */
[----:B------:R-:W-:Y:S01]  /*1bd0*/  HGMMA.64x16x16.F32 R40, gdesc[UR12], RZ, !UPT, gsb0 ;  /* 0x002000000c2879f0 */ /* 0x000fe2000c0008ff */
[----:B------:R-:W-:Y:S01]  /*1be0*/  UIADD3 UR14, UR4, 0x102, URZ ;  /* 0x00000102040e7890 */ /* 0x000fe2000fffe03f */
[----:B------:R-:W-:Y:S01]  /*1bf0*/  UMOV UR15, 0x40000040 ;  /* 0x40000040000f7882 */ /* 0x000fe20000000000 */
[----:B------:R-:W-:Y:S02]  /*1c00*/  WARPGROUP.DEPBAR.LE gsb0, 0x0 ;  /* 0x00008000000079c5 */ /* 0x000fe40000010000 */
[----:B------:R-:W-:-:S06]  /*1c10*/  WARPGROUP.ARRIVE ;  /* 0x00000000000079c5 */ /* 0x000fcc0000000000 */
[----:B------:R-:W-:Y:S01]  /*1c20*/  HGMMA.64x16x16.F32 R32, gdesc[UR8], RZ, !UPT, gsb0 ;  /* 0x00200000082079f0 */ /* 0x000fe2000c0008ff */
[----:B------:R-:W-:Y:S01]  /*1c30*/  UMOV UR8, UR16 ;  /* 0x0000001000087c82 */ /* 0x000fe20008000000 */
[----:B------:R-:W-:Y:S01]  /*1c40*/  UMOV UR9, UR17 ;  /* 0x0000001100097c82 */ /* 0x000fe20008000000 */
[----:B------:R-:W-:Y:S01]  /*1c50*/  UMOV UR10, UR7 ;  /* 0x00000007000a7c82 */ /* 0x000fe20008000000 */
[----:B------:R-:W-:Y:S01]  /*1c60*/  UMOV UR11, 0x40000040 ;  /* 0x40000040000b7882 */ /* 0x000fe20000000000 */
[----:B------:R-:W-:Y:S01]  /*1c70*/  UMOV UR16, UR6 ;  /* 0x0000000600107c82 */ /* 0x000fe20008000000 */
[----:B------:R-:W-:Y:S01]  /*1c80*/  UIADD3 UR6, UR4, 0x2, URZ ;  /* 0x0000000204067890 */ /* 0x000fe2000fffe03f */
[----:B------:R-:W-:Y:S01]  /*1c90*/  IMAD.U32 R10, RZ, RZ, UR16 ;  /* 0x00000010ff0a7e24 */ /* 0x000fe2000f8e00ff */
[----:B------:R-:W-:Y:S01]  /*1ca0*/  UMOV UR17, 0x40000040 ;  /* 0x4000004000117882 */ /* 0x000fe20000000000 */
[----:B------:R-:W-:Y:S01]  /*1cb0*/  UMOV UR12, UR16 ;  /* 0x00000010000c7c82 */ /* 0x000fe20008000000 */
[----:B------:R-:W-:Y:S01]  /*1cc0*/  UMOV UR13, UR17 ;  /* 0x00000011000d7c82 */ /* 0x000fe20008000000 */
[----:B------:R-:W-:Y:S01]  /*1cd0*/  UIADD3 UR7, UR4, 0x202, URZ ;  /* 0x0000020204077890 */ /* 0x000fe2000fffe03f */
[----:B------:R-:W-:Y:S01]  /*1ce0*/  IMAD.U32 R11, RZ, RZ, UR17 ;  /* 0x00000011ff0b7e24 */ /* 0x000fe2000f8e00ff */
[----:B------:R-:W-:Y:S01]  /*1cf0*/  UMOV UR18, UR6 ;  /* 0x0000000600127c82 */ /* 0x000fe20008000000 */
[----:B------:R-:W-:Y:S01]  /*1d00*/  UIADD3 UR6, UR4, 0x182, URZ ;  /* 0x0000018204067890 */ /* 0x000fe2000fffe03f */
[----:B------:R-:W-:-:S02]  /*1d10*/  WARPGROUP.DEPBAR.LE gsb0, 0x0 ;  /* 0x00008000000079c5 */ /* 0x000fc40000010000 */
        /* <DEDUP_REMOVED lines=76> */
[----:B------:R-:W-:Y:S02]  /*21e0*/  UIADD3 UR8, UR5, 0x6, URZ ;  /* 0x0000000605087890 */ /* 0x000fe4000fffe03f */
[----:B------:R-:W-:Y:S01]  /*21f0*/  UIADD3 UR10, UR4, 0x6, URZ ;  /* 0x00000006040a7890 */ /* 0x000fe2000fffe03f */
[----:B------:R-:W-:Y:S01]  /*2200*/  UMOV UR9, 0x40000040 ;  /* 0x4000004000097882 */ /* 0x000fe20000000000 */
[----:B------:R-:W-:Y:S01]  /*2210*/  UMOV UR11, 0x40000040 ;  /* 0x40000040000b7882 */ /* 0x000fe20000000000 */
        /* <DEDUP_REMOVED lines=23> */
[----:B01----:R-:W-:Y:S02]  /*2390*/  MOV R3, UR12 ;  /* 0x0000000c00037c02 */ /* 0x003fe40008000f00 */
[----:B------:R-:W-:Y:S01]  /*23a0*/  MOV R2, UR13 ;  /* 0x0000000d00027c02 */ /* 0x000fe20008000f00 */
        /* <DEDUP_REMOVED lines=31> */
[----:B------:R-:W-:Y:S02]  /*25a0*/  MOV R4, UR17 ;  /* 0x0000001100047c02 */ /* 0x000fe40008000f00 */
        /* <DEDUP_REMOVED lines=10> */
[----:B------:R-:W-:Y:S01]  /*2650*/  UMOV UR13, 0x40000040 ;  /* 0x40000040000d7882 */ /* 0x000fe20000000000 */
[----:B------:R-:W-:Y:S01]  /*2660*/  UMOV UR15, 0x40000040 ;  /* 0x40000040000f7882 */ /* 0x000fe20000000000 */
[----:B------:R-:W-:Y:S01]  /*2670*/  IMAD.U32 R7, RZ, RZ, UR13 ;  /* 0x0000000dff077e24 */ /* 0x000fe2000f8e00ff */
        /* <DEDUP_REMOVED lines=257> */
[----:B------:R-:W-:-:S07]  /*3690*/  UIADD3 UR5, UR5, 0xc06, URZ ;  /* 0x00000c0605057890 */ /* 0x000fce000fffe03f */
[----:B------:R-:W-:Y:S01]  /*36a0*/  UMOV UR12, UR5 ;  /* 0x00000005000c7c82 */ /* 0x000fe20008000000 */
[----:B------:R-:W-:Y:S01]  /*36b0*/  UIADD3 UR5, UR4, 0x786, URZ ;  /* 0x0000078604057890 */ /* 0x000fe2000fffe03f */
[----:B------:R-:W-:Y:S01]  /*36c0*/  IMAD.U32 R6, RZ, RZ, UR12 ;  /* 0x0000000cff067e24 */ /* 0x000fe2000f8e00ff */
[----:B------:R-:W-:-:S05]  /*36d0*/  UMOV UR16, UR12 ;  /* 0x0000000c00107c82 */ /* 0x000fca0008000000 */
        /* <DEDUP_REMOVED lines=40> */
[----:B------:R-:W-:-:S07]  /*3960*/  UIADD3 UR7, UR4, 0x806, URZ ;  /* 0x0000080604077890 */ /* 0x000fce000fffe03f */
        /* <DEDUP_REMOVED lines=11> */
[----:B------:R-:W-:Y:S01]  /*3a20*/  UMOV UR5, UR15 ;  /* 0x0000000f00057c82 */ /* 0x000fe20008000000 */
[----:B------:R-:W-:Y:S02]  /*3a30*/  R2UR UR13, R2 ;  /* 0x00000000020d72ca */ /* 0x000fe400000e0000 */
[----:B------:R-:W-:Y:S01]  /*3a40*/  R2UR UR12, R3 ;  /* 0x00000000030c72ca */ /* 0x000fe200000e0000 */
[----:B------:R-:W-:Y:S02]  /*3a50*/  WARPGROUP.DEPBAR.LE gsb0, 0x0 ;  /* 0x00008000000079c5 */ /* 0x000fe40000010000 */
[----:B------:R-:W-:-:S06]  /*3a60*/  WARPGROUP.ARRIVE ;  /* 0x00000000000079c5 */ /* 0x000fcc0000000000 */
[----:B------:R-:W-:Y:S01]  /*3a70*/  HGMMA.64x16x16.F32 R48, gdesc[UR16], R48, gsb0 ;  /* 0x00200000103079f0 */ /* 0x000fe20008000830 */
[----:B------:R-:W-:Y:S02]  /*3a80*/  R2UR UR17, R4 ;  /* 0x00000000041172ca */ /* 0x000fe400000e0000 */
[----:B------:R-:W-:Y:S01]  /*3a90*/  R2UR UR16, R5 ;  /* 0x00000000051072ca */ /* 0x000fe200000e0000 */
        /* <DEDUP_REMOVED lines=16> */
.L_x_201:
[----:B------:R-:W-:Y:S01]  /*3ba0*/  R2UR UR5, R152 ;  /* 0x00000000980572ca */ /* 0x000fe200000e0000 */
[----:B------:R-:W-:Y:S01]  /*3bb0*/  ULDC UR4, c[0x0][0x9d8] ;  /* 0x0002760000047ab9 */ /* 0x000fe20000000800 */
[----:B------:R-:W-:Y:S02]  /*3bc0*/  VIADD R2, R227, UR61 ;  /* 0x0000003de3027c36 */ /* 0x000fe40008000000 */
[----:B------:R-:W-:Y:S01]  /*3bd0*/  FMUL.FTZ R56, R56, UR4 ;  /* 0x0000000438387c20 */ /* 0x000fe20008410000 */
[----:B------:R-:W-:Y:S01]  /*3be0*/  FMUL.FTZ R57, R57, UR4 ;  /* 0x0000000439397c20 */ /* 0x000fe20008410000 */
[----:B------:R-:W-:Y:S01]  /*3bf0*/  FMUL.FTZ R60, R60, UR4 ;  /* 0x000000043c3c7c20 */ /* 0x000fe20008410000 */
[----:B------:R-:W-:Y:S01]  /*3c00*/  FMUL.FTZ R61, R61, UR4 ;  /* 0x000000043d3d7c20 */ /* 0x000fe20008410000 */
[----:B------:R-:W-:Y:S01]  /*3c10*/  FMUL.FTZ R48, R48, UR4 ;  /* 0x0000000430307c20 */ /* 0x000fe20008410000 */
[----:B------:R-:W-:Y:S01]  /*3c20*/  FMUL.FTZ R58, R58, UR4 ;  /* 0x000000043a3a7c20 */ /* 0x000fe20008410000 */
[----:B------:R-:W0:Y:S01]  /*3c30*/  MUFU.TANH R56, R56 ;  /* 0x0000003800387308 */ /* 0x000e220000002400 */
[----:B------:R-:W-:Y:S01]  /*3c40*/  FMUL.FTZ R49, R49, UR4 ;  /* 0x0000000431317c20 */ /* 0x000fe20008410000 */
[----:B------:R-:W-:Y:S01]  /*3c50*/  FMUL.FTZ R59, R59, UR4 ;  /* 0x000000043b3b7c20 */ /* 0x000fe20008410000 */
[----:B------:R-:W-:Y:S01]  /*3c60*/  FMUL.FTZ R52, R52, UR4 ;  /* 0x0000000434347c20 */ /* 0x000fe20008410000 */
[----:B------:R-:W-:-:S02]  /*3c70*/  IMAD.U32 R3, RZ, RZ, UR5 ;  /* 0x00000005ff037e24 */ /* 0x000fc4000f8e00ff */
[----:B------:R-:W-:Y:S01]  /*3c80*/  FMUL.FTZ R62, R62, UR4 ;  /* 0x000000043e3e7c20 */ /* 0x000fe20008410000 */
[----:B------:R-:W-:Y:S01]  /*3c90*/  FMUL.FTZ R53, R53, UR4 ;  /* 0x0000000435357c20 */ /* 0x000fe20008410000 */
[----:B------:R-:W-:Y:S01]  /*3ca0*/  FMUL.FTZ R63, R63, UR4 ;  /* 0x000000043f3f7c20 */ /* 0x000fe20008410000 */
[----:B------:R-:W1:Y:S01]  /*3cb0*/  MUFU.TANH R57, R57 ;  /* 0x0000003900397308 */ /* 0x000e620000002400 */
[----:B------:R-:W-:Y:S02]  /*3cc0*/  IMAD R2, R3, -0x50, R2 ;  /* 0xffffffb003027824 */ /* 0x000fe400078e0202 */
[----:B------:R-:W-:Y:S01]  /*3cd0*/  FMUL.FTZ R40, R40, UR4 ;  /* 0x0000000428287c20 */ /* 0x000fe20008410000 */
[----:B------:R-:W-:Y:S01]  /*3ce0*/  FMUL.FTZ R50, R50, UR4 ;  /* 0x0000000432327c20 */ /* 0x000fe20008410000 */
[----:B------:R-:W-:Y:S01]  /*3cf0*/  FMUL.FTZ R41, R41, UR4 ;  /* 0x0000000429297c20 */ /* 0x000fe20008410000 */
[----:B------:R-:W-:Y:S01]  /*3d00*/  FMUL.FTZ R51, R51, UR4 ;  /* 0x0000000433337c20 */ /* 0x000fe20008410000 */
[----:B------:R-:W-:Y:S01]  /*3d10*/  ISETP.GT.AND P2, PT, R2, RZ, PT ;  /* 0x000000ff0200720c */ /* 0x000fe20003f44270 */
[----:B------:R-:W-:Y:S01]  /*3d20*/  FMUL.FTZ R44, R44, UR4 ;  /* 0x000000042c2c7c20 */ /* 0x000fe20008410000 */
[----:B------:R-:W2:Y:S01]  /*3d30*/  MUFU.TANH R60, R60 ;  /* 0x0000003c003c7308 */ /* 0x000ea20000002400 */
[----:B------:R-:W-:Y:S01]  /*3d40*/  ISETP.GT.AND P1, PT, R2, 0x1, PT ;  /* 0x000000010200780c */ /* 0x000fe20003f24270 */
[----:B------:R-:W-:Y:S01]  /*3d50*/  FMUL.FTZ R54, R54, UR4 ;  /* 0x0000000436367c20 */ /* 0x000fe20008410000 */
[----:B------:R-:W-:Y:S01]  /*3d60*/  ISETP.GT.AND P6, PT, R2, 0x8, PT ;  /* 0x000000080200780c */ /* 0x000fe20003fc4270 */
[----:B------:R-:W-:Y:S01]  /*3d70*/  FMUL.FTZ R45, R45, UR4 ;  /* 0x000000042d2d7c20 */ /* 0x000fe20008410000 */
[----:B0-----:R-:W-:Y:S01]  /*3d80*/  FSEL R56, R56, -INF , P2 ;  /* 0xff80000038387808 */ /* 0x001fe20001000000 */
[----:B------:R-:W-:Y:S01]  /*3d90*/  FMUL.FTZ R55, R55, UR4 ;  /* 0x0000000437377c20 */ /* 0x000fe20008410000 */
[----:B------:R-:W-:Y:S01]  /*3da0*/  ISETP.GT.AND P5, PT, R2, 0x9, PT ;  /* 0x000000090200780c */ /* 0x000fe20003fa4270 */
[----:B------:R-:W0:Y:S01]  /*3db0*/  MUFU.TANH R61, R61 ;  /* 0x0000003d003d7308 */ /* 0x000e220000002400 */
[----:B-1----:R-:W-:Y:S01]  /*3dc0*/  FSEL R57, R57, -INF , P1 ;  /* 0xff80000039397808 */ /* 0x002fe20000800000 */
[----:B------:R-:W-:Y:S01]  /*3dd0*/  FMUL.FTZ R32, R32, UR4 ;  /* 0x0000000420207c20 */ /* 0x000fe20008410000 */
[----:B------:R-:W-:Y:S01]  /*3de0*/  ISETP.GT.AND P4, PT, R2, 0x10, PT ;  /* 0x000000100200780c */ /* 0x000fe20003f84270 */
[----:B------:R-:W-:Y:S01]  /*3df0*/  FMUL.FTZ R42, R42, UR4 ;  /* 0x000000042a2a7c20 */ /* 0x000fe20008410000 */
[----:B------:R-:W-:Y:S01]  /*3e00*/  FMNMX.FTZ R3, R56, R57, !PT ;  /* 0x0000003938037209 */ /* 0x000fe20007810000 */
[----:B------:R-:W-:Y:S01]  /*3e10*/  FMUL.FTZ R33, R33, UR4 ;  /* 0x0000000421217c20 */ /* 0x000fe20008410000 */
[----:B------:R-:W-:Y:S01]  /*3e20*/  ISETP.GT.AND P3, PT, R2, 0x11, PT ;  /* 0x000000110200780c */ /* 0x000fe20003f64270 */
[----:B------:R-:W1:Y:S01]  /*3e30*/  MUFU.TANH R48, R48 ;  /* 0x0000003000307308 */ /* 0x000e620000002400 */
[----:B--2---:R-:W-:Y:S01]  /*3e40*/  FSEL R60, R60, -INF , P6 ;  /* 0xff8000003c3c7808 */ /* 0x004fe20003000000 */
[----:B------:R-:W-:Y:S01]  /*3e50*/  FMUL.FTZ R43, R43, UR4 ;  /* 0x000000042b2b7c20 */ /* 0x000fe20008410000 */
[----:B------:R-:W-:Y:S01]  /*3e60*/  FMUL.FTZ R36, R36, UR4 ;  /* 0x0000000424247c20 */ /* 0x000fe20008410000 */
[----:B------:R-:W-:Y:S01]  /*3e70*/  FMUL.FTZ R46, R46, UR4 ;  /* 0x000000042e2e7c20 */ /* 0x000fe20008410000 */
[----:B------:R-:W-:Y:S01]  /*3e80*/  FMNMX.FTZ R4, R60, R3, !PT ;  /* 0x000000033c047209 */ /* 0x000fe20007810000 */
[----:B------:R-:W-:Y:S01]  /*3e90*/  FMUL.FTZ R37, R37, UR4 ;  /* 0x0000000425257c20 */ /* 0x000fe20008410000 */
[----:B------:R-:W-:Y:S01]  /*3ea0*/  FMUL.FTZ R47, R47, UR4 ;  /* 0x000000042f2f7c20 */ /* 0x000fe20008410000 */
[----:B------:R-:W2:Y:S01]  /*3eb0*/  MUFU.TANH R58, R58 ;  /* 0x0000003a003a7308 */ /* 0x000ea20000002400 */
[----:B0-----:R-:W-:Y:S01]  /*3ec0*/  FSEL R61, R61, -INF , P5 ;  /* 0xff8000003d3d7808 */ /* 0x001fe20002800000 */
[----:B------:R-:W-:Y:S01]  /*3ed0*/  FMUL.FTZ R24, R24, UR4 ;  /* 0x0000000418187c20 */ /* 0x000fe20008410000 */
[----:B------:R-:W-:Y:S01]  /*3ee0*/  FMUL.FTZ R34, R34, UR4 ;  /* 0x0000000422227c20 */ /* 0x000fe20008410000 */
[----:B------:R-:W-:Y:S01]  /*3ef0*/  FMUL.FTZ R25, R25, UR4 ;  /* 0x0000000419197c20 */ /* 0x000fe20008410000 */
[----:B------:R-:W-:Y:S01]  /*3f00*/  FMNMX.FTZ R3, R61, R4, !PT ;  /* 0x000000043d037209 */ /* 0x000fe20007810000 */
[----:B------:R-:W-:Y:S01]  /*3f10*/  FMUL.FTZ R35, R35, UR4 ;  /* 0x0000000423237c20 */ /* 0x000fe20008410000 */
[----:B------:R-:W-:Y:S01]  /*3f20*/  FMUL.FTZ R28, R28, UR4 ;  /* 0x000000041c1c7c20 */ /* 0x000fe20008410000 */
[----:B------:R-:W0:Y:S01]  /*3f30*/  MUFU.TANH R49, R49 ;  /* 0x0000003100317308 */ /* 0x000e220000002400 */
[----:B-1----:R-:W-:Y:S01]  /*3f40*/  FSEL R48, R48, -INF , P4 ;  /* 0xff80000030307808 */ /* 0x002fe20002000000 */
[----:B------:R-:W-:Y:S01]  /*3f50*/  FMUL.FTZ R29, R29, UR4 ;  /* 0x000000041d1d7c20 */ /* 0x000fe20008410000 */
[----:B------:R-:W-:Y:S01]  /*3f60*/  FMUL.FTZ R38, R38, UR4 ;  /* 0x0000000426267c20 */ /* 0x000fe20008410000 */
[----:B------:R-:W-:Y:S01]  /*3f70*/  FMUL.FTZ R39, R39, UR4 ;  /* 0x0000000427277c20 */ /* 0x000fe20008410000 */
[----:B------:R-:W-:Y:S01]  /*3f80*/  FMNMX.FTZ R4, R48, R3, !PT ;  /* 0x0000000330047209 */ /* 0x000fe20007810000 */
[----:B------:R-:W-:Y:S01]  /*3f90*/  FMUL.FTZ R26, R26, UR4 ;  /* 0x000000041a1a7c20 */ /* 0x000fe20008410000 */
[----:B------:R-:W-:Y:S01]  /*3fa0*/  FMUL.FTZ R27, R27, UR4 ;  /* 0x000000041b1b7c20 */ /* 0x000fe20008410000 */
[----:B------:R-:W1:Y:S01]  /*3fb0*/  MUFU.TANH R59, R59 ;  /* 0x0000003b003b7308 */ /* 0x000e620000002400 */
[----:B--2---:R-:W-:Y:S01]  /*3fc0*/  FSEL R58, R58, -INF , P2 ;  /* 0xff8000003a3a7808 */ /* 0x004fe20001000000 */
[----:B------:R-:W-:Y:S01]  /*3fd0*/  FMUL.FTZ R30, R30, UR4 ;  /* 0x000000041e1e7c20 */ /* 0x000fe20008410000 */
[----:B------:R-:W-:Y:S01]  /*3fe0*/  ISETP.GT.AND P2, PT, R2, 0x18, PT ;  /* 0x000000180200780c */ /* 0x000fe20003f44270 */
[----:B------:R-:W-:Y:S01]  /*3ff0*/  FMUL.FTZ R31, R31, UR4 ;  /* 0x000000041f1f7c20 */ /* 0x000fe20008410000 */
[----:B------:R-:W-:Y:S01]  /*4000*/  ULDC UR5, c[0x0][0x988] ;  /* 0x0002620000057ab9 */ /* 0x000fe20000000800 */
[----:B------:R-:W-:Y:S01]  /*4010*/  P2R R20, PR, RZ, 0x1 ;  /* 0x00000001ff147803 */ /* 0x000fe20000000000 */
[----:B------:R-:W-:Y:S01]  /*4020*/  UISETP.GE.AND UP0, UPT, UR61, 0x51, UPT ;  /* 0x000000513d00788c */ /* 0x000fe2000bf06270 */
[----:B------:R-:W2:Y:S01]  /*4030*/  MUFU.TANH R52, R52 ;  /* 0x0000003400347308 */ /* 0x000ea20000002400 */
[----:B0-----:R-:W-:-:S02]  /*4040*/  FSEL R49, R49, -INF , P3 ;  /* 0xff80000031317808 */ /* 0x001fc40001800000 */
[----:B------:R-:W-:Y:S02]  /*4050*/  CS2R R150, SRZ ;  /* 0x0000000000967805 */ /* 0x000fe4000001ff00 */
[----:B------:R-:W-:Y:S02]  /*4060*/  CS2R R148, SRZ ;  /* 0x0000000000947805 */ /* 0x000fe4000001ff00 */
[----:B------:R-:W-:Y:S02]  /*4070*/  CS2R R146, SRZ ;  /* 0x0000000000927805 */ /* 0x000fe4000001ff00 */
[----:B------:R-:W-:Y:S02]  /*4080*/  FMNMX.FTZ R3, R49, R4, !PT ;  /* 0x0000000431037209 */ /* 0x000fe40007810000 */
[----:B------:R-:W-:Y:S02]  /*4090*/  CS2R R144, SRZ ;  /* 0x0000000000907805 */ /* 0x000fe4000001ff00 */
[----:B------:R-:W-:Y:S01]  /*40a0*/  CS2R R142, SRZ ;  /* 0x00000000008e7805 */ /* 0x000fe2000001ff00 */
[----:B------:R-:W0:Y:S01]  /*40b0*/  MUFU.TANH R62, R62 ;  /* 0x0000003e003e7308 */ /* 0x000e220000002400 */
[----:B-1----:R-:W-:-:S02]  /*40c0*/  FSEL R59, R59, -INF , P1 ;  /* 0xff8000003b3b7808 */ /* 0x002fc40000800000 */
[----:B------:R-:W-:Y:S02]  /*40d0*/  CS2R R140, SRZ ;  /* 0x00000000008c7805 */ /* 0x000fe4000001ff00 */
[----:B------:R-:W-:Y:S02]  /*40e0*/  ISETP.GT.AND P1, PT, R2, 0x19, PT ;  /* 0x000000190200780c */ /* 0x000fe40003f24270 */
[----:B------:R-:W-:Y:S02]  /*40f0*/  CS2R R138, SRZ ;  /* 0x00000000008a7805 */ /* 0x000fe4000001ff00 */
[----:B------:R-:W-:Y:S02]  /*4100*/  CS2R R136, SRZ ;  /* 0x0000000000887805 */ /* 0x000fe4000001ff00 */
[----:B------:R-:W-:Y:S02]  /*4110*/  CS2R R134, SRZ ;  /* 0x0000000000867805 */ /* 0x000fe4000001ff00 */
[----:B------:R-:W-:Y:S01]  /*4120*/  CS2R R132, SRZ ;  /* 0x0000000000847805 */ /* 0x000fe2000001ff00 */
[----:B------:R-:W1:Y:S01]  /*4130*/  MUFU.TANH R53, R53 ;  /* 0x0000003500357308 */ /* 0x000e620000002400 */
[----:B--2---:R-:W-:-:S02]  /*4140*/  FSEL R52, R52, -INF , P2 ;  /* 0xff80000034347808 */ /* 0x004fc40001000000 */
[----:B------:R-:W-:Y:S02]  /*4150*/  CS2R R130, SRZ ;  /* 0x0000000000827805 */ /* 0x000fe4000001ff00 */
[----:B------:R-:W-:Y:S02]  /*4160*/  CS2R R128, SRZ ;  /* 0x0000000000807805 */ /* 0x000fe4000001ff00 */
[----:B------:R-:W-:Y:S02]  /*4170*/  CS2R R126, SRZ ;  /* 0x00000000007e7805 */ /* 0x000fe4000001ff00 */
[----:B------:R-:W-:Y:S02]  /*4180*/  FMNMX.FTZ R4, R52, R3, !PT ;  /* 0x0000000334047209 */ /* 0x000fe40007810000 */
[----:B------:R-:W-:Y:S02]  /*4190*/  CS2R R124, SRZ ;  /* 0x00000000007c7805 */ /* 0x000fe4000001ff00 */
[----:B------:R-:W-:Y:S01]  /*41a0*/  CS2R R122, SRZ ;  /* 0x00000000007a7805 */ /* 0x000fe2000001ff00 */
[----:B------:R-:W2:Y:S01]  /*41b0*/  MUFU.TANH R63, R63 ;  /* 0x0000003f003f7308 */ /* 0x000ea20000002400 */
[----:B0-----:R-:W-:-:S02]  /*41c0*/  FSEL R62, R62, -INF , P6 ;  /* 0xff8000003e3e7808 */ /* 0x001fc40003000000 */
[----:B------:R-:W-:Y:S02]  /*41d0*/  CS2R R120, SRZ ;  /* 0x0000000000787805 */ /* 0x000fe4000001ff00 */
[----:B------:R-:W-:Y:S02]  /*41e0*/  ISETP.GT.AND P6, PT, R2, 0x20, PT ;  /* 0x000000200200780c */ /* 0x000fe40003fc4270 */
[----:B------:R-:W-:Y:S02]  /*41f0*/  CS2R R118, SRZ ;  /* 0x0000000000767805 */ /* 0x000fe4000001ff00 */
[----:B------:R-:W-:Y:S02]  /*4200*/  CS2R R116, SRZ ;  /* 0x0000000000747805 */ /* 0x000fe4000001ff00 */
[----:B------:R-:W-:Y:S02]  /*4210*/  CS2R R114, SRZ ;  /* 0x0000000000727805 */ /* 0x000fe4000001ff00 */
[----:B------:R-:W-:Y:S01]  /*4220*/  CS2R R112, SRZ ;  /* 0x0000000000707805 */ /* 0x000fe2000001ff00 */
[----:B------:R-:W0:Y:S01]  /*4230*/  MUFU.TANH R40, R40 ;  /* 0x0000002800287308 */ /* 0x000e220000002400 */
[----:B-1----:R-:W-:-:S02]  /*4240*/  FSEL R53, R53, -INF , P1 ;  /* 0xff80000035357808 */ /* 0x002fc40000800000 */
[----:B------:R-:W-:Y:S02]  /*4250*/  CS2R R110, SRZ ;  /* 0x00000000006e7805 */ /* 0x000fe4000001ff00 */
[----:B------:R-:W-:Y:S02]  /*4260*/  CS2R R108, SRZ ;  /* 0x00000000006c7805 */ /* 0x000fe4000001ff00 */
[----:B------:R-:W-:Y:S02]  /*4270*/  CS2R R106, SRZ ;  /* 0x00000000006a7805 */ /* 0x000fe4000001ff00 */
[----:B------:R-:W-:Y:S02]  /*4280*/  FMNMX.FTZ R3, R53, R4, !PT ;  /* 0x0000000435037209 */ /* 0x000fe40007810000 */
[----:B------:R-:W-:Y:S02]  /*4290*/  CS2R R104, SRZ ;  /* 0x0000000000687805 */ /* 0x000fe4000001ff00 */
[----:B------:R-:W-:Y:S01]  /*42a0*/  CS2R R102, SRZ ;  /* 0x0000000000667805 */ /* 0x000fe2000001ff00 */
[----:B------:R-:W1:Y:S01]  /*42b0*/  MUFU.TANH R50, R50 ;  /* 0x0000003200327308 */ /* 0x000e620000002400 */
[----:B--2---:R-:W-:-:S02]  /*42c0*/  FSEL R63, R63, -INF , P5 ;  /* 0xff8000003f3f7808 */ /* 0x004fc40002800000 */
[----:B------:R-:W-:Y:S02]  /*42d0*/  CS2R R100, SRZ ;  /* 0x0000000000647805 */ /* 0x000fe4000001ff00 */
[----:B------:R-:W-:Y:S02]  /*42e0*/  ISETP.GT.AND P5, PT, R2, 0x21, PT ;  /* 0x000000210200780c */ /* 0x000fe40003fa4270 */
[----:B------:R-:W-:Y:S02]  /*42f0*/  CS2R R98, SRZ ;  /* 0x0000000000627805 */ /* 0x000fe4000001ff00 */
[----:B------:R-:W-:Y:S02]  /*4300*/  CS2R R96, SRZ ;  /* 0x0000000000607805 */ /* 0x000fe4000001ff00 */
[----:B------:R-:W-:Y:S02]  /*4310*/  CS2R R94, SRZ ;  /* 0x00000000005e7805 */ /* 0x000fe4000001ff00 */
[----:B------:R-:W-:Y:S01]  /*4320*/  CS2R R92, SRZ ;  /* 0x00000000005c7805 */ /* 0x000fe2000001ff00 */
        /* <DEDUP_REMOVED lines=22> */
[----:B------:R-:W-:Y:S01]  /*4490*/  CS2R R64, SRZ ;  /* 0x0000000000407805 */ /* 0x000fe2000001ff00 */
[----:B------:R-:W2:Y:S01]  /*44a0*/  MUFU.TANH R54, R54 ;  /* 0x0000003600367308 */ /* 0x000ea20000002400 */
[----:B0-----:R-:W-:-:S02]  /*44b0*/  FSEL R51, R51, -INF , P3 ;  /* 0xff80000033337808 */ /* 0x001fc40001800000 */
[----:B------:R-:W-:-:S05]  /*44c0*/  ISETP.GT.AND P3, PT, R2, 0x29, PT ;  /* 0x000000290200780c */ /* 0x000fca0003f64270 */
[----:B------:R-:W0:Y:S01]  /*44d0*/  MUFU.TANH R45, R45 ;  /* 0x0000002d002d7308 */ /* 0x000e220000002400 */
[----:B-1----:R-:W-:-:S04]  /*44e0*/  FSEL R44, R44, -INF , P4 ;  /* 0xff8000002c2c7808 */ /* 0x002fc80002000000 */
[----:B------:R-:W-:-:S03]  /*44f0*/  FMNMX.FTZ R4, R44, R3, !PT ;  /* 0x000000032c047209 */ /* 0x000fc60007810000 */
[----:B------:R-:W1:Y:S01]  /*4500*/  MUFU.TANH R55, R55 ;  /* 0x0000003700377308 */ /* 0x000e620000002400 */
[----:B--2---:R-:W-:Y:S02]  /*4510*/  FSEL R54, R54, -INF , P2 ;  /* 0xff80000036367808 */ /* 0x004fe40001000000 */
[----:B------:R-:W-:-:S05]  /*4520*/  ISETP.GT.AND P2, PT, R2, 0x30, PT ;  /* 0x000000300200780c */ /* 0x000fca0003f44270 */
[----:B------:R-:W2:Y:S01]  /*4530*/  MUFU.TANH R32, R32 ;  /* 0x0000002000207308 */ /* 0x000ea20000002400 */
[----:B0-----:R-:W-:-:S04]  /*4540*/  FSEL R45, R45, -INF , P3 ;  /* 0xff8000002d2d7808 */ /* 0x001fc80001800000 */
[----:B------:R-:W-:-:S03]  /*4550*/  FMNMX.FTZ R3, R45, R4, !PT ;  /* 0x000000042d037209 */ /* 0x000fc60007810000 */
[----:B------:R-:W0:Y:S01]  /*4560*/  MUFU.TANH R42, R42 ;  /* 0x0000002a002a7308 */ /* 0x000e220000002400 */
[----:B-1----:R-:W-:Y:S02]  /*4570*/  FSEL R55, R55, -INF , P1 ;  /* 0xff80000037377808 */ /* 0x002fe40000800000 */
[----:B------:R-:W-:-:S05]  /*4580*/  ISETP.GT.AND P1, PT, R2, 0x31, PT ;  /* 0x000000310200780c */ /* 0x000fca0003f24270 */
        /* <DEDUP_REMOVED lines=44> */
[----:B------:R-:W1:Y:S06]  /*4850*/  SHFL.BFLY PT, R3, R2, 0x2, 0x1f ;  /* 0x0c401f0002037f89 */ /* 0x000e6c00000e0000 */
[----:B------:R-:W3:Y:S01]  /*4860*/  MUFU.TANH R27, R27 ;  /* 0x0000001b001b7308 */ /* 0x000ee20000002400 */
[----:B--2---:R-:W-:-:S07]  /*4870*/  FSEL R39, R39, -INF , P5 ;  /* 0xff80000027277808 */ /* 0x004fce0002800000 */
[----:B------:R-:W2:Y:S01]  /*4880*/  MUFU.TANH R30, R30 ;  /* 0x0000001e001e7308 */ /* 0x000ea20000002400 */
[----:B0-----:R-:W-:-:S07]  /*4890*/  FSEL R26, R26, -INF , P4 ;  /* 0xff8000001a1a7808 */ /* 0x001fce0002000000 */
[----:B------:R-:W0:Y:S01]  /*48a0*/  MUFU.TANH R31, R31 ;  /* 0x0000001f001f7308 */ /* 0x000e220000002400 */
[----:B---3--:R-:W-:Y:S02]  /*48b0*/  FSEL R27, R27, -INF , P3 ;  /* 0xff8000001b1b7808 */ /* 0x008fe40001800000 */
[----:B-1----:R-:W-:-:S05]  /*48c0*/  FMNMX.FTZ R3, R2, R3, !PT ;  /* 0x0000000302037209 */ /* 0x002fca0007810000 */
[----:B------:R-:W1:Y:S01]  /*48d0*/  SHFL.BFLY PT, R4, R3, 0x1, 0x1f ;  /* 0x0c201f0003047f89 */ /* 0x000e6200000e0000 */
[----:B--2---:R-:W-:Y:S02]  /*48e0*/  FSEL R30, R30, -INF , P2 ;  /* 0xff8000001e1e7808 */ /* 0x004fe40001000000 */
[----:B0-----:R-:W-:Y:S02]  /*48f0*/  FSEL R31, R31, -INF , P1 ;  /* 0xff8000001f1f7808 */ /* 0x001fe40000800000 */
[----:B-1----:R-:W-:Y:S02]  /*4900*/  FMNMX.FTZ R4, R3, R4, !PT ;  /* 0x0000000403047209 */ /* 0x002fe40007810000 */
        /* <DEDUP_REMOVED lines=42> */
[----:B------:R-:W-:Y:S02]  /*4bb0*/  F2FP.F16.F32.PACK_AB R208, R57, R56 ;  /* 0x0000003839d0723e */ /* 0x000fe400000000ff */
[----:B------:R-:W-:Y:S02]  /*4bc0*/  CS2R R56, SRZ ;  /* 0x0000000000387805 */ /* 0x000fe4000001ff00 */
[----:B------:R-:W-:Y:S01]  /*4bd0*/  FMNMX.FTZ R2, R38, R3, !PT ;  /* 0x0000000326027209 */ /* 0x000fe20007810000 */
[----:B------:R-:W-:Y:S03]  /*4be0*/  MUFU.EX2 R48, R48 ;  /* 0x0000003000307308 */ /* 0x000fe60000000800 */
        /* <DEDUP_REMOVED lines=9> */
[----:B------:R-:W2:Y:S01]  /*4c80*/  MUFU.EX2 R53, R53 ;  /* 0x0000003500357308 */ /* 0x000ea20000000800 */
[----:B0-----:R-:W-:-:S07]  /*4c90*/  F2FP.F16.F32.PACK_AB R204, R49, R48 ;  /* 0x0000003031cc723e */ /* 0x001fce00000000ff */
[----:B------:R-:W-:Y:S08]  /*4ca0*/  MUFU.EX2 R40, R40 ;  /* 0x0000002800287308 */ /* 0x000ff00000000800 */
[----:B------:R-:W0:Y:S01]  /*4cb0*/  MUFU.EX2 R41, R41 ;  /* 0x0000002900297308 */ /* 0x000e220000000800 */
[----:B--2---:R-:W-:Y:S02]  /*4cc0*/  F2FP.F16.F32.PACK_AB R206, R53, R52 ;  /* 0x0000003435ce723e */ /* 0x004fe400000000ff */
[----:B-1----:R-:W-:-:S05]  /*4cd0*/  FMNMX.FTZ R5, R2, R3, !PT ;  /* 0x0000000302057209 */ /* 0x002fca0007810000 */
[----:B------:R-:W-:Y:S01]  /*4ce0*/  MUFU.EX2 R44, R44 ;  /* 0x0000002c002c7308 */ /* 0x000fe20000000800 */
[----:B------:R-:W1:Y:S07]  /*4cf0*/  SHFL.BFLY PT, R2, R5, 0x1, 0x1f ;  /* 0x0c201f0005027f89 */ /* 0x000e6e00000e0000 */
[----:B------:R-:W2:Y:S01]  /*4d00*/  MUFU.EX2 R45, R45 ;  /* 0x0000002d002d7308 */ /* 0x000ea20000000800 */
[----:B0-----:R-:W-:-:S07]  /*4d10*/  F2FP.F16.F32.PACK_AB R200, R41, R40 ;  /* 0x0000002829c8723e */ /* 0x001fce00000000ff */
[----:B------:R-:W-:Y:S08]  /*4d20*/  MUFU.EX2 R32, R32 ;  /* 0x0000002000207308 */ /* 0x000ff00000000800 */
[----:B------:R-:W-:Y:S01]  /*4d30*/  MUFU.EX2 R33, R33 ;  /* 0x0000002100217308 */ /* 0x000fe20000000800 */
[----:B--2---:R-:W-:Y:S02]  /*4d40*/  F2FP.F16.F32.PACK_AB R202, R45, R44 ;  /* 0x0000002c2dca723e */ /* 0x004fe400000000ff */
[----:B-1----:R-:W-:-:S04]  /*4d50*/  FMNMX.FTZ R3, R5, R2, !PT ;  /* 0x0000000205037209 */ /* 0x002fc80007810000 */
[C---:B------:R-:W-:Y:S01]  /*4d60*/  FSETP.NEU.FTZ.AND P1, PT, R3.reuse, -INF , PT ;  /* 0xff8000000300780b */ /* 0x040fe20003f3d000 */
[----:B------:R-:W-:Y:S01]  /*4d70*/  FMUL.FTZ R2, R3, UR5 ;  /* 0x0000000503027c20 */ /* 0x000fe20008410000 */
[----:B------:R0:W-:Y:S04]  /*4d80*/  MUFU.EX2 R5, R14 ;  /* 0x0000000e00057308 */ /* 0x0001e80000000800 */
[----:B------:R-:W-:Y:S02]  /*4d90*/  FSEL R2, R2, RZ, P1 ;  /* 0x000000ff02027208 */ /* 0x000fe40000800000 */
[----:B------:R-:W-:Y:S02]  /*4da0*/  ISETP.NE.AND P1, PT, R19, RZ, PT ;  /* 0x000000ff1300720c */ /* 0x000fe40003f25270 */
[----:B------:R-:W-:Y:S01]  /*4db0*/  MUFU.EX2 R36, R36 ;  /* 0x0000002400247308 */ /* 0x000fe20000000800 */
[--C-:B------:R-:W-:Y:S01]  /*4dc0*/  FFMA.FTZ R58, R58, UR5, -R2.reuse ;  /* 0x000000053a3a7c23 */ /* 0x100fe20008010802 */
[--C-:B------:R-:W-:Y:S01]  /*4dd0*/  FFMA.FTZ R59, R59, UR5, -R2.reuse ;  /* 0x000000053b3b7c23 */ /* 0x100fe20008010802 */
[--C-:B------:R-:W-:Y:S01]  /*4de0*/  FFMA.FTZ R62, R62, UR5, -R2.reuse ;  /* 0x000000053e3e7c23 */ /* 0x100fe20008010802 */
[--C-:B------:R-:W-:Y:S01]  /*4df0*/  FFMA.FTZ R63, R63, UR5, -R2.reuse ;  /* 0x000000053f3f7c23 */ /* 0x100fe20008010802 */
[--C-:B------:R-:W-:Y:S01]  /*4e00*/  FFMA.FTZ R50, R50, UR5, -R2.reuse ;  /* 0x0000000532327c23 */ /* 0x100fe20008010802 */
[----:B0-----:R-:W-:Y:S01]  /*4e10*/  FADD.FTZ R14, R60, R21 ;  /* 0x000000153c0e7221 */ /* 0x001fe20000010000 */
        /* <DEDUP_REMOVED lines=8> */
[----:B------:R-:W-:Y:S01]  /*4ea0*/  FFMA.FTZ R46, R46, UR5, -R2 ;  /* 0x000000052e2e7c23 */ /* 0x000fe20008010802 */
[----:B------:R-:W0:Y:S01]  /*4eb0*/  MUFU.EX2 R59, R59 ;  /* 0x0000003b003b7308 */ /* 0x000e220000000800 */
[----:B------:R-:W-:-:S02]  /*4ec0*/  @P1 VIADD R0, R0, 0x38840 ;  /* 0x0003884000001836 */ /* 0x000fc40000000000 */
[----:B------:R-:W-:Y:S01]  /*4ed0*/  FADD.FTZ R29, R49, R14 ;  /* 0x0000000e311d7221 */ /* 0x000fe20000010000 */
[--C-:B------:R-:W-:Y:S01]  /*4ee0*/  FFMA.FTZ R47, R47, UR5, -R2.reuse ;  /* 0x000000052f2f7c23 */ /* 0x100fe20008010802 */
[--C-:B------:R-:W-:Y:S01]  /*4ef0*/  FFMA.FTZ R34, R34, UR5, -R2.reuse ;  /* 0x0000000522227c23 */ /* 0x100fe20008010802 */
[----:B------:R-:W-:Y:S01]  /*4f00*/  FFMA.FTZ R35, R35, UR5, -R2 ;  /* 0x0000000523237c23 */ /* 0x000fe20008010802 */
[----:B------:R-:W-:Y:S01]  /*4f10*/  FADD.FTZ R20, R52, R29 ;  /* 0x0000001d34147221 */ /* 0x000fe20000010000 */
[----:B------:R-:W-:Y:S01]  /*4f20*/  @P1 PRMT R0, R23, 0x654, R0 ;  /* 0x0000065417001816 */ /* 0x000fe20000000000 */
[----:B------:R-:W1:Y:S01]  /*4f30*/  MUFU.EX2 R62, R62 ;  /* 0x0000003e003e7308 */ /* 0x000e620000000800 */
[----:B------:R-:W-:Y:S01]  /*4f40*/  FFMA.FTZ R38, R38, UR5, -R2 ;  /* 0x0000000526267c23 */ /* 0x000fe20008010802 */
[----:B------:R-:W-:Y:S01]  /*4f50*/  FADD.FTZ R29, R53, R20 ;  /* 0x00000014351d7221 */ /* 0x000fe20000010000 */
[----:B------:R2:W-:Y:S01]  /*4f60*/  @P1 SYNCS.ARRIVE.TRANS64.RED.A1T0 RZ, [R0+URZ], RZ ;  /* 0x000000ff00ff19a7 */ /* 0x0005e2000810043f */
[--C-:B------:R-:W-:Y:S01]  /*4f70*/  FFMA.FTZ R39, R39, UR5, -R2.reuse ;  /* 0x0000000527277c23 */ /* 0x100fe20008010802 */
[--C-:B------:R-:W-:Y:S01]  /*4f80*/  FFMA.FTZ R26, R26, UR5, -R2.reuse ;  /* 0x000000051a1a7c23 */ /* 0x100fe20008010802 */
[----:B------:R-:W-:Y:S01]  /*4f90*/  FADD.FTZ R20, R40, R29 ;  /* 0x0000001d28147221 */ /* 0x000fe20000010000 */
[----:B------:R-:W-:Y:S01]  /*4fa0*/  FFMA.FTZ R27, R27, UR5, -R2 ;  /* 0x000000051b1b7c23 */ /* 0x000fe20008010802 */
[----:B------:R-:W3:Y:S01]  /*4fb0*/  MUFU.EX2 R63, R63 ;  /* 0x0000003f003f7308 */ /* 0x000ee20000000800 */
[----:B0-----:R-:W-:Y:S01]  /*4fc0*/  FADD.FTZ R21, R58, R59 ;  /* 0x0000003b3a157221 */ /* 0x001fe20000010000 */
[----:B------:R-:W-:Y:S01]  /*4fd0*/  FADD.FTZ R29, R41, R20 ;  /* 0x00000014291d7221 */ /* 0x000fe20000010000 */
[--C-:B------:R-:W-:Y:S01]  /*4fe0*/  FFMA.FTZ R30, R30, UR5, -R2.reuse ;  /* 0x000000051e1e7c23 */ /* 0x100fe20008010802 */
[----:B------:R-:W-:Y:S01]  /*4ff0*/  FFMA.FTZ R2, R31, UR5, -R2 ;  /* 0x000000051f027c23 */ /* 0x000fe20008010802 */
[----:B------:R-:W-:Y:S01]  /*5000*/  PLOP3.LUT P1, PT, PT, PT, UP0, 0x80, 0x0 ;  /* 0x000000000000781c */ /* 0x000fe20003f2f008 */
[----:B--2---:R-:W-:Y:S01]  /*5010*/  FADD.FTZ R0, R44, R29 ;  /* 0x0000001d2c007221 */ /* 0x004fe20000010000 */
[----:B------:R-:W-:Y:S01]  /*5020*/  F2FP.F16.F32.PACK_AB R196, R33, R32 ;  /* 0x0000002021c4723e */ /* 0x000fe200000000ff */
[----:B------:R-:W0:Y:S01]  /*5030*/  MUFU.EX2 R50, R50 ;  /* 0x0000003200327308 */ /* 0x000e220000000800 */
[----:B-1----:R-:W-:Y:S01]  /*5040*/  FADD.FTZ R14, R62, R21 ;  /* 0x000000153e0e7221 */ /* 0x002fe20000010000 */
[----:B------:R-:W-:Y:S01]  /*5050*/  FADD.FTZ R29, R45, R0 ;  /* 0x000000002d1d7221 */ /* 0x000fe20000010000 */
[----:B------:R-:W-:-:S02]  /*5060*/  F2FP.F16.F32.PACK_AB R209, R59, R58 ;  /* 0x0000003a3bd1723e */ /* 0x000fc400000000ff */
[----:B------:R-:W-:Y:S02]  /*5070*/  CS2R R60, SRZ ;  /* 0x00000000003c7805 */ /* 0x000fe4000001ff00 */
[----:B------:R-:W-:Y:S02]  /*5080*/  CS2R R58, SRZ ;  /* 0x00000000003a7805 */ /* 0x000fe4000001ff00 */
[----:B------:R-:W-:Y:S02]  /*5090*/  CS2R R52, SRZ ;  /* 0x0000000000347805 */ /* 0x000fe4000001ff00 */
[----:B------:R-:W-:Y:S01]  /*50a0*/  CS2R R48, SRZ ;  /* 0x0000000000307805 */ /* 0x000fe2000001ff00 */
[----:B------:R-:W1:Y:S01]  /*50b0*/  MUFU.EX2 R51, R51 ;  /* 0x0000003300337308 */ /* 0x000e620000000800 */
[C---:B---3--:R-:W-:Y:S01]  /*50c0*/  FADD.FTZ R21, R63.reuse, R14 ;  /* 0x0000000e3f157221 */ /* 0x048fe20000010000 */
[----:B------:R-:W-:Y:S02]  /*50d0*/  F2FP.F16.F32.PACK_AB R211, R63, R62 ;  /* 0x0000003e3fd3723e */ /* 0x000fe400000000ff */
[----:B------:R-:W-:-:S02]  /*50e0*/  CS2R R62, SRZ ;  /* 0x00000000003e7805 */ /* 0x000fc4000001ff00 */
[----:B------:R-:W-:Y:S02]  /*50f0*/  CS2R R44, SRZ ;  /* 0x00000000002c7805 */ /* 0x000fe4000001ff00 */
[----:B------:R-:W-:Y:S01]  /*5100*/  CS2R R40, SRZ ;  /* 0x0000000000287805 */ /* 0x000fe2000001ff00 */
[----:B------:R-:W2:Y:S01]  /*5110*/  MUFU.EX2 R54, R54 ;  /* 0x0000003600367308 */ /* 0x000ea20000000800 */
[----:B0-----:R-:W-:-:S07]  /*5120*/  FADD.FTZ R14, R50, R21 ;  /* 0x00000015320e7221 */ /* 0x001fce0000010000 */
[----:B------:R-:W0:Y:S01]  /*5130*/  MUFU.EX2 R55, R55 ;  /* 0x0000003700377308 */ /* 0x000e220000000800 */
[C---:B-1----:R-:W-:Y:S01]  /*5140*/  FADD.FTZ R21, R51.reuse, R14 ;  /* 0x0000000e33157221 */ /* 0x042fe20000010000 */
[----:B------:R-:W-:Y:S02]  /*5150*/  F2FP.F16.F32.PACK_AB R205, R51, R50 ;  /* 0x0000003233cd723e */ /* 0x000fe400000000ff */
[----:B------:R-:W-:-:S04]  /*5160*/  CS2R R50, SRZ ;  /* 0x0000000000327805 */ /* 0x000fc8000001ff00 */
[----:B------:R-:W1:Y:S01]  /*5170*/  MUFU.EX2 R42, R42 ;  /* 0x0000002a002a7308 */ /* 0x000e620000000800 */
[----:B--2---:R-:W-:-:S07]  /*5180*/  FADD.FTZ R14, R54, R21 ;  /* 0x00000015360e7221 */ /* 0x004fce0000010000 */
[----:B------:R-:W2:Y:S01]  /*5190*/  MUFU.EX2 R43, R43 ;  /* 0x0000002b002b7308 */ /* 0x000ea20000000800 */
[C---:B0-----:R-:W-:Y:S01]  /*51a0*/  FADD.FTZ R21, R55.reuse, R14 ;  /* 0x0000000e37157221 */ /* 0x041fe20000010000 */
[----:B------:R-:W-:Y:S01]  /*51b0*/  FADD.FTZ R14, R32, R29 ;  /* 0x0000001d200e7221 */ /* 0x000fe20000010000 */
[----:B------:R-:W-:Y:S02]  /*51c0*/  F2FP.F16.F32.PACK_AB R207, R55, R54 ;  /* 0x0000003637cf723e */ /* 0x000fe400000000ff */
[----:B------:R-:W-:Y:S01]  /*51d0*/  CS2R R54, SRZ ;  /* 0x0000000000367805 */ /* 0x000fe2000001ff00 */
[----:B------:R-:W-:Y:S01]  /*51e0*/  FADD.FTZ R29, R33, R14 ;  /* 0x0000000e211d7221 */ /* 0x000fe20000010000 */
[----:B------:R-:W-:Y:S01]  /*51f0*/  CS2R R32, SRZ ;  /* 0x0000000000207805 */ /* 0x000fe2000001ff00 */
[----:B------:R-:W0:Y:S01]  /*5200*/  MUFU.EX2 R46, R46 ;  /* 0x0000002e002e7308 */ /* 0x000e220000000800 */
[----:B-1----:R-:W-:Y:S01]  /*5210*/  FADD.FTZ R0, R42, R21 ;  /* 0x000000152a007221 */ /* 0x002fe20000010000 */
[----:B------:R-:W-:-:S06]  /*5220*/  FADD.FTZ R14, R36, R29 ;  /* 0x0000001d240e7221 */ /* 0x000fcc0000010000 */
[----:B------:R-:W1:Y:S01]  /*5230*/  MUFU.EX2 R47, R47 ;  /* 0x0000002f002f7308 */ /* 0x000e620000000800 */
[C---:B--2---:R-:W-:Y:S01]  /*5240*/  FADD.FTZ R21, R43.reuse, R0 ;  /* 0x000000002b157221 */ /* 0x044fe20000010000 */
[----:B------:R-:W-:Y:S02]  /*5250*/  F2FP.F16.F32.PACK_AB R201, R43, R42 ;  /* 0x0000002a2bc9723e */ /* 0x000fe400000000ff */
[----:B------:R-:W-:-:S04]  /*5260*/  CS2R R42, SRZ ;  /* 0x00000000002a7805 */ /* 0x000fc8000001ff00 */
        /* <DEDUP_REMOVED lines=10> */
[----:B------:R-:W-:Y:S02]  /*5310*/  F2FP.F16.F32.PACK_AB R198, R37, R36 ;  /* 0x0000002425c6723e */ /* 0x000fe400000000ff */
[----:B------:R-:W-:-:S04]  /*5320*/  CS2R R36, SRZ ;  /* 0x0000000000247805 */ /* 0x000fc8000001ff00 */
[----:B------:R-:W0:Y:S01]  /*5330*/  MUFU.EX2 R38, R38 ;  /* 0x0000002600267308 */ /* 0x000e220000000800 */
[C---:B-1----:R-:W-:Y:S01]  /*5340*/  FADD.FTZ R21, R35.reuse, R0 ;  /* 0x0000000023157221 */ /* 0x042fe20000010000 */
[----:B------:R-:W-:Y:S02]  /*5350*/  F2FP.F16.F32.PACK_AB R197, R35, R34 ;  /* 0x0000002223c5723e */ /* 0x000fe400000000ff */
[----:B------:R-:W-:-:S04]  /*5360*/  CS2R R34, SRZ ;  /* 0x0000000000227805 */ /* 0x000fc8000001ff00 */
[----:B------:R-:W1:Y:S01]  /*5370*/  MUFU.EX2 R25, R25 ;  /* 0x0000001900197308 */ /* 0x000e620000000800 */
[----:B--2---:R-:W-:-:S07]  /*5380*/  FADD.FTZ R14, R24, R29 ;  /* 0x0000001d180e7221 */ /* 0x004fce0000010000 */
[----:B------:R-:W2:Y:S01]  /*5390*/  MUFU.EX2 R39, R39 ;  /* 0x0000002700277308 */ /* 0x000ea20000000800 */
[----:B0-----:R-:W-:-:S07]  /*53a0*/  FADD.FTZ R0, R38, R21 ;  /* 0x0000001526007221 */ /* 0x001fce0000010000 */
[----:B------:R-:W0:Y:S01]  /*53b0*/  MUFU.EX2 R28, R28 ;  /* 0x0000001c001c7308 */ /* 0x000e220000000800 */
[C---:B-1----:R-:W-:Y:S01]  /*53c0*/  FADD.FTZ R29, R25.reuse, R14 ;  /* 0x0000000e191d7221 */ /* 0x042fe20000010000 */
[----:B------:R-:W-:Y:S02]  /*53d0*/  F2FP.F16.F32.PACK_AB R192, R25, R24 ;  /* 0x0000001819c0723e */ /* 0x000fe400000000ff */
[----:B------:R-:W-:-:S04]  /*53e0*/  CS2R R24, SRZ ;  /* 0x0000000000187805 */ /* 0x000fc8000001ff00 */
[----:B------:R-:W1:Y:S01]  /*53f0*/  MUFU.EX2 R26, R26 ;  /* 0x0000001a001a7308 */ /* 0x000e620000000800 */
[C---:B--2---:R-:W-:Y:S01]  /*5400*/  FADD.FTZ R21, R39.reuse, R0 ;  /* 0x0000000027157221 */ /* 0x044fe20000010000 */
[----:B------:R-:W-:Y:S02]  /*5410*/  F2FP.F16.F32.PACK_AB R199, R39, R38 ;  /* 0x0000002627c7723e */ /* 0x000fe400000000ff */
[----:B------:R-:W-:-:S04]  /*5420*/  CS2R R38, SRZ ;  /* 0x0000000000267805 */ /* 0x000fc8000001ff00 */
[----:B------:R-:W2:Y:S01]  /*5430*/  MUFU.EX2 R27, R27 ;  /* 0x0000001b001b7308 */ /* 0x000ea20000000800 */
[----:B0-----:R-:W-:Y:S01]  /*5440*/  FADD.FTZ R14, R28, R29 ;  /* 0x0000001d1c0e7221 */ /* 0x001fe20000010000 */
[C---:B------:R-:W-:Y:S02]  /*5450*/  F2FP.F16.F32.PACK_AB R194, R5.reuse, R28 ;  /* 0x0000001c05c2723e */ /* 0x040fe400000000ff */
[----:B------:R-:W-:Y:S01]  /*5460*/  CS2R R28, SRZ ;  /* 0x00000000001c7805 */ /* 0x000fe2000001ff00 */
[----:B------:R-:W-:-:S03]  /*5470*/  FADD.FTZ R14, R5, R14 ;  /* 0x0000000e050e7221 */ /* 0x000fc60000010000 */
[----:B------:R-:W0:Y:S01]  /*5480*/  MUFU.EX2 R30, R30 ;  /* 0x0000001e001e7308 */ /* 0x000e220000000800 */
[----:B-1----:R-:W-:-:S07]  /*5490*/  FADD.FTZ R0, R26, R21 ;  /* 0x000000151a007221 */ /* 0x002fce0000010000 */
[----:B------:R1:W3:Y:S01]  /*54a0*/  MUFU.EX2 R195, R2 ;  /* 0x0000000200c37308 */ /* 0x0002e20000000800 */
[C---:B--2---:R-:W-:Y:S01]  /*54b0*/  FADD.FTZ R5, R27.reuse, R0 ;  /* 0x000000001b057221 */ /* 0x044fe20000010000 */
[----:B------:R-:W-:Y:S02]  /*54c0*/  F2FP.F16.F32.PACK_AB R193, R27, R26 ;  /* 0x0000001a1bc1723e */ /* 0x000fe400000000ff */
[----:B------:R-:W-:Y:S01]  /*54d0*/  CS2R R26, SRZ ;  /* 0x00000000001a7805 */ /* 0x000fe2000001ff00 */
[----:B0-----:R-:W-:Y:S01]  /*54e0*/  FADD.FTZ R0, R30, R5 ;  /* 0x000000051e007221 */ /* 0x001fe20000010000 */
[----:B-1----:R-:W-:-:S03]  /*54f0*/  IMAD.MOV.U32 R2, RZ, RZ, 0x3f800000 ;  /* 0x3f800000ff027424 */ /* 0x002fc600078e00ff */
[C---:B---3--:R-:W-:Y:S01]  /*5500*/  FADD.FTZ R5, R195.reuse, R0 ;  /* 0x00000000c3057221 */ /* 0x048fe20000010000 */
[----:B------:R-:W-:Y:S01]  /*5510*/  F2FP.F16.F32.PACK_AB R195, R195, R30 ;  /* 0x0000001ec3c3723e */ /* 0x000fe200000000ff */
[----:B------:R-:W-:Y:S01]  /*5520*/  IMAD.MOV.U32 R0, RZ, RZ, 0x3f800000 ;  /* 0x3f800000ff007424 */ /* 0x000fe200078e00ff */
[----:B------:R-:W-:Y:S01]  /*5530*/  CS2R R30, SRZ ;  /* 0x00000000001e7805 */ /* 0x000fe2000001ff00 */
[----:B------:R-:W-:Y:S06]  /*5540*/  @!P1 BRA `(.L_x_202) ;  /* 0x0000004000189947 */ /* 0x000fec0003800000 */
[----:B------:R-:W-:Y:S01]  /*5550*/  R2UR UR4, R152 ;  /* 0x00000000980472ca */ /* 0x000fe200000e0000 */
[----:B------:R-:W-:Y:S01]  /*5560*/  IMAD.MOV.U32 R20, RZ, RZ, R3 ;  /* 0x000000ffff147224 */ /* 0x000fe200078e0003 */
[----:B------:R-:W-:Y:S01]  /*5570*/  ULDC UR61, c[0x0][0x9d8] ;  /* 0x00027600003d7ab9 */ /* 0x000fe20000000800 */
[----:B------:R-:W-:Y:S02]  /*5580*/  IMAD.MOV.U32 R21, RZ, RZ, R4 ;  /* 0x000000ffff157224 */ /* 0x000fe400078e0004 */
[----:B------:R-:W-:Y:S02]  /*5590*/  IMAD.U32 R234, RZ, RZ, UR60 ;  /* 0x0000003cffea7e24 */ /* 0x000fe4000f8e00ff */
[----:B------:R-:W-:Y:S02]  /*55a0*/  IMAD.MOV.U32 R0, RZ, RZ, 0x3f800000 ;  /* 0x3f800000ff007424 */ /* 0x000fe400078e00ff */
[----:B------:R-:W-:-:S04]  /*55b0*/  IMAD.MOV.U32 R151, RZ, RZ, RZ ;  /* 0x000000ffff977224 */ /* 0x000fc800078e00ff */
[----:B------:R-:W-:-:S06]  /*55c0*/  UIADD3 UR4, UR4, -0x2, URZ ;  /* 0xfffffffe04047890 */ /* 0x000fcc000fffe03f */
[----:B------:R-:W-:Y:S01]  /*55d0*/  IMAD.U32 R233, RZ, RZ, UR4 ;  /* 0x00000004ffe97e24 */ /* 0x000fe2000f8e00ff */
[----:B------:R-:W-:-:S13]  /*55e0*/  R2UR UR4, R16 ;  /* 0x00000000100472ca */ /* 0x000fda00000e0000 */
[----:B------:R-:W-:-:S07]  /*55f0*/  IMAD.U32 R235, RZ, RZ, UR4 ;  /* 0x00000004ffeb7e24 */ /* 0x000fce000f8e00ff */
.L_x_213:
        /* <DEDUP_REMOVED lines=10> */
.L_x_203:
        /* <DEDUP_REMOVED lines=12> */
.L_x_204:
[----:B-1----:R-:W-:Y:S05]  /*5760*/  @P1 BRA `(.L_x_205) ;  /* 0x00000000000c1947 */ /* 0x002fea0003800000 */
[----:B------:R-:W-:-:S13]  /*5770*/  R2UR UR4, R232 ;  /* 0x00000000e80472ca */ /* 0x000fda00000e0000 */
[----:B------:R-:W1:Y:S02]  /*5780*/  SYNCS.PHASECHK.TRANS64.TRYWAIT P1, [UR4+0x38830], R3 ;  /* 0x03883003ff0075a7 */ /* 0x000e640008020144 */
[----:B-1----:R-:W-:Y:S05]  /*5790*/  @!P1 BRA `(.L_x_206) ;  /* 0x000000c800389947 */ /* 0x002fea0003800000 */
.L_x_205:
        /* <DEDUP_REMOVED lines=195> */
[----:B-1----:R-:W-:-:S06]  /*63d0*/  WARPGROUP.ARRIVE ;  /* 0x00000000000079c5 */ /* 0x002fcc0000000000 */
        /* <DEDUP_REMOVED lines=447> */
.L_x_207:
[----:B------:R-:W-:Y:S02]  /*7fd0*/  R2UR UR6, R4 ;  /* 0x00000000040672ca */ /* 0x000fe400000e0000 */
[----:B------:R-:W-:Y:S02]  /*7fe0*/  R2UR UR4, R234 ;  /* 0x00000000ea0472ca */ /* 0x000fe400000e0000 */
[----:B------:R-:W-:-:S11]  /*7ff0*/  R2UR UR5, R235 ;  /* 0x00000000eb0572ca */ /* 0x000fd600000e0000 */
[----:B------:R-:W-:Y:S02]  /*8000*/  ULEA UR4, UR4, UR6, 0x3 ;  /* 0x0000000604047291 */ /* 0x000fe4000f8e183f */
[----:B------:R-:W-:-:S05]  /*8010*/  IMAD.U32 R0, RZ, RZ, UR5 ;  /* 0x00000005ff007e24 */ /* 0x000fca000f8e00ff */
[----:B------:R-:W-:-:S04]  /*8020*/  SHF.L.U32 R0, R0, 0x1f, RZ ;  /* 0x0000001f00007819 */ /* 0x000fc800000006ff */
[----:B------:R1:W2:Y:S01]  /*8030*/  SYNCS.PHASECHK.TRANS64.TRYWAIT P1, [UR4+0x38850], R0 ;  /* 0x03885000ff0075a7 */ /* 0x0002a20008020144 */
[----:B------:R-:W-:Y:S05]  /*8040*/  @!P0 BRA `(.L_x_208) ;  /* 0x0000000000048947 */ /* 0x000fea0003800000 */
[----:B------:R-:W-:Y:S01]  /*8050*/  BPT.TRAP 0x1 ;  /* 0x000000040000795c */ /* 0x000fe20000300000 */
.L_x_208:
[----:B--2---:R-:W-:Y:S05]  /*8060*/  @P1 BRA `(.L_x_209) ;  /* 0x0000000000081947 */ /* 0x004fea0003800000 */
[----:B------:R-:W2:Y:S02]  /*8070*/  SYNCS.PHASECHK.TRANS64.TRYWAIT P1, [UR4+0x38850], R0 ;  /* 0x03885000ff0075a7 */ /* 0x000ea40008020144 */
[----:B--2---:R-:W-:Y:S05]  /*8080*/  @!P1 BRA `(.L_x_210) ;  /* 0x000000a000189947 */ /* 0x004fea0003800000 */
.L_x_209:
[----:B------:R-:W-:Y:S01]  /*8090*/  R2UR UR5, R4 ;  /* 0x00000000040572ca */ /* 0x000fe200000e0000 */
[----:B------:R-:W-:Y:S01]  /*80a0*/  WARPGROUP.ARRIVE ;  /* 0x00000000000079c5 */ /* 0x000fe20000000000 */
[----:B------:R-:W-:Y:S01]  /*80b0*/  R2UR UR6, R234 ;  /* 0x00000000ea0672ca */ /* 0x000fe200000e0000 */
[----:B------:R-:W-:-:S10]  /*80c0*/  UMOV UR7, 0x40000040 ;  /* 0x4000004000077882 */ /* 0x000fd40000000000 */
[----:B------:R-:W-:-:S04]  /*80d0*/  UIADD3 UR5, UR5, 0x400, URZ ;  /* 0x0000040005057890 */ /* 0x000fc8000fffe03f */
[----:B------:R-:W-:-:S04]  /*80e0*/  USHF.R.U32.HI UR5, URZ, 0x4, UR5 ;  /* 0x000000043f057899 */ /* 0x000fc80008011605 */
[----:B------:R-:W-:-:S04]  /*80f0*/  ULOP3.LUT UR5, UR5, 0x3fff, URZ, 0xc0, !UPT ;  /* 0x00003fff05057892 */ /* 0x000fc8000f8ec03f */
[----:B------:R-:W-:-:S04]  /*8100*/  ULOP3.LUT UR5, UR5, 0x2800000, URZ, 0xfc, !UPT ;  /* 0x0280000005057892 */ /* 0x000fc8000f8efc3f */
[----:B------:R-:W-:-:S07]  /*8110*/  UIMAD UR5, UR6, 0xa00, UR5 ;  /* 0x00000a00060578a4 */ /* 0x000fce000f8e0205 */
[----:B------:R-:W-:Y:S02]  /*8120*/  UMOV UR6, UR5 ;  /* 0x0000000500067c82 */ /* 0x000fe40008000000 */
        /* <DEDUP_REMOVED lines=24> */
[----:B------:R-:W-:Y:S03]  /*82b0*/  HGMMA.64x256x16.F32 R24, R192, gdesc[UR4].tnspB, R24, gsb0 ;  /* 0x43e00004c0187df0 */ /* 0x000fe60008000818 */
[----:B------:R-:W-:Y:S02]  /*82c0*/  WARPGROUP.DEPBAR.LE gsb0, 0x0 ;  /* 0x00008000000079c5 */ /* 0x000fe40000010000 */
[----:B------:R-:W-:Y:S05]  /*82d0*/  @!P0 BRA `(.L_x_211) ;  /* 0x0000000000048947 */ /* 0x000fea0003800000 */
[----:B------:R-:W-:Y:S01]  /*82e0*/  BPT.TRAP 0x1 ;  /* 0x000000040000795c */ /* 0x000fe20000300000 */
.L_x_211:
        /* <DEDUP_REMOVED lines=10> */
[----:B------:R-:W-:Y:S01]  /*8390*/  FMUL.FTZ R178, R178, UR61 ;  /* 0x0000003db2b27c20 */ /* 0x000fe20008410000 */
[----:B------:R-:W-:Y:S01]  /*83a0*/  FMUL.FTZ R177, R177, UR61 ;  /* 0x0000003db1b17c20 */ /* 0x000fe20008410000 */
[----:B------:R-:W-:Y:S01]  /*83b0*/  FMUL.FTZ R179, R179, UR61 ;  /* 0x0000003db3b37c20 */ /* 0x000fe20008410000 */
[----:B------:R-:W-:Y:S01]  /*83c0*/  FMUL.FTZ R180, R180, UR61 ;  /* 0x0000003db4b47c20 */ /* 0x000fe20008410000 */
[----:B------:R-:W2:Y:S01]  /*83d0*/  MUFU.TANH R193, R193 ;  /* 0x000000c100c17308 */ /* 0x000ea20000002400 */
[----:B------:R-:W-:Y:S01]  /*83e0*/  FMUL.FTZ R182, R182, UR61 ;  /* 0x0000003db6b67c20 */ /* 0x000fe20008410000 */
[----:B------:R-:W-:Y:S01]  /*83f0*/  FMUL.FTZ R192, R169, UR61 ;  /* 0x0000003da9c07c20 */ /* 0x000fe20008410000 */
[----:B------:R-:W-:Y:S01]  /*8400*/  FMUL.FTZ R169, R171, UR61 ;  /* 0x0000003daba97c20 */ /* 0x000fe20008410000 */
[----:B------:R-:W-:Y:S01]  /*8410*/  FMUL.FTZ R171, R175, UR61 ;  /* 0x0000003dafab7c20 */ /* 0x000fe20008410000 */
[----:B------:R-:W-:Y:S01]  /*8420*/  FMUL.FTZ R181, R181, UR61 ;  /* 0x0000003db5b57c20 */ /* 0x000fe20008410000 */
[----:B------:R-:W-:Y:S01]  /*8430*/  FMUL.FTZ R175, R161, UR61 ;  /* 0x0000003da1af7c20 */ /* 0x000fe20008410000 */
[----:B------:R-:W-:Y:S01]  /*8440*/  FMUL.FTZ R183, R183, UR61 ;  /* 0x0000003db7b77c20 */ /* 0x000fe20008410000 */
[----:B------:R-:W3:Y:S01]  /*8450*/  MUFU.TANH R185, R185 ;  /* 0x000000b900b97308 */ /* 0x000ee20000002400 */
[----:B01----:R-:W-:Y:S01]  /*8460*/  FMNMX.FTZ R0, R184, R21, !PT ;  /* 0x00000015b8007209 */ /* 0x003fe20007810000 */
[----:B------:R-:W-:Y:S01]  /*8470*/  FMUL.FTZ R161, R163, UR61 ;  /* 0x0000003da3a17c20 */ /* 0x000fe20008410000 */
[----:B------:R-:W-:Y:S01]  /*8480*/  FMUL.FTZ R163, R167, UR61 ;  /* 0x0000003da7a37c20 */ /* 0x000fe20008410000 */
[----:B------:R-:W-:Y:S01]  /*8490*/  FMUL.FTZ R167, R153, UR61 ;  /* 0x0000003d99a77c20 */ /* 0x000fe20008410000 */
[----:B------:R-:W-:Y:S01]  /*84a0*/  FMUL.FTZ R191, R168, UR61 ;  /* 0x0000003da8bf7c20 */ /* 0x000fe20008410000 */
[----:B------:R-:W-:Y:S01]  /*84b0*/  FMUL.FTZ R168, R170, UR61 ;  /* 0x0000003daaa87c20 */ /* 0x000fe20008410000 */
[----:B------:R-:W-:Y:S01]  /*84c0*/  FMUL.FTZ R170, R174, UR61 ;  /* 0x0000003daeaa7c20 */ /* 0x000fe20008410000 */
[----:B------:R-:W0:Y:S01]  /*84d0*/  MUFU.TANH R186, R186 ;  /* 0x000000ba00ba7308 */ /* 0x000e220000002400 */
[----:B--2---:R-:W-:Y:S01]  /*84e0*/  FMNMX.FTZ R3, R193, R20, !PT ;  /* 0x00000014c1037209 */ /* 0x004fe20007810000 */
[----:B------:R-:W-:Y:S01]  /*84f0*/  FMUL.FTZ R172, R172, UR61 ;  /* 0x0000003dacac7c20 */ /* 0x000fe20008410000 */
[----:B------:R-:W-:Y:S01]  /*8500*/  FMUL.FTZ R173, R173, UR61 ;  /* 0x0000003dadad7c20 */ /* 0x000fe20008410000 */
[----:B------:R-:W-:Y:S01]  /*8510*/  FMUL.FTZ R174, R160, UR61 ;  /* 0x0000003da0ae7c20 */ /* 0x000fe20008410000 */
[----:B------:R-:W-:Y:S01]  /*8520*/  FMUL.FTZ R160, R162, UR61 ;  /* 0x0000003da2a07c20 */ /* 0x000fe20008410000 */
[----:B------:R-:W-:Y:S01]  /*8530*/  FMUL.FTZ R162, R166, UR61 ;  /* 0x0000003da6a27c20 */ /* 0x000fe20008410000 */
[----:B------:R-:W-:Y:S01]  /*8540*/  FMUL.FTZ R164, R164, UR61 ;  /* 0x0000003da4a47c20 */ /* 0x000fe20008410000 */
[----:B------:R-:W1:Y:S01]  /*8550*/  MUFU.TANH R187, R187 ;  /* 0x000000bb00bb7308 */ /* 0x000e620000002400 */
[----:B---3--:R-:W-:Y:S01]  /*8560*/  FMNMX.FTZ R0, R185, R0, !PT ;  /* 0x00000000b9007209 */ /* 0x008fe20007810000 */
[----:B------:R-:W-:Y:S01]  /*8570*/  FMUL.FTZ R165, R165, UR61 ;  /* 0x0000003da5a57c20 */ /* 0x000fe20008410000 */
[----:B------:R-:W-:Y:S01]  /*8580*/  FMUL.FTZ R166, R152, UR61 ;  /* 0x0000003d98a67c20 */ /* 0x000fe20008410000 */
[----:B------:R-:W-:Y:S01]  /*8590*/  FMUL.FTZ R152, R154, UR61 ;  /* 0x0000003d9a987c20 */ /* 0x000fe20008410000 */
[----:B------:R-:W-:Y:S01]  /*85a0*/  FMUL.FTZ R154, R158, UR61 ;  /* 0x0000003d9e9a7c20 */ /* 0x000fe20008410000 */
[----:B------:R-:W-:Y:S01]  /*85b0*/  FMUL.FTZ R156, R156, UR61 ;  /* 0x0000003d9c9c7c20 */ /* 0x000fe20008410000 */
[----:B------:R-:W-:Y:S01]  /*85c0*/  FMUL.FTZ R197, R157, UR61 ;  /* 0x0000003d9dc57c20 */ /* 0x000fe20008410000 */
[----:B------:R-:W2:Y:S01]  /*85d0*/  MUFU.TANH R189, R189 ;  /* 0x000000bd00bd7308 */ /* 0x000ea20000002400 */
[----:B0-----:R-:W-:Y:S01]  /*85e0*/  FMNMX.FTZ R2, R186, R3, !PT ;  /* 0x00000003ba027209 */ /* 0x001fe20007810000 */
[----:B------:R-:W-:Y:S01]  /*85f0*/  ULDC UR5, c[0x0][0x988] ;  /* 0x0002620000057ab9 */ /* 0x000fe20000000800 */
[----:B------:R-:W-:-:S02]  /*8600*/  R2UR UR6, R232 ;  /* 0x00000000e80672ca */ /* 0x000fc400000e0000 */
[----:B------:R-:W-:-:S03]  /*8610*/  ISETP.NE.AND P1, PT, R19, RZ, PT ;  /* 0x000000ff1300720c */ /* 0x000fc60003f25270 */
        /* <DEDUP_REMOVED lines=11> */
[----:B0-----:R-:W-:Y:S01]  /*86d0*/  FMNMX.FTZ R2, R178, R153, !PT ;  /* 0x00000099b2027209 */ /* 0x001fe20007810000 */
[----:B------:R-:W-:-:S06]  /*86e0*/  FMUL.FTZ R153, R155, UR61 ;  /* 0x0000003d9b997c20 */ /* 0x000fcc0008410000 */
        /* <DEDUP_REMOVED lines=56> */
[----:B-1----:R-:W-:Y:S02]  /*8a70*/  FMNMX.FTZ R0, R156, R3, !PT ;  /* 0x000000039c007209 */ /* 0x002fe40007810000 */
[----:B--2---:R-:W-:-:S05]  /*8a80*/  FMNMX.FTZ R2, R155, R2, !PT ;  /* 0x000000029b027209 */ /* 0x004fca0007810000 */
[----:B------:R-:W1:Y:S01]  /*8a90*/  SHFL.BFLY PT, R159, R2, 0x2, 0x1f ;  /* 0x0c401f00029f7f89 */ /* 0x000e6200000e0000 */
[----:B0-----:R-:W-:-:S05]  /*8aa0*/  FMNMX.FTZ R0, R197, R0, !PT ;  /* 0x00000000c5007209 */ /* 0x001fca0007810000 */
[----:B------:R-:W0:Y:S01]  /*8ab0*/  SHFL.BFLY PT, R3, R0, 0x2, 0x1f ;  /* 0x0c401f0000037f89 */ /* 0x000e2200000e0000 */
[----:B-1----:R-:W-:-:S05]  /*8ac0*/  FMNMX.FTZ R159, R2, R159, !PT ;  /* 0x0000009f029f7209 */ /* 0x002fca0007810000 */
[----:B------:R-:W1:Y:S01]  /*8ad0*/  SHFL.BFLY PT, R158, R159, 0x1, 0x1f ;  /* 0x0c201f009f9e7f89 */ /* 0x000e6200000e0000 */
[----:B0-----:R-:W-:-:S05]  /*8ae0*/  FMNMX.FTZ R157, R0, R3, !PT ;  /* 0x00000003009d7209 */ /* 0x001fca0007810000 */
[----:B------:R-:W0:Y:S01]  /*8af0*/  SHFL.BFLY PT, R4, R157, 0x1, 0x1f ;  /* 0x0c201f009d047f89 */ /* 0x000e2200000e0000 */
[----:B-1----:R-:W-:-:S05]  /*8b00*/  FMNMX.FTZ R3, R159, R158, !PT ;  /* 0x0000009e9f037209 */ /* 0x002fca0007810000 */
[----:B------:R-:W-:Y:S01]  /*8b10*/  FADD.FTZ R0, -R3, R20 ;  /* 0x0000001403007221 */ /* 0x000fe20000010100 */
[----:B0-----:R-:W-:-:S03]  /*8b20*/  FMNMX.FTZ R4, R157, R4, !PT ;  /* 0x000000049d047209 */ /* 0x001fc60007810000 */
[----:B------:R-:W-:Y:S02]  /*8b30*/  FMUL.FTZ R0, R0, UR5 ;  /* 0x0000000500007c20 */ /* 0x000fe40008410000 */
[C---:B------:R-:W-:Y:S01]  /*8b40*/  FMUL.FTZ R20, R4.reuse, UR5 ;  /* 0x0000000504147c20 */ /* 0x040fe20008410000 */
[----:B------:R-:W-:-:S03]  /*8b50*/  FADD.FTZ R21, -R4, R21 ;  /* 0x0000001504157221 */ /* 0x000fc60000010100 */
[----:B------:R-:W-:Y:S01]  /*8b60*/  MUFU.EX2 R0, R0 ;  /* 0x0000000000007308 */ /* 0x000fe20000000800 */
[--C-:B------:R-:W-:Y:S01]  /*8b70*/  FFMA.FTZ R208, R185, UR5, -R20.reuse ;  /* 0x00000005b9d07c23 */ /* 0x100fe20008010814 */
[--C-:B------:R-:W-:Y:S01]  /*8b80*/  FFMA.FTZ R210, R187, UR5, -R20.reuse ;  /* 0x00000005bbd27c23 */ /* 0x100fe20008010814 */
[--C-:B------:R-:W-:Y:S01]  /*8b90*/  FFMA.FTZ R187, R177, UR5, -R20.reuse ;  /* 0x00000005b1bb7c23 */ /* 0x100fe20008010814 */
[--C-:B------:R-:W-:Y:S01]  /*8ba0*/  FFMA.FTZ R185, R181, UR5, -R20.reuse ;  /* 0x00000005b5b97c23 */ /* 0x100fe20008010814 */
[----:B------:R-:W-:Y:S01]  /*8bb0*/  FMUL.FTZ R158, R21, UR5 ;  /* 0x00000005159e7c20 */ /* 0x000fe20008410000 */
[--C-:B------:R-:W-:Y:S01]  /*8bc0*/  FFMA.FTZ R181, R192, UR5, -R20.reuse ;  /* 0x00000005c0b57c23 */ /* 0x100fe20008010814 */
        /* <DEDUP_REMOVED lines=14> */
[----:B------:R-:W-:Y:S01]  /*8cb0*/  FFMA.FTZ R165, R197, UR5, -R20 ;  /* 0x00000005c5a57c23 */ /* 0x000fe20008010814 */
[----:B------:R-:W-:Y:S01]  /*8cc0*/  FMUL.FTZ R20, R3, UR5 ;  /* 0x0000000503147c20 */ /* 0x000fe20008410000 */
[----:B------:R0:W-:Y:S03]  /*8cd0*/  MUFU.EX2 R2, R158 ;  /* 0x0000009e00027308 */ /* 0x0001e60000000800 */
[--C-:B------:R-:W-:Y:S01]  /*8ce0*/  FFMA.FTZ R209, R193, UR5, -R20.reuse ;  /* 0x00000005c1d17c23 */ /* 0x100fe20008010814 */
[--C-:B------:R-:W-:Y:S01]  /*8cf0*/  FFMA.FTZ R156, R186, UR5, -R20.reuse ;  /* 0x00000005ba9c7c23 */ /* 0x100fe20008010814 */
[--C-:B------:R-:W-:Y:S01]  /*8d00*/  FFMA.FTZ R211, R189, UR5, -R20.reuse ;  /* 0x00000005bdd37c23 */ /* 0x100fe20008010814 */
[--C-:B------:R-:W-:Y:S01]  /*8d10*/  FFMA.FTZ R205, R178, UR5, -R20.reuse ;  /* 0x00000005b2cd7c23 */ /* 0x100fe20008010814 */
[--C-:B------:R-:W-:Y:S01]  /*8d20*/  FFMA.FTZ R164, R179, UR5, -R20.reuse ;  /* 0x00000005b3a47c23 */ /* 0x100fe20008010814 */
[----:B------:R-:W1:Y:S01]  /*8d30*/  MUFU.EX2 R21, R21 ;  /* 0x0000001500157308 */ /* 0x000e620000000800 */
[--C-:B0-----:R-:W-:Y:S01]  /*8d40*/  FFMA.FTZ R158, R190, UR5, -R20.reuse ;  /* 0x00000005be9e7c23 */ /* 0x101fe20008010814 */
[--C-:B------:R-:W-:Y:S01]  /*8d50*/  FFMA.FTZ R207, R182, UR5, -R20.reuse ;  /* 0x00000005b6cf7c23 */ /* 0x100fe20008010814 */
[--C-:B------:R-:W-:Y:S01]  /*8d60*/  FFMA.FTZ R166, R183, UR5, -R20.reuse ;  /* 0x00000005b7a67c23 */ /* 0x100fe20008010814 */
[--C-:B------:R-:W-:Y:S01]  /*8d70*/  FFMA.FTZ R201, R168, UR5, -R20.reuse ;  /* 0x00000005a8c97c23 */ /* 0x100fe20008010814 */
[--C-:B------:R-:W-:Y:S01]  /*8d80*/  FFMA.FTZ R197, R160, UR5, -R20.reuse ;  /* 0x00000005a0c57c23 */ /* 0x100fe20008010814 */
[--C-:B------:R-:W-:Y:S01]  /*8d90*/  FFMA.FTZ R160, R161, UR5, -R20.reuse ;  /* 0x00000005a1a07c23 */ /* 0x100fe20008010814 */
[--C-:B------:R-:W-:Y:S01]  /*8da0*/  FFMA.FTZ R168, R169, UR5, -R20.reuse ;  /* 0x00000005a9a87c23 */ /* 0x100fe20008010814 */
[----:B------:R-:W0:Y:S01]  /*8db0*/  MUFU.EX2 R209, R209 ;  /* 0x000000d100d17308 */ /* 0x000e220000000800 */
[--C-:B------:R-:W-:Y:S01]  /*8dc0*/  FFMA.FTZ R199, R162, UR5, -R20.reuse ;  /* 0x00000005a2c77c23 */ /* 0x100fe20008010814 */
[--C-:B------:R-:W-:Y:S01]  /*8dd0*/  FFMA.FTZ R203, R170, UR5, -R20.reuse ;  /* 0x00000005aacb7c23 */ /* 0x100fe20008010814 */
[--C-:B------:R-:W-:Y:S01]  /*8de0*/  FFMA.FTZ R170, R171, UR5, -R20.reuse ;  /* 0x00000005abaa7c23 */ /* 0x100fe20008010814 */
[----:B------:R-:W-:-:S04]  /*8df0*/  FFMA.FTZ R193, R152, UR5, -R20 ;  /* 0x0000000598c17c23 */ /* 0x000fc80008010814 */
[----:B------:R-:W2:Y:S01]  /*8e00*/  MUFU.EX2 R208, R208 ;  /* 0x000000d000d07308 */ /* 0x000ea20000000800 */
[----:B-1----:R-:W-:-:S07]  /*8e10*/  FFMA.FTZ R167, R2, R14, R21 ;  /* 0x0000000e02a77223 */ /* 0x002fce0000010015 */
[----:B------:R-:W1:Y:S01]  /*8e20*/  MUFU.EX2 R156, R156 ;  /* 0x0000009c009c7308 */ /* 0x000e620000000800 */
[----:B0-----:R-:W-:-:S07]  /*8e30*/  FFMA.FTZ R5, R0, R5, R209 ;  /* 0x0000000500057223 */ /* 0x001fce00000100d1 */
[----:B------:R-:W0:Y:S01]  /*8e40*/  MUFU.EX2 R210, R210 ;  /* 0x000000d200d27308 */ /* 0x000e220000000800 */
[----:B--2---:R-:W-:-:S07]  /*8e50*/  FADD.FTZ R167, R208, R167 ;  /* 0x000000a7d0a77221 */ /* 0x004fce0000010000 */
[----:B------:R-:W2:Y:S01]  /*8e60*/  MUFU.EX2 R211, R211 ;  /* 0x000000d300d37308 */ /* 0x000ea20000000800 */
[----:B-1----:R-:W-:-:S07]  /*8e70*/  FADD.FTZ R14, R156, R5 ;  /* 0x000000059c0e7221 */ /* 0x002fce0000010000 */
[----:B------:R-:W1:Y:S01]  /*8e80*/  MUFU.EX2 R195, R195 ;  /* 0x000000c300c37308 */ /* 0x000e620000000800 */
[----:B0-----:R-:W-:-:S07]  /*8e90*/  FADD.FTZ R172, R210, R167 ;  /* 0x000000a7d2ac7221 */ /* 0x001fce0000010000 */
        /* <DEDUP_REMOVED lines=11> */
[----:B0-----:R-:W-:Y:S01]  /*8f50*/  FADD.FTZ R161, R187, R162 ;  /* 0x000000a2bba17221 */ /* 0x001fe20000010000 */
[----:B------:R-:W-:Y:S01]  /*8f60*/  FFMA.FTZ R162, R163, UR5, -R20 ;  /* 0x00000005a3a27c23 */ /* 0x000fe20008010814 */
[----:B------:R-:W-:-:S05]  /*8f70*/  IMAD.U32 R163, RZ, RZ, UR6 ;  /* 0x00000006ffa37e24 */ /* 0x000fca000f8e00ff */
        /* <DEDUP_REMOVED lines=15> */
[----:B-1----:R-:W-:Y:S01]  /*9070*/  FADD.FTZ R161, R181, R152 ;  /* 0x00000098b5a17221 */ /* 0x002fe20000010000 */
[--C-:B------:R-:W-:Y:S01]  /*9080*/  FFMA.FTZ R152, R153, UR5, -R20.reuse ;  /* 0x0000000599987c23 */ /* 0x100fe20008010814 */
[--C-:B------:R-:W-:Y:S01]  /*9090*/  FFMA.FTZ R153, R154, UR5, -R20.reuse ;  /* 0x000000059a997c23 */ /* 0x100fe20008010814 */
[----:B------:R-:W-:-:S04]  /*90a0*/  FFMA.FTZ R20, R155, UR5, -R20 ;  /* 0x000000059b147c23 */ /* 0x000fc80008010814 */
        /* <DEDUP_REMOVED lines=14> */
[----:B------:R-:W-:-:S05]  /*9190*/  @P1 VIADD R14, R163, 0x38840 ;  /* 0x00038840a30e1836 */ /* 0x000fca0000000000 */
[----:B------:R-:W-:Y:S01]  /*91a0*/  @P1 PRMT R14, R23, 0x654, R14 ;  /* 0x00000654170e1816 */ /* 0x000fe2000000000e */
[----:B------:R-:W0:Y:S01]  /*91b0*/  MUFU.EX2 R198, R198 ;  /* 0x000000c600c67308 */ /* 0x000e220000000800 */
[----:B--2---:R-:W-:Y:S02]  /*91c0*/  FADD.FTZ R161, R173, R154 ;  /* 0x0000009aada17221 */ /* 0x004fe40000010000 */
[----:B------:R2:W-:Y:S05]  /*91d0*/  @P1 SYNCS.ARRIVE.TRANS64.RED.A1T0 RZ, [R14+URZ], RZ ;  /* 0x000000ff0eff19a7 */ /* 0x0005ea000810043f */
[----:B------:R-:W3:Y:S01]  /*91e0*/  MUFU.EX2 R199, R199 ;  /* 0x000000c700c77308 */ /* 0x000ee20000000800 */
[----:B-1----:R-:W-:-:S07]  /*91f0*/  FADD.FTZ R154, R160, R5 ;  /* 0x00000005a09a7221 */ /* 0x002fce0000010000 */
[----:B------:R-:W1:Y:S01]  /*9200*/  MUFU.EX2 R159, R159 ;  /* 0x0000009f009f7308 */ /* 0x000e620000000800 */
[----:B0-----:R-:W-:-:S07]  /*9210*/  FADD.FTZ R172, R198, R161 ;  /* 0x000000a1c6ac7221 */ /* 0x001fce0000010000 */
[----:B------:R-:W2:Y:S01]  /*9220*/  MUFU.EX2 R162, R162 ;  /* 0x000000a200a27308 */ /* 0x000ea20000000800 */
[----:B---3--:R-:W-:-:S07]  /*9230*/  FADD.FTZ R5, R199, R154 ;  /* 0x0000009ac7057221 */ /* 0x008fce0000010000 */
[----:B------:R-:W0:Y:S01]  /*9240*/  MUFU.EX2 R192, R192 ;  /* 0x000000c000c07308 */ /* 0x000e220000000800 */
[----:B-1----:R-:W-:-:S07]  /*9250*/  FADD.FTZ R155, R159, R172 ;  /* 0x000000ac9f9b7221 */ /* 0x002fce0000010000 */
[----:B------:R-:W1:Y:S01]  /*9260*/  MUFU.EX2 R193, R193 ;  /* 0x000000c100c17308 */ /* 0x000e620000000800 */
[----:B--2---:R-:W-:-:S07]  /*9270*/  FADD.FTZ R14, R162, R5 ;  /* 0x00000005a20e7221 */ /* 0x004fce0000010000 */
[----:B------:R-:W2:Y:S01]  /*9280*/  MUFU.EX2 R157, R157 ;  /* 0x0000009d009d7308 */ /* 0x000ea20000000800 */
[----:B0-----:R-:W-:-:S07]  /*9290*/  FADD.FTZ R154, R192, R155 ;  /* 0x0000009bc09a7221 */ /* 0x001fce0000010000 */
        /* <DEDUP_REMOVED lines=9> */
[----:B--2---:R-:W-:Y:S01]  /*9330*/  FADD.FTZ R5, R153, R14 ;  /* 0x0000000e99057221 */ /* 0x004fe20000010000 */
[----:B0-----:R-:W-:-:S03]  /*9340*/  FADD.FTZ R14, R165, R154 ;  /* 0x0000009aa50e7221 */ /* 0x001fc60000010000 */
[----:B-1----:R-:W-:Y:S01]  /*9350*/  FADD.FTZ R5, R20, R5 ;  /* 0x0000000514057221 */ /* 0x002fe20000010000 */
[----:B------:R-:W-:Y:S06]  /*9360*/  @!P0 BRA `(.L_x_212) ;  /* 0x0000000000048947 */ /* 0x000fec0003800000 */
[----:B------:R-:W-:Y:S01]  /*9370*/  BPT.TRAP 0x1 ;  /* 0x000000040000795c */ /* 0x000fe20000300000 */
.L_x_212:
[----:B------:R-:W-:Y:S01]  /*9380*/  ISETP.NE.AND P1, PT, R18, RZ, PT ;  /* 0x000000ff1200720c */ /* 0x000fe20003f25270 */
[----:B------:R-:W-:Y:S01]  /*9390*/  IMAD.U32 R155, RZ, RZ, UR4 ;  /* 0x00000004ff9b7e24 */ /* 0x000fe2000f8e00ff */
[----:B------:R-:W-:Y:S01]  /*93a0*/  R2UR UR6, R233 ;  /* 0x00000000e90672ca */ /* 0x000fe200000e0000 */
[----:B------:R-:W-:Y:S01]  /*93b0*/  IMAD.U32 R234, RZ, RZ, UR60 ;  /* 0x0000003cffea7e24 */ /* 0x000fe2000f8e00ff */
[----:B------:R-:W-:Y:S02]  /*93c0*/  F2FP.F16.F32.PACK_AB R210, R195, R210 ;  /* 0x000000d2c3d2723e */ /* 0x000fe400000000ff */
[----:B------:R-:W-:Y:S01]  /*93d0*/  F2FP.F16.F32.PACK_AB R208, R208, R21 ;  /* 0x00000015d0d0723e */ /* 0x000fe200000000ff */
[----:B------:R-:W-:Y:S01]  /*93e0*/  IMAD.MOV.U32 R21, RZ, RZ, R4 ;  /* 0x000000ffff157224 */ /* 0x000fe200078e0004 */
[----:B------:R-:W-:Y:S01]  /*93f0*/  F2FP.F16.F32.PACK_AB R195, R20, R153 ;  /* 0x0000009914c3723e */ /* 0x000fe200000000ff */
[----:B------:R-:W-:Y:S01]  /*9400*/  IMAD.MOV.U32 R20, RZ, RZ, R3 ;  /* 0x000000ffff147224 */ /* 0x000fe200078e0003 */
[----:B------:R-:W-:-:S02]  /*9410*/  F2FP.F16.F32.PACK_AB R209, R156, R209 ;  /* 0x000000d19cd1723e */ /* 0x000fc400000000ff */
[----:B------:R-:W-:Y:S01]  /*9420*/  F2FP.F16.F32.PACK_AB R211, R158, R211 ;  /* 0x000000d39ed3723e */ /* 0x000fe200000000ff */
[----:B------:R-:W-:Y:S01]  /*9430*/  @P1 VIADD R155, R155, 0x38860 ;  /* 0x000388609b9b1836 */ /* 0x000fe20000000000 */
[----:B------:R-:W-:Y:S01]  /*9440*/  F2FP.F16.F32.PACK_AB R204, R187, R204 ;  /* 0x000000ccbbcc723e */ /* 0x000fe200000000ff */
[----:B------:R-:W-:Y:S01]  /*9450*/  UIADD3 UR4, UR6, -0x1, URZ ;  /* 0xffffffff06047890 */ /* 0x000fe2000fffe03f */
[----:B------:R-:W-:Y:S02]  /*9460*/  F2FP.F16.F32.PACK_AB R205, R164, R205 ;  /* 0x000000cda4cd723e */ /* 0x000fe400000000ff */
[----:B------:R-:W-:Y:S02]  /*9470*/  @P1 PRMT R155, R22, 0x654, R155 ;  /* 0x00000654169b1816 */ /* 0x000fe4000000009b */
[----:B------:R-:W-:Y:S01]  /*9480*/  F2FP.F16.F32.PACK_AB R206, R185, R206 ;  /* 0x000000ceb9ce723e */ /* 0x000fe200000000ff */
[----:B------:R-:W-:Y:S01]  /*9490*/  IMAD.U32 R233, RZ, RZ, UR4 ;  /* 0x00000004ffe97e24 */ /* 0x000fe2000f8e00ff */
[----:B------:R0:W-:Y:S01]  /*94a0*/  @P1 SYNCS.ARRIVE.TRANS64.RED.A1T0 RZ, [R155+URZ], RZ ;  /* 0x000000ff9bff19a7 */ /* 0x0001e2000810043f */
[----:B------:R-:W-:-:S02]  /*94b0*/  ISETP.LT.AND P1, PT, RZ, UR6, PT ;  /* 0x00000006ff007c0c */ /* 0x000fc4000bf21270 */
[----:B------:R-:W-:Y:S02]  /*94c0*/  R2UR UR6, R16 ;  /* 0x00000000100672ca */ /* 0x000fe400000e0000 */
[----:B------:R-:W-:Y:S02]  /*94d0*/  F2FP.F16.F32.PACK_AB R207, R166, R207 ;  /* 0x000000cfa6cf723e */ /* 0x000fe400000000ff */
[----:B------:R-:W-:Y:S02]  /*94e0*/  F2FP.F16.F32.PACK_AB R200, R181, R200 ;  /* 0x000000c8b5c8723e */ /* 0x000fe400000000ff */
[----:B------:R-:W-:Y:S02]  /*94f0*/  F2FP.F16.F32.PACK_AB R201, R168, R201 ;  /* 0x000000c9a8c9723e */ /* 0x000fe400000000ff */
[----:B------:R-:W-:Y:S02]  /*9500*/  F2FP.F16.F32.PACK_AB R202, R177, R202 ;  /* 0x000000cab1ca723e */ /* 0x000fe400000000ff */
[----:B------:R-:W-:-:S02]  /*9510*/  F2FP.F16.F32.PACK_AB R203, R170, R203 ;  /* 0x000000cbaacb723e */ /* 0x000fc400000000ff */
[----:B------:R-:W-:Y:S01]  /*9520*/  F2FP.F16.F32.PACK_AB R196, R173, R196 ;  /* 0x000000c4adc4723e */ /* 0x000fe200000000ff */
[----:B------:R-:W-:Y:S01]  /*9530*/  IMAD.U32 R235, RZ, RZ, UR6 ;  /* 0x00000006ffeb7e24 */ /* 0x000fe2000f8e00ff */
[----:B------:R-:W-:Y:S02]  /*9540*/  F2FP.F16.F32.PACK_AB R197, R160, R197 ;  /* 0x000000c5a0c5723e */ /* 0x000fe400000000ff */
[----:B------:R-:W-:Y:S02]  /*9550*/  F2FP.F16.F32.PACK_AB R198, R159, R198 ;  /* 0x000000c69fc6723e */ /* 0x000fe400000000ff */
[----:B------:R-:W-:Y:S02]  /*9560*/  F2FP.F16.F32.PACK_AB R199, R162, R199 ;  /* 0x000000c7a2c7723e */ /* 0x000fe400000000ff */
[----:B------:R-:W-:Y:S02]  /*9570*/  F2FP.F16.F32.PACK_AB R192, R157, R192 ;  /* 0x000000c09dc0723e */ /* 0x000fe400000000ff */
[----:B------:R-:W-:-:S02]  /*9580*/  F2FP.F16.F32.PACK_AB R193, R152, R193 ;  /* 0x000000c198c1723e */ /* 0x000fc400000000ff */
[----:B------:R-:W-:Y:S01]  /*9590*/  F2FP.F16.F32.PACK_AB R194, R165, R194 ;  /* 0x000000c2a5c2723e */ /* 0x000fe200000000ff */
[----:B0-----:R-:W-:Y:S06]  /*95a0*/  @P1 BRA `(.L_x_213) ;  /* 0xffffffc000141947 */ /* 0x001fec000383ffff */
.L_x_202:
        /* <DEDUP_REMOVED lines=131> */
.L_x_214:
        /* <DEDUP_REMOVED lines=10> */
.L_x_215:
[----:B-1----:R-:W-:Y:S05]  /*9e80*/  @P1 BRA `(.L_x_216) ;  /* 0x0000000000081947 */ /* 0x002fea0003800000 */
[----:B------:R-:W1:Y:S02]  /*9e90*/  SYNCS.PHASECHK.TRANS64.TRYWAIT P1, [UR9+0x38850], R0 ;  /* 0x03885000ff0075a7 */ /* 0x000e640008020149 */
[----:B-1----:R-:W-:Y:S05]  /*9ea0*/  @!P1 BRA `(.L_x_217) ;  /* 0x0000008000a89947 */ /* 0x002fea0003800000 */
.L_x_216:
[----:B------:R-:W-:Y:S01]  /*9eb0*/  UIADD3 UR6, UR4, 0x400, URZ ;  /* 0x0000040004067890 */ /* 0x000fe2000fffe03f */
[----:B------:R-:W-:Y:S01]  /*9ec0*/  WARPGROUP.ARRIVE ;  /* 0x00000000000079c5 */ /* 0x000fe20000000000 */
[----:B------:R-:W-:Y:S01]  /*9ed0*/  UMOV UR7, 0x40000040 ;  /* 0x4000004000077882 */ /* 0x000fe20000000000 */
[----:B-1----:R-:W1:Y:S01]  /*9ee0*/  SHFL.BFLY PT, R7, R14, 0x2, 0x1f ;  /* 0x0c401f000e077f89 */ /* 0x002e6200000e0000 */
[----:B------:R-:W-:Y:S01]  /*9ef0*/  USHF.R.U32.HI UR6, URZ, 0x4, UR6 ;  /* 0x000000043f067899 */ /* 0x000fe20008011606 */
[----:B------:R-:W-:Y:S02]  /*9f00*/  IMAD.MOV.U32 R6, RZ, RZ, RZ ;  /* 0x000000ffff067224 */ /* 0x000fe400078e00ff */
[----:B0-----:R-:W0:Y:S01]  /*9f10*/  SHFL.BFLY PT, R0, R5, 0x2, 0x1f ;  /* 0x0c401f0005007f89 */ /* 0x001e2200000e0000 */
[----:B------:R-:W-:Y:S01]  /*9f20*/  ULOP3.LUT UR6, UR6, 0x3fff, URZ, 0xc0, !UPT ;  /* 0x00003fff06067892 */ /* 0x000fe2000f8ec03f */
[----:B------:R-:W-:-:S03]  /*9f30*/  IMAD.U32 R13, RZ, RZ, UR5 ;  /* 0x00000005ff0d7e24 */ /* 0x000fc6000f8e00ff */
[----:B------:R-:W-:-:S04]  /*9f40*/  ULOP3.LUT UR6, UR6, 0x2800000, URZ, 0xfc, !UPT ;  /* 0x0280000006067892 */ /* 0x000fc8000f8efc3f */
[----:B------:R-:W-:-:S07]  /*9f50*/  UIMAD UR8, UR60, 0xa00, UR6 ;  /* 0x00000a003c0878a4 */ /* 0x000fce000f8e0206 */
[----:B------:R-:W-:Y:S02]  /*9f60*/  UMOV UR6, UR8 ;  /* 0x0000000800067c82 */ /* 0x000fe40008000000 */
[----:B------:R-:W-:Y:S01]  /*9f70*/  HGMMA.64x256x16.F32 R24, R208, gdesc[UR4].tnspB, R24, gsb0 ;  /* 0x43e00004d0187df0 */ /* 0x000fe20008000818 */
[----:B------:R-:W-:Y:S01]  /*9f80*/  UIADD3 UR6, UR8, 0x80, URZ ;  /* 0x0000008008067890 */ /* 0x000fe2000fffe03f */
[----:B-1----:R-:W-:Y:S01]  /*9f90*/  FADD.FTZ R7, R7, R14 ;  /* 0x0000000e07077221 */ /* 0x002fe20000010000 */
[----:B------:R-:W-:Y:S01]  /*9fa0*/  UMOV UR7, 0x40000040 ;  /* 0x4000004000077882 */ /* 0x000fe20000000000 */
[----:B0-----:R-:W-:Y:S01]  /*9fb0*/  FADD.FTZ R2, R0, R5 ;  /* 0x0000000500027221 */ /* 0x001fe20000010000 */
[----:B------:R-:W-:Y:S02]  /*9fc0*/  IMAD.MOV.U32 R5, RZ, RZ, RZ ;  /* 0x000000ffff057224 */ /* 0x000fe400078e00ff */
[----:B------:R-:W0:Y:S04]  /*9fd0*/  SHFL.BFLY PT, R0, R7, 0x1, 0x1f ;  /* 0x0c201f0007007f89 */ /* 0x000e2800000e0000 */
[----:B------:R-:W1:Y:S01]  /*9fe0*/  SHFL.BFLY PT, R9, R2, 0x1, 0x1f ;  /* 0x0c201f0002097f89 */ /* 0x000e6200000e0000 */
[----:B0-----:R-:W-:Y:S01]  /*9ff0*/  FADD.FTZ R11, R7, R0 ;  /* 0x00000000070b7221 */ /* 0x001fe20000010000 */
[----:B------:R-:W-:-:S02]  /*a000*/  IMAD.U32 R7, RZ, RZ, UR5 ;  /* 0x00000005ff077e24 */ /* 0x000fc4000f8e00ff */
[----:B------:R-:W-:Y:S02]  /*a010*/  IMAD.MOV.U32 R0, RZ, RZ, -0x800000 ;  /* 0xff800000ff007424 */ /* 0x000fe400078e00ff */
[----:B-1----:R-:W-:Y:S01]  /*a020*/  FADD.FTZ R12, R2, R9 ;  /* 0x00000009020c7221 */ /* 0x002fe20000010000 */
[----:B------:R-:W-:Y:S01]  /*a030*/  FSETP.NE.FTZ.AND P1, PT, R11, RZ, PT ;  /* 0x000000ff0b00720b */ /* 0x000fe20003f35000 */
[----:B------:R-:W-:-:S03]  /*a040*/  IMAD.MOV.U32 R2, RZ, RZ, -0x800000 ;  /* 0xff800000ff027424 */ /* 0x000fc600078e00ff */
[----:B------:R-:W-:-:S09]  /*a050*/  FSETP.NE.FTZ.AND P2, PT, R12, RZ, PT ;  /* 0x000000ff0c00720b */ /* 0x000fd20003f55000 */
[----:B------:R-:W0:Y:S01]  /*a060*/  @P1 MUFU.LG2 R8, R11 ;  /* 0x0000000b00081308 */ /* 0x000e220000000c00 */
[----:B------:R-:W-:-:S03]  /*a070*/  @P1 FMUL.FTZ R7, R7, 0.69314718246459960938 ;  /* 0x3f31721807071820 */ /* 0x000fc60000410000 */
[----:B------:R-:W-:-:S04]  /*a080*/  @P2 FMUL.FTZ R13, R13, 0.69314718246459960938 ;  /* 0x3f3172180d0d2820 */ /* 0x000fc80000410000 */
[----:B------:R-:W1:Y:S08]  /*a090*/  @P2 MUFU.LG2 R9, R12 ;  /* 0x0000000c00092308 */ /* 0x000e700000000c00 */
[----:B------:R2:W3:Y:S01]  /*a0a0*/  @P1 MUFU.RCP R6, R11 ;  /* 0x0000000b00061308 */ /* 0x0004e20000001000 */
[----:B0-----:R-:W-:-:S04]  /*a0b0*/  @P1 FMUL.FTZ R8, R8, 0.69314718246459960938 ;  /* 0x3f31721808081820 */ /* 0x001fc80000410000 */
[----:B------:R-:W-:-:S03]  /*a0c0*/  @P1 FFMA.FTZ R2, R7, R4, R8 ;  /* 0x0000000407021223 */ /* 0x000fc60000010008 */
[----:B------:R2:W0:Y:S01]  /*a0d0*/  @P2 MUFU.RCP R5, R12 ;  /* 0x0000000c00052308 */ /* 0x0004220000001000 */
[----:B-1----:R-:W-:-:S04]  /*a0e0*/  @P2 FMUL.FTZ R10, R9, 0.69314718246459960938 ;  /* 0x3f317218090a2820 */ /* 0x002fc80000410000 */
        /* <DEDUP_REMOVED lines=18> */
[----:B------:R-:W-:Y:S01]  /*a210*/  UMOV UR7, 0x40000040 ;  /* 0x4000004000077882 */ /* 0x000fe20000000000 */
[----:B------:R-:W-:Y:S02]  /*a220*/  WARPGROUP.DEPBAR.LE gsb0, 0x0 ;  /* 0x00008000000079c5 */ /* 0x000fe40000010000 */
[----:B------:R-:W-:-:S15]  /*a230*/  WARPGROUP.ARRIVE ;  /* 0x00000000000079c5 */ /* 0x000fde0000000000 */
[----:B------:R-:W-:-:S08]  /*a240*/  NOP ;  /* 0x0000000000007918 */ /* 0x000fd00000000000 */
[----:B------:R-:W-:Y:S03]  /*a250*/  HGMMA.64x256x16.F32 R24, R192, gdesc[UR4].tnspB, R24, gsb0 ;  /* 0x43e00004c0187df0 */ /* 0x000fe60008000818 */
[----:B------:R-:W-:Y:S02]  /*a260*/  WARPGROUP.DEPBAR.LE gsb0, 0x0 ;  /* 0x00008000000079c5 */ /* 0x000fe40000010000 */
[----:B0-23--:R-:W-:Y:S05]  /*a270*/  @!P0 BRA `(.L_x_218) ;  /* 0x0000000000048947 */ /* 0x00dfea0003800000 */
[----:B------:R-:W-:Y:S01]  /*a280*/  BPT.TRAP 0x1 ;  /* 0x000000040000795c */ /* 0x000fe20000300000 */
.L_x_218:
[----:B------:R-:W0:Y:S01]  /*a290*/  S2UR UR5, SR_SWINHI ;  /* 0x00000000000579c3 */ /* 0x000e220000002f00 */
[----:B------:R-:W-:Y:S01]  /*a2a0*/  ISETP.NE.AND P0, PT, R18, RZ, PT ;  /* 0x000000ff1200720c */ /* 0x000fe20003f05270 */
[----:B------:R-:W-:Y:S02]  /*a2b0*/  IMAD.U32 R7, RZ, RZ, UR9 ;  /* 0x00000009ff077e24 */ /* 0x000fe4000f8e00ff */
        /* <DEDUP_REMOVED lines=11> */
[----:B------:R-:W-:-:S02]  /*a370*/  @P0 VIADD R7, R7, 0x38860 ;  /* 0x0003886007070836 */ /* 0x000fc40000000000 */
[-C--:B------:R-:W-:Y:S01]  /*a380*/  FMUL.FTZ R185, R125, R6.reuse ;  /* 0x000000067db97220 */ /* 0x080fe20000410000 */
[----:B------:R-:W-:Y:S01]  /*a390*/  FMUL.FTZ R184, R129, R6 ;  /* 0x0000000681b87220 */ /* 0x000fe20000410000 */
[-C--:B------:R-:W-:Y:S01]  /*a3a0*/  FMUL.FTZ R27, R27, R5.reuse ;  /* 0x000000051b1b7220 */ /* 0x080fe20000410000 */
[-C--:B------:R-:W-:Y:S01]  /*a3b0*/  FMUL.FTZ R26, R26, R5.reuse ;  /* 0x000000051a1a7220 */ /* 0x080fe20000410000 */
[----:B------:R-:W-:Y:S01]  /*a3c0*/  @P0 PRMT R7, R22, 0x654, R7 ;  /* 0x0000065416070816 */ /* 0x000fe20000000007 */
[-C--:B------:R-:W-:Y:S01]  /*a3d0*/  FMUL.FTZ R3, R31, R5.reuse ;  /* 0x000000051f037220 */ /* 0x080fe20000410000 */
[-C--:B------:R-:W-:Y:S01]  /*a3e0*/  FMUL.FTZ R21, R30, R5.reuse ;  /* 0x000000051e157220 */ /* 0x080fe20000410000 */
[-C--:B------:R-:W-:Y:S01]  /*a3f0*/  FMUL.FTZ R35, R35, R5.reuse ;  /* 0x0000000523237220 */ /* 0x080fe20000410000 */
[-C--:B------:R-:W-:Y:S01]  /*a400*/  FMUL.FTZ R34, R34, R5.reuse ;  /* 0x0000000522227220 */ /* 0x080fe20000410000 */
[----:B------:R-:W-:Y:S01]  /*a410*/  UMOV UR6, UR4 ;  /* 0x0000000400067c82 */ /* 0x000fe20008000000 */
[----:B0-----:R-:W-:Y:S01]  /*a420*/  UMOV UR7, UR5 ;  /* 0x0000000500077c82 */ /* 0x001fe20008000000 */
[----:B------:R-:W-:Y:S01]  /*a430*/  FMUL.FTZ R39, R39, R5 ;  /* 0x0000000527277220 */ /* 0x000fe20000410000 */
[----:B------:R-:W-:-:S02]  /*a440*/  IMAD.U32 R164, RZ, RZ, UR6 ;  /* 0x00000006ffa47e24 */ /* 0x000fc4000f8e00ff */
[-C--:B------:R-:W-:Y:S01]  /*a450*/  FMUL.FTZ R38, R38, R5.reuse ;  /* 0x0000000526267220 */ /* 0x080fe20000410000 */
[----:B------:R-:W-:Y:S02]  /*a460*/  IMAD.U32 R165, RZ, RZ, UR7 ;  /* 0x00000007ffa57e24 */ /* 0x000fe4000f8e00ff */
[-C--:B------:R-:W-:Y:S01]  /*a470*/  FMUL.FTZ R43, R43, R5.reuse ;  /* 0x000000052b2b7220 */ /* 0x080fe20000410000 */
[-C--:B------:R-:W-:Y:S01]  /*a480*/  FMUL.FTZ R42, R42, R5.reuse ;  /* 0x000000052a2a7220 */ /* 0x080fe20000410000 */
[----:B------:R-:W-:Y:S01]  /*a490*/  FMUL.FTZ R47, R47, R5 ;  /* 0x000000052f2f7220 */ /* 0x000fe20000410000 */
[----:B------:R-:W-:-:S04]  /*a4a0*/  IMAD.WIDE R12, R226, 0x2, R164 ;  /* 0x00000002e20c7825 */ /* 0x000fc800078e02a4 */
[-C--:B------:R-:W-:Y:S01]  /*a4b0*/  FMUL.FTZ R46, R46, R5.reuse ;  /* 0x000000052e2e7220 */ /* 0x080fe20000410000 */
[-C--:B------:R-:W-:Y:S01]  /*a4c0*/  FMUL.FTZ R51, R51, R5.reuse ;  /* 0x0000000533337220 */ /* 0x080fe20000410000 */
[-C--:B------:R-:W-:Y:S01]  /*a4d0*/  FMUL.FTZ R50, R50, R5.reuse ;  /* 0x0000000532327220 */ /* 0x080fe20000410000 */
[-C--:B------:R-:W-:Y:S01]  /*a4e0*/  FMUL.FTZ R55, R55, R5.reuse ;  /* 0x0000000537377220 */ /* 0x080fe20000410000 */
[----:B------:R-:W-:Y:S01]  /*a4f0*/  IADD3 R11, P3, R12, 0xc060, RZ ;  /* 0x0000c0600c0b7810 */ /* 0x000fe20007f7e0ff */
[-C--:B------:R-:W-:Y:S01]  /*a500*/  FMUL.FTZ R54, R54, R5.reuse ;  /* 0x0000000536367220 */ /* 0x080fe20000410000 */
[-C--:B------:R-:W-:Y:S01]  /*a510*/  FMUL.FTZ R59, R59, R5.reuse ;  /* 0x000000053b3b7220 */ /* 0x080fe20000410000 */
[-C--:B------:R-:W-:Y:S01]  /*a520*/  FMUL.FTZ R58, R58, R5.reuse ;  /* 0x000000053a3a7220 */ /* 0x080fe20000410000 */
[----:B------:R-:W-:Y:S01]  /*a530*/  LOP3.LUT R4, R11, 0x380, RZ, 0xc0, !PT ;  /* 0x000003800b047812 */ /* 0x000fe200078ec0ff */
        /* <DEDUP_REMOVED lines=49> */
[----:B------:R0:W-:Y:S01]  /*a850*/  @P0 SYNCS.ARRIVE.TRANS64.RED.A1T0 RZ, [R7+URZ], RZ ;  /* 0x000000ff07ff09a7 */ /* 0x0001e2000810043f */
[----:B------:R-:W-:Y:S01]  /*a860*/  IMAD.X R5, RZ, RZ, R13, P3 ;  /* 0x000000ffff057224 */ /* 0x000fe200018e060d */
[----:B------:R-:W-:Y:S01]  /*a870*/  SHF.R.U64 R4, R4, 0x3, RZ ;  /* 0x0000000304047819 */ /* 0x000fe200000012ff */
[----:B------:R-:W-:Y:S01]  /*a880*/  IMAD R9, R220, 0x40, R17 ;  /* 0x00000040dc097824 */ /* 0x000fe200078e0211 */
[C---:B------:R-:W-:Y:S01]  /*a890*/  IADD3 R115, P4, R12.reuse, 0xc040, RZ ;  /* 0x0000c0400c737810 */ /* 0x040fe20007f9e0ff */
[----:B------:R-:W-:Y:S01]  /*a8a0*/  FMUL.FTZ R199, R53, R6 ;  /* 0x0000000635c77220 */ /* 0x000fe20000410000 */
[C---:B------:R-:W-:Y:S01]  /*a8b0*/  IADD3 R111, P5, R12.reuse, 0xc020, RZ ;  /* 0x0000c0200c6f7810 */ /* 0x040fe20007fbe0ff */
[----:B------:R-:W-:Y:S01]  /*a8c0*/  IMAD.WIDE R164, R9, 0x2, R164 ;  /* 0x0000000209a47825 */ /* 0x000fe200078e02a4 */
[----:B------:R-:W-:-:S03]  /*a8d0*/  IADD3 R107, P6, R12, 0xc000, RZ ;  /* 0x0000c0000c6b7810 */ /* 0x000fc60007fde0ff */
[-C--:B------:R-:W-:Y:S01]  /*a8e0*/  FMUL.FTZ R198, R57, R6.reuse ;  /* 0x0000000639c67220 */ /* 0x080fe20000410000 */
[C---:B------:R-:W-:Y:S01]  /*a8f0*/  IADD3 R69, P0, R12.reuse, 0x8060, RZ ;  /* 0x000080600c457810 */ /* 0x040fe20007f1e0ff */
[----:B------:R-:W-:Y:S01]  /*a900*/  FMUL.FTZ R197, R61, R6 ;  /* 0x000000063dc57220 */ /* 0x000fe20000410000 */
[C---:B------:R-:W-:Y:S01]  /*a910*/  IADD3 R31, P1, R12.reuse, 0x20, RZ ;  /* 0x000000200c1f7810 */ /* 0x040fe20007f3e0ff */
[--C-:B0-----:R-:W-:Y:S01]  /*a920*/  IMAD.X R7, RZ, RZ, R13.reuse, P4 ;  /* 0x000000ffff077224 */ /* 0x101fe200020e060d */
[C---:B------:R-:W-:Y:S01]  /*a930*/  IADD3 R56, P2, R12.reuse, 0x8040, RZ ;  /* 0x000080400c387810 */ /* 0x040fe20007f5e0ff */
[--C-:B------:R-:W-:Y:S01]  /*a940*/  IMAD.X R9, RZ, RZ, R13.reuse, P5 ;  /* 0x000000ffff097224 */ /* 0x100fe200028e060d */
[C---:B------:R-:W-:Y:S01]  /*a950*/  IADD3 R65, P3, R12.reuse, 0x8020, RZ ;  /* 0x000080200c417810 */ /* 0x040fe20007f7e0ff */
[--C-:B------:R-:W-:Y:S01]  /*a960*/  IMAD.X R135, RZ, RZ, R13.reuse, P0 ;  /* 0x000000ffff877224 */ /* 0x100fe200000e060d */
[----:B------:R-:W-:Y:S01]  /*a970*/  LOP3.LUT R131, R12, 0x380, RZ, 0xc0, !PT ;  /* 0x000003800c837812 */ /* 0x000fe200078ec0ff */
[--C-:B------:R-:W-:Y:S01]  /*a980*/  IMAD.X R139, RZ, RZ, R13.reuse, P1 ;  /* 0x000000ffff8b7224 */ /* 0x100fe200008e060d */
[----:B------:R-:W-:Y:S01]  /*a990*/  LOP3.LUT R4, R4, R11, RZ, 0x3c, !PT ;  /* 0x0000000b04047212 */ /* 0x000fe200078e3cff */
[--C-:B------:R-:W-:Y:S01]  /*a9a0*/  IMAD.X R11, RZ, RZ, R13.reuse, P6 ;  /* 0x000000ffff0b7224 */ /* 0x100fe200030e060d */
[C---:B------:R-:W-:Y:S01]  /*a9b0*/  IADD3 R30, P4, R12.reuse, 0x8000, RZ ;  /* 0x000080000c1e7810 */ /* 0x040fe20007f9e0ff */
        /* <DEDUP_REMOVED lines=14> */
[----:B------:R-:W-:-:S02]  /*aaa0*/  IMAD.X R161, RZ, RZ, R13, P2 ;  /* 0x000000ffffa17224 */ /* 0x000fc400010e060d */
[----:B------:R-:W-:Y:S01]  /*aab0*/  FMUL.FTZ R183, R52, R6 ;  /* 0x0000000634b77220 */ /* 0x000fe20000410000 */
[--C-:B------:R-:W-:Y:S01]  /*aac0*/  IMAD.X R163, RZ, RZ, R13.reuse, P3 ;  /* 0x000000ffffa37224 */ /* 0x100fe200018e060d */
[----:B------:R-:W-:Y:S01]  /*aad0*/  LOP3.LUT R130, R131, R12, RZ, 0x3c, !PT ;  /* 0x0000000c83827212 */ /* 0x000fe200078e3cff */
[----:B------:R-:W-:Y:S01]  /*aae0*/  IMAD.MOV.U32 R131, RZ, RZ, R13 ;  /* 0x000000ffff837224 */ /* 0x000fe200078e000d */
[----:B------:R-:W-:Y:S01]  /*aaf0*/  LOP3.LUT R13, R56, 0x380, RZ, 0xc0, !PT ;  /* 0x00000380380d7812 */ /* 0x000fe200078ec0ff */
[-C--:B------:R-:W-:Y:S01]  /*ab00*/  FMUL.FTZ R25, R25, R6.reuse ;  /* 0x0000000619197220 */ /* 0x080fe20000410000 */
[----:B------:R-:W-:Y:S01]  /*ab10*/  LOP3.LUT R12, R31, 0x380, RZ, 0xc0, !PT ;  /* 0x000003801f0c7812 */ /* 0x000fe200078ec0ff */
[-C--:B------:R-:W-:Y:S01]  /*ab20*/  FMUL.FTZ R24, R24, R6.reuse ;  /* 0x0000000618187220 */ /* 0x080fe20000410000 */
[----:B------:R-:W-:Y:S01]  /*ab30*/  SHF.R.U64 R13, R13, 0x3, RZ ;  /* 0x000000030d0d7819 */ /* 0x000fe200000012ff */
[-C--:B------:R-:W-:Y:S01]  /*ab40*/  FMUL.FTZ R29, R29, R6.reuse ;  /* 0x000000061d1d7220 */ /* 0x080fe20000410000 */
[----:B------:R-:W-:Y:S01]  /*ab50*/  SHF.R.U64 R12, R12, 0x3, RZ ;  /* 0x000000030c0c7819 */ /* 0x000fe200000012ff */
[----:B------:R-:W-:Y:S01]  /*ab60*/  FMUL.FTZ R28, R28, R6 ;  /* 0x000000061c1c7220 */ /* 0x000fe20000410000 */
[----:B------:R-:W-:Y:S01]  /*ab70*/  LOP3.LUT R142, R13, R56, RZ, 0x3c, !PT ;  /* 0x000000380d8e7212 */ /* 0x000fe200078e3cff */
[-C--:B------:R-:W-:Y:S01]  /*ab80*/  FMUL.FTZ R33, R33, R6.reuse ;  /* 0x0000000621217220 */ /* 0x080fe20000410000 */
[----:B------:R-:W-:Y:S01]  /*ab90*/  LOP3.LUT R13, R30, 0x380, RZ, 0xc0, !PT ;  /* 0x000003801e0d7812 */ /* 0x000fe200078ec0ff */
[-C--:B------:R-:W-:Y:S01]  /*aba0*/  FMUL.FTZ R32, R32, R6.reuse ;  /* 0x0000000620207220 */ /* 0x080fe20000410000 */
[----:B------:R-:W-:Y:S01]  /*abb0*/  LOP3.LUT R138, R12, R31, RZ, 0x3c, !PT ;  /* 0x0000001f0c8a7212 */ /* 0x000fe200078e3cff */
[-C--:B------:R-:W-:Y:S01]  /*abc0*/  FMUL.FTZ R36, R36, R6.reuse ;  /* 0x0000000624247220 */ /* 0x080fe20000410000 */
[----:B------:R-:W-:Y:S01]  /*abd0*/  SHF.R.U64 R13, R13, 0x3, RZ ;  /* 0x000000030d0d7819 */ /* 0x000fe200000012ff */
[-C--:B------:R-:W-:Y:S01]  /*abe0*/  FMUL.FTZ R41, R41, R6.reuse ;  /* 0x0000000629297220 */ /* 0x080fe20000410000 */
[----:B------:R-:W-:Y:S01]  /*abf0*/  LOP3.LUT R12, R61, 0x380, RZ, 0xc0, !PT ;  /* 0x000003803d0c7812 */ /* 0x000fe200078ec0ff */
[----:B------:R-:W-:Y:S01]  /*ac00*/  FMUL.FTZ R40, R40, R6 ;  /* 0x0000000628287220 */ /* 0x000fe20000410000 */
[----:B------:R-:W-:Y:S01]  /*ac10*/  LOP3.LUT R150, R13, R30, RZ, 0x3c, !PT ;  /* 0x0000001e0d967212 */ /* 0x000fe200078e3cff */
[-C--:B------:R-:W-:Y:S01]  /*ac20*/  FMUL.FTZ R44, R44, R6.reuse ;  /* 0x000000062c2c7220 */ /* 0x080fe20000410000 */
[----:B------:R-:W-:Y:S01]  /*ac30*/  LOP3.LUT R30, R57, 0x380, RZ, 0xc0, !PT ;  /* 0x00000380391e7812 */ /* 0x000fe200078ec0ff */
[-C--:B------:R-:W-:Y:S01]  /*ac40*/  FMUL.FTZ R49, R49, R6.reuse ;  /* 0x0000000631317220 */ /* 0x080fe20000410000 */
[----:B------:R-:W-:Y:S01]  /*ac50*/  LOP3.LUT R52, R65, 0x380, RZ, 0xc0, !PT ;  /* 0x0000038041347812 */ /* 0x000fe200078ec0ff */
[-C--:B------:R-:W-:Y:S01]  /*ac60*/  FMUL.FTZ R48, R48, R6.reuse ;  /* 0x0000000630307220 */ /* 0x080fe20000410000 */
[----:B------:R-:W-:Y:S01]  /*ac70*/  SHF.R.U64 R12, R12, 0x3, RZ ;  /* 0x000000030c0c7819 */ /* 0x000fe200000012ff */
[-C--:B------:R-:W-:Y:S01]  /*ac80*/  FMUL.FTZ R181, R60, R6.reuse ;  /* 0x000000063cb57220 */ /* 0x080fe20000410000 */
[----:B------:R-:W-:Y:S01]  /*ac90*/  LOP3.LUT R13, R20, 0x380, RZ, 0xc0, !PT ;  /* 0x00000380140d7812 */ /* 0x000fe200078ec0ff */
[-C--:B------:R-:W-:Y:S01]  /*aca0*/  FMUL.FTZ R180, R64, R6.reuse ;  /* 0x0000000640b47220 */ /* 0x080fe20000410000 */
[----:B------:R-:W-:Y:S01]  /*acb0*/  SHF.R.U64 R30, R30, 0x3, RZ ;  /* 0x000000031e1e7819 */ /* 0x000fe200000012ff */
[-C--:B------:R-:W-:Y:S01]  /*acc0*/  FMUL.FTZ R179, R68, R6.reuse ;  /* 0x0000000644b37220 */ /* 0x080fe20000410000 */
[----:B------:R-:W-:Y:S01]  /*acd0*/  SHF.R.U64 R52, R52, 0x3, RZ ;  /* 0x0000000334347819 */ /* 0x000fe200000012ff */
[-C--:B------:R-:W-:Y:S01]  /*ace0*/  FMUL.FTZ R73, R73, R6.reuse ;  /* 0x0000000649497220 */ /* 0x080fe20000410000 */
[----:B------:R-:W-:Y:S01]  /*acf0*/  LOP3.LUT R152, R12, R61, RZ, 0x3c, !PT ;  /* 0x0000003d0c987212 */ /* 0x000fe200078e3cff */
[-C--:B------:R-:W-:Y:S01]  /*ad00*/  FMUL.FTZ R72, R72, R6.reuse ;  /* 0x0000000648487220 */ /* 0x080fe20000410000 */
[----:B------:R-:W-:Y:S01]  /*ad10*/  LOP3.LUT R12, R53, 0x380, RZ, 0xc0, !PT ;  /* 0x00000380350c7812 */ /* 0x000fe200078ec0ff */
[-C--:B------:R-:W-:Y:S01]  /*ad20*/  FMUL.FTZ R76, R76, R6.reuse ;  /* 0x000000064c4c7220 */ /* 0x080fe20000410000 */
[----:B------:R-:W-:Y:S01]  /*ad30*/  SHF.R.U64 R13, R13, 0x3, RZ ;  /* 0x000000030d0d7819 */ /* 0x000fe200000012ff */
[-C--:B------:R-:W-:Y:S01]  /*ad40*/  FMUL.FTZ R81, R81, R6.reuse ;  /* 0x0000000651517220 */ /* 0x080fe20000410000 */
[----:B------:R-:W-:Y:S01]  /*ad50*/  LOP3.LUT R156, R30, R57, RZ, 0x3c, !PT ;  /* 0x000000391e9c7212 */ /* 0x000fe200078e3cff */
[-C--:B------:R-:W-:Y:S01]  /*ad60*/  FMUL.FTZ R80, R80, R6.reuse ;  /* 0x0000000650507220 */ /* 0x080fe20000410000 */
[----:B------:R-:W-:Y:S01]  /*ad70*/  IADD3 R30, P3, R164, 0x1000, RZ ;  /* 0x00001000a41e7810 */ /* 0x000fe20007f7e0ff */
[-C--:B------:R-:W-:Y:S01]  /*ad80*/  FMUL.FTZ R84, R84, R6.reuse ;  /* 0x0000000654547220 */ /* 0x080fe20000410000 */
[----:B------:R-:W-:Y:S01]  /*ad90*/  LOP3.LUT R31, R14, 0x380, RZ, 0xc0, !PT ;  /* 0x000003800e1f7812 */ /* 0x000fe200078ec0ff */
[-C--:B------:R-:W-:Y:S01]  /*ada0*/  FMUL.FTZ R89, R89, R6.reuse ;  /* 0x0000000659597220 */ /* 0x080fe20000410000 */
[----:B------:R-:W-:Y:S01]  /*adb0*/  LOP3.LUT R146, R52, R65, RZ, 0x3c, !PT ;  /* 0x0000004134927212 */ /* 0x000fe200078e3cff */
[-C--:B------:R-:W-:Y:S01]  /*adc0*/  FMUL.FTZ R88, R88, R6.reuse ;  /* 0x0000000658587220 */ /* 0x080fe20000410000 */
[----:B------:R-:W-:Y:S01]  /*add0*/  SHF.R.U64 R12, R12, 0x3, RZ ;  /* 0x000000030c0c7819 */ /* 0x000fe200000012ff */
[----:B------:R-:W-:Y:S01]  /*ade0*/  FMUL.FTZ R92, R92, R6 ;  /* 0x000000065c5c7220 */ /* 0x000fe20000410000 */
[----:B------:R-:W-:Y:S01]  /*adf0*/  LOP3.LUT R158, R13, R20, RZ, 0x3c, !PT ;  /* 0x000000140d9e7212 */ /* 0x000fe200078e3cff */
[-C--:B------:R-:W-:Y:S01]  /*ae00*/  FMUL.FTZ R97, R97, R6.reuse ;  /* 0x0000000661617220 */ /* 0x080fe20000410000 */
[----:B------:R-:W-:Y:S01]  /*ae10*/  LOP3.LUT R52, R15, 0x380, RZ, 0xc0, !PT ;  /* 0x000003800f347812 */ /* 0x000fe200078ec0ff */
[-C--:B------:R-:W-:Y:S01]  /*ae20*/  FMUL.FTZ R96, R96, R6.reuse ;  /* 0x0000000660607220 */ /* 0x080fe20000410000 */
[----:B------:R-:W-:Y:S01]  /*ae30*/  IADD3 R20, P4, R164, 0x2000, RZ ;  /* 0x00002000a4147810 */ /* 0x000fe20007f9e0ff */
[-C--:B------:R-:W-:Y:S01]  /*ae40*/  FMUL.FTZ R100, R100, R6.reuse ;  /* 0x0000000664647220 */ /* 0x080fe20000410000 */
[----:B------:R-:W-:Y:S01]  /*ae50*/  LOP3.LUT R13, R30, 0x380, RZ, 0xc0, !PT ;  /* 0x000003801e0d7812 */ /* 0x000fe200078ec0ff */
[-C--:B------:R-:W-:Y:S01]  /*ae60*/  FMUL.FTZ R104, R104, R6.reuse ;  /* 0x0000000668687220 */ /* 0x080fe20000410000 */
[----:B------:R-:W-:Y:S01]  /*ae70*/  SHF.R.U64 R31, R31, 0x3, RZ ;  /* 0x000000031f1f7819 */ /* 0x000fe200000012ff */
[-C--:B------:R-:W-:Y:S01]  /*ae80*/  FMUL.FTZ R108, R108, R6.reuse ;  /* 0x000000066c6c7220 */ /* 0x080fe20000410000 */
[----:B------:R-:W-:Y:S01]  /*ae90*/  LOP3.LUT R154, R12, R53, RZ, 0x3c, !PT ;  /* 0x000000350c9a7212 */ /* 0x000fe200078e3cff */
[-C--:B------:R-:W-:Y:S01]  /*aea0*/  FMUL.FTZ R112, R112, R6.reuse ;  /* 0x0000000670707220 */ /* 0x080fe20000410000 */
[----:B------:R-:W-:Y:S01]  /*aeb0*/  SHF.R.U64 R52, R52, 0x3, RZ ;  /* 0x0000000334347819 */ /* 0x000fe200000012ff */
[-C--:B------:R-:W-:Y:S01]  /*aec0*/  FMUL.FTZ R116, R116, R6.reuse ;  /* 0x0000000674747220 */ /* 0x080fe20000410000 */
[----:B------:R-:W-:Y:S01]  /*aed0*/  LOP3.LUT R12, R20, 0x380, RZ, 0xc0, !PT ;  /* 0x00000380140c7812 */ /* 0x000fe200078ec0ff */
[-C--:B------:R-:W-:Y:S01]  /*aee0*/  FMUL.FTZ R120, R120, R6.reuse ;  /* 0x0000000678787220 */ /* 0x080fe20000410000 */
[----:B------:R-:W-:Y:S01]  /*aef0*/  SHF.R.U64 R13, R13, 0x3, RZ ;  /* 0x000000030d0d7819 */ /* 0x000fe200000012ff */
[----:B------:R-:W-:Y:S01]  /*af00*/  FMUL.FTZ R124, R124, R6 ;  /* 0x000000067c7c7220 */ /* 0x000fe20000410000 */
[----:B------:R-:W-:Y:S01]  /*af10*/  LOP3.LUT R162, R31, R14, RZ, 0x3c, !PT ;  /* 0x0000000e1fa27212 */ /* 0x000fe200078e3cff */
[-C--:B------:R-:W-:Y:S01]  /*af20*/  FMUL.FTZ R128, R128, R6.reuse ;  /* 0x0000000680807220 */ /* 0x080fe20000410000 */
[----:B------:R-:W-:Y:S01]  /*af30*/  IADD3 R31, P5, R164, 0x3000, RZ ;  /* 0x00003000a41f7810 */ /* 0x000fe20007fbe0ff */
        /* <DEDUP_REMOVED lines=17> */
[----:B------:R-:W-:Y:S01]  /*b050*/  LOP3.LUT R30, R30, R31, RZ, 0x3c, !PT ;  /* 0x0000001f1e1e7212 */ /* 0x000fe200078e3cff */
[--C-:B------:R-:W-:Y:S01]  /*b060*/  IMAD.X R31, RZ, RZ, R165.reuse, P5 ;  /* 0x000000ffff1f7224 */ /* 0x100fe200028e06a5 */
[----:B------:R-:W-:Y:S01]  /*b070*/  IADD3 R111, P2, R164, 0x7000, RZ ;  /* 0x00007000a46f7810 */ /* 0x000fe20007f5e0ff */
[----:B------:R-:W-:Y:S01]  /*b080*/  FMUL.FTZ R148, R148, R6 ;  /* 0x0000000694947220 */ /* 0x000fe20000410000 */
[----:B------:R-:W-:Y:S01]  /*b090*/  IADD3 R53, P5, R164, 0xa000, RZ ;  /* 0x0000a000a4357810 */ /* 0x000fe20007fbe0ff */
[----:B------:R-:W0:Y:S01]  /*b0a0*/  LDC R200, c[0x0][0xbe8] ;  /* 0x0002fa00ffc87b82 */ /* 0x000e220000000800 */
[----:B------:R-:W-:Y:S01]  /*b0b0*/  LOP3.LUT R6, R115, 0x380, RZ, 0xc0, !PT ;  /* 0x0000038073067812 */ /* 0x000fe200078ec0ff */
[--C-:B------:R-:W-:Y:S01]  /*b0c0*/  IMAD.X R13, RZ, RZ, R165.reuse, P3 ;  /* 0x000000ffff0d7224 */ /* 0x100fe200018e06a5 */
[----:B------:R-:W-:Y:S01]  /*b0d0*/  LOP3.LUT R14, R15, R20, RZ, 0x3c, !PT ;  /* 0x000000140f0e7212 */ /* 0x000fe200078e3cff */
[----:B------:R-:W-:Y:S01]  /*b0e0*/  ULDC UR10, c[0x0][0xc44] ;  /* 0x00031100000a7ab9 */ /* 0x000fe20000000800 */
[----:B------:R-:W-:Y:S01]  /*b0f0*/  LOP3.LUT R110, R111, 0x380, RZ, 0xc0, !PT ;  /* 0x000003806f6e7812 */ /* 0x000fe200078ec0ff */
[----:B------:R-:W-:Y:S01]  /*b100*/  ULDC.64 UR8, c[0x0][0xb90] ;  /* 0x0002e40000087ab9 */ /* 0x000fe20000000a00 */
[----:B------:R-:W-:Y:S01]  /*b110*/  LOP3.LUT R20, R53, 0x380, RZ, 0xc0, !PT ;  /* 0x0000038035147812 */ /* 0x000fe200078ec0ff */
[----:B------:R-:W-:Y:S01]  /*b120*/  IMAD.X R15, RZ, RZ, R165, P4 ;  /* 0x000000ffff0f7224 */ /* 0x000fe200020e06a5 */
[----:B------:R-:W-:-:S02]  /*b130*/  SHF.R.U64 R6, R6, 0x3, RZ ;  /* 0x0000000306067819 */ /* 0x000fc400000012ff */
[----:B------:R-:W-:Y:S02]  /*b140*/  SHF.R.U64 R110, R110, 0x3, RZ ;  /* 0x000000036e6e7819 */ /* 0x000fe400000012ff */
[----:B------:R-:W-:Y:S02]  /*b150*/  SHF.R.U64 R20, R20, 0x3, RZ ;  /* 0x0000000314147819 */ /* 0x000fe400000012ff */
[----:B------:R-:W-:Y:S02]  /*b160*/  LOP3.LUT R6, R6, R115, RZ, 0x3c, !PT ;  /* 0x0000007306067212 */ /* 0x000fe400078e3cff */
[----:B------:R-:W-:Y:S01]  /*b170*/  LOP3.LUT R110, R110, R111, RZ, 0x3c, !PT ;  /* 0x0000006f6e6e7212 */ /* 0x000fe200078e3cff */
[----:B------:R-:W-:Y:S01]  /*b180*/  IMAD.X R111, RZ, RZ, R165, P2 ;  /* 0x000000ffff6f7224 */ /* 0x000fe200010e06a5 */
[----:B------:R-:W-:Y:S02]  /*b190*/  IADD3 R115, P3, R164, 0x8000, RZ ;  /* 0x00008000a4737810 */ /* 0x000fe40007f7e0ff */
[----:B------:R-:W-:-:S02]  /*b1a0*/  LOP3.LUT R20, R20, R53, RZ, 0x3c, !PT ;  /* 0x0000003514147212 */ /* 0x000fc400078e3cff */
[----:B------:R-:W-:Y:S02]  /*b1b0*/  IADD3 R53, P2, R164, 0xe000, RZ ;  /* 0x0000e000a4357810 */ /* 0x000fe40007f5e0ff */
[----:B------:R-:W-:Y:S02]  /*b1c0*/  LOP3.LUT R114, R115, 0x380, RZ, 0xc0, !PT ;  /* 0x0000038073727812 */ /* 0x000fe400078ec0ff */
[----:B------:R-:W-:Y:S02]  /*b1d0*/  LOP3.LUT R52, R53, 0x380, RZ, 0xc0, !PT ;  /* 0x0000038035347812 */ /* 0x000fe400078ec0ff */
[----:B------:R-:W-:Y:S02]  /*b1e0*/  SHF.R.U64 R114, R114, 0x3, RZ ;  /* 0x0000000372727819 */ /* 0x000fe400000012ff */
[----:B------:R-:W-:Y:S02]  /*b1f0*/  SHF.R.U64 R52, R52, 0x3, RZ ;  /* 0x0000000334347819 */ /* 0x000fe400000012ff */
[----:B------:R-:W-:-:S02]  /*b200*/  F2FP.F16.F32.PACK_AB R24, R25, R24 ;  /* 0x000000181918723e */ /* 0x000fc400000000ff */
[----:B------:R-:W-:Y:S01]  /*b210*/  LOP3.LUT R114, R114, R115, RZ, 0x3c, !PT ;  /* 0x0000007372727212 */ /* 0x000fe200078e3cff */
[--C-:B------:R-:W-:Y:S01]  /*b220*/  IMAD.X R115, RZ, RZ, R165.reuse, P3 ;  /* 0x000000ffff737224 */ /* 0x100fe200018e06a5 */
[----:B------:R-:W-:Y:S02]  /*b230*/  F2FP.F16.F32.PACK_AB R25, R27, R26 ;  /* 0x0000001a1b19723e */ /* 0x000fe400000000ff */
[----:B------:R-:W-:Y:S01]  /*b240*/  LOP3.LUT R52, R52, R53, RZ, 0x3c, !PT ;  /* 0x0000003534347212 */ /* 0x000fe200078e3cff */
[--C-:B------:R-:W-:Y:S01]  /*b250*/  IMAD.X R53, RZ, RZ, R165.reuse, P2 ;  /* 0x000000ffff357224 */ /* 0x100fe200010e06a5 */
[----:B------:R-:W-:Y:S02]  /*b260*/  MOV R201, R130 ;  /* 0x0000008200c97202 */ /* 0x000fe40000000f00 */
[----:B------:R-:W-:Y:S02]  /*b270*/  F2FP.F16.F32.PACK_AB R26, R29, R28 ;  /* 0x0000001c1d1a723e */ /* 0x000fe400000000ff */
[----:B------:R-:W-:Y:S01]  /*b280*/  F2FP.F16.F32.PACK_AB R27, R3, R21 ;  /* 0x00000015031b723e */ /* 0x000fe200000000ff */
[----:B------:R-:W-:Y:S01]  /*b290*/  BAR.SYNC.DEFER_BLOCKING 0x1, 0x100 ;  /* 0x0044000000007b1d */ /* 0x000fe20000010000 */
[----:B------:R-:W-:Y:S01]  /*b2a0*/  IADD3 R130, P3, R164, 0xf000, RZ ;  /* 0x0000f000a4827810 */ /* 0x000fe20007f7e0ff */
[----:B------:R-:W-:Y:S01]  /*b2b0*/  IMAD.X R21, RZ, RZ, R165, P5 ;  /* 0x000000ffff157224 */ /* 0x000fe200028e06a5 */
[----:B0-----:R-:W-:-:S02]  /*b2c0*/  ISETP.NE.AND P2, PT, R200, 0x1, PT ;  /* 0x00000001c800780c */ /* 0x001fc40003f45270 */
[----:B------:R-:W-:Y:S01]  /*b2d0*/  LOP3.LUT R3, R130, 0x380, RZ, 0xc0, !PT ;  /* 0x0000038082037812 */ /* 0x000fe200078ec0ff */
[----:B------:R-:W-:Y:S01]  /*b2e0*/  IMAD.X R131, RZ, RZ, R165, P3 ;  /* 0x000000ffff837224 */ /* 0x000fe200018e06a5 */
[----:B------:R-:W-:Y:S02]  /*b2f0*/  R2UR UR14, R218 ;  /* 0x00000000da0e72ca */ /* 0x000fe400000e0000 */
[----:B------:R-:W-:Y:S02]  /*b300*/  SHF.R.U64 R3, R3, 0x3, RZ ;  /* 0x0000000303037819 */ /* 0x000fe400000012ff */
[----:B------:R-:W-:Y:S02]  /*b310*/  R2UR UR13, R219 ;  /* 0x00000000db0d72ca */ /* 0x000fe400000e0000 */
[----:B------:R-:W-:Y:S02]  /*b320*/  LOP3.LUT R130, R3, R130, RZ, 0x3c, !PT ;  /* 0x0000008203827212 */ /* 0x000fe400078e3cff */
[----:B------:R-:W-:-:S02]  /*b330*/  LOP3.LUT R60, R69, 0x380, RZ, 0xc0, !PT ;  /* 0x00000380453c7812 */ /* 0x000fc400078ec0ff */
[----:B------:R-:W-:Y:S02]  /*b340*/  MOV R3, R4 ;  /* 0x0000000400037202 */ /* 0x000fe40000000f00 */
[----:B------:R-:W0:Y:S01]  /*b350*/  @P2 LDC R4, c[0x0][0xbec] ;  /* 0x0002fb00ff042b82 */ /* 0x000e220000000800 */
[----:B------:R-:W-:Y:S01]  /*b360*/  R2UR UR12, R217 ;  /* 0x00000000d90c72ca */ /* 0x000fe200000e0000 */
[----:B------:R-:W-:Y:S01]  /*b370*/  UIADD3 UR5, -UR14, URZ, URZ ;  /* 0x0000003f0e057290 */ /* 0x000fe2000fffe13f */
[----:B------:R-:W-:Y:S01]  /*b380*/  SHF.R.U64 R60, R60, 0x3, RZ ;  /* 0x000000033c3c7819 */ /* 0x000fe200000012ff */
[----:B------:R1:W-:Y:S02]  /*b390*/  STSM.16.M88.4 [R201], R24 ;  /* 0x00000018c9007844 */ /* 0x0003e40000000200 */
[----:B------:R-:W-:Y:S01]  /*b3a0*/  UIMAD UR10, UR10, UR5, UR13 ;  /* 0x000000050a0a72a4 */ /* 0x000fe2000f8e020d */
[----:B------:R-:W-:Y:S01]  /*b3b0*/  LOP3.LUT R134, R60, R69, RZ, 0x3c, !PT ;  /* 0x000000453c867212 */ /* 0x000fe200078e3cff */
[----:B------:R-:W2:Y:S01]  /*b3c0*/  @P2 LDC R5, c[0x0][0xbf0] ;  /* 0x0002fc00ff052b82 */ /* 0x000ea20000000800 */
[----:B------:R-:W-:Y:S01]  /*b3d0*/  IADD3 R65, P0, R164, 0x5000, RZ ;  /* 0x00005000a4417810 */ /* 0x000fe20007f1e0ff */
[----:B------:R-:W-:Y:S01]  /*b3e0*/  USHF.R.S32.HI UR11, URZ, 0x1f, UR10 ;  /* 0x0000001f3f0b7899 */ /* 0x000fe2000801140a */
[----:B------:R-:W-:Y:S01]  /*b3f0*/  MOV R134, R134 ;  /* 0x0000008600867202 */ /* 0x000fe20000000f00 */
[----:B------:R-:W-:Y:S01]  /*b400*/  IMAD R135, RZ, RZ, -UR13 ;  /* 0x8000000dff877e24 */ /* 0x000fe2000f8e02ff */
[----:B------:R-:W-:Y:S01]  /*b410*/  F2FP.F16.F32.PACK_AB R40, R41, R40 ;  /* 0x000000282928723e */ /* 0x000fe200000000ff */
[----:B------:R-:W-:Y:S01]  /*b420*/  UIMAD UR5, UR11, UR8, URZ ;  /* 0x000000080b0572a4 */ /* 0x000fe2000f8e023f */
[----:B------:R-:W-:Y:S01]  /*b430*/  F2FP.F16.F32.PACK_AB R41, R43, R42 ;  /* 0x0000002a2b29723e */ /* 0x000fe200000000ff */
[----:B------:R-:W-:Y:S01]  /*b440*/  UIMAD.WIDE.U32 UR6, UR10, UR8, URZ ;  /* 0x000000080a0672a5 */ /* 0x000fe2000f8e003f */
[----:B------:R-:W-:Y:S01]  /*b450*/  LOP3.LUT R64, R65, 0x380, RZ, 0xc0, !PT ;  /* 0x0000038041407812 */ /* 0x000fe200078ec0ff */
[----:B------:R-:W-:Y:S01]  /*b460*/  UIMAD UR5, UR10, UR9, UR5 ;  /* 0x000000090a0572a4 */ /* 0x000fe2000f8e0205 */
[----:B------:R-:W-:-:S02]  /*b470*/  F2FP.F16.F32.PACK_AB R43, R47, R46 ;  /* 0x0000002e2f2b723e */ /* 0x000fc400000000ff */
[----:B-1----:R-:W-:Y:S01]  /*b480*/  MOV R26, R6 ;  /* 0x00000006001a7202 */ /* 0x002fe20000000f00 */
[----:B------:R-:W1:Y:S01]  /*b490*/  LDC.64 R24, c[0x0][0xb98] ;  /* 0x0002e600ff187b82 */ /* 0x000e620000000a00 */
[----:B------:R-:W-:Y:S01]  /*b4a0*/  LOP3.LUT R10, R107, 0x380, RZ, 0xc0, !PT ;  /* 0x000003806b0a7812 */ /* 0x000fe200078ec0ff */
[----:B------:R-:W-:Y:S01]  /*b4b0*/  IMAD.U32 R126, RZ, RZ, UR6 ;  /* 0x00000006ff7e7e24 */ /* 0x000fe2000f8e00ff */
[----:B------:R-:W-:Y:S01]  /*b4c0*/  SHF.R.U64 R64, R64, 0x3, RZ ;  /* 0x0000000340407819 */ /* 0x000fe200000012ff */
[----:B------:R-:W-:Y:S01]  /*b4d0*/  UIADD3 UR6, UR7, UR5, URZ ;  /* 0x0000000507067290 */ /* 0x000fe2000fffe03f */
[----:B------:R-:W-:Y:S01]  /*b4e0*/  SHF.R.U64 R10, R10, 0x3, RZ ;  /* 0x000000030a0a7819 */ /* 0x000fe200000012ff */
[----:B------:R-:W-:Y:S01]  /*b4f0*/  IMAD.U32 R127, RZ, RZ, UR7 ;  /* 0x00000007ff7f7e24 */ /* 0x000fe2000f8e00ff */
[----:B------:R-:W-:Y:S01]  /*b500*/  F2FP.F16.F32.PACK_AB R32, R33, R32 ;  /* 0x000000202120723e */ /* 0x000fe200000000ff */
[----:B------:R-:W3:Y:S01]  /*b510*/  LDC R6, c[0x0][0xc38] ;  /* 0x00030e00ff067b82 */ /* 0x000ee20000000800 */
[----:B------:R-:W-:Y:S01]  /*b520*/  F2FP.F16.F32.PACK_AB R33, R35, R34 ;  /* 0x000000222321723e */ /* 0x000fe200000000ff */
[----:B------:R-:W-:Y:S01]  /*b530*/  IMAD.U32 R127, RZ, RZ, UR6 ;  /* 0x00000006ff7f7e24 */ /* 0x000fe2000f8e00ff */
[----:B------:R-:W-:Y:S01]  /*b540*/  LOP3.LUT R64, R64, R65, RZ, 0x3c, !PT ;  /* 0x0000004140407212 */ /* 0x000fe200078e3cff */
[----:B------:R-:W-:Y:S01]  /*b550*/  IMAD.X R65, RZ, RZ, R165, P0 ;  /* 0x000000ffff417224 */ /* 0x000fe200000e06a5 */
[----:B------:R-:W-:Y:S01]  /*b560*/  MOV R138, R138 ;  /* 0x0000008a008a7202 */ /* 0x000fe20000000f00 */
[----:B------:R-:W-:Y:S01]  /*b570*/  ULDC.64 UR6, c[0x0][0xb88] ;  /* 0x0002e20000067ab9 */ /* 0x000fe20000000a00 */
[----:B------:R-:W-:Y:S01]  /*b580*/  F2FP.F16.F32.PACK_AB R34, R178, R36 ;  /* 0x00000024b222723e */ /* 0x000fe200000000ff */
[----:B------:R-:W-:Y:S01]  /*b590*/  ULDC UR5, c[0x0][0xa88] ;  /* 0x0002a20000057ab9 */ /* 0x000fe20000000800 */
[----:B------:R-:W-:Y:S01]  /*b5a0*/  F2FP.F16.F32.PACK_AB R35, R39, R38 ;  /* 0x000000262723723e */ /* 0x000fe200000000ff */
[----:B------:R-:W-:Y:S01]  /*b5b0*/  ULDC.64 UR8, c[0x0][0x208] ;  /* 0x0000820000087ab9 */ /* 0x000fe20000000a00 */
[----:B------:R-:W-:-:S02]  /*b5c0*/  LOP3.LUT R10, R10, R107, RZ, 0x3c, !PT ;  /* 0x0000006b0a0a7212 */ /* 0x000fc400078e3cff */
[C---:B------:R-:W-:Y:S01]  /*b5d0*/  IADD3 R107, P0, R164.reuse, 0xc000, RZ ;  /* 0x0000c000a46b7810 */ /* 0x040fe20007f1e0ff */
[----:B------:R1:W-:Y:S01]  /*b5e0*/  STSM.16.M88.4 [R138], R32 ;  /* 0x000000208a007844 */ /* 0x0003e20000000200 */
[C---:B------:R-:W-:Y:S02]  /*b5f0*/  IADD3 R57, P6, R164.reuse, 0x4000, RZ ;  /* 0x00004000a4397810 */ /* 0x040fe40007fde0ff */
[----:B------:R-:W-:Y:S02]  /*b600*/  IADD3 R69, P1, R164, 0x6000, RZ ;  /* 0x00006000a4457810 */ /* 0x000fe40007f3e0ff */
[----:B------:R-:W-:Y:S02]  /*b610*/  LOP3.LUT R106, R107, 0x380, RZ, 0xc0, !PT ;  /* 0x000003806b6a7812 */ /* 0x000fe400078ec0ff */
[----:B------:R-:W-:Y:S02]  /*b620*/  LOP3.LUT R56, R57, 0x380, RZ, 0xc0, !PT ;  /* 0x0000038039387812 */ /* 0x000fe400078ec0ff */
[----:B------:R-:W-:Y:S01]  /*b630*/  LOP3.LUT R68, R69, 0x380, RZ, 0xc0, !PT ;  /* 0x0000038045447812 */ /* 0x000fe200078ec0ff */
[----:B---3--:R-:W-:Y:S01]  /*b640*/  IMAD R135, R6, R135, UR12 ;  /* 0x0000000c06877e24 */ /* 0x008fe2000f8e0287 */
[----:B------:R-:W-:Y:S01]  /*b650*/  USHF.R.S32.HI UR12, URZ, 0x1f, UR14 ;  /* 0x0000001f3f0c7899 */ /* 0x000fe2000801140e */
[----:B------:R-:W-:-:S02]  /*b660*/  F2FP.F16.F32.PACK_AB R48, R49, R48 ;  /* 0x000000303130723e */ /* 0x000fc400000000ff */
[----:B------:R-:W-:Y:S01]  /*b670*/  IMAD R47, R135, 0x80, R225 ;  /* 0x00000080872f7824 */ /* 0x000fe200078e02e1 */
[----:B------:R-:W-:Y:S02]  /*b680*/  MOV R154, R154 ;  /* 0x0000009a009a7202 */ /* 0x000fe40000000f00 */
[----:B-1----:R-:W-:Y:S01]  /*b690*/  IMAD R32, R24, UR12, RZ ;  /* 0x0000000c18207c24 */ /* 0x002fe2000f8e02ff */
[----:B------:R-:W-:Y:S01]  /*b6a0*/  F2FP.F16.F32.PACK_AB R42, R177, R44 ;  /* 0x0000002cb12a723e */ /* 0x000fe200000000ff */
[----:B0-----:R-:W-:Y:S01]  /*b6b0*/  @P2 IMAD.HI.U32 R4, R47, R4, RZ ;  /* 0x000000042f042227 */ /* 0x001fe200078e00ff */
[----:B------:R-:W-:Y:S02]  /*b6c0*/  F2FP.F16.F32.PACK_AB R49, R51, R50 ;  /* 0x000000323331723e */ /* 0x000fe400000000ff */
[----:B------:R-:W-:Y:S01]  /*b6d0*/  LOP3.LUT R29, R164, 0x380, RZ, 0xc0, !PT ;  /* 0x00000380a41d7812 */ /* 0x000fe200078ec0ff */
[----:B------:R-:W-:Y:S01]  /*b6e0*/  IMAD.MOV.U32 R39, RZ, RZ, R47 ;  /* 0x000000ffff277224 */ /* 0x000fe200078e002f */
[----:B--2---:R-:W-:Y:S01]  /*b6f0*/  @P2 SHF.R.U32.HI R39, RZ, R5, R4 ;  /* 0x00000005ff272219 */ /* 0x004fe20000011604 */
[----:B------:R-:W-:Y:S01]  /*b700*/  IMAD R32, R25, UR14, R32 ;  /* 0x0000000e19207c24 */ /* 0x000fe2000f8e0220 */
[----:B------:R-:W-:Y:S01]  /*b710*/  MOV R162, R162 ;  /* 0x000000a200a27202 */ /* 0x000fe20000000f00 */
[----:B------:R-:W-:Y:S01]  /*b720*/  IMAD.WIDE.U32 R24, R24, UR14, R126 ;  /* 0x0000000e18187c25 */ /* 0x000fe2000f8e007e */
[----:B------:R-:W-:Y:S01]  /*b730*/  F2FP.F16.F32.PACK_AB R50, R199, R183 ;  /* 0x000000b7c732723e */ /* 0x000fe200000000ff */
[----:B------:R-:W-:Y:S01]  /*b740*/  STSM.16.M88.4 [R154], R40 ;  /* 0x000000289a007844 */ /* 0x000fe20000000200 */
[----:B------:R-:W-:Y:S01]  /*b750*/  F2FP.F16.F32.PACK_AB R51, R55, R54 ;  /* 0x000000363733723e */ /* 0x000fe200000000ff */
[----:B------:R-:W-:Y:S01]  /*b760*/  IMAD.MOV R33, RZ, RZ, -R39 ;  /* 0x000000ffff217224 */ /* 0x000fe200078e0a27 */
[----:B------:R-:W-:-:S02]  /*b770*/  SHF.R.U64 R106, R106, 0x3, RZ ;  /* 0x000000036a6a7819 */ /* 0x000fc400000012ff */
[----:B------:R-:W-:Y:S01]  /*b780*/  MOV R160, R160 ;  /* 0x000000a000a07202 */ /* 0x000fe20000000f00 */
[----:B------:R-:W-:Y:S01]  /*b790*/  IMAD R33, R200, R33, R47 ;  /* 0x00000021c8217224 */ /* 0x000fe200078e022f */
[----:B------:R-:W-:Y:S01]  /*b7a0*/  F2FP.F16.F32.PACK_AB R4, R198, R182 ;  /* 0x000000b6c604723e */ /* 0x000fe200000000ff */
[----:B------:R-:W-:Y:S01]  /*b7b0*/  STSM.16.M88.4 [R162], R48 ;  /* 0x00000030a2007844 */ /* 0x000fe20000000200 */
[----:B------:R-:W-:Y:S02]  /*b7c0*/  F2FP.F16.F32.PACK_AB R5, R59, R58 ;  /* 0x0000003a3b05723e */ /* 0x000fe400000000ff */
[----:B------:R-:W-:Y:S02]  /*b7d0*/  F2FP.F16.F32.PACK_AB R6, R197, R181 ;  /* 0x000000b5c506723e */ /* 0x000fe400000000ff */
[----:B------:R-:W-:Y:S02]  /*b7e0*/  F2FP.F16.F32.PACK_AB R7, R63, R62 ;  /* 0x0000003e3f07723e */ /* 0x000fe400000000ff */
[----:B------:R-:W-:-:S02]  /*b7f0*/  SHF.R.U64 R56, R56, 0x3, RZ ;  /* 0x0000000338387819 */ /* 0x000fc400000012ff */
[----:B------:R-:W-:Y:S01]  /*b800*/  SHF.R.U64 R68, R68, 0x3, RZ ;  /* 0x0000000344447819 */ /* 0x000fe200000012ff */
[----:B------:R0:W-:Y:S01]  /*b810*/  STSM.16.M88.4 [R160], R4 ;  /* 0x00000004a0007844 */ /* 0x0001e20000000200 */
[----:B------:R-:W-:Y:S02]  /*b820*/  SHF.R.U64 R29, R29, 0x3, RZ ;  /* 0x000000031d1d7819 */ /* 0x000fe400000012ff */
[----:B------:R-:W-:Y:S01]  /*b830*/  LOP3.LUT R106, R106, R107, RZ, 0x3c, !PT ;  /* 0x0000006b6a6a7212 */ /* 0x000fe200078e3cff */
[--C-:B------:R-:W-:Y:S01]  /*b840*/  IMAD.X R107, RZ, RZ, R165.reuse, P0 ;  /* 0x000000ffff6b7224 */ /* 0x100fe200000e06a5 */
[----:B------:R-:W-:Y:S01]  /*b850*/  LOP3.LUT R56, R56, R57, RZ, 0x3c, !PT ;  /* 0x0000003938387212 */ /* 0x000fe200078e3cff */
[--C-:B------:R-:W-:Y:S01]  /*b860*/  IMAD.X R57, RZ, RZ, R165.reuse, P6 ;  /* 0x000000ffff397224 */ /* 0x100fe200030e06a5 */
[----:B------:R-:W-:Y:S01]  /*b870*/  LOP3.LUT R68, R68, R69, RZ, 0x3c, !PT ;  /* 0x0000004544447212 */ /* 0x000fe200078e3cff */
[----:B------:R-:W-:Y:S01]  /*b880*/  IMAD.X R69, RZ, RZ, R165, P1 ;  /* 0x000000ffff457224 */ /* 0x000fe200008e06a5 */
[----:B------:R-:W-:-:S02]  /*b890*/  IADD3 R123, P4, R164, 0x9000, RZ ;  /* 0x00009000a47b7810 */ /* 0x000fc40007f9e0ff */
[C---:B------:R-:W-:Y:S02]  /*b8a0*/  IADD3 R61, P6, R164.reuse, 0xb000, RZ ;  /* 0x0000b000a43d7810 */ /* 0x040fe40007fde0ff */
[----:B------:R-:W-:Y:S02]  /*b8b0*/  IADD3 R119, P1, R164, 0xd000, RZ ;  /* 0x0000d000a4777810 */ /* 0x000fe40007f3e0ff */
[----:B------:R-:W-:Y:S01]  /*b8c0*/  LOP3.LUT R28, R29, R164, RZ, 0x3c, !PT ;  /* 0x000000a41d1c7212 */ /* 0x000fe200078e3cff */
[----:B------:R-:W-:Y:S01]  /*b8d0*/  IMAD.MOV.U32 R29, RZ, RZ, R165 ;  /* 0x000000ffff1d7224 */ /* 0x000fe200078e00a5 */
[----:B0-----:R-:W-:Y:S02]  /*b8e0*/  SHF.R.S32.HI R5, RZ, 0x1f, R39 ;  /* 0x0000001fff057819 */ /* 0x001fe40000011427 */
[----:B------:R-:W-:Y:S02]  /*b8f0*/  SHF.R.S32.HI R6, RZ, 0x1f, R33 ;  /* 0x0000001fff067819 */ /* 0x000fe40000011421 */
[----:B------:R-:W-:Y:S01]  /*b900*/  IADD3 R4, P0, R39, R24, RZ ;  /* 0x0000001827047210 */ /* 0x000fe20007f1e0ff */
[----:B------:R-:W-:Y:S01]  /*b910*/  IMAD R24, R200, UR5, RZ ;  /* 0x00000005c8187c24 */ /* 0x000fe2000f8e02ff */
[----:B------:R-:W-:Y:S01]  /*b920*/  MOV R27, R8 ;  /* 0x00000008001b7202 */ /* 0x000fe20000000f00 */
[----:B------:R-:W-:Y:S01]  /*b930*/  IMAD R6, R6, UR6, RZ ;  /* 0x0000000606067c24 */ /* 0x000fe2000f8e02ff */
[----:B------:R-:W-:-:S02]  /*b940*/  MOV R164, R10 ;  /* 0x0000000a00a47202 */ /* 0x000fc40000000f00 */
[----:B------:R-:W-:Y:S02]  /*b950*/  MOV R158, R158 ;  /* 0x0000009e009e7202 */ /* 0x000fe40000000f00 */
[----:B------:R-:W-:Y:S02]  /*b960*/  F2FP.F16.F32.PACK_AB R8, R196, R180 ;  /* 0x000000b4c408723e */ /* 0x000fe400000000ff */
[----:B------:R-:W-:Y:S02]  /*b970*/  F2FP.F16.F32.PACK_AB R9, R67, R66 ;  /* 0x000000424309723e */ /* 0x000fe400000000ff */
[----:B------:R-:W-:Y:S02]  /*b980*/  F2FP.F16.F32.PACK_AB R10, R195, R179 ;  /* 0x000000b3c30a723e */ /* 0x000fe400000000ff */
[----:B------:R-:W-:Y:S02]  /*b990*/  F2FP.F16.F32.PACK_AB R11, R71, R70 ;  /* 0x00000046470b723e */ /* 0x000fe400000000ff */
[----:B------:R-:W-:-:S02]  /*b9a0*/  IADD3.X R5, R5, R25, R32, P0, !PT ;  /* 0x0000001905057210 */ /* 0x000fc400007fe420 */
[----:B------:R-:W-:Y:S01]  /*b9b0*/  LOP3.LUT R118, R119, 0x380, RZ, 0xc0, !PT ;  /* 0x0000038077767812 */ /* 0x000fe200078ec0ff */
[----:B------:R0:W-:Y:S01]  /*b9c0*/  STSM.16.M88.4 [R158], R8 ;  /* 0x000000089e007844 */ /* 0x0001e20000000200 */
[----:B------:R-:W-:Y:S01]  /*b9d0*/  F2FP.F16.F32.PACK_AB R72, R73, R72 ;  /* 0x000000484948723e */ /* 0x000fe200000000ff */
[----:B------:R-:W-:Y:S01]  /*b9e0*/  IMAD.WIDE.U32 R4, R33, UR6, R4 ;  /* 0x0000000621047c25 */ /* 0x000fe2000f8e0004 */
[----:B------:R-:W-:Y:S02]  /*b9f0*/  SHF.R.U64 R118, R118, 0x3, RZ ;  /* 0x0000000376767819 */ /* 0x000fe400000012ff */
[----:B------:R-:W-:Y:S02]  /*ba00*/  F2FP.F16.F32.PACK_AB R73, R75, R74 ;  /* 0x0000004a4b49723e */ /* 0x000fe400000000ff */
[----:B------:R-:W-:Y:S02]  /*ba10*/  F2FP.F16.F32.PACK_AB R80, R81, R80 ;  /* 0x000000505150723e */ /* 0x000fe400000000ff */
[----:B------:R-:W-:-:S02]  /*ba20*/  MOV R156, R156 ;  /* 0x0000009c009c7202 */ /* 0x000fc40000000f00 */
[----:B------:R-:W-:Y:S02]  /*ba30*/  F2FP.F16.F32.PACK_AB R74, R194, R76 ;  /* 0x0000004cc24a723e */ /* 0x000fe400000000ff */
[----:B------:R-:W-:Y:S02]  /*ba40*/  F2FP.F16.F32.PACK_AB R75, R79, R78 ;  /* 0x0000004e4f4b723e */ /* 0x000fe400000000ff */
[----:B------:R-:W-:Y:S01]  /*ba50*/  F2FP.F16.F32.PACK_AB R81, R83, R82 ;  /* 0x000000525351723e */ /* 0x000fe200000000ff */
[----:B0-----:R-:W-:Y:S01]  /*ba60*/  IMAD R9, R33, UR7, R6 ;  /* 0x0000000721097c24 */ /* 0x001fe2000f8e0206 */
[----:B------:R-:W-:Y:S01]  /*ba70*/  ULDC.64 UR6, c[0x0][0xb50] ;  /* 0x0002d40000067ab9 */ /* 0x000fe20000000a00 */
[----:B------:R-:W-:Y:S01]  /*ba80*/  IMAD R11, R135, 0x80, R224 ;  /* 0x00000080870b7824 */ /* 0x000fe200078e02e0 */
[----:B------:R-:W-:Y:S01]  /*ba90*/  F2FP.F16.F32.PACK_AB R88, R89, R88 ;  /* 0x000000585958723e */ /* 0x000fe200000000ff */
[----:B------:R-:W-:Y:S01]  /*baa0*/  IMAD.IADD R5, R5, 0x1, R9 ;  /* 0x0000000105057824 */ /* 0x000fe200078e0209 */
[----:B------:R-:W-:Y:S01]  /*bab0*/  LOP3.LUT P0, RZ, R222, 0x3, RZ, 0xc0, !PT ;  /* 0x00000003deff7812 */ /* 0x000fe2000780c0ff */
[----:B------:R-:W-:Y:S01]  /*bac0*/  VIADD R7, R11, 0x8 ;  /* 0x000000080b077836 */ /* 0x000fe20000000000 */
[----:B------:R-:W-:Y:S01]  /*bad0*/  MOV R152, R152 ;  /* 0x0000009800987202 */ /* 0x000fe20000000f00 */
[----:B------:R-:W-:Y:S01]  /*bae0*/  STSM.16.M88.4 [R156], R72 ;  /* 0x000000489c007844 */ /* 0x000fe20000000200 */
[----:B------:R-:W-:-:S02]  /*baf0*/  F2FP.F16.F32.PACK_AB R82, R193, R84 ;  /* 0x00000054c152723e */ /* 0x000fc400000000ff */
[----:B------:R-:W-:Y:S02]  /*bb00*/  F2FP.F16.F32.PACK_AB R83, R87, R86 ;  /* 0x000000565753723e */ /* 0x000fe400000000ff */
[----:B------:R-:W-:Y:S02]  /*bb10*/  F2FP.F16.F32.PACK_AB R89, R91, R90 ;  /* 0x0000005a5b59723e */ /* 0x000fe400000000ff */
[----:B------:R-:W-:Y:S01]  /*bb20*/  F2FP.F16.F32.PACK_AB R96, R97, R96 ;  /* 0x000000606160723e */ /* 0x000fe200000000ff */
[----:B------:R-:W-:Y:S01]  /*bb30*/  STSM.16.M88.4 [R152], R80 ;  /* 0x0000005098007844 */ /* 0x000fe20000000200 */
[----:B------:R-:W-:Y:S02]  /*bb40*/  LEA R8, P3, R4, UR6, 0x2 ;  /* 0x0000000604087c11 */ /* 0x000fe4000f8610ff */
[----:B------:R-:W-:Y:S01]  /*bb50*/  LOP3.LUT R118, R118, R119, RZ, 0x3c, !PT ;  /* 0x0000007776767212 */ /* 0x000fe200078e3cff */
[----:B------:R-:W-:Y:S01]  /*bb60*/  IMAD.X R119, RZ, RZ, R165, P1 ;  /* 0x000000ffff777224 */ /* 0x000fe200008e06a5 */
[----:B------:R-:W-:Y:S01]  /*bb70*/  MOV R150, R150 ;  /* 0x0000009600967202 */ /* 0x000fe20000000f00 */
[----:B------:R-:W-:Y:S01]  /*bb80*/  SHFL.IDX PT, R44, R8, RZ, 0x1c1f ;  /* 0x001c1fff082c7589 */ /* 0x000fe200000e0000 */
[----:B------:R-:W-:-:S02]  /*bb90*/  F2FP.F16.F32.PACK_AB R90, R192, R92 ;  /* 0x0000005cc05a723e */ /* 0x000fc400000000ff */
[----:B------:R-:W-:Y:S01]  /*bba0*/  F2FP.F16.F32.PACK_AB R91, R95, R94 ;  /* 0x0000005e5f5b723e */ /* 0x000fe200000000ff */
[----:B------:R-:W-:Y:S01]  /*bbb0*/  SHFL.IDX PT, R46, R8, 0x1, 0x1c1f ;  /* 0x003c1f00082e7f89 */ /* 0x000fe200000e0000 */
[----:B------:R-:W-:Y:S02]  /*bbc0*/  F2FP.F16.F32.PACK_AB R97, R99, R98 ;  /* 0x000000626361723e */ /* 0x000fe400000000ff */
[----:B------:R-:W-:Y:S01]  /*bbd0*/  MOV R146, R146 ;  /* 0x0000009200927202 */ /* 0x000fe20000000f00 */
[----:B------:R-:W-:Y:S01]  /*bbe0*/  STSM.16.M88.4 [R150], R88 ;  /* 0x0000005896007844 */ /* 0x000fe20000000200 */
[----:B------:R-:W-:Y:S02]  /*bbf0*/  F2FP.F16.F32.PACK_AB R98, R191, R100 ;  /* 0x00000064bf62723e */ /* 0x000fe400000000ff */
[----:B------:R-:W-:Y:S02]  /*bc00*/  F2FP.F16.F32.PACK_AB R99, R103, R102 ;  /* 0x000000666763723e */ /* 0x000fe400000000ff */
[----:B------:R-:W-:-:S02]  /*bc10*/  MOV R142, R142 ;  /* 0x0000008e008e7202 */ /* 0x000fc40000000f00 */
[----:B------:R-:W-:Y:S01]  /*bc20*/  F2FP.F16.F32.PACK_AB R36, R190, R104 ;  /* 0x00000068be24723e */ /* 0x000fe200000000ff */
[----:B------:R-:W-:Y:S01]  /*bc30*/  STSM.16.M88.4 [R146], R96 ;  /* 0x0000006092007844 */ /* 0x000fe20000000200 */
[----:B------:R-:W-:Y:S02]  /*bc40*/  F2FP.F16.F32.PACK_AB R37, R37, R45 ;  /* 0x0000002d2525723e */ /* 0x000fe400000000ff */
[----:B------:R-:W-:Y:S02]  /*bc50*/  F2FP.F16.F32.PACK_AB R38, R189, R108 ;  /* 0x0000006cbd26723e */ /* 0x000fe400000000ff */
[----:B------:R-:W-:Y:S02]  /*bc60*/  F2FP.F16.F32.PACK_AB R39, R77, R85 ;  /* 0x000000554d27723e */ /* 0x000fe400000000ff */
[-C--:B------:R-:W-:Y:S02]  /*bc70*/  ISETP.GE.OR P1, PT, R11, R24.reuse, P0 ;  /* 0x000000180b00720c */ /* 0x080fe40000726670 */
[----:B------:R-:W-:Y:S01]  /*bc80*/  ISETP.GE.OR P0, PT, R7, R24, P0 ;  /* 0x000000180700720c */ /* 0x000fe20000706670 */
[----:B------:R-:W-:Y:S01]  /*bc90*/  STSM.16.M88.4 [R142], R36 ;  /* 0x000000248e007844 */ /* 0x000fe20000000200 */
[----:B------:R-:W-:-:S02]  /*bca0*/  LEA.HI.X R9, R4, UR7, R5, 0x2, P3 ;  /* 0x0000000704097c11 */ /* 0x000fc400098f1405 */
[----:B------:R-:W-:Y:S02]  /*bcb0*/  F2FP.F16.F32.PACK_AB R92, R188, R112 ;  /* 0x00000070bc5c723e */ /* 0x000fe400000000ff */
[----:B------:R-:W-:Y:S01]  /*bcc0*/  F2FP.F16.F32.PACK_AB R93, R93, R101 ;  /* 0x000000655d5d723e */ /* 0x000fe200000000ff */
[----:B------:R-:W0:Y:S01]  /*bcd0*/  SHFL.IDX PT, R45, R9, RZ, 0x1c1f ;  /* 0x001c1fff092d7589 */ /* 0x000e2200000e0000 */
[----:B------:R-:W-:Y:S02]  /*bce0*/  F2FP.F16.F32.PACK_AB R94, R187, R116 ;  /* 0x00000074bb5e723e */ /* 0x000fe400000000ff */
[----:B------:R-:W-:Y:S01]  /*bcf0*/  F2FP.F16.F32.PACK_AB R95, R105, R109 ;  /* 0x0000006d695f723e */ /* 0x000fe200000000ff */
[----:B------:R-:W1:Y:S01]  /*bd00*/  SHFL.IDX PT, R47, R9, 0x1, 0x1c1f ;  /* 0x003c1f00092f7f89 */ /* 0x000e6200000e0000 */
[----:B------:R-:W-:Y:S02]  /*bd10*/  F2FP.F16.F32.PACK_AB R4, R186, R120 ;  /* 0x00000078ba04723e */ /* 0x000fe400000000ff */
[----:B------:R-:W-:Y:S01]  /*bd20*/  F2FP.F16.F32.PACK_AB R5, R113, R117 ;  /* 0x000000757105723e */ /* 0x000fe200000000ff */
[----:B------:R-:W-:Y:S01]  /*bd30*/  STSM.16.M88.4 [R134], R92 ;  /* 0x0000005c86007844 */ /* 0x000fe20000000200 */
[----:B------:R-:W-:-:S02]  /*bd40*/  F2FP.F16.F32.PACK_AB R6, R185, R124 ;  /* 0x0000007cb906723e */ /* 0x000fc400000000ff */
[----:B------:R-:W-:Y:S02]  /*bd50*/  F2FP.F16.F32.PACK_AB R7, R121, R125 ;  /* 0x0000007d7907723e */ /* 0x000fe400000000ff */
[----:B------:R-:W-:Y:S02]  /*bd60*/  F2FP.F16.F32.PACK_AB R184, R184, R128 ;  /* 0x00000080b8b8723e */ /* 0x000fe400000000ff */
[----:B------:R-:W-:Y:S01]  /*bd70*/  F2FP.F16.F32.PACK_AB R185, R129, R166 ;  /* 0x000000a681b9723e */ /* 0x000fe200000000ff */
[----:B------:R-:W-:Y:S01]  /*bd80*/  STSM.16.M88.4 [R164], R4 ;  /* 0x00000004a4007844 */ /* 0x000fe20000000200 */
[----:B------:R-:W-:Y:S02]  /*bd90*/  F2FP.F16.F32.PACK_AB R186, R133, R132 ;  /* 0x0000008485ba723e */ /* 0x000fe400000000ff */
[----:B------:R-:W-:Y:S02]  /*bda0*/  F2FP.F16.F32.PACK_AB R187, R167, R168 ;  /* 0x000000a8a7bb723e */ /* 0x000fe400000000ff */
[----:B------:R-:W-:-:S02]  /*bdb0*/  F2FP.F16.F32.PACK_AB R169, R169, R170 ;  /* 0x000000aaa9a9723e */ /* 0x000fc400000000ff */
[----:B------:R-:W-:Y:S01]  /*bdc0*/  F2FP.F16.F32.PACK_AB R168, R137, R136 ;  /* 0x0000008889a8723e */ /* 0x000fe200000000ff */
[----:B------:R-:W-:Y:S01]  /*bdd0*/  STSM.16.M88.4 [R27], R184 ;  /* 0x000000b81b007844 */ /* 0x000fe20000000200 */
[----:B------:R-:W-:Y:S02]  /*bde0*/  F2FP.F16.F32.PACK_AB R170, R141, R140 ;  /* 0x0000008c8daa723e */ /* 0x000fe400000000ff */
[----:B------:R-:W-:Y:S02]  /*bdf0*/  F2FP.F16.F32.PACK_AB R171, R171, R172 ;  /* 0x000000acabab723e */ /* 0x000fe400000000ff */
[----:B------:R-:W-:Y:S02]  /*be00*/  F2FP.F16.F32.PACK_AB R173, R173, R174 ;  /* 0x000000aeadad723e */ /* 0x000fe400000000ff */
[----:B------:R-:W-:Y:S01]  /*be10*/  F2FP.F16.F32.PACK_AB R172, R145, R144 ;  /* 0x0000009091ac723e */ /* 0x000fe200000000ff */
[----:B------:R-:W-:Y:S01]  /*be20*/  STSM.16.M88.4 [R26], R168 ;  /* 0x000000a81a007844 */ /* 0x000fe20000000200 */
[----:B------:R-:W-:-:S02]  /*be30*/  F2FP.F16.F32.PACK_AB R174, R149, R148 ;  /* 0x0000009495ae723e */ /* 0x000fc400000000ff */
[----:B------:R-:W-:Y:S02]  /*be40*/  F2FP.F16.F32.PACK_AB R175, R175, R176 ;  /* 0x000000b0afaf723e */ /* 0x000fe400000000ff */
[----:B------:R-:W-:Y:S02]  /*be50*/  LOP3.LUT R122, R123, 0x380, RZ, 0xc0, !PT ;  /* 0x000003807b7a7812 */ /* 0x000fe400078ec0ff */
[----:B------:R-:W-:Y:S01]  /*be60*/  LOP3.LUT R60, R61, 0x380, RZ, 0xc0, !PT ;  /* 0x000003803d3c7812 */ /* 0x000fe200078ec0ff */
[----:B------:R2:W-:Y:S01]  /*be70*/  STSM.16.M88.4 [R3], R172 ;  /* 0x000000ac03007844 */ /* 0x0005e20000000200 */
[----:B------:R-:W-:Y:S02]  /*be80*/  SHF.R.U64 R122, R122, 0x3, RZ ;  /* 0x000000037a7a7819 */ /* 0x000fe400000012ff */
[----:B------:R-:W-:Y:S01]  /*be90*/  SHF.R.U64 R60, R60, 0x3, RZ ;  /* 0x000000033c3c7819 */ /* 0x000fe200000012ff */
[----:B------:R-:W-:Y:S01]  /*bea0*/  BAR.SYNC.DEFER_BLOCKING 0x1, 0x100 ;  /* 0x0044000000007b1d */ /* 0x000fe20000010000 */
[----:B------:R-:W-:Y:S01]  /*beb0*/  LOP3.LUT R122, R122, R123, RZ, 0x3c, !PT ;  /* 0x0000007b7a7a7212 */ /* 0x000fe200078e3cff */
[--C-:B------:R-:W-:Y:S01]  /*bec0*/  IMAD.X R123, RZ, RZ, R165.reuse, P4 ;  /* 0x000000ffff7b7224 */ /* 0x100fe200020e06a5 */
[----:B------:R-:W-:Y:S01]  /*bed0*/  LOP3.LUT R60, R60, R61, RZ, 0x3c, !PT ;  /* 0x0000003d3c3c7212 */ /* 0x000fe200078e3cff */
[----:B------:R-:W-:-:S04]  /*bee0*/  IMAD.X R61, RZ, RZ, R165, P6 ;  /* 0x000000ffff3d7224 */ /* 0x000fc800030e06a5 */
[----:B--2---:R-:W2:Y:S01]  /*bef0*/  @P2 LDC R3, c[0x0][0xbec] ;  /* 0x0002fb00ff032b82 */ /* 0x004ea20000000800 */
[----:B0-----:R-:W-:Y:S04]  /*bf00*/  @!P1 ST.E desc[UR8][R44.64], R2 ;  /* 0x000000022c009985 */ /* 0x001fe8000c101908 */
[----:B-1----:R0:W-:Y:S04]  /*bf10*/  @!P0 ST.E desc[UR8][R46.64], R0 ;  /* 0x000000002e008985 */ /* 0x0021e8000c101908 */
[----:B------:R1:W5:Y:S04]  /*bf20*/  LD.E.128 R32, desc[UR8][R12.64] ;  /* 0x000000080c207980 */ /* 0x000368000c101d00 */
[----:B------:R3:W5:Y:S01]  /*bf30*/  LD.E.128 R36, desc[UR8][R14.64] ;  /* 0x000000080e247980 */ /* 0x000762000c101d00 */
[----:B0-----:R-:W-:-:S03]  /*bf40*/  IMAD R0, R215, 0x20, R220 ;  /* 0x00000020d7007824 */ /* 0x001fc600078e02dc */
[----:B------:R0:W5:Y:S01]  /*bf50*/  LD.E.128 R8, desc[UR8][R28.64] ;  /* 0x000000081c087980 */ /* 0x000162000c101d00 */
[----:B-1----:R-:W1:Y:S03]  /*bf60*/  @P2 LDC R13, c[0x0][0xbf0] ;  /* 0x0002fc00ff0d2b82 */ /* 0x002e660000000800 */
[----:B------:R0:W5:Y:S04]  /*bf70*/  LD.E.128 R40, desc[UR8][R30.64] ;  /* 0x000000081e287980 */ /* 0x000168000c101d00 */
[----:B------:R-:W5:Y:S01]  /*bf80*/  LD.E.128 R56, desc[UR8][R56.64] ;  /* 0x0000000838387980 */ /* 0x000f62000c101d00 */
[----:B---3--:R-:W3:Y:S03]  /*bf90*/  LDC.64 R14, c[0x0][0xae0] ;  /* 0x0002b800ff0e7b82 */ /* 0x008ee60000000a00 */
[----:B------:R-:W5:Y:S01]  /*bfa0*/  LD.E.128 R64, desc[UR8][R64.64] ;  /* 0x0000000840407980 */ /* 0x000f62000c101d00 */
[----:B------:R-:W-:-:S03]  /*bfb0*/  IMAD R12, R135, 0x80, R0 ;  /* 0x00000080870c7824 */ /* 0x000fc600078e0200 */
[----:B------:R-:W5:Y:S04]  /*bfc0*/  LD.E.128 R68, desc[UR8][R68.64] ;  /* 0x0000000844447980 */ /* 0x000f68000c101d00 */
[----:B------:R-:W5:Y:S04]  /*bfd0*/  LD.E.128 R108, desc[UR8][R110.64] ;  /* 0x000000086e6c7980 */ /* 0x000f68000c101d00 */
[----:B------:R-:W5:Y:S04]  /*bfe0*/  LD.E.128 R112, desc[UR8][R114.64] ;  /* 0x0000000872707980 */ /* 0x000f68000c101d00 */
[----:B------:R-:W5:Y:S04]  /*bff0*/  LD.E.128 R120, desc[UR8][R122.64] ;  /* 0x000000087a787980 */ /* 0x000f68000c101d00 */
[----:B------:R0:W5:Y:S04]  /*c000*/  LD.E.128 R4, desc[UR8][R20.64] ;  /* 0x0000000814047980 */ /* 0x000168000c101d00 */
[----:B------:R-:W5:Y:S04]  /*c010*/  LD.E.128 R60, desc[UR8][R60.64] ;  /* 0x000000083c3c7980 */ /* 0x000f68000c101d00 */
[----:B------:R-:W5:Y:S04]  /*c020*/  LD.E.128 R104, desc[UR8][R106.64] ;  /* 0x000000086a687980 */ /* 0x000f68000c101d00 */
[----:B------:R-:W5:Y:S04]  /*c030*/  LD.E.128 R116, desc[UR8][R118.64] ;  /* 0x0000000876747980 */ /* 0x000f68000c101d00 */
[----:B------:R-:W5:Y:S04]  /*c040*/  LD.E.128 R52, desc[UR8][R52.64] ;  /* 0x0000000834347980 */ /* 0x000f68000c101d00 */
[----:B------:R-:W5:Y:S01]  /*c050*/  LD.E.128 R128, desc[UR8][R130.64] ;  /* 0x0000000882807980 */ /* 0x000f62000c101d00 */
[----:B------:R-:W-:-:S02]  /*c060*/  ULDC.64 UR8, c[0x0][0xae8] ;  /* 0x0002ba0000087ab9 */ /* 0x000fc40000000a00 */
[----:B------:R-:W-:Y:S01]  /*c070*/  UIMAD UR5, UR11, UR8, URZ ;  /* 0x000000080b0572a4 */ /* 0x000fe2000f8e023f */
[----:B--2---:R-:W-:Y:S01]  /*c080*/  @P2 IMAD.HI.U32 R2, R12, R3, RZ ;  /* 0x000000030c022227 */ /* 0x004fe200078e00ff */
[----:B------:R-:W-:Y:S01]  /*c090*/  UIMAD.WIDE.U32 UR6, UR10, UR8, URZ ;  /* 0x000000080a0672a5 */ /* 0x000fe2000f8e003f */
[----:B------:R-:W-:Y:S01]  /*c0a0*/  R2UR UR13, R216 ;  /* 0x00000000d80d72ca */ /* 0x000fe200000e0000 */
[----:B------:R-:W-:Y:S01]  /*c0b0*/  UIMAD UR5, UR10, UR9, UR5 ;  /* 0x000000090a0572a4 */ /* 0x000fe2000f8e0205 */
[----:B------:R-:W-:Y:S01]  /*c0c0*/  IMAD.MOV.U32 R0, RZ, RZ, R12 ;  /* 0x000000ffff007224 */ /* 0x000fe200078e000c */
[----:B------:R-:W-:Y:S01]  /*c0d0*/  @!PT LDS RZ, [RZ] ;  /* 0x00000000fffff984 */ /* 0x000fe20000000800 */
[----:B------:R-:W-:Y:S01]  /*c0e0*/  @!PT LDS RZ, [RZ] ;  /* 0x00000000fffff984 */ /* 0x000fe20000000800 */
[----:B------:R-:W-:Y:S01]  /*c0f0*/  @!PT LDS RZ, [RZ] ;  /* 0x00000000fffff984 */ /* 0x000fe20000000800 */
[----:B------:R-:W-:Y:S01]  /*c100*/  @!PT LDS RZ, [RZ] ;  /* 0x00000000fffff984 */ /* 0x000fe20000000800 */
[----:B------:R2:W-:Y:S06]  /*c110*/  MEMBAR.ALL.CTA ;  /* 0x0000000000007992 */ /* 0x0005ec0000008000 */
[----:B--2---:R-:W2:Y:S01]  /*c120*/  FENCE.VIEW.ASYNC.S ;  /* 0x00000000000073c6 */ /* 0x004ea20000000000 */
[----:B------:R-:W-:Y:S01]  /*c130*/  ULDC.64 UR8, c[0x0][0xaf0] ;  /* 0x0002bc0000087ab9 */ /* 0x000fe20000000a00 */
[----:B------:R-:W-:Y:S01]  /*c140*/  UIADD3 UR7, UR7, UR5, URZ ;  /* 0x0000000507077290 */ /* 0x000fe2000fffe03f */
[----:B-1----:R-:W-:Y:S01]  /*c150*/  @P2 SHF.R.U32.HI R0, RZ, R13, R2 ;  /* 0x0000000dff002219 */ /* 0x002fe20000011602 */
[----:B------:R-:W-:-:S02]  /*c160*/  UIMAD UR5, UR12, UR8, URZ ;  /* 0x000000080c0572a4 */ /* 0x000fc4000f8e023f */
[----:B------:R-:W-:Y:S01]  /*c170*/  UIMAD.WIDE.U32 UR6, UR14, UR8, UR6 ;  /* 0x000000080e0672a5 */ /* 0x000fe2000f8e0006 */
[--C-:B------:R-:W-:Y:S01]  /*c180*/  SHF.R.S32.HI R3, RZ, 0x1f, R0.reuse ;  /* 0x0000001fff037819 */ /* 0x100fe20000011400 */
[----:B------:R-:W-:Y:S01]  /*c190*/  UIMAD UR5, UR14, UR9, UR5 ;  /* 0x000000090e0572a4 */ /* 0x000fe2000f8e0205 */
[----:B------:R-:W-:Y:S01]  /*c1a0*/  IMAD.MOV R13, RZ, RZ, -R0 ;  /* 0x000000ffff0d7224 */ /* 0x000fe200078e0a00 */
[----:B------:R-:W-:Y:S01]  /*c1b0*/  R2UR UR12, R16 ;  /* 0x00000000100c72ca */ /* 0x000fe200000e0000 */
[----:B------:R-:W-:Y:S01]  /*c1c0*/  ULDC.64 UR8, c[0x0][0xad8] ;  /* 0x0002b60000087ab9 */ /* 0x000fe20000000a00 */
[----:B------:R-:W-:Y:S01]  /*c1d0*/  UIADD3 UR7, UR7, UR5, URZ ;  /* 0x0000000507077290 */ /* 0x000fe2000fffe03f */
[-C--:B---3--:R-:W-:Y:S01]  /*c1e0*/  IMAD R3, R3, R14.reuse, RZ ;  /* 0x0000000e03037224 */ /* 0x088fe200078e02ff */
[----:B------:R-:W-:Y:S01]  /*c1f0*/  UIADD3 UR60, UR60, 0x1, URZ ;  /* 0x000000013c3c7890 */ /* 0x000fe2000fffe03f */
[----:B------:R-:W-:Y:S01]  /*c200*/  IMAD R13, R200, R13, R12 ;  /* 0x0000000dc80d7224 */ /* 0x000fe200078e020c */
[----:B------:R-:W-:Y:S01]  /*c210*/  UIADD3 UR4, UR4, 0x38820, URZ ;  /* 0x0003882004047890 */ /* 0x000fe2000fffe03f */
[C---:B------:R-:W-:Y:S01]  /*c220*/  IMAD R15, R0.reuse, R15, R3 ;  /* 0x0000000f000f7224 */ /* 0x040fe200078e0203 */
[----:B------:R-:W-:Y:S01]  /*c230*/  ULDC.64 UR10, c[0x0][0xa80] ;  /* 0x0002a000000a7ab9 */ /* 0x000fe20000000a00 */
[----:B------:R-:W-:Y:S01]  /*c240*/  IMAD.WIDE.U32 R2, R0, R14, UR6 ;  /* 0x0000000600027e25 */ /* 0x000fe2000f8e000e */
[----:B------:R-:W-:-:S03]  /*c250*/  SHF.R.S32.HI R0, RZ, 0x1f, R13 ;  /* 0x0000001fff007819 */ /* 0x000fc6000001140d */
[----:B------:R-:W-:Y:S02]  /*c260*/  IMAD.IADD R3, R3, 0x1, R15 ;  /* 0x0000000103037824 */ /* 0x000fe400078e020f */
[----:B------:R-:W-:Y:S02]  /*c270*/  IMAD R0, R0, UR8, RZ ;  /* 0x0000000800007c24 */ /* 0x000fe4000f8e02ff */
[----:B------:R-:W-:Y:S01]  /*c280*/  IMAD R135, R135, 0x80, R220 ;  /* 0x0000008087877824 */ /* 0x000fe200078e02dc */
[----:B------:R-:W-:Y:S01]  /*c290*/  ULDC UR5, c[0x0][0xc] ;  /* 0x0000030000057ab9 */ /* 0x000fe20000000800 */
[C---:B------:R-:W-:Y:S01]  /*c2a0*/  IMAD R15, R13.reuse, UR9, R0 ;  /* 0x000000090d0f7c24 */ /* 0x040fe2000f8e0200 */
[----:B------:R-:W-:Y:S01]  /*c2b0*/  UISETP.NE.AND UP0, UPT, UR60, 0x2, UPT ;  /* 0x000000023c00788c */ /* 0x000fe2000bf05270 */
[----:B------:R-:W-:Y:S01]  /*c2c0*/  IMAD.WIDE.U32 R2, R13, UR8, R2 ;  /* 0x000000080d027c25 */ /* 0x000fe2000f8e0002 */
[----:B------:R-:W-:Y:S01]  /*c2d0*/  UMOV UR6, 0x1 ;  /* 0x0000000100067882 */ /* 0x000fe20000000000 */
[----:B------:R-:W-:Y:S01]  /*c2e0*/  UIADD3 UR13, UR5, UR13, URZ ;  /* 0x0000000d050d7290 */ /* 0x000fe2000fffe03f */
[----:B------:R-:W-:Y:S01]  /*c2f0*/  ISETP.GE.AND P2, PT, R135, R24, PT ;  /* 0x000000188700720c */ /* 0x000fe20003f46270 */
[----:B------:R-:W-:Y:S01]  /*c300*/  UPRMT UR5, URZ, 0x654, UR4 ;  /* 0x000006543f057896 */ /* 0x000fe20008000004 */
[----:B------:R-:W-:Y:S01]  /*c310*/  IMAD.IADD R15, R3, 0x1, R15 ;  /* 0x00000001030f7824 */ /* 0x000fe200078e020f */
[----:B------:R-:W-:Y:S01]  /*c320*/  UPRMT UR4, UR6, 0x654, UR4 ;  /* 0x0000065406047896 */ /* 0x000fe20008000004 */
[----:B------:R-:W-:Y:S01]  /*c330*/  LEA R0, P0, R2, UR10, 0x1 ;  /* 0x0000000a02007c11 */ /* 0x000fe2000f8008ff */
[----:B------:R-:W-:Y:S01]  /*c340*/  USEL UR6, URZ, 0x1, UP0 ;  /* 0x000000013f067887 */ /* 0x000fe20008000000 */
[----:B------:R-:W-:-:S02]  /*c350*/  VIADD R13, R135, 0x20 ;  /* 0x00000020870d7836 */ /* 0x000fc40000000000 */
[----:B------:R-:W-:Y:S01]  /*c360*/  LEA.HI.X R25, R2, UR11, R15, 0x1, P0 ;  /* 0x0000000b02197c11 */ /* 0x000fe200080f0c0f */
[----:B------:R-:W-:Y:S01]  /*c370*/  ULOP3.LUT UR12, UR12, UR6, URZ, 0x3c, !UPT ;  /* 0x000000060c0c7292 */ /* 0x000fe2000f8e3c3f */
[----:B------:R-:W-:Y:S01]  /*c380*/  VIADD R3, R135, 0x40 ;  /* 0x0000004087037836 */ /* 0x000fe20000000000 */
[-C--:B------:R-:W-:Y:S01]  /*c390*/  ISETP.GE.AND P1, PT, R13, R24.reuse, PT ;  /* 0x000000180d00720c */ /* 0x080fe20003f26270 */
[----:B--2---:R-:W-:Y:S01]  /*c3a0*/  SYNCS.ARRIVE.TRANS64.RED.A1T0 RZ, [UR5], RZ ;  /* 0x000000ffffff79a7 */ /* 0x004fe20008100405 */
[----:B------:R-:W-:Y:S01]  /*c3b0*/  IMAD.U32 R216, RZ, RZ, UR13 ;  /* 0x0000000dffd87e24 */ /* 0x000fe2000f8e00ff */
[----:B------:R-:W-:Y:S01]  /*c3c0*/  USEL UR60, UR60, URZ, UP0 ;  /* 0x0000003f3c3c7287 */ /* 0x000fe20008000000 */
[----:B------:R0:W1:Y:S01]  /*c3d0*/  SHFL.IDX PT, R12, R0, RZ, 0x181f ;  /* 0x00181fff000c7589 */ /* 0x00006200000e0000 */
[----:B------:R-:W-:Y:S01]  /*c3e0*/  IMAD.U32 R16, RZ, RZ, UR12 ;  /* 0x0000000cff107e24 */ /* 0x000fe2000f8e00ff */
[----:B------:R-:W-:Y:S02]  /*c3f0*/  BSSY B0, `(.L_x_219) ;  /* 0x0000016000007945 */ /* 0x000fe40003800000 */
[----:B------:R0:W2:Y:S01]  /*c400*/  SHFL.IDX PT, R13, R25, RZ, 0x181f ;  /* 0x00181fff190d7589 */ /* 0x0000a200000e0000 */
[----:B------:R-:W-:Y:S01]  /*c410*/  SYNCS.ARRIVE.TRANS64.RED.A1T0 RZ, [UR4], RZ ;  /* 0x000000ffffff79a7 */ /* 0x000fe20008100404 */
[----:B------:R-:W-:Y:S01]  /*c420*/  ISETP.GE.AND P0, PT, R3, R24, PT ;  /* 0x000000180300720c */ /* 0x000fe20003f06270 */
[----:B------:R-:W-:-:S12]  /*c430*/  @P2 BRA `(.L_x_220) ;  /* 0x0000000000442947 */ /* 0x000fd80003800000 */
[----:B------:R-:W-:Y:S01]  /*c440*/  ULDC UR4, c[0x0][0xac8] ;  /* 0x0002b20000047ab9 */ /* 0x000fe20000000800 */
[----:B------:R-:W-:Y:S01]  /*c450*/  ULDC.64 UR6, c[0x0][0x208] ;  /* 0x0000820000067ab9 */ /* 0x000fe20000000a00 */
[----:B------:R-:W-:Y:S02]  /*c460*/  ISETP.GE.AND P4, PT, R214, UR4, PT ;  /* 0x00000004d6007c0c */ /* 0x000fe4000bf86270 */
[----:B------:R-:W-:Y:S02]  /*c470*/  ISETP.GE.AND P3, PT, R213, UR4, PT ;  /* 0x00000004d5007c0c */ /* 0x000fe4000bf66270 */
[----:B------:R-:W-:Y:S02]  /*c480*/  ISETP.GE.AND P2, PT, R212, UR4, PT ;  /* 0x00000004d4007c0c */ /* 0x000fe4000bf46270 */
[----:B------:R-:W-:-:S07]  /*c490*/  ISETP.GE.AND P5, PT, R17, UR4, PT ;  /* 0x0000000411007c0c */ /* 0x000fce000bfa6270 */
[----:B-1----:R-:W-:-:S04]  /*c4a0*/  @!P4 LEA R14, P6, R214, R12, 0x1 ;  /* 0x0000000cd60ec211 */ /* 0x002fc800078c08ff */
[----:B--2---:R-:W-:Y:S02]  /*c4b0*/  @!P4 LEA.HI.X R15, R214, R13, R231, 0x1, P6 ;  /* 0x0000000dd60fc211 */ /* 0x004fe400030f0ce7 */
[----:B0-----:R-:W-:Y:S01]  /*c4c0*/  @!P3 LEA R20, P6, R213, R12, 0x1 ;  /* 0x0000000cd514b211 */ /* 0x001fe200078c08ff */
        /* <DEDUP_REMOVED lines=8> */
.L_x_220:
[----:B------:R-:W-:Y:S05]  /*c550*/  BSYNC B0 ;  /* 0x0000000000007941 */ /* 0x000fea0003800000 */
.L_x_219:
[----:B---3-5:R3:W4:Y:S01]  /*c560*/  SHFL.IDX PT, R9, R25, 0x1, 0x181f ;  /* 0x00381f0019097f89 */ /* 0x02872200000e0000 */
        /* <DEDUP_REMOVED lines=10> */
[-C--:B-1----:R-:W-:Y:S02]  /*c610*/  @!P2 LEA R12, P5, R213, R8.reuse, 0x1 ;  /* 0x00000008d50ca211 */ /* 0x082fe400078a08ff */
[-C--:B----4-:R-:W-:Y:S02]  /*c620*/  @!P3 LEA.HI.X R11, R214, R9.reuse, R231, 0x1, P6 ;  /* 0x00000009d60bb211 */ /* 0x090fe400030f0ce7 */
[C---:B------:R-:W-:Y:S01]  /*c630*/  @!P1 LEA R14, P6, R212.reuse, R8, 0x1 ;  /* 0x00000008d40e9211 */ /* 0x040fe200078c08ff */
[----:B------:R-:W-:Y:S01]  /*c640*/  @!P4 IMAD.WIDE R2, R17, 0x2, R8 ;  /* 0x000000021102c825 */ /* 0x000fe200078e0208 */
[-C--:B--2---:R-:W-:Y:S02]  /*c650*/  @!P2 LEA.HI.X R13, R213, R9.reuse, R230, 0x1, P5 ;  /* 0x00000009d50da211 */ /* 0x084fe400028f0ce6 */
[----:B------:R-:W-:-:S02]  /*c660*/  @!P1 LEA.HI.X R15, R212, R9, R229, 0x1, P6 ;  /* 0x00000009d40f9211 */ /* 0x000fc400030f0ce5 */
[----:B------:R0:W-:Y:S04]  /*c670*/  @!P4 ST.E.128 desc[UR6][R2.64], R32 ;  /* 0x000000200200c985 */ /* 0x0001e8000c101d06 */
[----:B------:R0:W-:Y:S04]  /*c680*/  @!P3 ST.E.128 desc[UR6][R10.64], R64 ;  /* 0x000000400a00b985 */ /* 0x0001e8000c101d06 */
[----:B------:R0:W-:Y:S04]  /*c690*/  @!P2 ST.E.128 desc[UR6][R12.64], R120 ;  /* 0x000000780c00a985 */ /* 0x0001e8000c101d06 */
[----:B------:R0:W-:Y:S02]  /*c6a0*/  @!P1 ST.E.128 desc[UR6][R14.64], R116 ;  /* 0x000000740e009985 */ /* 0x0001e4000c101d06 */
.L_x_222:
[----:B------:R-:W-:Y:S05]  /*c6b0*/  BSYNC B0 ;  /* 0x0000000000007941 */ /* 0x000fea0003800000 */
.L_x_221:
[----:B----4-:R4:W1:Y:S01]  /*c6c0*/  SHFL.IDX PT, R9, R25, 0x2, 0x181f ;  /* 0x00581f0019097f89 */ /* 0x01086200000e0000 */
[----:B------:R-:W-:Y:S03]  /*c6d0*/  BSSY B0, `(.L_x_223) ;  /* 0x0000014000007945 */ /* 0x000fe60003800000 */
[----:B0-----:R4:W0:Y:S01]  /*c6e0*/  SHFL.IDX PT, R8, R0, 0x2, 0x181f ;  /* 0x00581f0000087f89 */ /* 0x00182200000e0000 */
        /* <DEDUP_REMOVED lines=8> */
[-C--:B-1----:R-:W-:Y:S02]  /*c770*/  @!P5 LEA R12, P1, R213, R8.reuse, 0x1 ;  /* 0x00000008d50cd211 */ /* 0x082fe400078208ff */
[----:B------:R-:W-:Y:S02]  /*c780*/  @!P6 LEA R14, P2, R212, R8, 0x1 ;  /* 0x00000008d40ee211 */ /* 0x000fe400078408ff */
[----:B------:R-:W-:Y:S01]  /*c790*/  @!P3 IMAD.WIDE R2, R17, 0x2, R8 ;  /* 0x000000021102b825 */ /* 0x000fe200078e0208 */
[-C--:B------:R-:W-:Y:S02]  /*c7a0*/  @!P4 LEA.HI.X R11, R214, R9.reuse, R231, 0x1, P0 ;  /* 0x00000009d60bc211 */ /* 0x080fe400000f0ce7 */
[-C--:B--2---:R-:W-:Y:S02]  /*c7b0*/  @!P5 LEA.HI.X R13, R213, R9.reuse, R230, 0x1, P1 ;  /* 0x00000009d50dd211 */ /* 0x084fe400008f0ce6 */
[----:B------:R-:W-:Y:S01]  /*c7c0*/  @!P6 LEA.HI.X R15, R212, R9, R229, 0x1, P2 ;  /* 0x00000009d40fe211 */ /* 0x000fe200010f0ce5 */
[----:B------:R0:W-:Y:S04]  /*c7d0*/  @!P3 ST.E.128 desc[UR6][R2.64], R36 ;  /* 0x000000240200b985 */ /* 0x0001e8000c101d06 */
[----:B------:R0:W-:Y:S04]  /*c7e0*/  @!P4 ST.E.128 desc[UR6][R10.64], R68 ;  /* 0x000000440a00c985 */ /* 0x0001e8000c101d06 */
[----:B------:R0:W-:Y:S04]  /*c7f0*/  @!P5 ST.E.128 desc[UR6][R12.64], R4 ;  /* 0x000000040c00d985 */ /* 0x0001e8000c101d06 */
[----:B------:R0:W-:Y:S02]  /*c800*/  @!P6 ST.E.128 desc[UR6][R14.64], R52 ;  /* 0x000000340e00e985 */ /* 0x0001e4000c101d06 */
.L_x_224:
[----:B------:R-:W-:Y:S05]  /*c810*/  BSYNC B0 ;  /* 0x0000000000007941 */ /* 0x000fea0003800000 */
.L_x_223:
        /* <DEDUP_REMOVED lines=20> */
[-C--:B-1----:R-:W-:Y:S02]  /*c960*/  @!P5 LEA.HI.X R9, R213, R5.reuse, R230, 0x1, P1 ;  /* 0x00000005d509d211 */ /* 0x082fe400008f0ce6 */
[----:B------:R-:W-:Y:S01]  /*c970*/  @!P6 LEA.HI.X R11, R212, R5, R229, 0x1, P2 ;  /* 0x00000005d40be211 */ /* 0x000fe200010f0ce5 */
[----:B------:R0:W-:Y:S04]  /*c980*/  @!P3 ST.E.128 desc[UR6][R2.64], R40 ;  /* 0x000000280200b985 */ /* 0x0001e8000c101d06 */
[----:B------:R0:W-:Y:S04]  /*c990*/  @!P4 ST.E.128 desc[UR6][R6.64], R108 ;  /* 0x0000006c0600c985 */ /* 0x0001e8000c101d06 */
[----:B------:R0:W-:Y:S04]  /*c9a0*/  @!P5 ST.E.128 desc[UR6][R8.64], R60 ;  /* 0x0000003c0800d985 */ /* 0x0001e8000c101d06 */
[----:B------:R0:W-:Y:S02]  /*c9b0*/  @!P6 ST.E.128 desc[UR6][R10.64], R128 ;  /* 0x000000800a00e985 */ /* 0x0001e4000c101d06 */
.L_x_226:
[----:B------:R-:W-:Y:S05]  /*c9c0*/  BSYNC B0 ;  /* 0x0000000000007941 */ /* 0x000fea0003800000 */
.L_x_225:
[----:B0--34-:R-:W0:Y:S01]  /*c9d0*/  LDC R0, c[0x0][0xc34] ;  /* 0x00030d00ff007b82 */ /* 0x019e220000000800 */
[----:B------:R-:W-:-:S13]  /*c9e0*/  R2UR UR4, R216 ;  /* 0x00000000d80472ca */ /* 0x000fda00000e0000 */
[----:B0-----:R-:W-:-:S13]  /*c9f0*/  ISETP.LE.AND P0, PT, R0, UR4, PT ;  /* 0x0000000400007c0c */ /* 0x001fda000bf03270 */
[----:B------:R-:W-:Y:S05]  /*ca00*/  @!P0 BRA `(.L_x_227) ;  /* 0xffffff4800408947 */ /* 0x000fea000383ffff */
[----:B------:R-:W-:Y:S05]  /*ca10*/  EXIT ;  /* 0x000000000000794d */ /* 0x000fea0003800000 */
.L_x_193:
        /* <DEDUP_REMOVED lines=10> */
[----:B------:R-:W2:Y:S01]  /*cac0*/  LDL R4, [R1+0x30] ;  /* 0x0000300001047983 */ /* 0x000ea20000100800 */
[----:B------:R-:W1:Y:S01]  /*cad0*/  S2UR UR4, SR_CgaCtaId ;  /* 0x00000000000479c3 */ /* 0x000e620000008800 */
[C---:B------:R-:W-:Y:S01]  /*cae0*/  IMAD.SHL.U32 R2, R0.reuse, 0x8, RZ ;  /* 0x0000000800027824 */ /* 0x040fe200078e00ff */
[C---:B------:R-:W-:Y:S01]  /*caf0*/  LOP3.LUT R5, R0.reuse, 0x7f, RZ, 0xc0, !PT ;  /* 0x0000007f00057812 */ /* 0x040fe200078ec0ff */
[----:B------:R-:W-:Y:S01]  /*cb00*/  UMOV UR36, 0x400 ;  /* 0x0000040000247882 */ /* 0x000fe20000000000 */
[----:B------:R-:W-:Y:S01]  /*cb10*/  LOP3.LUT P0, RZ, R0, 0x1f, RZ, 0xc0, !PT ;  /* 0x0000001f00ff7812 */ /* 0x000fe2000780c0ff */
[----:B------:R-:W-:Y:S01]  /*cb20*/  IMAD.MOV.U32 R19, RZ, RZ, RZ ;  /* 0x000000ffff137224 */ /* 0x000fe200078e00ff */
[----:B0-----:R-:W-:Y:S01]  /*cb30*/  LOP3.LUT R3, R2, 0x1f8, RZ, 0xc0, !PT ;  /* 0x000001f802037812 */ /* 0x001fe200078ec0ff */
[----:B------:R-:W-:Y:S01]  /*cb40*/  ULDC.64 UR38, c[0x0][0x198] ;  /* 0x0000660000267ab9 */ /* 0x000fe20000000a00 */
[C---:B------:R-:W-:Y:S01]  /*cb50*/  ISETP.NE.AND P1, PT, R5.reuse, RZ, PT ;  /* 0x000000ff0500720c */ /* 0x040fe20003f25270 */
[----:B------:R-:W-:Y:S01]  /*cb60*/  ULDC UR40, c[0x0][0xc] ;  /* 0x0000030000287ab9 */ /* 0x000fe20000000800 */
[----:B------:R-:W-:-:S02]  /*cb70*/  ISETP.NE.OR P0, PT, R5, RZ, !P0 ;  /* 0x000000ff0500720c */ /* 0x000fc40004705670 */
[----:B------:R-:W-:Y:S02]  /*cb80*/  LOP3.LUT R18, R18, 0xfffffffe, RZ, 0xc0, !PT ;  /* 0xfffffffe12127812 */ /* 0x000fe400078ec0ff */
[----:B------:R-:W-:-:S07]  /*cb90*/  LOP3.LUT R2, R2, 0x38, RZ, 0xc0, !PT ;  /* 0x0000003802027812 */ /* 0x000fce00078ec0ff */
[----:B------:R-:W-:Y:S01]  /*cba0*/  @P1 LOP3.LUT R18, R18, 0x1, RZ, 0xfc, !PT ;  /* 0x0000000112121812 */ /* 0x000fe200078efcff */
[----:B-1----:R-:W-:-:S03]  /*cbb0*/  ULEA UR36, UR4, UR36, 0x18 ;  /* 0x0000002404247291 */ /* 0x002fc6000f8ec03f */
[----:B------:R-:W-:-:S04]  /*cbc0*/  LOP3.LUT R18, R18, 0xfffffffd, RZ, 0xc0, !PT ;  /* 0xfffffffd12127812 */ /* 0x000fc800078ec0ff */
[----:B------:R-:W-:Y:S02]  /*cbd0*/  @P0 LOP3.LUT R18, R18, 0x2, RZ, 0xfc, !PT ;  /* 0x0000000212120812 */ /* 0x000fe400078efcff */
[----:B--2---:R-:W-:Y:S02]  /*cbe0*/  R2UR UR5, R4 ;  /* 0x00000000040572ca */ /* 0x004fe400000e0000 */
[----:B------:R-:W-:Y:S01]  /*cbf0*/  LOP3.LUT R4, R3, 0x38, R0, 0x78, !PT ;  /* 0x0000003803047812 */ /* 0x000fe200078e7800 */
[----:B------:R-:W-:Y:S02]  /*cc00*/  IMAD.SHL.U32 R3, R5, 0x8, RZ ;  /* 0x0000000805037824 */ /* 0x000fe400078e00ff */
[----:B------:R-:W-:-:S03]  /*cc10*/  IMAD.SHL.U32 R0, R0, 0x10, RZ ;  /* 0x0000001000007824 */ /* 0x000fc600078e00ff */
[----:B------:R-:W-:Y:S02]  /*cc20*/  LOP3.LUT R3, R4, 0x200, R3, 0xf8, !PT ;  /* 0x0000020004037812 */ /* 0x000fe400078ef803 */
[----:B------:R-:W-:-:S03]  /*cc30*/  SHF.R.U32.HI R4, RZ, 0x3, R5 ;  /* 0x00000003ff047819 */ /* 0x000fc60000011605 */
[----:B------:R-:W-:Y:S01]  /*cc40*/  ULOP3.LUT UR37, UR5, 0x2, URZ, 0xfc, !UPT ;  /* 0x0000000205257892 */ /* 0x000fe2000f8efc3f */
[----:B------:R-:W0:Y:S01]  /*cc50*/  S2UR UR5, SR_CTAID.X ;  /* 0x00000000000579c3 */ /* 0x000e220000002500 */
[----:B------:R-:W-:Y:S02]  /*cc60*/  LOP3.LUT R4, R4, 0x70, R0, 0xf8, !PT ;  /* 0x0000007004047812 */ /* 0x000fe400078ef800 */
[----:B------:R-:W-:Y:S02]  /*cc70*/  LEA R0, R3, UR36, 0x1 ;  /* 0x0000002403007c11 */ /* 0x000fe4000f8e08ff */
[----:B------:R-:W-:-:S03]  /*cc80*/  LOP3.LUT R4, R2, 0x40, RZ, 0xfc, !PT ;  /* 0x0000004002047812 */ /* 0x000fc600078efcff */
[----:B------:R1:W-:Y:S02]  /*cc90*/  STL [R1+0x10], R0 ;  /* 0x0000100001007387 */ /* 0x0003e40000100800 */
[----:B-1----:R-:W-:Y:S02]  /*cca0*/  IMAD.MOV.U32 R0, RZ, RZ, 0x1 ;  /* 0x00000001ff007424 */ /* 0x002fe400078e00ff */
[----:B0-----:R-:W-:-:S05]  /*ccb0*/  IMAD.U32 R3, RZ, RZ, UR5 ;  /* 0x00000005ff037e24 */ /* 0x001fca000f8e00ff */
[----:B------:R0:W-:Y:S04]  /*ccc0*/  STL [R1+0x24], R3 ;  /* 0x0000240301007387 */ /* 0x0001e80000100800 */
[----:B------:R-:W-:Y:S04]  /*ccd0*/  STL [R1+0x2c], RZ ;  /* 0x00002cff01007387 */ /* 0x000fe80000100800 */
[----:B------:R1:W-:Y:S01]  /*cce0*/  STL [R1], R0 ;  /* 0x0000000001007387 */ /* 0x0003e20000100800 */
[C---:B0-----:R-:W-:Y:S02]  /*ccf0*/  LOP3.LUT R3, R2.reuse, 0x80, RZ, 0xfc, !PT ;  /* 0x0000008002037812 */ /* 0x041fe400078efcff */
[----:B-1----:R-:W-:-:S07]  /*cd00*/  LOP3.LUT R0, R2, 0xc0, RZ, 0xfc, !PT ;  /* 0x000000c002007812 */ /* 0x002fce00078efcff */
.L_x_323:
[----:B------:R-:W2:Y:S01]  /*cd10*/  LDL R2, [R1+0x24] ;  /* 0x0000240001027983 */ /* 0x000ea20000100800 */
[----:B0-----:R-:W0:Y:S01]  /*cd20*/  LDC R0, c[0x0][0xc38] ;  /* 0x00030e00ff007b82 */ /* 0x001e220000000800 */
[----:B------:R-:W-:Y:S05]  /*cd30*/  YIELD ;  /* 0x0000000000007946 */ /* 0x000fea0003800000 */
[----:B------:R-:W-:Y:S02]  /*cd40*/  ULDC.64 UR4, c[0x0][0x418] ;  /* 0x0001060000047ab9 */ /* 0x000fe40000000a00 */
[----:B------:R-:W1:Y:S01]  /*cd50*/  LDC R16, c[0x0][0xc44] ;  /* 0x00031100ff107b82 */ /* 0x000e620000000800 */
[----:B------:R-:W-:-:S03]  /*cd60*/  UISETP.NE.U32.AND UP0, UPT, UR4, URZ, UPT ;  /* 0x0000003f0400728c */ /* 0x000fc6000bf05070 */
[----:B------:R-:W-:Y:S01]  /*cd70*/  ULDC UR4, c[0x0][0x424] ;  /* 0x0001090000047ab9 */ /* 0x000fe20000000800 */
[----:B------:R-:W-:-:S04]  /*cd80*/  UISETP.NE.AND.EX UP0, UPT, UR5, URZ, UPT, UP0 ;  /* 0x0000003f0500728c */ /* 0x000fc8000bf05300 */
[----:B------:R-:W-:Y:S01]  /*cd90*/  USEL UR4, UR4, 0x1, UP0 ;  /* 0x0000000104047887 */ /* 0x000fe20008000000 */
[----:B0-----:R-:W-:Y:S02]  /*cda0*/  ISETP.NE.AND P0, PT, R0, 0x1, PT ;  /* 0x000000010000780c */ /* 0x001fe40003f05270 */
[----:B-1----:R-:W-:-:S11]  /*cdb0*/  ISETP.NE.AND P1, PT, R16, 0x1, PT ;  /* 0x000000011000780c */ /* 0x002fd60003f25270 */
[----:B------:R-:W2:Y:S08]  /*cdc0*/  @P0 LDC R0, c[0x0][0xc3c] ;  /* 0x00030f00ff000b82 */ /* 0x000eb00000000800 */
[----:B------:R-:W0:Y:S01]  /*cdd0*/  @P0 LDC R3, c[0x0][0xc40] ;  /* 0x00031000ff030b82 */ /* 0x000e220000000800 */
[----:B--2---:R-:W-:-:S04]  /*cde0*/  @P0 IMAD.HI.U32 R0, R2, R0, RZ ;  /* 0x0000000002000227 */ /* 0x004fc800078e00ff */
[----:B------:R-:W-:Y:S01]  /*cdf0*/  IMAD.MOV.U32 R4, RZ, RZ, R2 ;  /* 0x000000ffff047224 */ /* 0x000fe200078e0002 */
[----:B0-----:R-:W-:Y:S02]  /*ce00*/  @P0 SHF.R.U32.HI R4, RZ, R3, R0 ;  /* 0x00000003ff040219 */ /* 0x001fe40000011600 */
[----:B------:R-:W0:Y:S03]  /*ce10*/  @P1 LDC.64 R2, c[0x0][0xc48] ;  /* 0x00031200ff021b82 */ /* 0x000e260000000a00 */
[----:B------:R-:W-:Y:S01]  /*ce20*/  IMAD.MOV.U32 R5, RZ, RZ, R4 ;  /* 0x000000ffff057224 */ /* 0x000fe200078e0004 */
[----:B------:R-:W-:Y:S04]  /*ce30*/  STL [R1+0x1c], R4 ;  /* 0x00001c0401007387 */ /* 0x000fe80000100800 */
[----:B------:R-:W1:Y:S01]  /*ce40*/  LDC R0, c[0x0][0x2f0] ;  /* 0x0000bc00ff007b82 */ /* 0x000e620000000800 */
[----:B0-----:R-:W-:-:S05]  /*ce50*/  @P1 IMAD.HI.U32 R2, R4, R2, RZ ;  /* 0x0000000204021227 */ /* 0x001fca00078e00ff */
[----:B------:R-:W-:Y:S01]  /*ce60*/  @P1 SHF.R.U32.HI R5, RZ, R3, R2 ;  /* 0x00000003ff051219 */ /* 0x000fe20000011602 */
[----:B-1----:R-:W-:Y:S01]  /*ce70*/  IMAD R0, R0, UR4, RZ ;  /* 0x0000000400007c24 */ /* 0x002fe2000f8e02ff */
[----:B------:R-:W-:-:S03]  /*ce80*/  UIADD3 UR4, UR36, 0x24400, URZ ;  /* 0x0002440024047890 */ /* 0x000fc6000fffe03f */
[----:B------:R-:W-:Y:S01]  /*ce90*/  STL [R1+0x14], R5 ;  /* 0x0000140501007387 */ /* 0x000fe20000100800 */
[----:B------:R-:W-:Y:S01]  /*cea0*/  IMAD.MOV R3, RZ, RZ, -R5 ;  /* 0x000000ffff037224 */ /* 0x000fe200078e0a05 */
[----:B------:R-:W-:Y:S02]  /*ceb0*/  ULOP3.LUT UP0, URZ, UR4, 0x3ff, URZ, 0xc0, !UPT ;  /* 0x000003ff043f7892 */ /* 0x000fe4000f80c03f */
[----:B------:R0:W-:Y:S01]  /*cec0*/  STL [R1+0x28], R0 ;  /* 0x0000280001007387 */ /* 0x0001e20000100800 */
[----:B------:R-:W-:-:S03]  /*ced0*/  IMAD R16, R16, R3, R4 ;  /* 0x0000000310107224 */ /* 0x000fc600078e0204 */
[----:B------:R-:W-:Y:S01]  /*cee0*/  PLOP3.LUT P0, PT, PT, PT, UP0, 0x80, 0x0 ;  /* 0x000000000000781c */ /* 0x000fe20003f0f008 */
[----:B0-----:R-:W-:-:S04]  /*cef0*/  VIADD R0, R0, 0x4f ;  /* 0x0000004f00007836 */ /* 0x001fc80000000000 */
[----:B------:R-:W-:-:S05]  /*cf00*/  IMAD.HI R0, R0, 0x66666667, RZ ;  /* 0x6666666700007827 */ /* 0x000fca00078e02ff */
[----:B------:R-:W-:-:S04]  /*cf10*/  SHF.R.U32.HI R2, RZ, 0x1f, R0 ;  /* 0x0000001fff027819 */ /* 0x000fc80000011600 */
[----:B------:R-:W-:-:S05]  /*cf20*/  LEA.HI.SX32 R0, R0, R2, 0x1b ;  /* 0x0000000200007211 */ /* 0x000fca00078fdaff */
[----:B------:R0:W-:Y:S01]  /*cf30*/  STL [R1+0x20], R0 ;  /* 0x0000200001007387 */ /* 0x0001e20000100800 */
[----:B------:R-:W-:Y:S05]  /*cf40*/  @!P0 BRA `(.L_x_229) ;  /* 0x0000000000408947 */ /* 0x000fea0003800000 */
[----:B------:R-:W-:Y:S01]  /*cf50*/  MOV R2, 0x0 ;  /* 0x0000000000027802 */ /* 0x000fe20000000f00 */
[----:B------:R-:W-:Y:S01]  /*cf60*/  ULDC.64 UR6, c[0x4][0xa8] ;  /* 0x01002a0000067ab9 */ /* 0x000fe20000000a00 */
[----:B------:R-:W-:Y:S01]  /*cf70*/  ULDC.64 UR8, c[0x4][0xb0] ;  /* 0x01002c0000087ab9 */ /* 0x000fe20000000a00 */
[----:B------:R-:W-:Y:S01]  /*cf80*/  ULDC.64 UR4, c[0x4][0x8] ;  /* 0x0100020000047ab9 */ /* 0x000fe20000000a00 */
[----:B------:R-:W-:Y:S02]  /*cf90*/  IMAD.U32 R4, RZ, RZ, UR6 ;  /* 0x00000006ff047e24 */ /* 0x000fe4000f8e00ff */
[----:B------:R-:W1:Y:S01]  /*cfa0*/  LDC.64 R2, c[0x4][R2] ;  /* 0x0100000002027b82 */ /* 0x000e620000000a00 */
[----:B------:R-:W-:Y:S02]  /*cfb0*/  IMAD.U32 R5, RZ, RZ, UR7 ;  /* 0x00000007ff057e24 */ /* 0x000fe4000f8e00ff */
[----:B------:R-:W-:Y:S02]  /*cfc0*/  IMAD.U32 R6, RZ, RZ, UR8 ;  /* 0x00000008ff067e24 */ /* 0x000fe4000f8e00ff */
[----:B------:R-:W-:-:S02]  /*cfd0*/  IMAD.U32 R7, RZ, RZ, UR9 ;  /* 0x00000009ff077e24 */ /* 0x000fc4000f8e00ff */
[----:B------:R-:W-:Y:S02]  /*cfe0*/  IMAD.U32 R10, RZ, RZ, UR4 ;  /* 0x00000004ff0a7e24 */ /* 0x000fe4000f8e00ff */
[----:B------:R-:W-:Y:S02]  /*cff0*/  IMAD.U32 R11, RZ, RZ, UR5 ;  /* 0x00000005ff0b7e24 */ /* 0x000fe4000f8e00ff */
[----:B------:R-:W-:Y:S02]  /*d000*/  IMAD.MOV.U32 R8, RZ, RZ, 0x70 ;  /* 0x00000070ff087424 */ /* 0x000fe400078e00ff */
[----:B------:R-:W-:Y:S02]  /*d010*/  IMAD.MOV.U32 R12, RZ, RZ, 0x1 ;  /* 0x00000001ff0c7424 */ /* 0x000fe400078e00ff */
[----:B------:R-:W-:-:S07]  /*d020*/  IMAD.MOV.U32 R13, RZ, RZ, RZ ;  /* 0x000000ffff0d7224 */ /* 0x000fce00078e00ff */
[----:B------:R-:W-:-:S07]  /*d030*/  LEPC R20, `(.L_x_229) ;  /* 0x000000001014794e */ /* 0x000fce0000000000 */
[----:B01----:R-:W-:Y:S05]  /*d040*/  CALL.ABS.NOINC R2 ;  /* 0x0000000002007343 */ /* 0x003fea0003c00000 */
.L_x_229:
        /* <DEDUP_REMOVED lines=8> */
[----:B------:R1:W2:Y:S01]  /*d0d0*/  LDC.64 R2, c[0x4][R17] ;  /* 0x0100000011027b82 */ /* 0x0002a20000000a00 */
[----:B------:R-:W-:Y:S02]  /*d0e0*/  IMAD.U32 R4, RZ, RZ, UR6 ;  /* 0x00000006ff047e24 */ /* 0x000fe4000f8e00ff */
[----:B------:R-:W-:Y:S02]  /*d0f0*/  IMAD.U32 R5, RZ, RZ, UR7 ;  /* 0x00000007ff057e24 */ /* 0x000fe4000f8e00ff */
[----:B------:R-:W-:Y:S02]  /*d100*/  IMAD.U32 R6, RZ, RZ, UR8 ;  /* 0x00000008ff067e24 */ /* 0x000fe4000f8e00ff */
[----:B------:R-:W-:-:S02]  /*d110*/  IMAD.U32 R7, RZ, RZ, UR9 ;  /* 0x00000009ff077e24 */ /* 0x000fc4000f8e00ff */
[----:B------:R-:W-:Y:S02]  /*d120*/  IMAD.U32 R10, RZ, RZ, UR4 ;  /* 0x00000004ff0a7e24 */ /* 0x000fe4000f8e00ff */
[----:B------:R-:W-:Y:S02]  /*d130*/  IMAD.U32 R11, RZ, RZ, UR5 ;  /* 0x00000005ff0b7e24 */ /* 0x000fe4000f8e00ff */
[----:B------:R-:W-:Y:S02]  /*d140*/  IMAD.MOV.U32 R8, RZ, RZ, 0x70 ;  /* 0x00000070ff087424 */ /* 0x000fe400078e00ff */
[----:B------:R-:W-:Y:S02]  /*d150*/  IMAD.MOV.U32 R12, RZ, RZ, 0x1 ;  /* 0x00000001ff0c7424 */ /* 0x000fe400078e00ff */
[----:B-1----:R-:W-:-:S07]  /*d160*/  IMAD.MOV.U32 R13, RZ, RZ, RZ ;  /* 0x000000ffff0d7224 */ /* 0x002fce00078e00ff */
[----:B------:R-:W-:-:S07]  /*d170*/  LEPC R20, `(.L_x_231) ;  /* 0x000000001014794e */ /* 0x000fce0000000000 */
[----:B0-2---:R-:W-:Y:S05]  /*d180*/  CALL.ABS.NOINC R2 ;  /* 0x0000000002007343 */ /* 0x005fea0003c00000 */
.L_x_231:
[----:B------:R0:W1:Y:S01]  /*d190*/  LDC.64 R2, c[0x4][R17] ;  /* 0x0100000011027b82 */ /* 0x0000620000000a00 */
[----:B------:R-:W-:Y:S01]  /*d1a0*/  ULDC.64 UR6, c[0x4][0xa8] ;  /* 0x01002a0000067ab9 */ /* 0x000fe20000000a00 */
[----:B------:R-:W-:Y:S01]  /*d1b0*/  ULDC.64 UR8, c[0x4][0xb0] ;  /* 0x01002c0000087ab9 */ /* 0x000fe20000000a00 */
[----:B------:R-:W-:Y:S01]  /*d1c0*/  ULDC.64 UR4, c[0x4][0x18] ;  /* 0x0100060000047ab9 */ /* 0x000fe20000000a00 */
        /* <DEDUP_REMOVED lines=8> */
[----:B0-----:R-:W-:-:S07]  /*d250*/  IMAD.MOV.U32 R13, RZ, RZ, RZ ;  /* 0x000000ffff0d7224 */ /* 0x001fce00078e00ff */
[----:B------:R-:W-:-:S07]  /*d260*/  LEPC R20, `(.L_x_230) ;  /* 0x000000001014794e */ /* 0x000fce0000000000 */
[----:B-1----:R-:W-:Y:S05]  /*d270*/  CALL.ABS.NOINC R2 ;  /* 0x0000000002007343 */ /* 0x002fea0003c00000 */
.L_x_230:
[----:B------:R-:W2:Y:S01]  /*d280*/  LDL R2, [R1+0x20] ;  /* 0x0000200001027983 */ /* 0x000ea20000100800 */
[----:B------:R-:W-:-:S03]  /*d290*/  ULDC.64 UR4, c[0x0][0x9f8] ;  /* 0x00027e0000047ab9 */ /* 0x000fc60000000a00 */
[----:B0-----:R-:W3:Y:S01]  /*d2a0*/  LDL R0, [R1+0x14] ;  /* 0x0000140001007983 */ /* 0x001ee20000100800 */
[----:B------:R-:W-:Y:S01]  /*d2b0*/  ISETP.NE.U32.AND P0, PT, RZ, UR4, PT ;  /* 0x00000004ff007c0c */ /* 0x000fe2000bf05070 */
[----:B------:R-:W-:-:S03]  /*d2c0*/  ULDC.64 UR6, c[0x0][0x208] ;  /* 0x0000820000067ab9 */ /* 0x000fc60000000a00 */
[----:B------:R-:W-:Y:S01]  /*d2d0*/  ISETP.NE.AND.EX P0, PT, RZ, UR5, PT, P0 ;  /* 0x00000005ff007c0c */ /* 0x000fe2000bf05300 */
[----:B--2---:R-:W-:-:S12]  /*d2e0*/  IMAD.MOV.U32 R17, RZ, RZ, R2 ;  /* 0x000000ffff117224 */ /* 0x004fd800078e0002 */
[----:B------:R-:W3:Y:S02]  /*d2f0*/  @P0 LDC.64 R2, c[0x0][0x9f8] ;  /* 0x00027e00ff020b82 */ /* 0x000ee40000000a00 */
[----:B---3--:R-:W-:-:S05]  /*d300*/  @P0 IMAD.WIDE R2, R0, 0x4, R2 ;  /* 0x0000000400020825 */ /* 0x008fca00078e0202 */
[----:B------:R0:W2:Y:S01]  /*d310*/  @P0 LDG.E R0, desc[UR6][R2.64] ;  /* 0x0000000602000981 */ /* 0x0000a2000c1e1900 */
[----:B------:R-:W-:Y:S01]  /*d320*/  VIADD R9, R17, 0xffffffff ;  /* 0xffffffff11097836 */ /* 0x000fe20000000000 */
[----:B------:R-:W-:Y:S01]  /*d330*/  UMOV UR4, 0xffffffff ;  /* 0xffffffff00047882 */ /* 0x000fe20000000000 */
[----:B------:R-:W-:-:S03]  /*d340*/  LOP3.LUT R18, R18, 0xfffffffb, RZ, 0xc0, !PT ;  /* 0xfffffffb12127812 */ /* 0x000fc600078ec0ff */
[----:B------:R1:W-:Y:S01]  /*d350*/  STL [R1+0x18], R9 ;  /* 0x0000180901007387 */ /* 0x0003e20000100800 */
[----:B0-----:R-:W0:Y:S02]  /*d360*/  LDC.64 R2, c[0x0][0x418] ;  /* 0x00010600ff027b82 */ /* 0x001e240000000a00 */
[----:B0-----:R-:W-:-:S04]  /*d370*/  ISETP.NE.U32.AND P0, PT, R2, RZ, PT ;  /* 0x000000ff0200720c */ /* 0x001fc80003f05070 */
[----:B------:R-:W-:-:S13]  /*d380*/  ISETP.NE.AND.EX P1, PT, R3, RZ, PT, P0 ;  /* 0x000000ff0300720c */ /* 0x000fda0003f25300 */
[----:B------:R-:W-:Y:S02]  /*d390*/  @P1 LOP3.LUT R18, R18, 0x4, RZ, 0xfc, !PT ;  /* 0x0000000412121812 */ /* 0x000fe400078efcff */
[----:B--2---:R-:W-:Y:S01]  /*d3a0*/  SHF.R.S32.HI R8, RZ, 0x1f, R0 ;  /* 0x0000001fff087819 */ /* 0x004fe20000011400 */
[----:B------:R1:W-:Y:S01]  /*d3b0*/  STL [R1+0x8], R0 ;  /* 0x0000080001007387 */ /* 0x0003e20000100800 */
[----:B------:R-:W-:-:S03]  /*d3c0*/  SEL R17, R0, RZ, !P1 ;  /* 0x000000ff00117207 */ /* 0x000fc60004800000 */
[----:B------:R1:W-:Y:S01]  /*d3d0*/  STL [R1+0xc], R8 ;  /* 0x00000c0801007387 */ /* 0x0003e20000100800 */
[----:B------:R-:W-:Y:S05]  /*d3e0*/  BRA.DIV UR4, `(.L_x_232) ;  /* 0x0000004e04707947 */ /* 0x000fea000b800000 */
[----:B------:R-:W0:Y:S02]  /*d3f0*/  S2R R4, SR_TID.X ;  /* 0x0000000000047919 */ /* 0x000e240000002100 */
[----:B0-----:R-:W-:-:S04]  /*d400*/  SHF.R.U32.HI R4, RZ, 0x5, R4 ;  /* 0x00000005ff047819 */ /* 0x001fc80000011604 */
[----:B------:R-:W-:-:S05]  /*d410*/  LOP3.LUT R4, R4, 0x3, RZ, 0xc0, !PT ;  /* 0x0000000304047812 */ /* 0x000fca00078ec0ff */
[----:B------:R0:W2:Y:S02]  /*d420*/  SHFL.IDX PT, R14, R4, RZ, 0x1f ;  /* 0x00001fff040e7589 */ /* 0x0000a400000e0000 */
.L_x_339:
[----:B--2---:R-:W-:Y:S02]  /*d430*/  ISETP.NE.AND P0, PT, R14, RZ, PT ;  /* 0x000000ff0e00720c */ /* 0x004fe40003f05270 */
[----:B------:R-:W-:Y:S02]  /*d440*/  PLOP3.LUT P2, PT, PT, PT, PT, 0x8, 0x0 ;  /* 0x000000000000781c */ /* 0x000fe40003f4e170 */
[----:B------:R-:W-:-:S11]  /*d450*/  LOP3.LUT R18, R18, 0xfffffff7, RZ, 0xc0, !PT ;  /* 0xfffffff712127812 */ /* 0x000fd600078ec0ff */
[----:B------:R-:W-:Y:S01]  /*d460*/  @P2 LOP3.LUT R18, R18, 0x8, RZ, 0xfc, !PT ;  /* 0x0000000812122812 */ /* 0x000fe200078efcff */
[----:B------:R-:W-:Y:S06]  /*d470*/  @P0 BRA `(.L_x_233) ;  /* 0x0000000400600947 */ /* 0x000fec0003800000 */
[----:B------:R-:W-:-:S03]  /*d480*/  UMOV UR4, 0xffffffff ;  /* 0xffffffff00047882 */ /* 0x000fc60000000000 */
[----:B------:R-:W-:Y:S05]  /*d490*/  BRA.DIV UR4, `(.L_x_234) ;  /* 0x0000004e04787947 */ /* 0x000fea000b800000 */
[----:B------:R-:W-:-:S13]  /*d4a0*/  ELECT P6, URZ, PT ;  /* 0x00000000003f782f */ /* 0x000fda00038c0000 */
.L_x_342:
[----:B------:R-:W-:Y:S05]  /*d4b0*/  @!P6 BRA `(.L_x_233) ;  /* 0x000000040050e947 */ /* 0x000fea0003800000 */
[----:B------:R2:W-:Y:S01]  /*d4c0*/  STL [R1+0x4], R9 ;  /* 0x0000040901007387 */ /* 0x0005e20000100800 */
[----:B------:R-:W-:Y:S05]  /*d4d0*/  @!P1 BRA `(.L_x_235) ;  /* 0x00000000004c9947 */ /* 0x000fea0003800000 */
[----:B------:R-:W3:Y:S01]  /*d4e0*/  LDC R7, c[0x0][0x43c] ;  /* 0x00010f00ff077b82 */ /* 0x000ee20000000800 */
[----:B------:R-:W-:Y:S01]  /*d4f0*/  ULDC.64 UR4, c[0x0][0x428] ;  /* 0x00010a0000047ab9 */ /* 0x000fe20000000a00 */
[----:B------:R-:W-:Y:S01]  /*d500*/  ULDC.64 UR6, c[0x0][0x208] ;  /* 0x0000820000067ab9 */ /* 0x000fe20000000a00 */
[----:B---3--:R-:W-:-:S13]  /*d510*/  ISETP.NE.AND P0, PT, R7, 0x1, PT ;  /* 0x000000010700780c */ /* 0x008fda0003f05270 */
[----:B0-----:R-:W0:Y:S02]  /*d520*/  @P0 LDC.64 R4, c[0x0][0x440] ;  /* 0x00011000ff040b82 */ /* 0x001e240000000a00 */
[----:B0-----:R-:W-:-:S04]  /*d530*/  @P0 IMAD.HI.U32 R6, R9, R4, RZ ;  /* 0x0000000409060227 */ /* 0x001fc800078e00ff */
[----:B------:R-:W-:Y:S01]  /*d540*/  IMAD.MOV.U32 R4, RZ, RZ, R9 ;  /* 0x000000ffff047224 */ /* 0x000fe200078e0009 */
[----:B------:R-:W-:-:S05]  /*d550*/  @P0 SHF.R.U32.HI R4, RZ, R5, R6 ;  /* 0x00000005ff040219 */ /* 0x000fca0000011606 */
[----:B------:R-:W-:-:S04]  /*d560*/  IMAD.MOV R5, RZ, RZ, -R4 ;  /* 0x000000ffff057224 */ /* 0x000fc800078e0a04 */
[----:B------:R-:W-:Y:S01]  /*d570*/  IMAD R6, R7, R5, R9 ;  /* 0x0000000507067224 */ /* 0x000fe200078e0209 */
[----:B------:R-:W-:-:S04]  /*d580*/  SHF.R.S32.HI R5, RZ, 0x1f, R4 ;  /* 0x0000001fff057819 */ /* 0x000fc80000011404 */
[----:B------:R0:W-:Y:S01]  /*d590*/  STL [R1+0x4], R6 ;  /* 0x0000040601007387 */ /* 0x0001e20000100800 */
[----:B------:R-:W-:-:S03]  /*d5a0*/  IMAD.WIDE.U32 R4, R0, UR4, R4 ;  /* 0x0000000400047c25 */ /* 0x000fc6000f8e0004 */
[----:B------:R-:W-:Y:S01]  /*d5b0*/  LEA R2, P0, R4, R2, 0x2 ;  /* 0x0000000204027211 */ /* 0x000fe200078010ff */
[----:B0-----:R-:W-:-:S04]  /*d5c0*/  IMAD R6, R8, UR4, RZ ;  /* 0x0000000408067c24 */ /* 0x001fc8000f8e02ff */
[----:B-1----:R-:W-:-:S04]  /*d5d0*/  IMAD R0, R0, UR5, R6 ;  /* 0x0000000500007c24 */ /* 0x002fc8000f8e0206 */
[----:B------:R-:W-:-:S05]  /*d5e0*/  IMAD.IADD R0, R5, 0x1, R0 ;  /* 0x0000000105007824 */ /* 0x000fca00078e0200 */
[----:B------:R-:W-:-:S05]  /*d5f0*/  LEA.HI.X R3, R4, R3, R0, 0x2, P0 ;  /* 0x0000000304037211 */ /* 0x000fca00000f1400 */
[----:B------:R3:W5:Y:S02]  /*d600*/  LDG.E R0, desc[UR6][R2.64] ;  /* 0x0000000602007981 */ /* 0x000764000c1e1900 */
.L_x_235:
[----:B---3--:R-:W3:Y:S01]  /*d610*/  LDL R3, [R1] ;  /* 0x0000000001037983 */ /* 0x008ee20000100800 */
[----:B------:R-:W-:Y:S02]  /*d620*/  LEA R2, R19, UR36, 0x3 ;  /* 0x0000002413027c11 */ /* 0x000fe4000f8e18ff */
[----:B---3--:R-:W-:-:S04]  /*d630*/  SHF.L.U32 R3, R3, 0x1f, RZ ;  /* 0x0000001f03037819 */ /* 0x008fc800000006ff */
[----:B------:R-:W3:Y:S02]  /*d640*/  SYNCS.PHASECHK.TRANS64.TRYWAIT P0, [R2+URZ+0x38840], R3 ;  /* 0x03884003020075a7 */ /* 0x000ee4000800017f */
[----:B---3--:R-:W-:Y:S05]  /*d650*/  @!P0 BRA `(.L_x_236) ;  /* 0x0000004c00288947 */ /* 0x008fea0003800000 */
.L_x_343:
[----:B0-----:R-:W0:Y:S01]  /*d660*/  S2R R4, SR_TID.X ;  /* 0x0000000000047919 */ /* 0x001e220000002100 */
[----:B------:R-:W-:-:S04]  /*d670*/  UPRMT UR4, UR37, 0x9910, URZ ;  /* 0x0000991025047896 */ /* 0x000fc8000800003f */
[----:B------:R-:W-:Y:S01]  /*d680*/  UISETP.NE.AND UP0, UPT, UR4, 0x2, UPT ;  /* 0x000000020400788c */ /* 0x000fe2000bf05270 */
[----:B0-----:R-:W-:-:S04]  /*d690*/  LOP3.LUT R4, R4, 0x7f, RZ, 0xc0, !PT ;  /* 0x0000007f04047812 */ /* 0x001fc800078ec0ff */
[----:B------:R-:W-:-:S13]  /*d6a0*/  ISETP.NE.AND P0, PT, R4, RZ, PT ;  /* 0x000000ff0400720c */ /* 0x000fda0003f05270 */
[----:B---3--:R-:W-:-:S04]  /*d6b0*/  @!P0 IMAD.MOV.U32 R3, RZ, RZ, 0xa000 ;  /* 0x0000a000ff038424 */ /* 0x008fc800078e00ff */
[----:B------:R0:W-:Y:S01]  /*d6c0*/  @!P0 SYNCS.ARRIVE.TRANS64 RZ, [R2+URZ+0x38830], R3 ;  /* 0x0388300302ff89a7 */ /* 0x0001e2000800003f */
[----:B------:R-:W-:-:S13]  /*d6d0*/  PLOP3.LUT P0, PT, PT, PT, UP0, 0x80, 0x0 ;  /* 0x000000000000781c */ /* 0x000fda0003f0f008 */
[----:B0-----:R-:W-:Y:S05]  /*d6e0*/  @P0 BRA `(.L_x_237) ;  /* 0x0000000000040947 */ /* 0x001fea0003800000 */
[----:B------:R-:W-:Y:S01]  /*d6f0*/  BPT.TRAP 0x1 ;  /* 0x000000040000795c */ /* 0x000fe20000300000 */
.L_x_237:
[----:B------:R-:W-:-:S13]  /*d700*/  LOP3.LUT P0, RZ, R18, 0x2, RZ, 0xc0, !PT ;  /* 0x0000000212ff7812 */ /* 0x000fda000780c0ff */
[----:B------:R-:W-:Y:S05]  /*d710*/  @P0 BRA `(.L_x_238) ;  /* 0x0000000000040947 */ /* 0x000fea0003800000 */
[----:B------:R-:W-:Y:S01]  /*d720*/  BPT.TRAP 0x1 ;  /* 0x000000040000795c */ /* 0x000fe20000300000 */
.L_x_238:
[----:B------:R-:W3:Y:S01]  /*d730*/  LDL R4, [R1+0x4] ;  /* 0x0000040001047983 */ /* 0x000ee20000100800 */
[----:B------:R-:W-:Y:S01]  /*d740*/  R2UR UR9, R2 ;  /* 0x00000000020972ca */ /* 0x000fe200000e0000 */
[----:B------:R-:W-:Y:S01]  /*d750*/  UIADD3 UR4, UP0, UR38, 0x370, URZ ;  /* 0x0000037026047890 */ /* 0x000fe2000ff1e03f */
[----:B------:R-:W-:Y:S01]  /*d760*/  R2UR UR12, R16 ;  /* 0x00000000100c72ca */ /* 0x000fe200000e0000 */
[----:B------:R-:W0:Y:S01]  /*d770*/  S2R R5, SR_CgaCtaId ;  /* 0x0000000000057919 */ /* 0x000e220000008800 */
[----:B-----5:R-:W-:Y:S01]  /*d780*/  R2UR UR13, R0 ;  /* 0x00000000000d72ca */ /* 0x020fe200000e0000 */
[----:B------:R-:W-:Y:S01]  /*d790*/  UMOV UR10, URZ ;  /* 0x0000003f000a7c82 */ /* 0x000fe20008000000 */
[----:B------:R-:W-:Y:S01]  /*d7a0*/  UMOV UR19, 0x30000 ;  /* 0x0003000000137882 */ /* 0x000fe20000000000 */
[----:B------:R-:W4:Y:S01]  /*d7b0*/  S2R R3, SR_CgaCtaId ;  /* 0x0000000000037919 */ /* 0x000f220000008800 */
[----:B------:R-:W-:Y:S01]  /*d7c0*/  UMOV UR6, 0x0 ;  /* 0x0000000000067882 */ /* 0x000fe20000000000 */
[----:B------:R-:W-:Y:S01]  /*d7d0*/  UMOV UR7, 0x14f00000 ;  /* 0x14f0000000077882 */ /* 0x000fe20000000000 */
[----:B------:R-:W-:Y:S01]  /*d7e0*/  UMOV UR16, 0x40 ;  /* 0x0000004000107882 */ /* 0x000fe20000000000 */
[----:B------:R-:W-:Y:S01]  /*d7f0*/  PLOP3.LUT P0, PT, PT, PT, PT, 0x80, 0x0 ;  /* 0x000000000000781c */ /* 0x000fe20003f0f070 */
[----:B------:R-:W-:Y:S01]  /*d800*/  IMAD.MOV.U32 R17, RZ, RZ, R0 ;  /* 0x000000ffff117224 */ /* 0x000fe200078e0000 */
[----:B------:R-:W-:Y:S01]  /*d810*/  UIADD3 UR9, UR9, 0x38830, URZ ;  /* 0x0003883009097890 */ /* 0x000fe2000fffe03f */
[----:B------:R-:W-:-:S10]  /*d820*/  LOP3.LUT R18, R18, 0xfffffff7, RZ, 0xc0, !PT ;  /* 0xfffffff712127812 */ /* 0x000fd400078ec0ff */
[----:B------:R-:W-:Y:S02]  /*d830*/  @P0 LOP3.LUT R18, R18, 0x8, RZ, 0xfc, !PT ;  /* 0x0000000812120812 */ /* 0x000fe400078efcff */
[----:B0-----:R-:W-:Y:S02]  /*d840*/  LOP3.LUT R5, R5, 0x1, RZ, 0xc0, !PT ;  /* 0x0000000105057812 */ /* 0x001fe400078ec0ff */
[----:B----4-:R-:W-:-:S03]  /*d850*/  LOP3.LUT R3, R3, 0x1, RZ, 0xc0, !PT ;  /* 0x0000000103037812 */ /* 0x010fc600078ec0ff */
[----:B------:R-:W-:-:S04]  /*d860*/  IMAD R5, R5, 0xa00, RZ ;  /* 0x00000a0005057824 */ /* 0x000fc800078e02ff */
[----:B------:R-:W-:Y:S02]  /*d870*/  IMAD R2, R19, 0x5000, R5 ;  /* 0x0000500013027824 */ /* 0x000fe400078e0205 */
[----:B------:R-:W-:-:S03]  /*d880*/  IMAD R3, R3, 0x28, RZ ;  /* 0x0000002803037824 */ /* 0x000fc600078e02ff */
[----:B------:R-:W-:Y:S02]  /*d890*/  R2UR UR5, R2 ;  /* 0x00000000020572ca */ /* 0x000fe400000e0000 */
[----:B------:R-:W-:-:S11]  /*d8a0*/  R2UR UR8, R3 ;  /* 0x00000000030872ca */ /* 0x000fd600000e0000 */
[----:B------:R-:W-:Y:S02]  /*d8b0*/  ULEA UR14, UR5, UR36, 0x1 ;  /* 0x00000024050e7291 */ /* 0x000fe4000f8e083f */
[----:B------:R-:W-:Y:S02]  /*d8c0*/  UIADD3.X UR5, URZ, UR39, URZ, UP0, !UPT ;  /* 0x000000273f057290 */ /* 0x000fe400087fe43f */
[----:B------:R-:W-:Y:S02]  /*d8d0*/  UIADD3 UR15, UR14, 0x26c00, URZ ;  /* 0x00026c000e0f7890 */ /* 0x000fe4000fffe03f */
[----:B------:R-:W-:Y:S02]  /*d8e0*/  UIADD3 UR17, UR14, 0x29400, URZ ;  /* 0x000294000e117890 */ /* 0x000fe4000fffe03f */
[----:B------:R-:W-:Y:S01]  /*d8f0*/  UIADD3 UR18, UR14, 0x2bc00, URZ ;  /* 0x0002bc000e127890 */ /* 0x000fe2000fffe03f */
[----:B---3--:R-:W-:-:S13]  /*d900*/  R2UR UR11, R4 ;  /* 0x00000000040b72ca */ /* 0x008fda00000e0000 */
[----:B------:R-:W-:Y:S02]  /*d910*/  UIMAD UR11, UR11, 0x50, UR8 ;  /* 0x000000500b0b78a4 */ /* 0x000fe4000f8e0208 */
[----:B------:R-:W-:-:S03]  /*d920*/  UIADD3 UR8, UR14, 0x24400, URZ ;  /* 0x000244000e087890 */ /* 0x000fc6000fffe03f */
[----:B------:R-:W-:-:S06]  /*d930*/  UMOV UR14, 0x80 ;  /* 0x00000080000e7882 */ /* 0x000fcc0000000000 */
[----:B------:R0:W-:Y:S02]  /*d940*/  UTMALDG.4D.MULTICAST [UR8], [UR4], UR19, desc[UR6] ;  /* 0x00000608040073b4 */ /* 0x0001e40008019813 */
[----:B0-----:R-:W-:Y:S01]  /*d950*/  UMOV UR8, UR15 ;  /* 0x0000000f00087c82 */ /* 0x001fe20008000000 */
[----:B------:R-:W-:Y:S02]  /*d960*/  UMOV UR10, UR16 ;  /* 0x00000010000a7c82 */ /* 0x000fe40008000000 */
[----:B------:R0:W-:Y:S02]  /*d970*/  UTMALDG.4D.MULTICAST [UR8], [UR4], UR19, desc[UR6] ;  /* 0x00000608040073b4 */ /* 0x0001e40008019813 */
[----:B0-----:R-:W-:Y:S01]  /*d980*/  UMOV UR8, UR17 ;  /* 0x0000001100087c82 */ /* 0x001fe20008000000 */
[----:B------:R-:W-:Y:S01]  /*d990*/  UMOV UR10, UR14 ;  /* 0x0000000e000a7c82 */ /* 0x000fe20008000000 */
[----:B------:R-:W-:Y:S01]  /*d9a0*/  UMOV UR14, 0xc0 ;  /* 0x000000c0000e7882 */ /* 0x000fe20000000000 */
[----:B------:R0:W-:Y:S02]  /*d9b0*/  UTMALDG.4D.MULTICAST [UR8], [UR4], UR19, desc[UR6] ;  /* 0x00000608040073b4 */ /* 0x0001e40008019813 */
[----:B0-----:R-:W-:Y:S01]  /*d9c0*/  UMOV UR8, UR18 ;  /* 0x0000001200087c82 */ /* 0x001fe20008000000 */
[----:B------:R-:W-:-:S02]  /*d9d0*/  UMOV UR10, UR14 ;  /* 0x0000000e000a7c82 */ /* 0x000fc40008000000 */
[----:B------:R3:W-:Y:S02]  /*d9e0*/  UTMALDG.4D.MULTICAST [UR8], [UR4], UR19, desc[UR6] ;  /* 0x00000608040073b4 */ /* 0x0007e40008019813 */
[----:B---3--:R-:W-:Y:S01]  /*d9f0*/  NOP ;  /* 0x0000000000007918 */ /* 0x008fe20000000000 */
.L_x_233:
        /* <DEDUP_REMOVED lines=10> */
[----:B0-----:R-:W-:Y:S02]  /*daa0*/  IMAD.U32 R4, RZ, RZ, UR6 ;  /* 0x00000006ff047e24 */ /* 0x001fe4000f8e00ff */
[----:B------:R-:W0:Y:S01]  /*dab0*/  LDC.64 R2, c[0x4][R2] ;  /* 0x0100000002027b82 */ /* 0x000e220000000a00 */
[----:B------:R-:W-:Y:S02]  /*dac0*/  IMAD.U32 R5, RZ, RZ, UR7 ;  /* 0x00000007ff057e24 */ /* 0x000fe4000f8e00ff */
[----:B------:R-:W-:Y:S02]  /*dad0*/  IMAD.U32 R6, RZ, RZ, UR8 ;  /* 0x00000008ff067e24 */ /* 0x000fe4000f8e00ff */
[----:B------:R-:W-:-:S02]  /*dae0*/  IMAD.U32 R7, RZ, RZ, UR9 ;  /* 0x00000009ff077e24 */ /* 0x000fc4000f8e00ff */
[----:B------:R-:W-:Y:S02]  /*daf0*/  IMAD.U32 R10, RZ, RZ, UR4 ;  /* 0x00000004ff0a7e24 */ /* 0x000fe4000f8e00ff */
[----:B------:R-:W-:Y:S02]  /*db00*/  IMAD.U32 R11, RZ, RZ, UR5 ;  /* 0x00000005ff0b7e24 */ /* 0x000fe4000f8e00ff */
[----:B-1----:R-:W-:Y:S02]  /*db10*/  IMAD.MOV.U32 R8, RZ, RZ, 0x70 ;  /* 0x00000070ff087424 */ /* 0x002fe400078e00ff */
[----:B------:R-:W-:Y:S02]  /*db20*/  IMAD.MOV.U32 R12, RZ, RZ, 0x1 ;  /* 0x00000001ff0c7424 */ /* 0x000fe400078e00ff */
[----:B------:R-:W-:-:S07]  /*db30*/  IMAD.MOV.U32 R13, RZ, RZ, RZ ;  /* 0x000000ffff0d7224 */ /* 0x000fce00078e00ff */
[----:B------:R-:W-:-:S07]  /*db40*/  LEPC R20, `(.L_x_239) ;  /* 0x000000001014794e */ /* 0x000fce0000000000 */
[----:B0-2---:R-:W-:Y:S05]  /*db50*/  CALL.ABS.NOINC R2 ;  /* 0x0000000002007343 */ /* 0x005fea0003c00000 */
.L_x_239:
[----:B0-----:R-:W3:Y:S01]  /*db60*/  LDL.LU R4, [R1+0x14] ;  /* 0x0000140001047983 */ /* 0x001ee20000300800 */
[----:B-1----:R-:W-:Y:S01]  /*db70*/  SHF.R.S32.HI R0, RZ, 0x1f, R16 ;  /* 0x0000001fff007819 */ /* 0x002fe20000011410 */
[----:B------:R-:W-:Y:S01]  /*db80*/  ULDC.64 UR4, c[0x0][0x2d8] ;  /* 0x0000b60000047ab9 */ /* 0x000fe20000000a00 */
[----:B------:R-:W0:Y:S01]  /*db90*/  LDC R8, c[0x0][0x448] ;  /* 0x00011200ff087b82 */ /* 0x000e220000000800 */
[----:B------:R-:W4:Y:S04]  /*dba0*/  LDL.LU R7, [R1+0x1c] ;  /* 0x00001c0001077983 */ /* 0x000f280000300800 */
[----:B------:R-:W5:Y:S01]  /*dbb0*/  LDL R5, [R1+0x24] ;  /* 0x0000240001057983 */ /* 0x000f620000100800 */
[----:B------:R-:W-:Y:S02]  /*dbc0*/  IMAD R0, R0, UR4, RZ ;  /* 0x0000000400007c24 */ /* 0x000fe4000f8e02ff */
[C---:B------:R-:W-:Y:S01]  /*dbd0*/  IMAD.WIDE.U32 R2, R16.reuse, UR4, RZ ;  /* 0x0000000410027c25 */ /* 0x040fe2000f8e00ff */
[----:B------:R-:W1:Y:S03]  /*dbe0*/  S2R R10, SR_TID.X ;  /* 0x00000000000a7919 */ /* 0x000e660000002100 */
[----:B------:R-:W-:Y:S01]  /*dbf0*/  IMAD R0, R16, UR5, R0 ;  /* 0x0000000510007c24 */ /* 0x000fe2000f8e0200 */
[----:B------:R-:W-:-:S03]  /*dc00*/  ULDC.64 UR4, c[0x0][0x2e0] ;  /* 0x0000b80000047ab9 */ /* 0x000fc60000000a00 */
[----:B------:R-:W-:Y:S01]  /*dc10*/  IMAD.IADD R3, R3, 0x1, R0 ;  /* 0x0000000103037824 */ /* 0x000fe200078e0200 */
[----:B0-----:R-:W-:-:S13]  /*dc20*/  ISETP.NE.AND P0, PT, R8, 0x1, PT ;  /* 0x000000010800780c */ /* 0x001fda0003f05270 */
[----:B------:R-:W0:Y:S01]  /*dc30*/  @P0 LDC R6, c[0x0][0x44c] ;  /* 0x00011300ff060b82 */ /* 0x000e220000000800 */
[----:B-1----:R-:W-:-:S05]  /*dc40*/  IMAD.SHL.U32 R10, R10, 0x8, RZ ;  /* 0x000000080a0a7824 */ /* 0x002fca00078e00ff */
[----:B------:R-:W-:-:S04]  /*dc50*/  LOP3.LUT R10, R10, 0x38, RZ, 0xc0, !PT ;  /* 0x000000380a0a7812 */ /* 0x000fc800078ec0ff */
[C---:B------:R-:W-:Y:S02]  /*dc60*/  LOP3.LUT R12, R10.reuse, 0x40, RZ, 0xfc, !PT ;  /* 0x000000400a0c7812 */ /* 0x040fe400078efcff */
[C---:B------:R-:W-:Y:S02]  /*dc70*/  LOP3.LUT R11, R10.reuse, 0x80, RZ, 0xfc, !PT ;  /* 0x000000800a0b7812 */ /* 0x040fe400078efcff */
[----:B------:R-:W-:Y:S02]  /*dc80*/  LOP3.LUT R10, R10, 0xc0, RZ, 0xfc, !PT ;  /* 0x000000c00a0a7812 */ /* 0x000fe400078efcff */
[----:B---3--:R-:W-:Y:S01]  /*dc90*/  SHF.R.S32.HI R0, RZ, 0x1f, R4 ;  /* 0x0000001fff007819 */ /* 0x008fe20000011404 */
[----:B------:R-:W-:-:S04]  /*dca0*/  IMAD.WIDE.U32 R2, R4, UR4, R2 ;  /* 0x0000000404027c25 */ /* 0x000fc8000f8e0002 */
[----:B------:R-:W-:Y:S01]  /*dcb0*/  IMAD R0, R0, UR4, RZ ;  /* 0x0000000400007c24 */ /* 0x000fe2000f8e02ff */
[----:B------:R-:W-:-:S03]  /*dcc0*/  ULDC UR4, c[0x0][0xc38] ;  /* 0x00030e0000047ab9 */ /* 0x000fc60000000800 */
[----:B------:R-:W-:Y:S02]  /*dcd0*/  IMAD R0, R4, UR5, R0 ;  /* 0x0000000504007c24 */ /* 0x000fe4000f8e0200 */
[----:B------:R-:W1:Y:S02]  /*dce0*/  S2R R4, SR_TID.X ;  /* 0x0000000000047919 */ /* 0x000e640000002100 */
[----:B------:R-:W-:Y:S02]  /*dcf0*/  IMAD.IADD R3, R3, 0x1, R0 ;  /* 0x0000000103037824 */ /* 0x000fe400078e0200 */
[----:B----4-:R-:W-:Y:S02]  /*dd00*/  IMAD.MOV R0, RZ, RZ, -R7 ;  /* 0x000000ffff007224 */ /* 0x010fe400078e0a07 */
[----:B------:R-:W3:Y:S02]  /*dd10*/  @P0 LDC R7, c[0x0][0x450] ;  /* 0x00011400ff070b82 */ /* 0x000ee40000000800 */
[----:B-----5:R-:W-:Y:S01]  /*dd20*/  IMAD R0, R0, UR4, R5 ;  /* 0x0000000400007c24 */ /* 0x020fe2000f8e0205 */
[----:B------:R-:W-:-:S03]  /*dd30*/  ULDC.64 UR4, c[0x0][0x2d0] ;  /* 0x0000b40000047ab9 */ /* 0x000fc60000000a00 */
[----:B------:R-:W-:Y:S01]  /*dd40*/  IMAD.SHL.U32 R5, R0, 0x80, RZ ;  /* 0x0000008000057824 */ /* 0x000fe200078e00ff */
[----:B-1----:R-:W-:-:S04]  /*dd50*/  LOP3.LUT R4, R4, 0x7f, RZ, 0xc0, !PT ;  /* 0x0000007f04047812 */ /* 0x002fc800078ec0ff */
[----:B--2---:R-:W-:Y:S02]  /*dd60*/  SHF.R.U32.HI R9, RZ, 0x3, R4 ;  /* 0x00000003ff097819 */ /* 0x004fe40000011604 */
[----:B------:R-:W1:Y:S02]  /*dd70*/  S2R R4, SR_TID.X ;  /* 0x0000000000047919 */ /* 0x000e640000002100 */
[----:B-1----:R-:W-:-:S05]  /*dd80*/  IMAD.SHL.U32 R4, R4, 0x10, RZ ;  /* 0x0000001004047824 */ /* 0x002fca00078e00ff */
[----:B------:R-:W-:Y:S02]  /*dd90*/  LOP3.LUT R4, R9, 0x70, R4, 0xf8, !PT ;  /* 0x0000007009047812 */ /* 0x000fe400078ef804 */
[----:B------:R-:W1:Y:S02]  /*dda0*/  S2R R9, SR_TID.X ;  /* 0x0000000000097919 */ /* 0x000e640000002100 */
[----:B------:R-:W-:-:S05]  /*ddb0*/  LOP3.LUT R0, R4, R5, RZ, 0xfc, !PT ;  /* 0x0000000504007212 */ /* 0x000fca00078efcff */
[----:B0-----:R-:W-:-:S04]  /*ddc0*/  @P0 IMAD.HI.U32 R6, R0, R6, RZ ;  /* 0x0000000600060227 */ /* 0x001fc800078e00ff */
[----:B------:R-:W-:Y:S01]  /*ddd0*/  IMAD.MOV.U32 R4, RZ, RZ, R0 ;  /* 0x000000ffff047224 */ /* 0x000fe200078e0000 */
[----:B---3--:R-:W-:-:S05]  /*dde0*/  @P0 SHF.R.U32.HI R4, RZ, R7, R6 ;  /* 0x00000007ff040219 */ /* 0x008fca0000011606 */
[----:B------:R-:W-:Y:S02]  /*ddf0*/  IMAD.MOV R6, RZ, RZ, -R4 ;  /* 0x000000ffff067224 */ /* 0x000fe400078e0a04 */
[----:B------:R-:W-:-:S04]  /*de00*/  IMAD.WIDE.U32 R2, R4, UR4, R2 ;  /* 0x0000000404027c25 */ /* 0x000fc8000f8e0002 */
[----:B------:R-:W-:Y:S01]  /*de10*/  IMAD R0, R8, R6, R0 ;  /* 0x0000000608007224 */ /* 0x000fe200078e0200 */
[----:B------:R-:W-:-:S05]  /*de20*/  SHF.R.S32.HI R6, RZ, 0x1f, R4 ;  /* 0x0000001fff067819 */ /* 0x000fca0000011404 */
[----:B------:R-:W-:Y:S02]  /*de30*/  IMAD R6, R6, UR4, RZ ;  /* 0x0000000406067c24 */ /* 0x000fe4000f8e02ff */
[----:B-1----:R-:W-:Y:S02]  /*de40*/  IMAD.SHL.U32 R9, R9, 0x8, RZ ;  /* 0x0000000809097824 */ /* 0x002fe400078e00ff */
[----:B------:R-:W-:Y:S01]  /*de50*/  IMAD R6, R4, UR5, R6 ;  /* 0x0000000504067c24 */ /* 0x000fe2000f8e0206 */
[----:B------:R-:W-:Y:S01]  /*de60*/  SHF.R.S32.HI R4, RZ, 0x1f, R0 ;  /* 0x0000001fff047819 */ /* 0x000fe20000011400 */
[----:B------:R-:W-:Y:S01]  /*de70*/  ULDC.64 UR4, c[0x0][0x2c8] ;  /* 0x0000b20000047ab9 */ /* 0x000fe20000000a00 */
[----:B------:R-:W-:Y:S01]  /*de80*/  LOP3.LUT R9, R9, 0x38, RZ, 0xc0, !PT ;  /* 0x0000003809097812 */ /* 0x000fe200078ec0ff */
[----:B------:R-:W-:Y:S02]  /*de90*/  IMAD.IADD R3, R3, 0x1, R6 ;  /* 0x0000000103037824 */ /* 0x000fe400078e0206 */
[----:B------:R-:W-:-:S02]  /*dea0*/  IMAD R4, R4, UR4, RZ ;  /* 0x0000000404047c24 */ /* 0x000fc4000f8e02ff */
[----:B------:R-:W-:-:S04]  /*deb0*/  IMAD.WIDE.U32 R2, R0, UR4, R2 ;  /* 0x0000000400027c25 */ /* 0x000fc8000f8e0002 */
[----:B------:R-:W-:Y:S01]  /*dec0*/  IMAD R4, R0, UR5, R4 ;  /* 0x0000000500047c24 */ /* 0x000fe2000f8e0204 */
[----:B------:R-:W-:-:S03]  /*ded0*/  ULDC.64 UR4, c[0x0][0x280] ;  /* 0x0000a00000047ab9 */ /* 0x000fc60000000a00 */
[----:B------:R-:W-:Y:S01]  /*dee0*/  IMAD.IADD R3, R3, 0x1, R4 ;  /* 0x0000000103037824 */ /* 0x000fe200078e0204 */
[C---:B------:R-:W-:Y:S01]  /*def0*/  LEA R4, P0, R2.reuse, UR4, 0x1 ;  /* 0x0000000402047c11 */ /* 0x040fe2000f8008ff */
[----:B------:R-:W-:Y:S02]  /*df00*/  ULDC UR4, c[0x0][0x2b8] ;  /* 0x0000ae0000047ab9 */ /* 0x000fe40000000800 */
[----:B------:R-:W-:Y:S02]  /*df10*/  ISETP.GE.AND P4, PT, R9, UR4, PT ;  /* 0x0000000409007c0c */ /* 0x000fe4000bf86270 */
[----:B------:R-:W-:Y:S01]  /*df20*/  LEA.HI.X R3, R2, UR5, R3, 0x1, P0 ;  /* 0x0000000502037c11 */ /* 0x000fe200080f0c03 */
[----:B------:R-:W-:Y:S01]  /*df30*/  UMOV UR5, 0xffffffff ;  /* 0xffffffff00057882 */ /* 0x000fe20000000000 */
[----:B------:R-:W-:Y:S02]  /*df40*/  ISETP.GE.AND P3, PT, R12, UR4, PT ;  /* 0x000000040c007c0c */ /* 0x000fe4000bf66270 */
[----:B------:R-:W-:-:S02]  /*df50*/  ISETP.GE.AND P0, PT, R11, UR4, PT ;  /* 0x000000040b007c0c */ /* 0x000fc4000bf06270 */
[----:B------:R-:W-:Y:S01]  /*df60*/  ISETP.GE.AND P1, PT, R10, UR4, PT ;  /* 0x000000040a007c0c */ /* 0x000fe2000bf26270 */
[----:B------:R-:W-:-:S12]  /*df70*/  BRA.DIV UR5, `(.L_x_240) ;  /* 0x0000004205f47947 */ /* 0x000fd8000b800000 */
[----:B------:R-:W2:Y:S01]  /*df80*/  LDL R10, [R1+0x10] ;  /* 0x00001000010a7983 */ /* 0x000ea20000100800 */
[----:B------:R-:W-:Y:S01]  /*df90*/  ULDC UR4, c[0x0][0x288] ;  /* 0x0000a20000047ab9 */ /* 0x000fe20000000800 */
[----:B------:R-:W0:Y:S02]  /*dfa0*/  S2R R6, SR_TID.X ;  /* 0x0000000000067919 */ /* 0x000e240000002100 */
[----:B------:R-:W1:Y:S01]  /*dfb0*/  SHFL.IDX PT, R7, R4, RZ, 0x181f ;  /* 0x00181fff04077589 */ /* 0x000e6200000e0000 */
[----:B------:R-:W-:Y:S01]  /*dfc0*/  IMAD R2, R8, UR4, RZ ;  /* 0x0000000408027c24 */ /* 0x000fe2000f8e02ff */
[----:B0-----:R-:W-:-:S04]  /*dfd0*/  LOP3.LUT R6, R6, 0x7f, RZ, 0xc0, !PT ;  /* 0x0000007f06067812 */ /* 0x001fc800078ec0ff */
[----:B------:R-:W-:Y:S02]  /*dfe0*/  SHF.R.U32.HI R11, RZ, 0x3, R6 ;  /* 0x00000003ff0b7819 */ /* 0x000fe40000011606 */
[----:B------:R-:W0:Y:S03]  /*dff0*/  SHFL.IDX PT, R6, R3, RZ, 0x181f ;  /* 0x00181fff03067589 */ /* 0x000e2600000e0000 */
[----:B------:R-:W-:-:S05]  /*e000*/  IMAD.IADD R0, R11, 0x1, R5 ;  /* 0x000000010b007824 */ /* 0x000fca00078e0205 */
[----:B------:R-:W-:-:S13]  /*e010*/  ISETP.GE.AND P2, PT, R0, R2, PT ;  /* 0x000000020000720c */ /* 0x000fda0003f46270 */
[----:B-1----:R-:W-:-:S05]  /*e020*/  @!P2 LEA R7, P5, R9, R7, 0x1 ;  /* 0x000000070907a211 */ /* 0x002fca00078a08ff */
[----:B0-----:R-:W-:-:S05]  /*e030*/  @!P2 IMAD.X R6, RZ, RZ, R6, P5 ;  /* 0x000000ffff06a224 */ /* 0x001fca00028e0606 */
[----:B------:R-:W-:-:S04]  /*e040*/  @!P2 LOP3.LUT R7, R7, R6, RZ, 0x3c, !PT ;  /* 0x000000060707a212 */ /* 0x000fc800078e3cff */
[----:B------:R-:W-:Y:S01]  /*e050*/  @!P2 LOP3.LUT R6, R7, R6, RZ, 0x3c, !PT ;  /* 0x000000060706a212 */ /* 0x000fe200078e3cff */
[----:B------:R-:W-:-:S03]  /*e060*/  ULDC.64 UR6, c[0x0][0x208] ;  /* 0x0000820000067ab9 */ /* 0x000fc60000000a00 */
[----:B------:R-:W-:Y:S01]  /*e070*/  @!P2 LOP3.LUT R7, R7, R6, RZ, 0x3c, !PT ;  /* 0x000000060707a212 */ /* 0x000fe200078e3cff */
[----:B------:R-:W-:-:S04]  /*e080*/  VIADD R5, R0, 0x10 ;  /* 0x0000001000057836 */ /* 0x000fc80000000000 */
[----:B------:R-:W-:Y:S01]  /*e090*/  @!PT LDS RZ, [RZ] ;  /* 0x00000000fffff984 */ /* 0x000fe20000000800 */
[----:B--2---:R-:W-:Y:S04]  /*e0a0*/  @!P2 LDGSTS.E.BYPASS.LTC128B.128 [R10+0x14400], desc[UR6][R6.64], !P4 ;  /* 0x14400000060aafae */ /* 0x004fe8000e101d46 */
[----:B------:R-:W-:Y:S04]  /*e0b0*/  @!P2 LDGSTS.E.BYPASS.LTC128B.128 [R10+0x18400], desc[UR6][R6.64+0x80], !P3 ;  /* 0x18400080060aafae */ /* 0x000fe8000d901d46 */
[----:B------:R-:W-:Y:S04]  /*e0c0*/  @!P2 LDGSTS.E.BYPASS.LTC128B.128 [R10+0x1c400], desc[UR6][R6.64+0x100], !P0 ;  /* 0x1c400100060aafae */ /* 0x000fe8000c101d46 */
[----:B------:R0:W-:Y:S01]  /*e0d0*/  @!P2 LDGSTS.E.BYPASS.LTC128B.128 [R10+0x20400], desc[UR6][R6.64+0x180], !P1 ;  /* 0x20400180060aafae */ /* 0x0001e2000c901d46 */
[----:B------:R-:W-:-:S03]  /*e0e0*/  ISETP.GE.AND P2, PT, R5, R2, PT ;  /* 0x000000020500720c */ /* 0x000fc60003f46270 */
[----:B0-----:R-:W0:Y:S04]  /*e0f0*/  SHFL.IDX PT, R7, R4, 0x1, 0x181f ;  /* 0x00381f0004077f89 */ /* 0x001e2800000e0000 */
[----:B------:R-:W1:Y:S06]  /*e100*/  SHFL.IDX PT, R6, R3, 0x1, 0x181f ;  /* 0x00381f0003067f89 */ /* 0x000e6c00000e0000 */
[----:B0-----:R-:W-:-:S05]  /*e110*/  @!P2 LEA R7, P5, R9, R7, 0x1 ;  /* 0x000000070907a211 */ /* 0x001fca00078a08ff */
[----:B-1----:R-:W-:-:S05]  /*e120*/  @!P2 IMAD.X R6, RZ, RZ, R6, P5 ;  /* 0x000000ffff06a224 */ /* 0x002fca00028e0606 */
[----:B------:R-:W-:-:S04]  /*e130*/  @!P2 LOP3.LUT R7, R7, R6, RZ, 0x3c, !PT ;  /* 0x000000060707a212 */ /* 0x000fc800078e3cff */
[----:B------:R-:W-:-:S04]  /*e140*/  @!P2 LOP3.LUT R6, R7, R6, RZ, 0x3c, !PT ;  /* 0x000000060706a212 */ /* 0x000fc800078e3cff */
[----:B------:R-:W-:-:S05]  /*e150*/  @!P2 LOP3.LUT R7, R7, R6, RZ, 0x3c, !PT ;  /* 0x000000060707a212 */ /* 0x000fca00078e3cff */
[----:B------:R-:W-:Y:S04]  /*e160*/  @!P2 LDGSTS.E.BYPASS.LTC128B.128 [R10+0x14c00], desc[UR6][R6.64], !P4 ;  /* 0x14c00000060aafae */ /* 0x000fe8000e101d46 */
[----:B------:R-:W-:Y:S04]  /*e170*/  @!P2 LDGSTS.E.BYPASS.LTC128B.128 [R10+0x18c00], desc[UR6][R6.64+0x80], !P3 ;  /* 0x18c00080060aafae */ /* 0x000fe8000d901d46 */
[----:B------:R-:W-:Y:S04]  /*e180*/  @!P2 LDGSTS.E.BYPASS.LTC128B.128 [R10+0x1cc00], desc[UR6][R6.64+0x100], !P0 ;  /* 0x1cc00100060aafae */ /* 0x000fe8000c101d46 */
[----:B------:R0:W-:Y:S01]  /*e190*/  @!P2 LDGSTS.E.BYPASS.LTC128B.128 [R10+0x20c00], desc[UR6][R6.64+0x180], !P1 ;  /* 0x20c00180060aafae */ /* 0x0001e2000c901d46 */
[----:B------:R-:W-:-:S03]  /*e1a0*/  VIADD R5, R0, 0x20 ;  /* 0x0000002000057836 */ /* 0x000fc60000000000 */
[----:B0-----:R-:W0:Y:S04]  /*e1b0*/  SHFL.IDX PT, R7, R4, 0x2, 0x181f ;  /* 0x00581f0004077f89 */ /* 0x001e2800000e0000 */
[----:B------:R-:W1:Y:S01]  /*e1c0*/  SHFL.IDX PT, R6, R3, 0x2, 0x181f ;  /* 0x00581f0003067f89 */ /* 0x000e6200000e0000 */
[----:B------:R-:W-:-:S13]  /*e1d0*/  ISETP.GE.AND P2, PT, R5, R2, PT ;  /* 0x000000020500720c */ /* 0x000fda0003f46270 */
        /* <DEDUP_REMOVED lines=56> */
[----:B------:R-:W-:Y:S01]  /*e560*/  @!P2 LOP3.LUT R7, R7, R6, RZ, 0x3c, !PT ;  /* 0x000000060707a212 */ /* 0x000fe200078e3cff */
[----:B------:R0:W1:Y:S04]  /*e570*/  SHFL.IDX PT, R5, R3, 0x7, 0x181f ;  /* 0x00f81f0003057f89 */ /* 0x00006800000e0000 */
[----:B------:R0:W-:Y:S04]  /*e580*/  @!P2 LDGSTS.E.BYPASS.LTC128B.128 [R10+0x17400], desc[UR6][R6.64], !P4 ;  /* 0x17400000060aafae */ /* 0x0001e8000e101d46 */
[----:B------:R0:W-:Y:S04]  /*e590*/  @!P2 LDGSTS.E.BYPASS.LTC128B.128 [R10+0x1b400], desc[UR6][R6.64+0x80], !P3 ;  /* 0x1b400080060aafae */ /* 0x0001e8000d901d46 */
[----:B------:R0:W-:Y:S04]  /*e5a0*/  @!P2 LDGSTS.E.BYPASS.LTC128B.128 [R10+0x1f400], desc[UR6][R6.64+0x100], !P0 ;  /* 0x1f400100060aafae */ /* 0x0001e8000c101d46 */
[----:B------:R0:W-:Y:S04]  /*e5b0*/  @!P2 LDGSTS.E.BYPASS.LTC128B.128 [R10+0x23400], desc[UR6][R6.64+0x180], !P1 ;  /* 0x23400180060aafae */ /* 0x0001e8000c901d46 */
[----:B------:R0:W2:Y:S02]  /*e5c0*/  SHFL.IDX PT, R3, R4, 0x7, 0x181f ;  /* 0x00f81f0004037f89 */ /* 0x0000a400000e0000 */
.L_x_360:
[----:B------:R-:W-:Y:S01]  /*e5d0*/  VIADD R0, R0, 0x70 ;  /* 0x0000007000007836 */ /* 0x000fe20000000000 */
[----:B------:R-:W-:Y:S04]  /*e5e0*/  BSSY B0, `(.L_x_241) ;  /* 0x000000e000007945 */ /* 0x000fe80003800000 */
[----:B------:R-:W-:-:S13]  /*e5f0*/  ISETP.GE.AND P2, PT, R0, R2, PT ;  /* 0x000000020000720c */ /* 0x000fda0003f46270 */
[----:B------:R-:W-:Y:S05]  /*e600*/  @P2 BRA `(.L_x_242) ;  /* 0x00000000002c2947 */ /* 0x000fea0003800000 */
[----:B0-----:R-:W3:Y:S01]  /*e610*/  LDL R4, [R1+0x10] ;  /* 0x0000100001047983 */ /* 0x001ee20000100800 */
[----:B--2---:R-:W-:Y:S01]  /*e620*/  LEA R2, P2, R9, R3, 0x1 ;  /* 0x0000000309027211 */ /* 0x004fe200078408ff */
[----:B------:R-:W-:-:S04]  /*e630*/  ULDC.64 UR4, c[0x0][0x208] ;  /* 0x0000820000047ab9 */ /* 0x000fc80000000a00 */
[----:B-1----:R-:W-:-:S05]  /*e640*/  IMAD.X R3, RZ, RZ, R5, P2 ;  /* 0x000000ffff037224 */ /* 0x002fca00010e0605 */
[----:B------:R-:W-:Y:S01]  /*e650*/  @!PT LDS RZ, [RZ] ;  /* 0x00000000fffff984 */ /* 0x000fe20000000800 */
[----:B------:R-:W-:Y:S01]  /*e660*/  @!PT LDS RZ, [RZ] ;  /* 0x00000000fffff984 */ /* 0x000fe20000000800 */
[----:B------:R-:W-:Y:S01]  /*e670*/  @!PT LDS RZ, [RZ] ;  /* 0x00000000fffff984 */ /* 0x000fe20000000800 */
[----:B---3--:R3:W-:Y:S04]  /*e680*/  LDGSTS.E.BYPASS.LTC128B.128 [R4+0x17c00], desc[UR4][R2.64], !P4 ;  /* 0x17c0000002047fae */ /* 0x0087e8000e101d44 */
[----:B------:R3:W-:Y:S04]  /*e690*/  LDGSTS.E.BYPASS.LTC128B.128 [R4+0x1bc00], desc[UR4][R2.64+0x80], !P3 ;  /* 0x1bc0008002047fae */ /* 0x0007e8000d901d44 */
[----:B------:R3:W-:Y:S04]  /*e6a0*/  LDGSTS.E.BYPASS.LTC128B.128 [R4+0x1fc00], desc[UR4][R2.64+0x100], !P0 ;  /* 0x1fc0010002047fae */ /* 0x0007e8000c101d44 */
[----:B------:R3:W-:Y:S02]  /*e6b0*/  LDGSTS.E.BYPASS.LTC128B.128 [R4+0x23c00], desc[UR4][R2.64+0x180], !P1 ;  /* 0x23c0018002047fae */ /* 0x0007e4000c901d44 */
.L_x_242:
[----:B------:R-:W-:Y:S05]  /*e6c0*/  BSYNC B0 ;  /* 0x0000000000007941 */ /* 0x000fea0003800000 */
.L_x_241:
        /* <DEDUP_REMOVED lines=10> */
[----:B------:R-:W4:Y:S01]  /*e770*/  SYNCS.PHASECHK.TRANS64.TRYWAIT P0, [UR36+0x38820], R0 ;  /* 0x03882000ff0075a7 */ /* 0x000f220008000164 */
[----:B---3--:R-:W-:Y:S02]  /*e780*/  ISETP.GE.AND P1, PT, R2, 0x51, PT ;  /* 0x000000510200780c */ /* 0x008fe40003f26270 */
[----:B----4-:R-:W-:Y:S11]  /*e790*/  @!P0 BRA `(.L_x_244) ;  /* 0x0000004800148947 */ /* 0x010ff60003800000 */
.L_x_361:
[----:B------:R-:W-:Y:S05]  /*e7a0*/  BSYNC B0 ;  /* 0x0000000000007941 */ /* 0x000fea0003800000 */
.L_x_243:
[----:B------:R-:W-:Y:S05]  /*e7b0*/  @!P1 BRA `(.L_x_245) ;  /* 0x0000002c00449947 */ /* 0x000fea0003800000 */
[----:B---3--:R-:W3:Y:S01]  /*e7c0*/  LDL R2, [R1+0x20] ;  /* 0x0000200001027983 */ /* 0x008ee20000100800 */
[----:B------:R-:W-:Y:S02]  /*e7d0*/  IMAD.MOV.U32 R0, RZ, RZ, 0x1 ;  /* 0x00000001ff007424 */ /* 0x000fe400078e00ff */
[----:B---3--:R-:W-:-:S05]  /*e7e0*/  IMAD.MOV R9, RZ, RZ, -R2 ;  /* 0x000000ffff097224 */ /* 0x008fca00078e0a02 */
[----:B------:R-:W-:-:S05]  /*e7f0*/  VIADDMNMX R9, R9, R0, 0xffffffff, !PT ;  /* 0xffffffff09097446 */ /* 0x000fca0007800100 */
[----:B------:R-:W-:-:S05]  /*e800*/  IMAD.IADD R0, R2, 0x1, R9 ;  /* 0x0000000102007824 */ /* 0x000fca00078e0209 */
[----:B------:R-:W-:-:S04]  /*e810*/  LOP3.LUT R0, R0, 0x1, RZ, 0xc0, !PT ;  /* 0x0000000100007812 */ /* 0x000fc800078ec0ff */
[----:B------:R-:W-:Y:S01]  /*e820*/  ISETP.NE.U32.AND P0, PT, R0, 0x1, PT ;  /* 0x000000010000780c */ /* 0x000fe20003f05070 */
[----:B------:R-:W-:-:S12]  /*e830*/  VIADD R0, R2, 0xfffffffe ;  /* 0xfffffffe02007836 */ /* 0x000fd80000000000 */
[----:B------:R-:W-:Y:S05]  /*e840*/  @P0 BRA `(.L_x_246) ;  /* 0x0000000c00b40947 */ /* 0x000fea0003800000 */
[----:B------:R-:W3:Y:S01]  /*e850*/  LDL R2, [R1] ;  /* 0x0000000001027983 */ /* 0x000ee20000100800 */
[----:B------:R-:W-:Y:S01]  /*e860*/  LOP3.LUT P2, RZ, R18, 0x8, RZ, 0xc0, !PT ;  /* 0x0000000812ff7812 */ /* 0x000fe2000784c0ff */
[----:B0-----:R-:W-:Y:S01]  /*e870*/  VIADD R4, R19, 0x1 ;  /* 0x0000000113047836 */ /* 0x001fe20000000000 */
[----:B------:R-:W-:Y:S04]  /*e880*/  BSSY B0, `(.L_x_247) ;  /* 0x00000e5000007945 */ /* 0x000fe80003800000 */
[----:B------:R-:W-:-:S04]  /*e890*/  ISETP.NE.AND P0, PT, R4, 0x2, PT ;  /* 0x000000020400780c */ /* 0x000fc80003f05270 */
[----:B------:R-:W-:Y:S02]  /*e8a0*/  SEL R8, RZ, 0x1, P0 ;  /* 0x00000001ff087807 */ /* 0x000fe40000000000 */
[----:B------:R-:W-:Y:S02]  /*e8b0*/  SEL R4, R4, RZ, P0 ;  /* 0x000000ff04047207 */ /* 0x000fe40000000000 */
[----:B---3--:R-:W-:Y:S01]  /*e8c0*/  LOP3.LUT R8, R2, R8, RZ, 0x3c, !PT ;  /* 0x0000000802087212 */ /* 0x008fe200078e3cff */
[----:B------:R-:W-:Y:S06]  /*e8d0*/  @!P2 BRA `(.L_x_248) ;  /* 0x0000000c007ca947 */ /* 0x000fec0003800000 */
[----:B------:R-:W-:Y:S01]  /*e8e0*/  LOP3.LUT P2, RZ, R18, 0x4, RZ, 0xc0, !PT ;  /* 0x0000000412ff7812 */ /* 0x000fe2000784c0ff */
[----:B------:R-:W-:-:S12]  /*e8f0*/  IMAD.MOV.U32 R6, RZ, RZ, R17 ;  /* 0x000000ffff067224 */ /* 0x000fd800078e0011 */
[----:B------:R-:W-:Y:S05]  /*e900*/  @!P2 BRA `(.L_x_249) ;  /* 0x000000000054a947 */ /* 0x000fea0003800000 */
[----:B------:R-:W3:Y:S01]  /*e910*/  LDL R10, [R1+0xc] ;  /* 0x00000c00010a7983 */ /* 0x000ee20000100800 */
[----:B------:R-:W0:Y:S01]  /*e920*/  LDC R6, c[0x0][0x43c] ;  /* 0x00010f00ff067b82 */ /* 0x000e220000000800 */
[----:B------:R-:W-:Y:S02]  /*e930*/  ULDC.64 UR4, c[0x0][0x428] ;  /* 0x00010a0000047ab9 */ /* 0x000fe40000000a00 */
[----:B------:R-:W4:Y:S01]  /*e940*/  LDL R7, [R1+0x8] ;  /* 0x0000080001077983 */ /* 0x000f220000100800 */
[----:B------:R-:W-:Y:S01]  /*e950*/  ULDC.64 UR6, c[0x0][0x208] ;  /* 0x0000820000067ab9 */ /* 0x000fe20000000a00 */
[----:B0-----:R-:W-:-:S13]  /*e960*/  ISETP.NE.AND P0, PT, R6, 0x1, PT ;  /* 0x000000010600780c */ /* 0x001fda0003f05270 */
[----:B--2---:R-:W1:Y:S02]  /*e970*/  @P0 LDC.64 R2, c[0x0][0x440] ;  /* 0x00011000ff020b82 */ /* 0x004e640000000a00 */
[----:B-1----:R-:W-:-:S04]  /*e980*/  @P0 IMAD.HI.U32 R5, R0, R2, RZ ;  /* 0x0000000200050227 */ /* 0x002fc800078e00ff */
[----:B------:R-:W-:Y:S01]  /*e990*/  IMAD.MOV.U32 R2, RZ, RZ, R0 ;  /* 0x000000ffff027224 */ /* 0x000fe200078e0000 */
[----:B------:R-:W-:-:S05]  /*e9a0*/  @P0 SHF.R.U32.HI R2, RZ, R3, R5 ;  /* 0x00000003ff020219 */ /* 0x000fca0000011605 */
[----:B------:R-:W-:-:S04]  /*e9b0*/  IMAD.MOV R3, RZ, RZ, -R2 ;  /* 0x000000ffff037224 */ /* 0x000fc800078e0a02 */
[----:B------:R-:W-:Y:S01]  /*e9c0*/  IMAD R0, R6, R3, R0 ;  /* 0x0000000306007224 */ /* 0x000fe200078e0200 */
[----:B------:R-:W-:Y:S01]  /*e9d0*/  SHF.R.S32.HI R3, RZ, 0x1f, R2 ;  /* 0x0000001fff037819 */ /* 0x000fe20000011402 */
[----:B---3--:R-:W-:-:S04]  /*e9e0*/  IMAD R5, R10, UR4, RZ ;  /* 0x000000040a057c24 */ /* 0x008fc8000f8e02ff */
[C---:B----4-:R-:W-:Y:S02]  /*e9f0*/  IMAD R5, R7.reuse, UR5, R5 ;  /* 0x0000000507057c24 */ /* 0x050fe4000f8e0205 */
[----:B------:R-:W-:Y:S01]  /*ea00*/  IMAD.WIDE.U32 R2, R7, UR4, R2 ;  /* 0x0000000407027c25 */ /* 0x000fe2000f8e0002 */
[----:B------:R-:W-:-:S03]  /*ea10*/  ULDC.64 UR4, c[0x0][0x418] ;  /* 0x0001060000047ab9 */ /* 0x000fc60000000a00 */
[----:B------:R-:W-:Y:S01]  /*ea20*/  IMAD.IADD R3, R5, 0x1, R3 ;  /* 0x0000000105037824 */ /* 0x000fe200078e0203 */
[----:B------:R-:W-:-:S04]  /*ea30*/  LEA R6, P0, R2, UR4, 0x2 ;  /* 0x0000000402067c11 */ /* 0x000fc8000f8010ff */
[----:B------:R-:W-:-:S05]  /*ea40*/  LEA.HI.X R7, R2, UR5, R3, 0x2, P0 ;  /* 0x0000000502077c11 */ /* 0x000fca00080f1403 */
[----:B------:R0:W5:Y:S04]  /*ea50*/  LDG.E R6, desc[UR6][R6.64] ;  /* 0x0000000606067981 */ /* 0x000168000c1e1900 */
.L_x_249:
[----:B--2---:R-:W-:Y:S01]  /*ea60*/  LEA R3, R4, UR36, 0x3 ;  /* 0x0000002404037c11 */ /* 0x004fe2000f8e18ff */
[----:B------:R-:W-:Y:S01]  /*ea70*/  BSSY B1, `(.L_x_250) ;  /* 0x0000004000017945 */ /* 0x000fe20003800000 */
[----:B------:R-:W-:-:S04]  /*ea80*/  SHF.L.U32 R2, R8, 0x1f, RZ ;  /* 0x0000001f08027819 */ /* 0x000fc800000006ff */
[----:B------:R-:W2:Y:S02]  /*ea90*/  SYNCS.PHASECHK.TRANS64.TRYWAIT P0, [R3+URZ+0x38840], R2 ;  /* 0x03884002030075a7 */ /* 0x000ea4000800017f */
[----:B--2---:R-:W-:Y:S05]  /*eaa0*/  @!P0 BRA `(.L_x_251) ;  /* 0x0000004400688947 */ /* 0x004fea0003800000 */
.L_x_362:
[----:B------:R-:W-:Y:S05]  /*eab0*/  BSYNC B1 ;  /* 0x0000000000017941 */ /* 0x000fea0003800000 */
.L_x_250:
[----:B-1----:R-:W1:Y:S01]  /*eac0*/  S2R R5, SR_TID.X ;  /* 0x0000000000057919 */ /* 0x002e620000002100 */
[----:B------:R-:W-:Y:S01]  /*ead0*/  UPRMT UR4, UR37, 0x9910, URZ ;  /* 0x0000991025047896 */ /* 0x000fe2000800003f */
[----:B-1----:R-:W-:-:S04]  /*eae0*/  LOP3.LUT R5, R5, 0x7f, RZ, 0xc0, !PT ;  /* 0x0000007f05057812 */ /* 0x002fc800078ec0ff */
[----:B------:R-:W-:-:S13]  /*eaf0*/  ISETP.NE.AND P0, PT, R5, RZ, PT ;  /* 0x000000ff0500720c */ /* 0x000fda0003f05270 */
[----:B--2---:R-:W-:-:S04]  /*eb00*/  @!P0 IMAD.MOV.U32 R2, RZ, RZ, 0xa000 ;  /* 0x0000a000ff028424 */ /* 0x004fc800078e00ff */
[----:B------:R1:W-:Y:S02]  /*eb10*/  @!P0 SYNCS.ARRIVE.TRANS64 RZ, [R3+URZ+0x38830], R2 ;  /* 0x0388300203ff89a7 */ /* 0x0003e4000800003f */
[----:B-1----:R-:W-:-:S05]  /*eb20*/  IMAD.U32 R2, RZ, RZ, UR4 ;  /* 0x00000004ff027e24 */ /* 0x002fca000f8e00ff */
[----:B------:R-:W-:-:S13]  /*eb30*/  ISETP.NE.AND P1, PT, R2, 0x2, PT ;  /* 0x000000020200780c */ /* 0x000fda0003f25270 */
[----:B------:R-:W-:Y:S05]  /*eb40*/  @P1 BRA `(.L_x_252) ;  /* 0x0000000000041947 */ /* 0x000fea0003800000 */
[----:B------:R-:W-:Y:S01]  /*eb50*/  BPT.TRAP 0x1 ;  /* 0x000000040000795c */ /* 0x000fe20000300000 */
.L_x_252:
[----:B------:R-:W-:Y:S01]  /*eb60*/  LOP3.LUT P0, RZ, R18, 0x2, RZ, 0xc0, !PT ;  /* 0x0000000212ff7812 */ /* 0x000fe2000780c0ff */
[----:B------:R-:W-:-:S12]  /*eb70*/  BSSY B1, `(.L_x_253) ;  /* 0x0000003000017945 */ /* 0x000fd80003800000 */
[----:B------:R-:W-:Y:S05]  /*eb80*/  @P0 BRA `(.L_x_254) ;  /* 0x0000000000040947 */ /* 0x000fea0003800000 */
[----:B------:R-:W-:Y:S01]  /*eb90*/  BPT.TRAP 0x1 ;  /* 0x000000040000795c */ /* 0x000fe20000300000 */
.L_x_254:
[----:B------:R-:W-:Y:S05]  /*eba0*/  BSYNC B1 ;  /* 0x0000000000017941 */ /* 0x000fea0003800000 */
.L_x_253:
[----:B------:R-:W1:Y:S01]  /*ebb0*/  S2R R2, SR_CgaCtaId ;  /* 0x0000000000027919 */ /* 0x000e620000008800 */
[----:B------:R-:W-:Y:S01]  /*ebc0*/  IMAD.MOV.U32 R10, RZ, RZ, RZ ;  /* 0x000000ffff0a7224 */ /* 0x000fe200078e00ff */
[----:B------:R-:W-:Y:S01]  /*ebd0*/  UIADD3 UR4, UP0, UR38, 0x370, URZ ;  /* 0x0000037026047890 */ /* 0x000fe2000ff1e03f */
[----:B------:R-:W-:Y:S01]  /*ebe0*/  PLOP3.LUT P0, PT, PT, PT, PT, 0x80, 0x0 ;  /* 0x000000000000781c */ /* 0x000fe20003f0f070 */
[----:B------:R-:W-:Y:S01]  /*ebf0*/  VIADD R3, R3, 0x38830 ;  /* 0x0003883003037836 */ /* 0x000fe20000000000 */
[----:B------:R-:W-:Y:S01]  /*ec00*/  UMOV UR6, 0x30000 ;  /* 0x0003000000067882 */ /* 0x000fe20000000000 */
[----:B------:R-:W-:Y:S01]  /*ec10*/  R2UR UR10, R10 ;  /* 0x000000000a0a72ca */ /* 0x000fe200000e0000 */
[----:B------:R-:W-:Y:S01]  /*ec20*/  UIADD3.X UR5, URZ, UR39, URZ, UP0, !UPT ;  /* 0x000000273f057290 */ /* 0x000fe200087fe43f */
[----:B------:R-:W-:Y:S01]  /*ec30*/  UMOV UR14, 0x0 ;  /* 0x00000000000e7882 */ /* 0x000fe20000000000 */
[----:B------:R-:W-:Y:S01]  /*ec40*/  UMOV UR15, 0x14f00000 ;  /* 0x14f00000000f7882 */ /* 0x000fe20000000000 */
[----:B-1----:R-:W-:-:S05]  /*ec50*/  LOP3.LUT R2, R2, 0x1, RZ, 0xc0, !PT ;  /* 0x0000000102027812 */ /* 0x002fca00078ec0ff */
[----:B------:R-:W-:-:S04]  /*ec60*/  IMAD R2, R2, 0xa00, RZ ;  /* 0x00000a0002027824 */ /* 0x000fc800078e02ff */
[----:B------:R-:W-:Y:S02]  /*ec70*/  IMAD R5, R4, 0x5000, R2 ;  /* 0x0000500004057824 */ /* 0x000fe400078e0202 */
[----:B------:R-:W1:Y:S03]  /*ec80*/  S2R R2, SR_CgaCtaId ;  /* 0x0000000000027919 */ /* 0x000e660000008800 */
[----:B------:R-:W-:-:S05]  /*ec90*/  LEA R5, R5, UR36, 0x1 ;  /* 0x0000002405057c11 */ /* 0x000fca000f8e08ff */
[----:B0-----:R-:W-:Y:S01]  /*eca0*/  VIADD R7, R5, 0x24400 ;  /* 0x0002440005077836 */ /* 0x001fe20000000000 */
[----:B-1----:R-:W-:-:S05]  /*ecb0*/  LOP3.LUT R2, R2, 0x1, RZ, 0xc0, !PT ;  /* 0x0000000102027812 */ /* 0x002fca00078ec0ff */
[----:B------:R-:W-:-:S04]  /*ecc0*/  IMAD R2, R2, 0x28, RZ ;  /* 0x0000002802027824 */ /* 0x000fc800078e02ff */
[----:B------:R-:W-:-:S07]  /*ecd0*/  IMAD R2, R0, 0x50, R2 ;  /* 0x0000005000027824 */ /* 0x000fce00078e0202 */
.L_x_255:
        /* <DEDUP_REMOVED lines=8> */
[----:B------:R0:W-:Y:S02]  /*ed60*/  UTMALDG.4D.MULTICAST [UR8], [UR4], UR6, desc[UR14] ;  /* 0x00000e08040073b4 */ /* 0x0001e40008019806 */
[----:B0-----:R-:W-:Y:S05]  /*ed70*/  @P0 BRA.U.ANY `(.L_x_255) ;  /* 0xfffffffd00d80947 */ /* 0x001fea000393ffff */
[----:B------:R-:W-:Y:S01]  /*ed80*/  IMAD.MOV.U32 R13, RZ, RZ, 0x40 ;  /* 0x00000040ff0d7424 */ /* 0x000fe200078e00ff */
[----:B------:R-:W-:Y:S01]  /*ed90*/  PLOP3.LUT P0, PT, PT, PT, PT, 0x80, 0x0 ;  /* 0x000000000000781c */ /* 0x000fe20003f0f070 */
[----:B------:R-:W-:Y:S01]  /*eda0*/  VIADD R7, R5, 0x26c00 ;  /* 0x00026c0005077836 */ /* 0x000fe20000000000 */
[----:B------:R-:W-:Y:S01]  /*edb0*/  UMOV UR6, 0x30000 ;  /* 0x0003000000067882 */ /* 0x000fe20000000000 */
[----:B------:R-:W-:Y:S01]  /*edc0*/  UMOV UR14, 0x0 ;  /* 0x00000000000e7882 */ /* 0x000fe20000000000 */
[----:B------:R-:W-:Y:S01]  /*edd0*/  R2UR UR10, R13 ;  /* 0x000000000d0a72ca */ /* 0x000fe200000e0000 */
[----:B------:R-:W-:-:S14]  /*ede0*/  UMOV UR15, 0x14f00000 ;  /* 0x14f00000000f7882 */ /* 0x000fdc0000000000 */
.L_x_256:
        /* <DEDUP_REMOVED lines=17> */
.L_x_257:
        /* <DEDUP_REMOVED lines=17> */
.L_x_258:
        /* <DEDUP_REMOVED lines=10> */
[----:B------:R-:W2:Y:S01]  /*f0b0*/  LDL.LU R7, [R1] ;  /* 0x0000000001077983 */ /* 0x000ea20000300800 */
[----:B------:R-:W-:Y:S01]  /*f0c0*/  LEA R2, R19, UR36, 0x3 ;  /* 0x0000002413027c11 */ /* 0x000fe2000f8e18ff */
[----:B------:R-:W-:Y:S01]  /*f0d0*/  BSSY B1, `(.L_x_259) ;  /* 0x0000004000017945 */ /* 0x000fe20003800000 */
[----:B--2---:R-:W-:-:S04]  /*f0e0*/  SHF.L.U32 R3, R7, 0x1f, RZ ;  /* 0x0000001f07037819 */ /* 0x004fc800000006ff */
[----:B------:R-:W0:Y:S02]  /*f0f0*/  SYNCS.PHASECHK.TRANS64.TRYWAIT P0, [R2+URZ+0x38860], R3 ;  /* 0x03886003020075a7 */ /* 0x000e24000800017f */
[----:B0-----:R-:W-:Y:S05]  /*f100*/  @!P0 BRA `(.L_x_260) ;  /* 0x0000003c00e48947 */ /* 0x001fea0003800000 */
.L_x_363:
[----:B------:R-:W-:Y:S05]  /*f110*/  BSYNC B1 ;  /* 0x0000000000017941 */ /* 0x000fea0003800000 */
.L_x_259:
[----:B------:R-:W1:Y:S02]  /*f120*/  S2R R5, SR_TID.X ;  /* 0x0000000000057919 */ /* 0x000e640000002100 */
[----:B-1----:R-:W-:-:S04]  /*f130*/  LOP3.LUT R5, R5, 0x7f, RZ, 0xc0, !PT ;  /* 0x0000007f05057812 */ /* 0x002fc800078ec0ff */
[----:B------:R-:W-:-:S13]  /*f140*/  ISETP.NE.AND P0, PT, R5, RZ, PT ;  /* 0x000000ff0500720c */ /* 0x000fda0003f05270 */
[----:B0-----:R-:W-:-:S04]  /*f150*/  @!P0 IMAD.MOV.U32 R3, RZ, RZ, 0xa000 ;  /* 0x0000a000ff038424 */ /* 0x001fc800078e00ff */
[----:B------:R0:W-:Y:S01]  /*f160*/  @!P0 SYNCS.ARRIVE.TRANS64 RZ, [R2+URZ+0x38850], R3 ;  /* 0x0388500302ff89a7 */ /* 0x0001e2000800003f */
[----:B------:R-:W-:Y:S05]  /*f170*/  @P1 BRA `(.L_x_261) ;  /* 0x0000000000041947 */ /* 0x000fea0003800000 */
[----:B------:R-:W-:Y:S01]  /*f180*/  BPT.TRAP 0x1 ;  /* 0x000000040000795c */ /* 0x000fe20000300000 */
.L_x_261:
[----:B------:R-:W-:Y:S01]  /*f190*/  LOP3.LUT P0, RZ, R18, 0x2, RZ, 0xc0, !PT ;  /* 0x0000000212ff7812 */ /* 0x000fe2000780c0ff */
[----:B------:R-:W-:-:S12]  /*f1a0*/  BSSY B1, `(.L_x_262) ;  /* 0x0000003000017945 */ /* 0x000fd80003800000 */
[----:B------:R-:W-:Y:S05]  /*f1b0*/  @P0 BRA `(.L_x_263) ;  /* 0x0000000000040947 */ /* 0x000fea0003800000 */
[----:B------:R-:W-:Y:S01]  /*f1c0*/  BPT.TRAP 0x1 ;  /* 0x000000040000795c */ /* 0x000fe20000300000 */
.L_x_263:
[----:B------:R-:W-:Y:S05]  /*f1d0*/  BSYNC B1 ;  /* 0x0000000000017941 */ /* 0x000fea0003800000 */
.L_x_262:
[----:B------:R-:W2:Y:S01]  /*f1e0*/  LDL.LU R5, [R1+0x4] ;  /* 0x0000040001057983 */ /* 0x000ea20000300800 */
[----:B0-----:R-:W0:Y:S01]  /*f1f0*/  S2R R3, SR_CgaCtaId ;  /* 0x0000000000037919 */ /* 0x001e220000008800 */
[----:B------:R-:W1:Y:S01]  /*f200*/  S2R R7, SR_CgaCtaId ;  /* 0x0000000000077919 */ /* 0x000e620000008800 */
[----:B------:R-:W-:Y:S01]  /*f210*/  R2UR UR10, R10 ;  /* 0x000000000a0a72ca */ /* 0x000fe200000e0000 */
[----:B------:R-:W-:Y:S01]  /*f220*/  UIADD3 UR4, UP0, UR38, 0x470, URZ ;  /* 0x0000047026047890 */ /* 0x000fe2000ff1e03f */
[----:B------:R-:W-:Y:S01]  /*f230*/  PLOP3.LUT P0, PT, PT, PT, PT, 0x80, 0x0 ;  /* 0x000000000000781c */ /* 0x000fe20003f0f070 */
[----:B------:R-:W-:Y:S01]  /*f240*/  VIADD R2, R2, 0x38850 ;  /* 0x0003885002027836 */ /* 0x000fe20000000000 */
[----:B------:R-:W-:Y:S01]  /*f250*/  UMOV UR6, 0x30000 ;  /* 0x0003000000067882 */ /* 0x000fe20000000000 */
[----:B------:R-:W-:Y:S01]  /*f260*/  UIADD3.X UR5, URZ, UR39, URZ, UP0, !UPT ;  /* 0x000000273f057290 */ /* 0x000fe200087fe43f */
[----:B0-----:R-:W-:-:S05]  /*f270*/  LOP3.LUT R3, R3, 0x1, RZ, 0xc0, !PT ;  /* 0x0000000103037812 */ /* 0x001fca00078ec0ff */
[----:B------:R-:W-:Y:S01]  /*f280*/  IMAD R3, R3, 0xa00, RZ ;  /* 0x00000a0003037824 */ /* 0x000fe200078e02ff */
[----:B-1----:R-:W-:-:S03]  /*f290*/  LOP3.LUT R7, R7, 0x1, RZ, 0xc0, !PT ;  /* 0x0000000107077812 */ /* 0x002fc600078ec0ff */
[----:B------:R-:W-:Y:S02]  /*f2a0*/  IMAD R3, R19, 0x5000, R3 ;  /* 0x0000500013037824 */ /* 0x000fe400078e0203 */
[----:B------:R-:W-:-:S03]  /*f2b0*/  IMAD R7, R7, 0x28, RZ ;  /* 0x0000002807077824 */ /* 0x000fc600078e02ff */
[----:B------:R-:W-:Y:S01]  /*f2c0*/  LEA R3, R3, UR36, 0x1 ;  /* 0x0000002403037c11 */ /* 0x000fe2000f8e08ff */
[----:B------:R-:W-:Y:S01]  /*f2d0*/  UMOV UR14, 0x0 ;  /* 0x00000000000e7882 */ /* 0x000fe20000000000 */
[----:B------:R-:W-:Y:S01]  /*f2e0*/  UMOV UR15, 0x14f00000 ;  /* 0x14f00000000f7882 */ /* 0x000fe20000000000 */
[----:B--2---:R-:W-:Y:S02]  /*f2f0*/  IMAD R5, R5, 0x50, R7 ;  /* 0x0000005005057824 */ /* 0x004fe400078e0207 */
[----:B------:R-:W-:-:S07]  /*f300*/  VIADD R7, R3, 0x400 ;  /* 0x0000040003077836 */ /* 0x000fce0000000000 */
.L_x_264:
        /* <DEDUP_REMOVED lines=10> */
[----:B------:R-:W-:Y:S01]  /*f3b0*/  R2UR UR10, R13 ;  /* 0x000000000d0a72ca */ /* 0x000fe200000e0000 */
[----:B------:R-:W-:Y:S01]  /*f3c0*/  VIADD R7, R3, 0x2c00 ;  /* 0x00002c0003077836 */ /* 0x000fe20000000000 */
[----:B------:R-:W-:Y:S01]  /*f3d0*/  PLOP3.LUT P0, PT, PT, PT, PT, 0x80, 0x0 ;  /* 0x000000000000781c */ /* 0x000fe20003f0f070 */
[----:B------:R-:W-:Y:S01]  /*f3e0*/  UMOV UR6, 0x30000 ;  /* 0x0003000000067882 */ /* 0x000fe20000000000 */
[----:B------:R-:W-:Y:S01]  /*f3f0*/  UMOV UR14, 0x0 ;  /* 0x00000000000e7882 */ /* 0x000fe20000000000 */
[----:B------:R-:W-:-:S10]  /*f400*/  UMOV UR15, 0x14f00000 ;  /* 0x14f00000000f7882 */ /* 0x000fd40000000000 */
.L_x_265:
        /* <DEDUP_REMOVED lines=16> */
.L_x_266:
        /* <DEDUP_REMOVED lines=16> */
.L_x_267:
        /* <DEDUP_REMOVED lines=10> */
[----:B------:R0:W-:Y:S01]  /*f6b0*/  STL [R1+0x4], R0 ;  /* 0x0000040001007387 */ /* 0x0001e20000100800 */
[----:B------:R-:W-:-:S07]  /*f6c0*/  IMAD.MOV.U32 R17, RZ, RZ, R6 ;  /* 0x000000ffff117224 */ /* 0x000fce00078e0006 */
.L_x_248:
[----:B------:R-:W-:Y:S05]  /*f6d0*/  BSYNC B0 ;  /* 0x0000000000007941 */ /* 0x000fea0003800000 */
.L_x_247:
[----:B0-----:R-:W3:Y:S01]  /*f6e0*/  LDL.LU R0, [R1+0x20] ;  /* 0x0000200001007983 */ /* 0x001ee20000300800 */
[----:B------:R-:W-:-:S03]  /*f6f0*/  IMAD.MOV.U32 R19, RZ, RZ, R4 ;  /* 0x000000ffff137224 */ /* 0x000fc600078e0004 */
[----:B------:R4:W-:Y:S02]  /*f700*/  STL [R1], R8 ;  /* 0x0000000801007387 */ /* 0x0009e40000100800 */
[----:B---34-:R-:W-:-:S07]  /*f710*/  VIADD R0, R0, 0xfffffffd ;  /* 0xfffffffd00007836 */ /* 0x018fce0000000000 */
.L_x_246:
[----:B------:R-:W3:Y:S01]  /*f720*/  LDL.LU R2, [R1+0x18] ;  /* 0x0000180001027983 */ /* 0x000ee20000300800 */
[----:B------:R-:W-:Y:S01]  /*f730*/  IMAD.MOV R9, RZ, RZ, -R9 ;  /* 0x000000ffff097224 */ /* 0x000fe200078e0a09 */
[----:B------:R-:W-:Y:S04]  /*f740*/  BSSY B0, `(.L_x_245) ;  /* 0x00001d8000007945 */ /* 0x000fe80003800000 */
[----:B---3--:R-:W-:-:S13]  /*f750*/  ISETP.NE.AND P0, PT, R2, R9, PT ;  /* 0x000000090200720c */ /* 0x008fda0003f05270 */
[----:B------:R-:W-:Y:S05]  /*f760*/  @!P0 BRA `(.L_x_268) ;  /* 0x0000001c00548947 */ /* 0x000fea0003800000 */
[----:B0-----:R-:W-:-:S07]  /*f770*/  IMAD.MOV.U32 R6, RZ, RZ, R17 ;  /* 0x000000ffff067224 */ /* 0x001fce00078e0011 */
.L_x_311:
[----:B---3--:R-:W3:Y:S01]  /*f780*/  LDL R2, [R1] ;  /* 0x0000000001027983 */ /* 0x008ee20000100800 */
[----:B------:R-:W-:Y:S01]  /*f790*/  LOP3.LUT P1, RZ, R18, 0x8, RZ, 0xc0, !PT ;  /* 0x0000000812ff7812 */ /* 0x000fe2000782c0ff */
[----:B------:R-:W-:Y:S01]  /*f7a0*/  VIADD R4, R19, 0x1 ;  /* 0x0000000113047836 */ /* 0x000fe20000000000 */
[----:B------:R-:W-:Y:S04]  /*f7b0*/  BSSY B1, `(.L_x_269) ;  /* 0x00000e5000017945 */ /* 0x000fe80003800000 */
[----:B------:R-:W-:-:S04]  /*f7c0*/  ISETP.NE.AND P0, PT, R4, 0x2, PT ;  /* 0x000000020400780c */ /* 0x000fc80003f05270 */
[----:B-1----:R-:W-:Y:S02]  /*f7d0*/  SEL R5, RZ, 0x1, P0 ;  /* 0x00000001ff057807 */ /* 0x002fe40000000000 */
[----:B------:R-:W-:Y:S02]  /*f7e0*/  SEL R4, R4, RZ, P0 ;  /* 0x000000ff04047207 */ /* 0x000fe40000000000 */
[----:B---3--:R-:W-:Y:S01]  /*f7f0*/  LOP3.LUT R5, R2, R5, RZ, 0x3c, !PT ;  /* 0x0000000502057212 */ /* 0x008fe200078e3cff */
[----:B0-----:R-:W-:Y:S06]  /*f800*/  @!P1 BRA `(.L_x_270) ;  /* 0x0000000c007c9947 */ /* 0x001fec0003800000 */
        /* <DEDUP_REMOVED lines=9> */
[----:B--2---:R-:W0:Y:S02]  /*f8a0*/  @P0 LDC.64 R2, c[0x0][0x440] ;  /* 0x00011000ff020b82 */ /* 0x004e240000000a00 */
[----:B0-----:R-:W-:-:S04]  /*f8b0*/  @P0 IMAD.HI.U32 R6, R0, R2, RZ ;  /* 0x0000000200060227 */ /* 0x001fc800078e00ff */
        /* <DEDUP_REMOVED lines=13> */
.L_x_271:
[----:B--2---:R-:W-:Y:S01]  /*f990*/  LEA R3, R4, UR36, 0x3 ;  /* 0x0000002404037c11 */ /* 0x004fe2000f8e18ff */
[----:B------:R-:W-:Y:S01]  /*f9a0*/  BSSY B2, `(.L_x_272) ;  /* 0x0000004000027945 */ /* 0x000fe20003800000 */
[----:B------:R-:W-:-:S04]  /*f9b0*/  SHF.L.U32 R2, R5, 0x1f, RZ ;  /* 0x0000001f05027819 */ /* 0x000fc800000006ff */
[----:B------:R-:W1:Y:S02]  /*f9c0*/  SYNCS.PHASECHK.TRANS64.TRYWAIT P0, [R3+URZ+0x38840], R2 ;  /* 0x03884002030075a7 */ /* 0x000e64000800017f */
[----:B-1----:R-:W-:Y:S05]  /*f9d0*/  @!P0 BRA `(.L_x_273) ;  /* 0x0000003400c48947 */ /* 0x002fea0003800000 */
.L_x_364:
[----:B------:R-:W-:Y:S05]  /*f9e0*/  BSYNC B2 ;  /* 0x0000000000027941 */ /* 0x000fea0003800000 */
.L_x_272:
[----:B0-----:R-:W0:Y:S01]  /*f9f0*/  S2R R7, SR_TID.X ;  /* 0x0000000000077919 */ /* 0x001e220000002100 */
[----:B------:R-:W-:Y:S01]  /*fa00*/  UPRMT UR4, UR37, 0x9910, URZ ;  /* 0x0000991025047896 */ /* 0x000fe2000800003f */
[----:B0-----:R-:W-:-:S04]  /*fa10*/  LOP3.LUT R7, R7, 0x7f, RZ, 0xc0, !PT ;  /* 0x0000007f07077812 */ /* 0x001fc800078ec0ff */
[----:B------:R-:W-:-:S13]  /*fa20*/  ISETP.NE.AND P0, PT, R7, RZ, PT ;  /* 0x000000ff0700720c */ /* 0x000fda0003f05270 */
[----:B-1----:R-:W-:-:S04]  /*fa30*/  @!P0 IMAD.MOV.U32 R2, RZ, RZ, 0xa000 ;  /* 0x0000a000ff028424 */ /* 0x002fc800078e00ff */
[----:B------:R0:W-:Y:S02]  /*fa40*/  @!P0 SYNCS.ARRIVE.TRANS64 RZ, [R3+URZ+0x38830], R2 ;  /* 0x0388300203ff89a7 */ /* 0x0001e4000800003f */
[----:B0-----:R-:W-:-:S05]  /*fa50*/  IMAD.U32 R2, RZ, RZ, UR4 ;  /* 0x00000004ff027e24 */ /* 0x001fca000f8e00ff */
[----:B------:R-:W-:-:S13]  /*fa60*/  ISETP.NE.AND P1, PT, R2, 0x2, PT ;  /* 0x000000020200780c */ /* 0x000fda0003f25270 */
[----:B------:R-:W-:Y:S05]  /*fa70*/  @P1 BRA `(.L_x_274) ;  /* 0x0000000000041947 */ /* 0x000fea0003800000 */
[----:B------:R-:W-:Y:S01]  /*fa80*/  BPT.TRAP 0x1 ;  /* 0x000000040000795c */ /* 0x000fe20000300000 */
.L_x_274:
[----:B------:R-:W-:Y:S01]  /*fa90*/  LOP3.LUT P0, RZ, R18, 0x2, RZ, 0xc0, !PT ;  /* 0x0000000212ff7812 */ /* 0x000fe2000780c0ff */
[----:B------:R-:W-:-:S12]  /*faa0*/  BSSY B2, `(.L_x_275) ;  /* 0x0000003000027945 */ /* 0x000fd80003800000 */
[----:B------:R-:W-:Y:S05]  /*fab0*/  @P0 BRA `(.L_x_276) ;  /* 0x0000000000040947 */ /* 0x000fea0003800000 */
[----:B------:R-:W-:Y:S01]  /*fac0*/  BPT.TRAP 0x1 ;  /* 0x000000040000795c */ /* 0x000fe20000300000 */
.L_x_276:
[----:B------:R-:W-:Y:S05]  /*fad0*/  BSYNC B2 ;  /* 0x0000000000027941 */ /* 0x000fea0003800000 */
.L_x_275:
[----:B------:R-:W0:Y:S01]  /*fae0*/  S2R R2, SR_CgaCtaId ;  /* 0x0000000000027919 */ /* 0x000e220000008800 */
        /* <DEDUP_REMOVED lines=9> */
[----:B0-----:R-:W-:-:S05]  /*fb80*/  LOP3.LUT R2, R2, 0x1, RZ, 0xc0, !PT ;  /* 0x0000000102027812 */ /* 0x001fca00078ec0ff */
[----:B------:R-:W-:-:S04]  /*fb90*/  IMAD R2, R2, 0xa00, RZ ;  /* 0x00000a0002027824 */ /* 0x000fc800078e02ff */
[----:B------:R-:W-:Y:S02]  /*fba0*/  IMAD R7, R4, 0x5000, R2 ;  /* 0x0000500004077824 */ /* 0x000fe400078e0202 */
[----:B------:R-:W0:Y:S03]  /*fbb0*/  S2R R2, SR_CgaCtaId ;  /* 0x0000000000027919 */ /* 0x000e260000008800 */
[----:B------:R-:W-:-:S05]  /*fbc0*/  LEA R7, R7, UR36, 0x1 ;  /* 0x0000002407077c11 */ /* 0x000fca000f8e08ff */
[----:B------:R-:W-:Y:S01]  /*fbd0*/  VIADD R9, R7, 0x24400 ;  /* 0x0002440007097836 */ /* 0x000fe20000000000 */
[----:B0-----:R-:W-:-:S05]  /*fbe0*/  LOP3.LUT R2, R2, 0x1, RZ, 0xc0, !PT ;  /* 0x0000000102027812 */ /* 0x001fca00078ec0ff */
[----:B------:R-:W-:-:S04]  /*fbf0*/  IMAD R2, R2, 0x28, RZ ;  /* 0x0000002802027824 */ /* 0x000fc800078e02ff */
[----:B------:R-:W-:-:S07]  /*fc00*/  IMAD R2, R8, 0x50, R2 ;  /* 0x0000005008027824 */ /* 0x000fce00078e0202 */
.L_x_277:
        /* <DEDUP_REMOVED lines=17> */
.L_x_278:
        /* <DEDUP_REMOVED lines=17> */
.L_x_279:
        /* <DEDUP_REMOVED lines=17> */
.L_x_280:
        /* <DEDUP_REMOVED lines=16> */
.L_x_365:
[----:B------:R-:W-:Y:S05]  /*10040*/  BSYNC B2 ;  /* 0x0000000000027941 */ /* 0x000fea0003800000 */
.L_x_281:
[----:B------:R-:W1:Y:S02]  /*10050*/  S2R R7, SR_TID.X ;  /* 0x0000000000077919 */ /* 0x000e640000002100 */
[----:B-1----:R-:W-:-:S04]  /*10060*/  LOP3.LUT R7, R7, 0x7f, RZ, 0xc0, !PT ;  /* 0x0000007f07077812 */ /* 0x002fc800078ec0ff */
[----:B------:R-:W-:-:S13]  /*10070*/  ISETP.NE.AND P0, PT, R7, RZ, PT ;  /* 0x000000ff0700720c */ /* 0x000fda0003f05270 */
[----:B0-----:R-:W-:-:S04]  /*10080*/  @!P0 IMAD.MOV.U32 R3, RZ, RZ, 0xa000 ;  /* 0x0000a000ff038424 */ /* 0x001fc800078e00ff */
[----:B------:R0:W-:Y:S01]  /*10090*/  @!P0 SYNCS.ARRIVE.TRANS64 RZ, [R2+URZ+0x38850], R3 ;  /* 0x0388500302ff89a7 */ /* 0x0001e2000800003f */
[----:B------:R-:W-:Y:S05]  /*100a0*/  @P1 BRA `(.L_x_283) ;  /* 0x0000000000041947 */ /* 0x000fea0003800000 */
[----:B------:R-:W-:Y:S01]  /*100b0*/  BPT.TRAP 0x1 ;  /* 0x000000040000795c */ /* 0x000fe20000300000 */
.L_x_283:
[----:B------:R-:W-:Y:S01]  /*100c0*/  LOP3.LUT P0, RZ, R18, 0x2, RZ, 0xc0, !PT ;  /* 0x0000000212ff7812 */ /* 0x000fe2000780c0ff */
[----:B------:R-:W-:-:S12]  /*100d0*/  BSSY B2, `(.L_x_284) ;  /* 0x0000003000027945 */ /* 0x000fd80003800000 */
[----:B------:R-:W-:Y:S05]  /*100e0*/  @P0 BRA `(.L_x_285) ;  /* 0x0000000000040947 */ /* 0x000fea0003800000 */
[----:B------:R-:W-:Y:S01]  /*100f0*/  BPT.TRAP 0x1 ;  /* 0x000000040000795c */ /* 0x000fe20000300000 */
.L_x_285:
[----:B------:R-:W-:Y:S05]  /*10100*/  BSYNC B2 ;  /* 0x0000000000027941 */ /* 0x000fea0003800000 */
.L_x_284:
        /* <DEDUP_REMOVED lines=19> */
.L_x_286:
        /* <DEDUP_REMOVED lines=16> */
.L_x_287:
        /* <DEDUP_REMOVED lines=16> */
.L_x_288:
        /* <DEDUP_REMOVED lines=16> */
.L_x_289:
        /* <DEDUP_REMOVED lines=12> */
.L_x_270:
[----:B------:R-:W-:Y:S05]  /*10600*/  BSYNC B1 ;  /* 0x0000000000017941 */ /* 0x000fea0003800000 */
.L_x_269:
[----:B------:R-:W-:Y:S01]  /*10610*/  VIADD R19, R4, 0x1 ;  /* 0x0000000104137836 */ /* 0x000fe20000000000 */
[----:B------:R-:W-:Y:S01]  /*10620*/  LOP3.LUT P1, RZ, R18, 0x8, RZ, 0xc0, !PT ;  /* 0x0000000812ff7812 */ /* 0x000fe2000782c0ff */
[----:B------:R-:W-:Y:S03]  /*10630*/  BSSY B1, `(.L_x_290) ;  /* 0x00000e5000017945 */ /* 0x000fe60003800000 */
[----:B------:R-:W-:-:S04]  /*10640*/  ISETP.NE.AND P0, PT, R19, 0x2, PT ;  /* 0x000000021300780c */ /* 0x000fc80003f05270 */
[----:B------:R-:W-:Y:S02]  /*10650*/  SEL R2, RZ, 0x1, P0 ;  /* 0x00000001ff027807 */ /* 0x000fe40000000000 */
[----:B------:R-:W-:Y:S02]  /*10660*/  SEL R19, R19, RZ, P0 ;  /* 0x000000ff13137207 */ /* 0x000fe40000000000 */
[----:B------:R-:W-:-:S05]  /*10670*/  LOP3.LUT R9, R5, R2, RZ, 0x3c, !PT ;  /* 0x0000000205097212 */ /* 0x000fca00078e3cff */
[----:B------:R1:W-:Y:S01]  /*10680*/  STL [R1], R9 ;  /* 0x0000000901007387 */ /* 0x0003e20000100800 */
[----:B------:R-:W-:Y:S05]  /*10690*/  @!P1 BRA `(.L_x_291) ;  /* 0x0000000c00789947 */ /* 0x000fea0003800000 */
[----:B------:R-:W-:Y:S01]  /*106a0*/  LOP3.LUT P1, RZ, R18, 0x4, RZ, 0xc0, !PT ;  /* 0x0000000412ff7812 */ /* 0x000fe2000782c0ff */
[----:B0-----:R-:W-:-:S12]  /*106b0*/  VIADD R8, R0, 0xffffffff ;  /* 0xffffffff00087836 */ /* 0x001fd80000000000 */
        /* <DEDUP_REMOVED lines=22> */
.L_x_292:
[----:B--2---:R-:W-:Y:S01]  /*10820*/  LEA R3, R19, UR36, 0x3 ;  /* 0x0000002413037c11 */ /* 0x004fe2000f8e18ff */
[----:B------:R-:W-:Y:S01]  /*10830*/  BSSY B2, `(.L_x_293) ;  /* 0x0000004000027945 */ /* 0x000fe20003800000 */
[----:B------:R-:W-:-:S04]  /*10840*/  SHF.L.U32 R2, R9, 0x1f, RZ ;  /* 0x0000001f09027819 */ /* 0x000fc800000006ff */
[----:B------:R-:W2:Y:S02]  /*10850*/  SYNCS.PHASECHK.TRANS64.TRYWAIT P0, [R3+URZ+0x38840], R2 ;  /* 0x03884002030075a7 */ /* 0x000ea4000800017f */
[----:B--2---:R-:W-:Y:S05]  /*10860*/  @!P0 BRA `(.L_x_294) ;  /* 0x0000002800488947 */ /* 0x004fea0003800000 */
.L_x_366:
[----:B------:R-:W-:Y:S05]  /*10870*/  BSYNC B2 ;  /* 0x0000000000027941 */ /* 0x000fea0003800000 */
.L_x_293:
[----:B0-----:R-:W0:Y:S01]  /*10880*/  S2R R7, SR_TID.X ;  /* 0x0000000000077919 */ /* 0x001e220000002100 */
[----:B------:R-:W-:Y:S01]  /*10890*/  UPRMT UR4, UR37, 0x9910, URZ ;  /* 0x0000991025047896 */ /* 0x000fe2000800003f */
[----:B0-----:R-:W-:-:S04]  /*108a0*/  LOP3.LUT R7, R7, 0x7f, RZ, 0xc0, !PT ;  /* 0x0000007f07077812 */ /* 0x001fc800078ec0ff */
[----:B------:R-:W-:-:S13]  /*108b0*/  ISETP.NE.AND P0, PT, R7, RZ, PT ;  /* 0x000000ff0700720c */ /* 0x000fda0003f05270 */
[----:B--2---:R-:W-:-:S04]  /*108c0*/  @!P0 IMAD.MOV.U32 R2, RZ, RZ, 0xa000 ;  /* 0x0000a000ff028424 */ /* 0x004fc800078e00ff */
[----:B------:R0:W-:Y:S02]  /*108d0*/  @!P0 SYNCS.ARRIVE.TRANS64 RZ, [R3+URZ+0x38830], R2 ;  /* 0x0388300203ff89a7 */ /* 0x0001e4000800003f */
[----:B0-----:R-:W-:-:S05]  /*108e0*/  IMAD.U32 R2, RZ, RZ, UR4 ;  /* 0x00000004ff027e24 */ /* 0x001fca000f8e00ff */
[----:B------:R-:W-:-:S13]  /*108f0*/  ISETP.NE.AND P1, PT, R2, 0x2, PT ;  /* 0x000000020200780c */ /* 0x000fda0003f25270 */
[----:B------:R-:W-:Y:S05]  /*10900*/  @P1 BRA `(.L_x_295) ;  /* 0x0000000000041947 */ /* 0x000fea0003800000 */
[----:B------:R-:W-:Y:S01]  /*10910*/  BPT.TRAP 0x1 ;  /* 0x000000040000795c */ /* 0x000fe20000300000 */
.L_x_295:
[----:B------:R-:W-:Y:S01]  /*10920*/  LOP3.LUT P0, RZ, R18, 0x2, RZ, 0xc0, !PT ;  /* 0x0000000212ff7812 */ /* 0x000fe2000780c0ff */
[----:B------:R-:W-:-:S12]  /*10930*/  BSSY B2, `(.L_x_296) ;  /* 0x0000003000027945 */ /* 0x000fd80003800000 */
[----:B------:R-:W-:Y:S05]  /*10940*/  @P0 BRA `(.L_x_297) ;  /* 0x0000000000040947 */ /* 0x000fea0003800000 */
[----:B------:R-:W-:Y:S01]  /*10950*/  BPT.TRAP 0x1 ;  /* 0x000000040000795c */ /* 0x000fe20000300000 */
.L_x_297:
[----:B------:R-:W-:Y:S05]  /*10960*/  BSYNC B2 ;  /* 0x0000000000027941 */ /* 0x000fea0003800000 */
.L_x_296:
        /* <DEDUP_REMOVED lines=15> */
[----:B-1----:R-:W-:Y:S01]  /*10a60*/  VIADD R9, R7, 0x24400 ;  /* 0x0002440007097836 */ /* 0x002fe20000000000 */
[----:B0-----:R-:W-:-:S05]  /*10a70*/  LOP3.LUT R2, R2, 0x1, RZ, 0xc0, !PT ;  /* 0x0000000102027812 */ /* 0x001fca00078ec0ff */
[----:B------:R-:W-:-:S04]  /*10a80*/  IMAD R2, R2, 0x28, RZ ;  /* 0x0000002802027824 */ /* 0x000fc800078e02ff */
[----:B------:R-:W-:-:S07]  /*10a90*/  IMAD R2, R8, 0x50, R2 ;  /* 0x0000005008027824 */ /* 0x000fce00078e0202 */
.L_x_298:
        /* <DEDUP_REMOVED lines=17> */
.L_x_299:
        /* <DEDUP_REMOVED lines=17> */
.L_x_300:
        /* <DEDUP_REMOVED lines=17> */
.L_x_301:
        /* <DEDUP_REMOVED lines=10> */
[----:B------:R-:W-:Y:S01]  /*10e70*/  SHF.L.U32 R5, R5, 0x1f, RZ ;  /* 0x0000001f05057819 */ /* 0x000fe200000006ff */
[----:B------:R-:W-:Y:S01]  /*10e80*/  BSSY B2, `(.L_x_302) ;  /* 0x0000004000027945 */ /* 0x000fe20003800000 */
[----:B------:R-:W-:-:S04]  /*10e90*/  LEA R2, R4, UR36, 0x3 ;  /* 0x0000002404027c11 */ /* 0x000fc8000f8e18ff */
[----:B------:R-:W0:Y:S02]  /*10ea0*/  SYNCS.PHASECHK.TRANS64.TRYWAIT P0, [R2+URZ+0x38860], R5 ;  /* 0x03886005020075a7 */ /* 0x000e24000800017f */
[----:B0-----:R-:W-:Y:S05]  /*10eb0*/  @!P0 BRA `(.L_x_303) ;  /* 0x0000002000c88947 */ /* 0x001fea0003800000 */
.L_x_367:
[----:B------:R-:W-:Y:S05]  /*10ec0*/  BSYNC B2 ;  /* 0x0000000000027941 */ /* 0x000fea0003800000 */
.L_x_302:
[----:B------:R-:W1:Y:S02]  /*10ed0*/  S2R R3, SR_TID.X ;  /* 0x0000000000037919 */ /* 0x000e640000002100 */
[----:B-1----:R-:W-:-:S04]  /*10ee0*/  LOP3.LUT R3, R3, 0x7f, RZ, 0xc0, !PT ;  /* 0x0000007f03037812 */ /* 0x002fc800078ec0ff */
[----:B------:R-:W-:-:S13]  /*10ef0*/  ISETP.NE.AND P0, PT, R3, RZ, PT ;  /* 0x000000ff0300720c */ /* 0x000fda0003f05270 */
[----:B------:R-:W-:-:S04]  /*10f00*/  @!P0 IMAD.MOV.U32 R3, RZ, RZ, 0xa000 ;  /* 0x0000a000ff038424 */ /* 0x000fc800078e00ff */
[----:B------:R1:W-:Y:S01]  /*10f10*/  @!P0 SYNCS.ARRIVE.TRANS64 RZ, [R2+URZ+0x38850], R3 ;  /* 0x0388500302ff89a7 */ /* 0x0003e2000800003f */
[----:B------:R-:W-:Y:S05]  /*10f20*/  @P1 BRA `(.L_x_304) ;  /* 0x0000000000041947 */ /* 0x000fea0003800000 */
[----:B------:R-:W-:Y:S01]  /*10f30*/  BPT.TRAP 0x1 ;  /* 0x000000040000795c */ /* 0x000fe20000300000 */
.L_x_304:
[----:B------:R-:W-:Y:S01]  /*10f40*/  LOP3.LUT P0, RZ, R18, 0x2, RZ, 0xc0, !PT ;  /* 0x0000000212ff7812 */ /* 0x000fe2000780c0ff */
[----:B------:R-:W-:-:S12]  /*10f50*/  BSSY B2, `(.L_x_305) ;  /* 0x0000003000027945 */ /* 0x000fd80003800000 */
[----:B------:R-:W-:Y:S05]  /*10f60*/  @P0 BRA `(.L_x_306) ;  /* 0x0000000000040947 */ /* 0x000fea0003800000 */
[----:B------:R-:W-:Y:S01]  /*10f70*/  BPT.TRAP 0x1 ;  /* 0x000000040000795c */ /* 0x000fe20000300000 */
.L_x_306:
[----:B------:R-:W-:Y:S05]  /*10f80*/  BSYNC B2 ;  /* 0x0000000000027941 */ /* 0x000fea0003800000 */
.L_x_305:
[----:B0-----:R-:W2:Y:S01]  /*10f90*/  LDL.LU R5, [R1+0x4] ;  /* 0x0000040001057983 */ /* 0x001ea20000300800 */
[----:B-1----:R-:W0:Y:S01]  /*10fa0*/  S2R R3, SR_CgaCtaId ;  /* 0x0000000000037919 */ /* 0x002e220000008800 */
        /* <DEDUP_REMOVED lines=17> */
.L_x_307:
        /* <DEDUP_REMOVED lines=16> */
.L_x_308:
        /* <DEDUP_REMOVED lines=16> */
.L_x_309:
        /* <DEDUP_REMOVED lines=16> */
.L_x_310:
        /* <DEDUP_REMOVED lines=12> */
.L_x_291:
[----:B------:R-:W-:Y:S05]  /*11480*/  BSYNC B1 ;  /* 0x0000000000017941 */ /* 0x000fea0003800000 */
.L_x_290:
[C---:B------:R-:W-:Y:S01]  /*11490*/  ISETP.GT.AND P0, PT, R0.reuse, 0x1, PT ;  /* 0x000000010000780c */ /* 0x040fe20003f04270 */
[----:B------:R-:W-:-:S12]  /*114a0*/  VIADD R0, R0, 0xfffffffe ;  /* 0xfffffffe00007836 */ /* 0x000fd80000000000 */
[----:B------:R-:W-:Y:S05]  /*114b0*/  @P0 BRA `(.L_x_311) ;  /* 0xffffffe000b00947 */ /* 0x000fea000383ffff */
.L_x_268:
[----:B------:R-:W-:Y:S05]  /*114c0*/  BSYNC B0 ;  /* 0x0000000000007941 */ /* 0x000fea0003800000 */
.L_x_245:
[----:B------:R-:W-:Y:S01]  /*114d0*/  LOP3.LUT P0, RZ, R18, 0x8, RZ, 0xc0, !PT ;  /* 0x0000000812ff7812 */ /* 0x000fe2000780c0ff */
[----:B------:R-:W-:-:S12]  /*114e0*/  BSSY B0, `(.L_x_312) ;  /* 0x0000065000007945 */ /* 0x000fd80003800000 */
[----:B------:R-:W-:Y:S05]  /*114f0*/  @!P0 BRA `(.L_x_313) ;  /* 0x00000004008c8947 */ /* 0x000fea0003800000 */
[----:B---3--:R-:W3:Y:S01]  /*11500*/  LDL R2, [R1] ;  /* 0x0000000001027983 */ /* 0x008ee20000100800 */
[----:B------:R-:W-:Y:S01]  /*11510*/  LEA R0, R19, UR36, 0x3 ;  /* 0x0000002413007c11 */ /* 0x000fe2000f8e18ff */
[----:B------:R-:W-:Y:S01]  /*11520*/  BSSY B1, `(.L_x_314) ;  /* 0x0000004000017945 */ /* 0x000fe20003800000 */
[----:B---3--:R-:W-:-:S04]  /*11530*/  SHF.L.U32 R2, R2, 0x1f, RZ ;  /* 0x0000001f02027819 */ /* 0x008fc800000006ff */
[----:B------:R-:W3:Y:S02]  /*11540*/  SYNCS.PHASECHK.TRANS64.TRYWAIT P0, [R0+URZ+0x38860], R2 ;  /* 0x03886002000075a7 */ /* 0x000ee4000800017f */
[----:B---3--:R-:W-:Y:S05]  /*11550*/  @!P0 BRA `(.L_x_315) ;  /* 0x0000001c00348947 */ /* 0x008fea0003800000 */
.L_x_368:
[----:B------:R-:W-:Y:S05]  /*11560*/  BSYNC B1 ;  /* 0x0000000000017941 */ /* 0x000fea0003800000 */
.L_x_314:
[----:B0-2---:R-:W0:Y:S01]  /*11570*/  S2R R3, SR_TID.X ;  /* 0x0000000000037919 */ /* 0x005e220000002100 */
        /* <DEDUP_REMOVED lines=9> */
.L_x_316:
[----:B------:R-:W-:Y:S01]  /*11610*/  LOP3.LUT P0, RZ, R18, 0x2, RZ, 0xc0, !PT ;  /* 0x0000000212ff7812 */ /* 0x000fe2000780c0ff */
[----:B------:R-:W-:-:S12]  /*11620*/  BSSY B1, `(.L_x_317) ;  /* 0x0000003000017945 */ /* 0x000fd80003800000 */
[----:B------:R-:W-:Y:S05]  /*11630*/  @P0 BRA `(.L_x_318) ;  /* 0x0000000000040947 */ /* 0x000fea0003800000 */
[----:B------:R-:W-:Y:S01]  /*11640*/  BPT.TRAP 0x1 ;  /* 0x000000040000795c */ /* 0x000fe20000300000 */
.L_x_318:
[----:B------:R-:W-:Y:S05]  /*11650*/  BSYNC B1 ;  /* 0x0000000000017941 */ /* 0x000fea0003800000 */
.L_x_317:
[----:B------:R-:W2:Y:S01]  /*11660*/  LDL R3, [R1+0x4] ;  /* 0x0000040001037983 */ /* 0x000ea20000100800 */
[----:B------:R-:W0:Y:S01]  /*11670*/  S2R R2, SR_CgaCtaId ;  /* 0x0000000000027919 */ /* 0x000e220000008800 */
[----:B------:R-:W3:Y:S01]  /*11680*/  S2R R4, SR_CgaCtaId ;  /* 0x0000000000047919 */ /* 0x000ee20000008800 */
[----:B------:R-:W-:Y:S01]  /*11690*/  UIADD3 UR4, UP0, UR38, 0x470, URZ ;  /* 0x0000047026047890 */ /* 0x000fe2000ff1e03f */
[----:B------:R-:W-:Y:S01]  /*116a0*/  PLOP3.LUT P0, PT, PT, PT, PT, 0x80, 0x0 ;  /* 0x000000000000781c */ /* 0x000fe20003f0f070 */
[----:B------:R-:W-:Y:S01]  /*116b0*/  VIADD R0, R0, 0x38850 ;  /* 0x0003885000007836 */ /* 0x000fe20000000000 */
[----:B------:R-:W-:Y:S01]  /*116c0*/  UMOV UR6, 0x30000 ;  /* 0x0003000000067882 */ /* 0x000fe20000000000 */
[----:B------:R-:W-:Y:S01]  /*116d0*/  UIADD3.X UR5, URZ, UR39, URZ, UP0, !UPT ;  /* 0x000000273f057290 */ /* 0x000fe200087fe43f */
[----:B0-----:R-:W-:Y:S02]  /*116e0*/  LOP3.LUT R2, R2, 0x1, RZ, 0xc0, !PT ;  /* 0x0000000102027812 */ /* 0x001fe400078ec0ff */
[----:B---3--:R-:W-:-:S03]  /*116f0*/  LOP3.LUT R4, R4, 0x1, RZ, 0xc0, !PT ;  /* 0x0000000104047812 */ /* 0x008fc600078ec0ff */
[----:B------:R-:W-:-:S04]  /*11700*/  IMAD R2, R2, 0xa00, RZ ;  /* 0x00000a0002027824 */ /* 0x000fc800078e02ff */
[----:B------:R-:W-:Y:S02]  /*11710*/  IMAD R2, R19, 0x5000, R2 ;  /* 0x0000500013027824 */ /* 0x000fe400078e0202 */
[----:B------:R-:W-:-:S03]  /*11720*/  IMAD R4, R4, 0x28, RZ ;  /* 0x0000002804047824 */ /* 0x000fc600078e02ff */
[----:B------:R-:W-:Y:S01]  /*11730*/  LEA R2, R2, UR36, 0x1 ;  /* 0x0000002402027c11 */ /* 0x000fe2000f8e08ff */
[----:B------:R-:W-:Y:S01]  /*11740*/  UMOV UR14, 0x0 ;  /* 0x00000000000e7882 */ /* 0x000fe20000000000 */
[----:B------:R-:W-:Y:S01]  /*11750*/  UMOV UR15, 0x14f00000 ;  /* 0x14f00000000f7882 */ /* 0x000fe20000000000 */
[----:B------:R-:W-:Y:S01]  /*11760*/  UMOV UR10, URZ ;  /* 0x0000003f000a7c82 */ /* 0x000fe20008000000 */
[----:B--2---:R-:W-:Y:S02]  /*11770*/  IMAD R3, R3, 0x50, R4 ;  /* 0x0000005003037824 */ /* 0x004fe400078e0204 */
[----:B------:R-:W-:-:S07]  /*11780*/  VIADD R4, R2, 0x400 ;  /* 0x0000040002047836 */ /* 0x000fce0000000000 */
.L_x_319:
        /* <DEDUP_REMOVED lines=10> */
[----:B------:R-:W-:Y:S01]  /*11830*/  PLOP3.LUT P0, PT, PT, PT, PT, 0x80, 0x0 ;  /* 0x000000000000781c */ /* 0x000fe20003f0f070 */
[----:B------:R-:W-:Y:S01]  /*11840*/  VIADD R4, R2, 0x2c00 ;  /* 0x00002c0002047836 */ /* 0x000fe20000000000 */
[----:B------:R-:W-:Y:S01]  /*11850*/  UMOV UR6, 0x30000 ;  /* 0x0003000000067882 */ /* 0x000fe20000000000 */
[----:B------:R-:W-:Y:S01]  /*11860*/  UMOV UR14, 0x0 ;  /* 0x00000000000e7882 */ /* 0x000fe20000000000 */
[----:B------:R-:W-:Y:S01]  /*11870*/  UMOV UR15, 0x14f00000 ;  /* 0x14f00000000f7882 */ /* 0x000fe20000000000 */
[----:B------:R-:W-:-:S08]  /*11880*/  UMOV UR10, 0x40 ;  /* 0x00000040000a7882 */ /* 0x000fd00000000000 */
.L_x_320:
        /* <DEDUP_REMOVED lines=16> */
.L_x_321:
        /* <DEDUP_REMOVED lines=16> */
.L_x_322:
        /* <DEDUP_REMOVED lines=9> */
[----:B----4-:R-:W-:Y:S05]  /*11b20*/  @P0 BRA.U.ANY `(.L_x_322) ;  /* 0xfffffffd00d80947 */ /* 0x010fea000393ffff */
.L_x_313:
[----:B------:R-:W-:Y:S05]  /*11b30*/  BSYNC B0 ;  /* 0x0000000000007941 */ /* 0x000fea0003800000 */
.L_x_312:
[----:B0-----:R-:W4:Y:S01]  /*11b40*/  LDL.LU R6, [R1+0x24] ;  /* 0x0000240001067983 */ /* 0x001f220000300800 */
[----:B------:R-:W-:Y:S01]  /*11b50*/  VIADD R19, R19, 0x1 ;  /* 0x0000000113137836 */ /* 0x000fe20000000000 */
[----:B------:R-:W-:Y:S02]  /*11b60*/  ULDC UR4, c[0x0][0xc34] ;  /* 0x00030d0000047ab9 */ /* 0x000fe40000000800 */
[----:B-1----:R-:W5:Y:S04]  /*11b70*/  LDL.LU R5, [R1] ;  /* 0x0000000001057983 */ /* 0x002f680000300800 */
[----:B------:R-:W2:Y:S01]  /*11b80*/  LDL.LU R4, [R1+0x2c] ;  /* 0x00002c0001047983 */ /* 0x000ea20000300800 */
[----:B------:R-:W-:-:S04]  /*11b90*/  ISETP.NE.AND P0, PT, R19, 0x2, PT ;  /* 0x000000021300780c */ /* 0x000fc80003f05270 */
[----:B---3--:R-:W-:Y:S02]  /*11ba0*/  SEL R0, RZ, 0x1, P0 ;  /* 0x00000001ff007807 */ /* 0x008fe40000000000 */
        /* <DEDUP_REMOVED lines=10> */
.L_x_228:
[----:B0-----:R-:W0:Y:S01]  /*11c50*/  S2R R3, SR_CgaCtaId ;  /* 0x0000000000037919 */ /* 0x001e220000008800 */
[----:B------:R-:W-:Y:S01]  /*11c60*/  MOV R0, 0x400 ;  /* 0x0000040000007802 */ /* 0x000fe20000000f00 */
[----:B------:R-:W-:Y:S03]  /*11c70*/  BSSY B0, `(.L_x_324) ;  /* 0x0000005000007945 */ /* 0x000fe60003800000 */
[----:B0-----:R-:W-:Y:S02]  /*11c80*/  LEA R0, R3, R0, 0x18 ;  /* 0x0000000003007211 */ /* 0x001fe400078ec0ff */
[----:B------:R-:W-:-:S04]  /*11c90*/  SHF.L.U32 R3, R2, 0x1f, RZ ;  /* 0x0000001f02037819 */ /* 0x000fc800000006ff */
[----:B------:R-:W0:Y:S02]  /*11ca0*/  SYNCS.PHASECHK.TRANS64.TRYWAIT P0, [R0+URZ+0x38820], R3 ;  /* 0x03882003000075a7 */ /* 0x000e24000800017f */
[----:B0-----:R-:W-:Y:S05]  /*11cb0*/  @!P0 BRA `(.L_x_325) ;  /* 0x0000001400708947 */ /* 0x001fea0003800000 */
.L_x_369:
[----:B------:R-:W-:Y:S05]  /*11cc0*/  BSYNC B0 ;  /* 0x0000000000007941 */ /* 0x000fea0003800000 */
.L_x_324:
[----:B------:R-:W-:-:S03]  /*11cd0*/  UMOV UR4, 0xffffffff ;  /* 0xffffffff00047882 */ /* 0x000fc60000000000 */
[----:B------:R-:W-:Y:S05]  /*11ce0*/  BRA.DIV UR4, `(.L_x_326) ;  /* 0x0000001604787947 */ /* 0x000fea000b800000 */
[----:B------:R-:W1:Y:S02]  /*11cf0*/  S2R R2, SR_TID.X ;  /* 0x0000000000027919 */ /* 0x000e640000002100 */
[----:B-1----:R-:W-:-:S04]  /*11d00*/  SHF.R.U32.HI R2, RZ, 0x5, R2 ;  /* 0x00000005ff027819 */ /* 0x002fc80000011602 */
[----:B------:R-:W-:-:S05]  /*11d10*/  LOP3.LUT R2, R2, 0x3, RZ, 0xc0, !PT ;  /* 0x0000000302027812 */ /* 0x000fca00078ec0ff */
[----:B------:R1:W2:Y:S02]  /*11d20*/  SHFL.IDX PT, R14, R2, RZ, 0x1f ;  /* 0x00001fff020e7589 */ /* 0x0002a400000e0000 */
.L_x_372:
[----:B--2---:R-:W-:Y:S01]  /*11d30*/  ISETP.NE.AND P0, PT, R14, RZ, PT ;  /* 0x000000ff0e00720c */ /* 0x004fe20003f05270 */
[----:B------:R-:W-:-:S12]  /*11d40*/  BSSY B0, `(.L_x_327) ;  /* 0x0000027000007945 */ /* 0x000fd80003800000 */
[----:B------:R-:W-:Y:S05]  /*11d50*/  @P0 BRA `(.L_x_328) ;  /* 0x0000000000940947 */ /* 0x000fea0003800000 */
[----:B------:R-:W-:-:S03]  /*11d60*/  UMOV UR4, 0xffffffff ;  /* 0xffffffff00047882 */ /* 0x000fc60000000000 */
[----:B------:R-:W-:Y:S05]  /*11d70*/  BRA.DIV UR4, `(.L_x_329) ;  /* 0x0000001604887947 */ /* 0x000fea000b800000 */
[----:B------:R-:W-:-:S13]  /*11d80*/  ELECT P6, URZ, PT ;  /* 0x00000000003f782f */ /* 0x000fda00038c0000 */
.L_x_375:
        /* <DEDUP_REMOVED lines=8> */
.L_x_330:
[----:B------:R-:W2:Y:S01]  /*11e10*/  LDL.LU R7, [R1] ;  /* 0x0000000001077983 */ /* 0x000ea20000300800 */
[----:B------:R-:W-:Y:S02]  /*11e20*/  VIADD R2, R0, 0x38840 ;  /* 0x0003884000027836 */ /* 0x000fe40000000000 */
[C---:B0-----:R-:W-:Y:S02]  /*11e30*/  VIADD R3, R19.reuse, 0x1 ;  /* 0x0000000113037836 */ /* 0x041fe40000000000 */
[----:B------:R-:W-:-:S03]  /*11e40*/  IMAD R6, R19, 0x8, R2 ;  /* 0x0000000813067824 */ /* 0x000fc600078e0202 */
[----:B------:R-:W-:-:S04]  /*11e50*/  ISETP.NE.AND P1, PT, R3, 0x2, PT ;  /* 0x000000020300780c */ /* 0x000fc80003f25270 */
[----:B------:R-:W-:Y:S02]  /*11e60*/  SEL R4, RZ, 0x1, P1 ;  /* 0x00000001ff047807 */ /* 0x000fe40000800000 */
[----:B------:R-:W-:Y:S02]  /*11e70*/  SEL R3, R3, RZ, P1 ;  /* 0x000000ff03037207 */ /* 0x000fe40000800000 */
[C---:B--2---:R-:W-:Y:S02]  /*11e80*/  SHF.L.U32 R5, R7.reuse, 0x1f, RZ ;  /* 0x0000001f07057819 */ /* 0x044fe400000006ff */
[----:B------:R-:W-:Y:S01]  /*11e90*/  LOP3.LUT R4, R7, R4, RZ, 0x3c, !PT ;  /* 0x0000000407047212 */ /* 0x000fe200078e3cff */
[----:B------:R-:W-:Y:S01]  /*11ea0*/  IMAD R7, R3, 0x8, R2 ;  /* 0x0000000803077824 */ /* 0x000fe200078e0202 */
[----:B------:R-:W0:Y:S02]  /*11eb0*/  SYNCS.PHASECHK.TRANS64.TRYWAIT P0, [R6+URZ], R5 ;  /* 0x00000005060075a7 */ /* 0x000e24000800017f */
[----:B------:R-:W-:Y:S01]  /*11ec0*/  SHF.L.U32 R2, R4, 0x1f, RZ ;  /* 0x0000001f04027819 */ /* 0x000fe200000006ff */
[----:B0-----:R-:W-:Y:S06]  /*11ed0*/  @!P0 BRA `(.L_x_331) ;  /* 0x0000001400508947 */ /* 0x001fec0003800000 */
.L_x_376:
[----:B------:R-:W1:Y:S02]  /*11ee0*/  SYNCS.PHASECHK.TRANS64.TRYWAIT P0, [R7+URZ], R2 ;  /* 0x00000002070075a7 */ /* 0x000e64000800017f */
[----:B-1----:R-:W-:Y:S05]  /*11ef0*/  @!P0 BRA `(.L_x_332) ;  /* 0x00000014005c8947 */ /* 0x002fea0003800000 */
.L_x_377:
[----:B------:R-:W-:Y:S05]  /*11f00*/  @!P2 BRA `(.L_x_333) ;  /* 0x000000000004a947 */ /* 0x000fea0003800000 */
[----:B------:R-:W-:Y:S01]  /*11f10*/  BPT.TRAP 0x1 ;  /* 0x000000040000795c */ /* 0x000fe20000300000 */
.L_x_333:
[----:B------:R-:W-:-:S04]  /*11f20*/  VIADD R0, R0, 0x38860 ;  /* 0x0003886000007836 */ /* 0x000fc80000000000 */
[----:B------:R-:W-:-:S04]  /*11f30*/  IMAD R4, R19, 0x8, R0 ;  /* 0x0000000813047824 */ /* 0x000fc800078e0200 */
[----:B------:R-:W2:Y:S02]  /*11f40*/  SYNCS.PHASECHK.TRANS64.TRYWAIT P0, [R4+URZ], R5 ;  /* 0x00000005040075a7 */ /* 0x000ea4000800017f */
[----:B--2---:R-:W-:Y:S05]  /*11f50*/  @!P0 BRA `(.L_x_334) ;  /* 0x0000001400588947 */ /* 0x004fea0003800000 */
.L_x_378:
[----:B------:R-:W-:-:S07]  /*11f60*/  IMAD R3, R3, 0x8, R0 ;  /* 0x0000000803037824 */ /* 0x000fce00078e0200 */
.L_x_335:
[----:B---3--:R3:W4:Y:S02]  /*11f70*/  SYNCS.PHASECHK.TRANS64.TRYWAIT P0, [R3+URZ], R2 ;  /* 0x00000002030075a7 */ /* 0x008724000800017f */
[----:B----4-:R-:W-:Y:S05]  /*11f80*/  @!P0 NANOSLEEP.SYNCS 0x989680 ;  /* 0x009896800000895d */ /* 0x010fea0003900000 */
[----:B------:R-:W4:Y:S02]  /*11f90*/  @!P0 SYNCS.PHASECHK.TRANS64 P0, [R3+URZ], R2 ;  /* 0x00000002030085a7 */ /* 0x000f24000800007f */
[----:B----4-:R-:W-:Y:S05]  /*11fa0*/  @!P0 BRA `(.L_x_335) ;  /* 0xfffffffc00f08947 */ /* 0x010fea000383ffff */
.L_x_328:
[----:B------:R-:W-:Y:S05]  /*11fb0*/  BSYNC B0 ;  /* 0x0000000000007941 */ /* 0x000fea0003800000 */
.L_x_327:
[----:B------:R-:W-:Y:S05]  /*11fc0*/  EXIT ;  /* 0x000000000000794d */ /* 0x000fea0003800000 */
.L_x_196:
[----:B0-----:R-:W-:-:S04]  /*11fd0*/  IMAD.U32 R3, RZ, RZ, UR36 ;  /* 0x00000024ff037e24 */ /* 0x001fc8000f8e00ff */
[----:B------:R0:W1:Y:S03]  /*11fe0*/  SYNCS.PHASECHK.TRANS64.TRYWAIT P1, [R3+URZ+0x38800], R0 ;  /* 0x03880000030075a7 */ /* 0x000066000802017f */
[----:B-1----:R-:W-:Y:S05]  /*11ff0*/  @!P1 NANOSLEEP.SYNCS 0x989680 ;  /* 0x009896800000995d */ /* 0x002fea0003900000 */
[----:B------:R-:W1:Y:S02]  /*12000*/  @!P1 SYNCS.PHASECHK.TRANS64 P1, [R3+URZ+0x38800], R0 ;  /* 0x03880000030095a7 */ /* 0x000e64000802007f */
[----:B-1----:R-:W-:Y:S05]  /*12010*/  @!P1 BRA `(.L_x_196) ;  /* 0xfffffffc00ec9947 */ /* 0x002fea000383ffff */
[----:B------:R-:W-:Y:S05]  /*12020*/  BRA `(.L_x_336) ;  /* 0xfffffef400d07947 */ /* 0x000fea000383ffff */
.L_x_200:
[----:B-1----:R1:W2:Y:S02]  /*12030*/  SYNCS.PHASECHK.TRANS64.TRYWAIT P1, [R0+URZ+0x38830], R3 ;  /* 0x03883003000075a7 */ /* 0x0022a4000802017f */
[----:B--2---:R-:W-:Y:S05]  /*12040*/  @!P1 NANOSLEEP.SYNCS 0x989680 ;  /* 0x009896800000995d */ /* 0x004fea0003900000 */
[----:B------:R-:W2:Y:S02]  /*12050*/  @!P1 SYNCS.PHASECHK.TRANS64 P1, [R0+URZ+0x38830], R3 ;  /* 0x03883003000095a7 */ /* 0x000ea4000802007f */
[----:B--2---:R-:W-:Y:S05]  /*12060*/  @!P1 BRA `(.L_x_200) ;  /* 0xfffffffc00f09947 */ /* 0x004fea000383ffff */
[----:B------:R-:W-:Y:S05]  /*12070*/  BRA `(.L_x_199) ;  /* 0xfffffef400f07947 */ /* 0x000fea000383ffff */
.L_x_206:
[----:B------:R-:W-:-:S13]  /*12080*/  R2UR UR4, R232 ;  /* 0x00000000e80472ca */ /* 0x000fda00000e0000 */
[----:B-1----:R-:W-:-:S04]  /*12090*/  IMAD.U32 R152, RZ, RZ, UR4 ;  /* 0x00000004ff987e24 */ /* 0x002fc8000f8e00ff */
[----:B------:R1:W2:Y:S03]  /*120a0*/  SYNCS.PHASECHK.TRANS64.TRYWAIT P1, [R152+URZ+0x38830], R3 ;  /* 0x03883003980075a7 */ /* 0x0002a6000802017f */
[----:B--2---:R-:W-:Y:S05]  /*120b0*/  @!P1 NANOSLEEP.SYNCS 0x989680 ;  /* 0x009896800000995d */ /* 0x004fea0003900000 */
[----:B------:R-:W2:Y:S02]  /*120c0*/  @!P1 SYNCS.PHASECHK.TRANS64 P1, [R152+URZ+0x38830], R3 ;  /* 0x03883003980095a7 */ /* 0x000ea4000802007f */
[----:B--2---:R-:W-:Y:S05]  /*120d0*/  @!P1 BRA `(.L_x_206) ;  /* 0xfffffffc00e89947 */ /* 0x004fea000383ffff */
[----:B------:R-:W-:Y:S05]  /*120e0*/  BRA `(.L_x_205) ;  /* 0xffffff3400ac7947 */ /* 0x000fea000383ffff */
.L_x_210:
[----:B0-----:R-:W-:-:S04]  /*120f0*/  IMAD.U32 R3, RZ, RZ, UR4 ;  /* 0x00000004ff037e24 */ /* 0x001fc8000f8e00ff */
[----:B------:R0:W2:Y:S03]  /*12100*/  SYNCS.PHASECHK.TRANS64.TRYWAIT P1, [R3+URZ+0x38850], R0 ;  /* 0x03885000030075a7 */ /* 0x0000a6000802017f */
[----:B--2---:R-:W-:Y:S05]  /*12110*/  @!P1 NANOSLEEP.SYNCS 0x989680 ;  /* 0x009896800000995d */ /* 0x004fea0003900000 */
[----:B------:R-:W2:Y:S02]  /*12120*/  @!P1 SYNCS.PHASECHK.TRANS64 P1, [R3+URZ+0x38850], R0 ;  /* 0x03885000030095a7 */ /* 0x000ea4000802007f */
[----:B--2---:R-:W-:Y:S05]  /*12130*/  @!P1 BRA `(.L_x_210) ;  /* 0xfffffffc00ec9947 */ /* 0x004fea000383ffff */
[----:B------:R-:W-:Y:S05]  /*12140*/  BRA `(.L_x_209) ;  /* 0xffffff5c00d07947 */ /* 0x000fea000383ffff */
.L_x_217:
[----:B-1----:R-:W-:-:S04]  /*12150*/  IMAD.U32 R7, RZ, RZ, UR9 ;  /* 0x00000009ff077e24 */ /* 0x002fc8000f8e00ff */
[----:B------:R1:W2:Y:S03]  /*12160*/  SYNCS.PHASECHK.TRANS64.TRYWAIT P1, [R7+URZ+0x38850], R0 ;  /* 0x03885000070075a7 */ /* 0x0002a6000802017f */
[----:B--2---:R-:W-:Y:S05]  /*12170*/  @!P1 NANOSLEEP.SYNCS 0x989680 ;  /* 0x009896800000995d */ /* 0x004fea0003900000 */
[----:B------:R-:W2:Y:S02]  /*12180*/  @!P1 SYNCS.PHASECHK.TRANS64 P1, [R7+URZ+0x38850], R0 ;  /* 0x03885000070095a7 */ /* 0x000ea4000802007f */
[----:B--2---:R-:W-:Y:S05]  /*12190*/  @!P1 BRA `(.L_x_217) ;  /* 0xfffffffc00ec9947 */ /* 0x004fea000383ffff */
[----:B------:R-:W-:Y:S05]  /*121a0*/  BRA `(.L_x_216) ;  /* 0xffffff7c00407947 */ /* 0x000fea000383ffff */
.L_x_232:
[----:B------:R-:W0:Y:S01]  /*121b0*/  S2R R5, SR_TID.X ;  /* 0x0000000000057919 */ /* 0x000e220000002100 */
[----:B------:R-:W-:Y:S01]  /*121c0*/  BSSY B0, `(.L_x_337) ;  /* 0x000000a000007945 */ /* 0x000fe20003800000 */
[----:B------:R-:W-:Y:S02]  /*121d0*/  IMAD.MOV.U32 R12, RZ, RZ, RZ ;  /* 0x000000ffff0c7224 */ /* 0x000fe400078e00ff */
[----:B------:R-:W-:Y:S02]  /*121e0*/  IMAD.MOV.U32 R11, RZ, RZ, 0x1f ;  /* 0x0000001fff0b7424 */ /* 0x000fe400078e00ff */
[----:B------:R-:W-:Y:S01]  /*121f0*/  IMAD.MOV.U32 R15, RZ, RZ, -0x1 ;  /* 0xffffffffff0f7424 */ /* 0x000fe200078e00ff */
[----:B0-----:R-:W-:-:S04]  /*12200*/  SHF.R.U32.HI R5, RZ, 0x5, R5 ;  /* 0x00000005ff057819 */ /* 0x001fc80000011605 */
[----:B------:R-:W-:-:S05]  /*12210*/  LOP3.LUT R5, R5, 0x3, RZ, 0xc0, !PT ;  /* 0x0000000305057812 */ /* 0x000fca00078ec0ff */
[----:B------:R-:W-:-:S07]  /*12220*/  IMAD.MOV.U32 R13, RZ, RZ, R5 ;  /* 0x000000ffff0d7224 */ /* 0x000fce00078e0005 */
[----:B-1----:R-:W-:Y:S05]  /*12230*/  WARPSYNC.COLLECTIVE R15, `(.L_x_338) ;  /* 0x000000000f087348 */ /* 0x002fea0003c00000 */
[----:B------:R0:W2:Y:S02]  /*12240*/  SHFL.IDX P6, R14, R13, R12, R11 ;  /* 0x0000000c0d0e7389 */ /* 0x0000a400000c000b */
[----:B012---:R-:W-:Y:S01]  /*12250*/  ENDCOLLECTIVE ;  /* 0x000000000000791b */ /* 0x007fe20003800000 */
.L_x_338:
[----:B------:R-:W-:Y:S05]  /*12260*/  BSYNC B0 ;  /* 0x0000000000007941 */ /* 0x000fea0003800000 */
.L_x_337:
[----:B------:R-:W-:Y:S05]  /*12270*/  BRA `(.L_x_339) ;  /* 0xffffffb0006c7947 */ /* 0x000fea000383ffff */
.L_x_234:
[----:B------:R-:W-:Y:S01]  /*12280*/  BSSY B0, `(.L_x_340) ;  /* 0x0000006000007945 */ /* 0x000fe20003800000 */
[----:B------:R-:W-:-:S07]  /*12290*/  IMAD.MOV.U32 R15, RZ, RZ, -0x1 ;  /* 0xffffffffff0f7424 */ /* 0x000fce00078e00ff */
[----:B01----:R-:W-:Y:S05]  /*122a0*/  WARPSYNC.COLLECTIVE R15, `(.L_x_341) ;  /* 0x000000000f0c7348 */ /* 0x003fea0003c00000 */
[----:B------:R-:W-:Y:S02]  /*122b0*/  ELECT P6, UR62, PT ;  /* 0x00000000003e782f */ /* 0x000fe400038c0000 */
[----:B------:R-:W-:Y:S01]  /*122c0*/  MOV R14, UR62 ;  /* 0x0000003e000e7c02 */ /* 0x000fe20008000f00 */
[----:B01----:R-:W-:Y:S10]  /*122d0*/  ENDCOLLECTIVE ;  /* 0x000000000000791b */ /* 0x003ff40003800000 */
.L_x_341:
[----:B------:R-:W-:Y:S05]  /*122e0*/  BSYNC B0 ;  /* 0x0000000000007941 */ /* 0x000fea0003800000 */
.L_x_340:
[----:B------:R-:W-:Y:S05]  /*122f0*/  BRA `(.L_x_342) ;  /* 0xffffffb0006c7947 */ /* 0x000fea000383ffff */
.L_x_236:
[----:B---3--:R3:W4:Y:S02]  /*12300*/  SYNCS.PHASECHK.TRANS64.TRYWAIT P0, [R2+URZ+0x38840], R3 ;  /* 0x03884003020075a7 */ /* 0x008724000800017f */
[----:B----4-:R-:W-:Y:S05]  /*12310*/  @!P0 NANOSLEEP.SYNCS 0x989680 ;  /* 0x009896800000895d */ /* 0x010fea0003900000 */
[----:B------:R-:W4:Y:S02]  /*12320*/  @!P0 SYNCS.PHASECHK.TRANS64 P0, [R2+URZ+0x38840], R3 ;  /* 0x03884003020085a7 */ /* 0x000f24000800007f */
[----:B----4-:R-:W-:Y:S05]  /*12330*/  @!P0 BRA `(.L_x_236) ;  /* 0xfffffffc00f08947 */ /* 0x010fea000383ffff */
[----:B------:R-:W-:Y:S05]  /*12340*/  BRA `(.L_x_343) ;  /* 0xffffffb000c47947 */ /* 0x000fea000383ffff */
.L_x_240:
[----:B------:R0:W5:Y:S01]  /*12350*/  LDL R10, [R1+0x10] ;  /* 0x00001000010a7983 */ /* 0x0001620000100800 */
[----:B------:R-:W-:Y:S02]  /*12360*/  IMAD.MOV.U32 R13, RZ, RZ, R3 ;  /* 0x000000ffff0d7224 */ /* 0x000fe400078e0003 */
[----:B------:R-:W-:Y:S01]  /*12370*/  IMAD.MOV.U32 R12, RZ, RZ, RZ ;  /* 0x000000ffff0c7224 */ /* 0x000fe200078e00ff */
[----:B------:R-:W1:Y:S01]  /*12380*/  S2R R7, SR_TID.X ;  /* 0x0000000000077919 */ /* 0x000e620000002100 */
[----:B------:R-:W-:Y:S02]  /*12390*/  IMAD.MOV.U32 R11, RZ, RZ, 0x181f ;  /* 0x0000181fff0b7424 */ /* 0x000fe400078e00ff */
[----:B------:R-:W-:-:S07]  /*123a0*/  IMAD.MOV.U32 R15, RZ, RZ, -0x1 ;  /* 0xffffffffff0f7424 */ /* 0x000fce00078e00ff */
[----:B01---5:R-:W-:Y:S05]  /*123b0*/  WARPSYNC.COLLECTIVE R15, `(.L_x_344) ;  /* 0x000000000f087348 */ /* 0x023fea0003c00000 */
[----:B------:R2:W3:Y:S02]  /*123c0*/  SHFL.IDX P6, R14, R13, R12, R11 ;  /* 0x0000000c0d0e7389 */ /* 0x0004e400000c000b */
[----:B0123-5:R-:W-:Y:S01]  /*123d0*/  ENDCOLLECTIVE ;  /* 0x000000000000791b */ /* 0x02ffe20003800000 */
.L_x_344:
[----:B------:R-:W-:Y:S02]  /*123e0*/  IMAD.MOV.U32 R13, RZ, RZ, R4 ;  /* 0x000000ffff0d7224 */ /* 0x000fe400078e0004 */
[----:B------:R-:W-:Y:S01]  /*123f0*/  IMAD.MOV.U32 R6, RZ, RZ, R14 ;  /* 0x000000ffff067224 */ /* 0x000fe200078e000e */
[----:B------:R-:W-:-:S07]  /*12400*/  LOP3.LUT R7, R7, 0x7f, RZ, 0xc0, !PT ;  /* 0x0000007f07077812 */ /* 0x000fce00078ec0ff */
[----:B------:R-:W-:Y:S05]  /*12410*/  WARPSYNC.COLLECTIVE R15, `(.L_x_345) ;  /* 0x000000000f087348 */ /* 0x000fea0003c00000 */
[----:B------:R0:W1:Y:S02]  /*12420*/  SHFL.IDX P6, R14, R13, R12, R11 ;  /* 0x0000000c0d0e7389 */ /* 0x00006400000c000b */
[----:B01----:R-:W-:Y:S01]  /*12430*/  ENDCOLLECTIVE ;  /* 0x000000000000791b */ /* 0x003fe20003800000 */
.L_x_345:
[----:B------:R-:W-:Y:S01]  /*12440*/  ULDC UR4, c[0x0][0x288] ;  /* 0x0000a20000047ab9 */ /* 0x000fe20000000800 */
[----:B------:R-:W-:Y:S01]  /*12450*/  ULDC.64 UR6, c[0x0][0x208] ;  /* 0x0000820000067ab9 */ /* 0x000fe20000000a00 */
[----:B------:R-:W-:Y:S01]  /*12460*/  SHF.R.U32.HI R0, RZ, 0x3, R7 ;  /* 0x00000003ff007819 */ /* 0x000fe20000011607 */
[----:B------:R-:W-:-:S04]  /*12470*/  IMAD R2, R8, UR4, RZ ;  /* 0x0000000408027c24 */ /* 0x000fc8000f8e02ff */
        /* <DEDUP_REMOVED lines=8> */
[----:B------:R-:W-:-:S04]  /*12500*/  @!P2 LOP3.LUT R7, R7, R6, RZ, 0x3c, !PT ;  /* 0x000000060707a212 */ /* 0x000fc800078e3cff */
[----:B------:R-:W-:-:S04]  /*12510*/  @!P2 LOP3.LUT R6, R7, R6, RZ, 0x3c, !PT ;  /* 0x000000060706a212 */ /* 0x000fc800078e3cff */
[----:B------:R-:W-:-:S05]  /*12520*/  @!P2 LOP3.LUT R7, R7, R6, RZ, 0x3c, !PT ;  /* 0x000000060707a212 */ /* 0x000fca00078e3cff */
[----:B------:R-:W-:Y:S01]  /*12530*/  @!PT LDS RZ, [RZ] ;  /* 0x00000000fffff984 */ /* 0x000fe20000000800 */
[----:B------:R-:W-:Y:S01]  /*12540*/  @!PT LDS RZ, [RZ] ;  /* 0x00000000fffff984 */ /* 0x000fe20000000800 */
[----:B------:R-:W-:Y:S01]  /*12550*/  @!PT LDS RZ, [RZ] ;  /* 0x00000000fffff984 */ /* 0x000fe20000000800 */
[----:B------:R0:W-:Y:S04]  /*12560*/  @!P2 LDGSTS.E.BYPASS.LTC128B.128 [R10+0x14400], desc[UR6][R6.64], !P4 ;  /* 0x14400000060aafae */ /* 0x0001e8000e101d46 */
[----:B------:R0:W-:Y:S04]  /*12570*/  @!P2 LDGSTS.E.BYPASS.LTC128B.128 [R10+0x18400], desc[UR6][R6.64+0x80], !P3 ;  /* 0x18400080060aafae */ /* 0x0001e8000d901d46 */
[----:B------:R0:W-:Y:S04]  /*12580*/  @!P2 LDGSTS.E.BYPASS.LTC128B.128 [R10+0x1c400], desc[UR6][R6.64+0x100], !P0 ;  /* 0x1c400100060aafae */ /* 0x0001e8000c101d46 */
[----:B------:R0:W-:Y:S01]  /*12590*/  @!P2 LDGSTS.E.BYPASS.LTC128B.128 [R10+0x20400], desc[UR6][R6.64+0x180], !P1 ;  /* 0x20400180060aafae */ /* 0x0001e2000c901d46 */
[----:B------:R-:W-:Y:S01]  /*125a0*/  ISETP.GE.AND P2, PT, R5, R2, PT ;  /* 0x000000020500720c */ /* 0x000fe20003f46270 */
[----:B------:R-:W-:-:S12]  /*125b0*/  VIADD R5, R0, 0x20 ;  /* 0x0000002000057836 */ /* 0x000fd80000000000 */
[----:B0-----:R-:W-:Y:S05]  /*125c0*/  WARPSYNC.COLLECTIVE R15, `(.L_x_346) ;  /* 0x000000000f087348 */ /* 0x001fea0003c00000 */
[----:B------:R1:W2:Y:S02]  /*125d0*/  SHFL.IDX P6, R14, R13, R12, R11 ;  /* 0x0000000c0d0e7389 */ /* 0x0002a400000c000b */
[----:B012---:R-:W-:Y:S01]  /*125e0*/  ENDCOLLECTIVE ;  /* 0x000000000000791b */ /* 0x007fe20003800000 */
.L_x_346:
[----:B------:R-:W-:Y:S02]  /*125f0*/  IMAD.MOV.U32 R13, RZ, RZ, R4 ;  /* 0x000000ffff0d7224 */ /* 0x000fe400078e0004 */
[----:B------:R-:W-:-:S07]  /*12600*/  IMAD.MOV.U32 R6, RZ, RZ, R14 ;  /* 0x000000ffff067224 */ /* 0x000fce00078e000e */
[----:B------:R-:W-:Y:S05]  /*12610*/  WARPSYNC.COLLECTIVE R15, `(.L_x_347) ;  /* 0x000000000f087348 */ /* 0x000fea0003c00000 */
[----:B------:R0:W1:Y:S02]  /*12620*/  SHFL.IDX P6, R14, R13, R12, R11 ;  /* 0x0000000c0d0e7389 */ /* 0x00006400000c000b */
[----:B01----:R-:W-:Y:S01]  /*12630*/  ENDCOLLECTIVE ;  /* 0x000000000000791b */ /* 0x003fe20003800000 */
.L_x_347:
[----:B------:R-:W-:Y:S01]  /*12640*/  ULDC.64 UR4, c[0x0][0x208] ;  /* 0x0000820000047ab9 */ /* 0x000fe20000000a00 */
[----:B------:R-:W-:Y:S02]  /*12650*/  IMAD.MOV.U32 R13, RZ, RZ, R3 ;  /* 0x000000ffff0d7224 */ /* 0x000fe400078e0003 */
[----:B------:R-:W-:Y:S02]  /*12660*/  IMAD.MOV.U32 R12, RZ, RZ, 0x2 ;  /* 0x00000002ff0c7424 */ /* 0x000fe400078e00ff */
[----:B------:R-:W-:-:S05]  /*12670*/  IMAD.MOV.U32 R7, RZ, RZ, R14 ;  /* 0x000000ffff077224 */ /* 0x000fca00078e000e */
        /* <DEDUP_REMOVED lines=17> */
.L_x_348:
[----:B------:R-:W-:Y:S02]  /*12790*/  IMAD.MOV.U32 R13, RZ, RZ, R4 ;  /* 0x000000ffff0d7224 */ /* 0x000fe400078e0004 */
[----:B------:R-:W-:-:S07]  /*127a0*/  IMAD.MOV.U32 R6, RZ, RZ, R14 ;  /* 0x000000ffff067224 */ /* 0x000fce00078e000e */
[----:B------:R-:W-:Y:S05]  /*127b0*/  WARPSYNC.COLLECTIVE R15, `(.L_x_349) ;  /* 0x000000000f087348 */ /* 0x000fea0003c00000 */
[----:B------:R0:W1:Y:S02]  /*127c0*/  SHFL.IDX P6, R14, R13, R12, R11 ;  /* 0x0000000c0d0e7389 */ /* 0x00006400000c000b */
[----:B01----:R-:W-:Y:S01]  /*127d0*/  ENDCOLLECTIVE ;  /* 0x000000000000791b */ /* 0x003fe20003800000 */
.L_x_349:
        /* <DEDUP_REMOVED lines=21> */
.L_x_350:
[----:B------:R-:W-:Y:S02]  /*12930*/  IMAD.MOV.U32 R13, RZ, RZ, R4 ;  /* 0x000000ffff0d7224 */ /* 0x000fe400078e0004 */
[----:B------:R-:W-:-:S07]  /*12940*/  IMAD.MOV.U32 R6, RZ, RZ, R14 ;  /* 0x000000ffff067224 */ /* 0x000fce00078e000e */
[----:B------:R-:W-:Y:S05]  /*12950*/  WARPSYNC.COLLECTIVE R15, `(.L_x_351) ;  /* 0x000000000f087348 */ /* 0x000fea0003c00000 */
[----:B------:R0:W1:Y:S02]  /*12960*/  SHFL.IDX P6, R14, R13, R12, R11 ;  /* 0x0000000c0d0e7389 */ /* 0x00006400000c000b */
[----:B01----:R-:W-:Y:S01]  /*12970*/  ENDCOLLECTIVE ;  /* 0x000000000000791b */ /* 0x003fe20003800000 */
.L_x_351:
        /* <DEDUP_REMOVED lines=21> */
.L_x_352:
[----:B------:R-:W-:Y:S02]  /*12ad0*/  IMAD.MOV.U32 R13, RZ, RZ, R4 ;  /* 0x000000ffff0d7224 */ /* 0x000fe400078e0004 */
[----:B------:R-:W-:-:S07]  /*12ae0*/  IMAD.MOV.U32 R6, RZ, RZ, R14 ;  /* 0x000000ffff067224 */ /* 0x000fce00078e000e */
[----:B------:R-:W-:Y:S05]  /*12af0*/  WARPSYNC.COLLECTIVE R15, `(.L_x_353) ;  /* 0x000000000f087348 */ /* 0x000fea0003c00000 */
[----:B------:R0:W1:Y:S02]  /*12b00*/  SHFL.IDX P6, R14, R13, R12, R11 ;  /* 0x0000000c0d0e7389 */ /* 0x00006400000c000b */
[----:B01----:R-:W-:Y:S01]  /*12b10*/  ENDCOLLECTIVE ;  /* 0x000000000000791b */ /* 0x003fe20003800000 */
.L_x_353:
        /* <DEDUP_REMOVED lines=21> */
.L_x_354:
[----:B------:R-:W-:Y:S02]  /*12c70*/  IMAD.MOV.U32 R13, RZ, RZ, R4 ;  /* 0x000000ffff0d7224 */ /* 0x000fe400078e0004 */
[----:B------:R-:W-:-:S07]  /*12c80*/  IMAD.MOV.U32 R6, RZ, RZ, R14 ;  /* 0x000000ffff067224 */ /* 0x000fce00078e000e */
[----:B------:R-:W-:Y:S05]  /*12c90*/  WARPSYNC.COLLECTIVE R15, `(.L_x_355) ;  /* 0x000000000f087348 */ /* 0x000fea0003c00000 */
[----:B------:R0:W1:Y:S02]  /*12ca0*/  SHFL.IDX P6, R14, R13, R12, R11 ;  /* 0x0000000c0d0e7389 */ /* 0x00006400000c000b */
[----:B01----:R-:W-:Y:S01]  /*12cb0*/  ENDCOLLECTIVE ;  /* 0x000000000000791b */ /* 0x003fe20003800000 */
.L_x_355:
        /* <DEDUP_REMOVED lines=20> */
.L_x_356:
[----:B------:R-:W-:Y:S02]  /*12e00*/  IMAD.MOV.U32 R13, RZ, RZ, R4 ;  /* 0x000000ffff0d7224 */ /* 0x000fe400078e0004 */
[----:B------:R-:W-:-:S07]  /*12e10*/  IMAD.MOV.U32 R6, RZ, RZ, R14 ;  /* 0x000000ffff067224 */ /* 0x000fce00078e000e */
[----:B------:R-:W-:Y:S05]  /*12e20*/  WARPSYNC.COLLECTIVE R15, `(.L_x_357) ;  /* 0x000000000f087348 */ /* 0x000fea0003c00000 */
[----:B------:R0:W1:Y:S02]  /*12e30*/  SHFL.IDX P6, R14, R13, R12, R11 ;  /* 0x0000000c0d0e7389 */ /* 0x00006400000c000b */
[----:B01----:R-:W-:Y:S01]  /*12e40*/  ENDCOLLECTIVE ;  /* 0x000000000000791b */ /* 0x003fe20003800000 */
.L_x_357:
        /* <DEDUP_REMOVED lines=19> */
.L_x_358:
[----:B------:R-:W-:Y:S02]  /*12f80*/  IMAD.MOV.U32 R13, RZ, RZ, R4 ;  /* 0x000000ffff0d7224 */ /* 0x000fe400078e0004 */
[----:B------:R-:W-:-:S07]  /*12f90*/  IMAD.MOV.U32 R5, RZ, RZ, R14 ;  /* 0x000000ffff057224 */ /* 0x000fce00078e000e */
[----:B------:R-:W-:Y:S05]  /*12fa0*/  WARPSYNC.COLLECTIVE R15, `(.L_x_359) ;  /* 0x000000000f087348 */ /* 0x000fea0003c00000 */
[----:B------:R0:W1:Y:S02]  /*12fb0*/  SHFL.IDX P6, R14, R13, R12, R11 ;  /* 0x0000000c0d0e7389 */ /* 0x00006400000c000b */
[----:B01----:R-:W-:Y:S01]  /*12fc0*/  ENDCOLLECTIVE ;  /* 0x000000000000791b */ /* 0x003fe20003800000 */
.L_x_359:
[----:B------:R-:W-:Y:S01]  /*12fd0*/  IMAD.MOV.U32 R3, RZ, RZ, R14 ;  /* 0x000000ffff037224 */ /* 0x000fe200078e000e */
[----:B------:R-:W-:Y:S06]  /*12fe0*/  BRA `(.L_x_360) ;  /* 0xffffffb400787947 */ /* 0x000fec000383ffff */
.L_x_244:
[----:B---3--:R-:W-:-:S04]  /*12ff0*/  IMAD.U32 R2, RZ, RZ, UR36 ;  /* 0x00000024ff027e24 */ /* 0x008fc8000f8e00ff */
[----:B------:R3:W4:Y:S03]  /*13000*/  SYNCS.PHASECHK.TRANS64.TRYWAIT P0, [R2+URZ+0x38820], R0 ;  /* 0x03882000020075a7 */ /* 0x000726000800017f */
[----:B----4-:R-:W-:Y:S05]  /*13010*/  @!P0 NANOSLEEP.SYNCS 0x989680 ;  /* 0x009896800000895d */ /* 0x010fea0003900000 */
[----:B------:R-:W4:Y:S02]  /*13020*/  @!P0 SYNCS.PHASECHK.TRANS64 P0, [R2+URZ+0x38820], R0 ;  /* 0x03882000020085a7 */ /* 0x000f24000800007f */
[----:B----4-:R-:W-:Y:S05]  /*13030*/  @!P0 BRA `(.L_x_244) ;  /* 0xfffffffc00ec8947 */ /* 0x010fea000383ffff */
[----:B------:R-:W-:Y:S05]  /*13040*/  BRA `(.L_x_361) ;  /* 0xffffffb400d47947 */ /* 0x000fea000383ffff */
.L_x_251:
[----:B--2---:R2:W3:Y:S02]  /*13050*/  SYNCS.PHASECHK.TRANS64.TRYWAIT P0, [R3+URZ+0x38840], R2 ;  /* 0x03884002030075a7 */ /* 0x0044e4000800017f */
[----:B---3--:R-:W-:Y:S05]  /*13060*/  @!P0 NANOSLEEP.SYNCS 0x989680 ;  /* 0x009896800000895d */ /* 0x008fea0003900000 */
[----:B------:R-:W3:Y:S02]  /*13070*/  @!P0 SYNCS.PHASECHK.TRANS64 P0, [R3+URZ+0x38840], R2 ;  /* 0x03884002030085a7 */ /* 0x000ee4000800007f */
[----:B---3--:R-:W-:Y:S05]  /*13080*/  @!P0 BRA `(.L_x_251) ;  /* 0xfffffffc00f08947 */ /* 0x008fea000383ffff */
[----:B------:R-:W-:Y:S05]  /*13090*/  BRA `(.L_x_362) ;  /* 0xffffffb800847947 */ /* 0x000fea000383ffff */
.L_x_260:
[----:B0-----:R0:W1:Y:S02]  /*130a0*/  SYNCS.PHASECHK.TRANS64.TRYWAIT P0, [R2+URZ+0x38860], R3 ;  /* 0x03886003020075a7 */ /* 0x001064000800017f */
[----:B-1----:R-:W-:Y:S05]  /*130b0*/  @!P0 NANOSLEEP.SYNCS 0x989680 ;  /* 0x009896800000895d */ /* 0x002fea0003900000 */
[----:B------:R-:W1:Y:S02]  /*130c0*/  @!P0 SYNCS.PHASECHK.TRANS64 P0, [R2+URZ+0x38860], R3 ;  /* 0x03886003020085a7 */ /* 0x000e64000800007f */
[----:B-1----:R-:W-:Y:S05]  /*130d0*/  @!P0 BRA `(.L_x_260) ;  /* 0xfffffffc00f08947 */ /* 0x002fea000383ffff */
[----:B------:R-:W-:Y:S05]  /*130e0*/  BRA `(.L_x_363) ;  /* 0xffffffc000087947 */ /* 0x000fea000383ffff */
.L_x_273:
[----:B-1----:R1:W2:Y:S02]  /*130f0*/  SYNCS.PHASECHK.TRANS64.TRYWAIT P0, [R3+URZ+0x38840], R2 ;  /* 0x03884002030075a7 */ /* 0x0022a4000800017f */
[----:B--2---:R-:W-:Y:S05]  /*13100*/  @!P0 NANOSLEEP.SYNCS 0x989680 ;  /* 0x009896800000895d */ /* 0x004fea0003900000 */
[----:B------:R-:W2:Y:S02]  /*13110*/  @!P0 SYNCS.PHASECHK.TRANS64 P0, [R3+URZ+0x38840], R2 ;  /* 0x03884002030085a7 */ /* 0x000ea4000800007f */
[----:B--2---:R-:W-:Y:S05]  /*13120*/  @!P0 BRA `(.L_x_273) ;  /* 0xfffffffc00f08947 */ /* 0x004fea000383ffff */
[----:B------:R-:W-:Y:S05]  /*13130*/  BRA `(.L_x_364) ;  /* 0xffffffc800287947 */ /* 0x000fea000383ffff */
.L_x_282:
[----:B0-----:R0:W1:Y:S02]  /*13140*/  SYNCS.PHASECHK.TRANS64.TRYWAIT P0, [R2+URZ+0x38860], R3 ;  /* 0x03886003020075a7 */ /* 0x001064000800017f */
[----:B-1----:R-:W-:Y:S05]  /*13150*/  @!P0 NANOSLEEP.SYNCS 0x989680 ;  /* 0x009896800000895d */ /* 0x002fea0003900000 */
[----:B------:R-:W1:Y:S02]  /*13160*/  @!P0 SYNCS.PHASECHK.TRANS64 P0, [R2+URZ+0x38860], R3 ;  /* 0x03886003020085a7 */ /* 0x000e64000800007f */
[----:B-1----:R-:W-:Y:S05]  /*13170*/  @!P0 BRA `(.L_x_282) ;  /* 0xfffffffc00f08947 */ /* 0x002fea000383ffff */
[----:B------:R-:W-:Y:S05]  /*13180*/  BRA `(.L_x_365) ;  /* 0xffffffcc00ac7947 */ /* 0x000fea000383ffff */
.L_x_294:
[----:B--2---:R2:W3:Y:S02]  /*13190*/  SYNCS.PHASECHK.TRANS64.TRYWAIT P0, [R3+URZ+0x38840], R2 ;  /* 0x03884002030075a7 */ /* 0x0044e4000800017f */
[----:B---3--:R-:W-:Y:S05]  /*131a0*/  @!P0 NANOSLEEP.SYNCS 0x989680 ;  /* 0x009896800000895d */ /* 0x008fea0003900000 */
[----:B------:R-:W3:Y:S02]  /*131b0*/  @!P0 SYNCS.PHASECHK.TRANS64 P0, [R3+URZ+0x38840], R2 ;  /* 0x03884002030085a7 */ /* 0x000ee4000800007f */
[----:B---3--:R-:W-:Y:S05]  /*131c0*/  @!P0 BRA `(.L_x_294) ;  /* 0xfffffffc00f08947 */ /* 0x008fea000383ffff */
[----:B------:R-:W-:Y:S05]  /*131d0*/  BRA `(.L_x_366) ;  /* 0xffffffd400a47947 */ /* 0x000fea000383ffff */
.L_x_303:
[----:B0-----:R0:W1:Y:S02]  /*131e0*/  SYNCS.PHASECHK.TRANS64.TRYWAIT P0, [R2+URZ+0x38860], R5 ;  /* 0x03886005020075a7 */ /* 0x001064000800017f */
[----:B-1----:R-:W-:Y:S05]  /*131f0*/  @!P0 NANOSLEEP.SYNCS 0x989680 ;  /* 0x009896800000895d */ /* 0x002fea0003900000 */
[----:B------:R-:W1:Y:S02]  /*13200*/  @!P0 SYNCS.PHASECHK.TRANS64 P0, [R2+URZ+0x38860], R5 ;  /* 0x03886005020085a7 */ /* 0x000e64000800007f */
[----:B-1----:R-:W-:Y:S05]  /*13210*/  @!P0 BRA `(.L_x_303) ;  /* 0xfffffffc00f08947 */ /* 0x002fea000383ffff */
[----:B------:R-:W-:Y:S05]  /*13220*/  BRA `(.L_x_367) ;  /* 0xffffffdc00247947 */ /* 0x000fea000383ffff */
.L_x_315:
[----:B---3--:R3:W4:Y:S02]  /*13230*/  SYNCS.PHASECHK.TRANS64.TRYWAIT P0, [R0+URZ+0x38860], R2 ;  /* 0x03886002000075a7 */ /* 0x008724000800017f */
[----:B----4-:R-:W-:Y:S05]  /*13240*/  @!P0 NANOSLEEP.SYNCS 0x989680 ;  /* 0x009896800000895d */ /* 0x010fea0003900000 */
[----:B------:R-:W4:Y:S02]  /*13250*/  @!P0 SYNCS.PHASECHK.TRANS64 P0, [R0+URZ+0x38860], R2 ;  /* 0x03886002000085a7 */ /* 0x000f24000800007f */
[----:B----4-:R-:W-:Y:S05]  /*13260*/  @!P0 BRA `(.L_x_315) ;  /* 0xfffffffc00f08947 */ /* 0x010fea000383ffff */
[----:B------:R-:W-:Y:S05]  /*13270*/  BRA `(.L_x_368) ;  /* 0xffffffe000b87947 */ /* 0x000fea000383ffff */
.L_x_325:
[----:B0-----:R0:W1:Y:S02]  /*13280*/  SYNCS.PHASECHK.TRANS64.TRYWAIT P0, [R0+URZ+0x38820], R3 ;  /* 0x03882003000075a7 */ /* 0x001064000800017f */
[----:B-1----:R-:W-:Y:S05]  /*13290*/  @!P0 NANOSLEEP.SYNCS 0x989680 ;  /* 0x009896800000895d */ /* 0x002fea0003900000 */
[----:B------:R-:W1:Y:S02]  /*132a0*/  @!P0 SYNCS.PHASECHK.TRANS64 P0, [R0+URZ+0x38820], R3 ;  /* 0x03882003000085a7 */ /* 0x000e64000800007f */
[----:B-1----:R-:W-:Y:S05]  /*132b0*/  @!P0 BRA `(.L_x_325) ;  /* 0xfffffffc00f08947 */ /* 0x002fea000383ffff */
[----:B------:R-:W-:Y:S05]  /*132c0*/  BRA `(.L_x_369) ;  /* 0xffffffe8007c7947 */ /* 0x000fea000383ffff */
.L_x_326:
        /* <DEDUP_REMOVED lines=11> */
.L_x_371:
[----:B------:R-:W-:Y:S05]  /*13380*/  BSYNC B0 ;  /* 0x0000000000007941 */ /* 0x000fea0003800000 */
.L_x_370:
[----:B------:R-:W-:Y:S05]  /*13390*/  BRA `(.L_x_372) ;  /* 0xffffffe800647947 */ /* 0x000fea000383ffff */
.L_x_329:
[----:B------:R-:W-:Y:S01]  /*133a0*/  BSSY B1, `(.L_x_373) ;  /* 0x0000006000017945 */ /* 0x000fe20003800000 */
[----:B------:R-:W-:-:S07]  /*133b0*/  IMAD.MOV.U32 R15, RZ, RZ, -0x1 ;  /* 0xffffffffff0f7424 */ /* 0x000fce00078e00ff */
[----:B01----:R-:W-:Y:S05]  /*133c0*/  WARPSYNC.COLLECTIVE R15, `(.L_x_374) ;  /* 0x000000000f0c7348 */ /* 0x003fea0003c00000 */
[----:B------:R-:W-:Y:S02]  /*133d0*/  ELECT P6, UR62, PT ;  /* 0x00000000003e782f */ /* 0x000fe400038c0000 */
[----:B------:R-:W-:Y:S01]  /*133e0*/  MOV R14, UR62 ;  /* 0x0000003e000e7c02 */ /* 0x000fe20008000f00 */
[----:B01----:R-:W-:Y:S10]  /*133f0*/  ENDCOLLECTIVE ;  /* 0x000000000000791b */ /* 0x003ff40003800000 */
.L_x_374:
[----:B------:R-:W-:Y:S05]  /*13400*/  BSYNC B1 ;  /* 0x0000000000017941 */ /* 0x000fea0003800000 */
.L_x_373:
[----:B------:R-:W-:Y:S05]  /*13410*/  BRA `(.L_x_375) ;  /* 0xffffffe8005c7947 */ /* 0x000fea000383ffff */
.L_x_331:
[----:B0-----:R0:W1:Y:S02]  /*13420*/  SYNCS.PHASECHK.TRANS64.TRYWAIT P0, [R6+URZ], R5 ;  /* 0x00000005060075a7 */ /* 0x001064000800017f */
[----:B-1----:R-:W-:Y:S05]  /*13430*/  @!P0 NANOSLEEP.SYNCS 0x989680 ;  /* 0x009896800000895d */ /* 0x002fea0003900000 */
[----:B------:R-:W1:Y:S02]  /*13440*/  @!P0 SYNCS.PHASECHK.TRANS64 P0, [R6+URZ], R5 ;  /* 0x00000005060085a7 */ /* 0x000e64000800007f */
[----:B-1----:R-:W-:Y:S05]  /*13450*/  @!P0 BRA `(.L_x_331) ;  /* 0xfffffffc00f08947 */ /* 0x002fea000383ffff */
[----:B------:R-:W-:Y:S05]  /*13460*/  BRA `(.L_x_376) ;  /* 0xffffffe8009c7947 */ /* 0x000fea000383ffff */
.L_x_332:
[----:B-1----:R1:W2:Y:S02]  /*13470*/  SYNCS.PHASECHK.TRANS64.TRYWAIT P0, [R7+URZ], R2 ;  /* 0x00000002070075a7 */ /* 0x0022a4000800017f */
[----:B--2---:R-:W-:Y:S05]  /*13480*/  @!P0 NANOSLEEP.SYNCS 0x989680 ;  /* 0x009896800000895d */ /* 0x004fea0003900000 */
[----:B------:R-:W2:Y:S02]  /*13490*/  @!P0 SYNCS.PHASECHK.TRANS64 P0, [R7+URZ], R2 ;  /* 0x00000002070085a7 */ /* 0x000ea4000800007f */
[----:B--2---:R-:W-:Y:S05]  /*134a0*/  @!P0 BRA `(.L_x_332) ;  /* 0xfffffffc00f08947 */ /* 0x004fea000383ffff */
[----:B------:R-:W-:Y:S05]  /*134b0*/  BRA `(.L_x_377) ;  /* 0xffffffe800907947 */ /* 0x000fea000383ffff */
.L_x_334:
[----:B--2---:R2:W3:Y:S02]  /*134c0*/  SYNCS.PHASECHK.TRANS64.TRYWAIT P0, [R4+URZ], R5 ;  /* 0x00000005040075a7 */ /* 0x0044e4000800017f */
[----:B---3--:R-:W-:Y:S05]  /*134d0*/  @!P0 NANOSLEEP.SYNCS 0x989680 ;  /* 0x009896800000895d */ /* 0x008fea0003900000 */
[----:B------:R-:W3:Y:S02]  /*134e0*/  @!P0 SYNCS.PHASECHK.TRANS64 P0, [R4+URZ], R5 ;  /* 0x00000005040085a7 */ /* 0x000ee4000800007f */
[----:B---3--:R-:W-:Y:S05]  /*134f0*/  @!P0 BRA `(.L_x_334) ;  /* 0xfffffffc00f08947 */ /* 0x008fea000383ffff */
[----:B------:R-:W-:Y:S05]  /*13500*/  BRA `(.L_x_378) ;  /* 0xffffffe800947947 */ /* 0x000fea000383ffff */
.L_x_379:
        /* <DEDUP_REMOVED lines=15> */
.L_x_3425:


//--------------------- .text._ZN7cutlass13device_kernelIN5flash11enable_sm90INS1_16FlashAttnFwdSm90INS1_25CollectiveMainloopFwdSm90ILi2EN4cute5tupleIJNS5_1CILi1EEES8_S8_EEENS6_IJNS7_ILi128EEENS7_ILi80EEENS7_ILi256EEEEEELi256ENS_6half_tEfNS_4arch4Sm90ELb0ELb0ELb1ELb1ELb0ELb0ELb0ELb1ELb1ELb1ELb0ELb0EEENS1_21CollectiveEpilogueFwdINS6_IJSA_SC_SB_EEES9_SE_SG_Li256ELb1ELb1ELb0ELb0EEENS1_36VarlenDynamicPersistentTileSchedulerILi128ELi80ELi256ELi128ELb0ELb1ELb1ELb0ELb1ELb1EEEEEEEEEvNT_6ParamsE --------------------------
	.section	.text._ZN7cutlass13device_kernelIN5flash11enable_sm90INS1_16FlashAttnFwdSm90INS1_25CollectiveMainloopFwdSm90ILi2EN4cute5tupleIJNS5_1CILi1EEES8_S8_EEENS6_IJNS7_ILi128EEENS7_ILi80EEENS7_ILi256EEEEEELi256ENS_6half_tEfNS_4arch4Sm90ELb0ELb0ELb1ELb1ELb0ELb0ELb0ELb1ELb1ELb1ELb0ELb0EEENS1_21CollectiveEpilogueFwdINS6_IJSA_SC_SB_EEES9_SE_SG_Li256ELb1ELb1ELb0ELb0EEENS1_36VarlenDynamicPersistentTileSchedulerILi128ELi80ELi256ELi128ELb0ELb1ELb1ELb0ELb1ELb1EEEEEEEEEvNT_6ParamsE,"ax",@progbits
	.align	128
.text._ZN7cutlass13device_kernelIN5flash11enable_sm90INS1_16FlashAttnFwdSm90INS1_25CollectiveMainloopFwdSm90ILi2EN4cute5tupleIJNS5_1CILi1EEES8_S8_EEENS6_IJNS7_ILi128EEENS7_ILi80EEENS7_ILi256EEEEEELi256ENS_6half_tEfNS_4arch4Sm90ELb0ELb0ELb1ELb1ELb0ELb0ELb0ELb1ELb1ELb1ELb0ELb0EEENS1_21CollectiveEpilogueFwdINS6_IJSA_SC_SB_EEES9_SE_SG_Li256ELb1ELb1ELb0ELb0EEENS1_36VarlenDynamicPersistentTileSchedulerILi128ELi80ELi256ELi128ELb0ELb1ELb1ELb0ELb1ELb1EEEEEEEEEvNT_6ParamsE:
        .type           _ZN7cutlass13device_kernelIN5flash11enable_sm90INS1_16FlashAttnFwdSm90INS1_25CollectiveMainloopFwdSm90ILi2EN4cute5tupleIJNS5_1CILi1EEES8_S8_EEENS6_IJNS7_ILi128EEENS7_ILi80EEENS7_ILi256EEEEEELi256ENS_6half_tEfNS_4arch4Sm90ELb0ELb0ELb1ELb1ELb0ELb0ELb0ELb1ELb1ELb1ELb0ELb0EEENS1_21CollectiveEpilogueFwdINS6_IJSA_SC_SB_EEES9_SE_SG_Li256ELb1ELb1ELb0ELb0EEENS1_36VarlenDynamicPersistentTileSchedulerILi128ELi80ELi256ELi128ELb0ELb1ELb1ELb0ELb1ELb1EEEEEEEEEvNT_6ParamsE,@function
        .size           _ZN7cutlass13device_kernelIN5flash11enable_sm90INS1_16FlashAttnFwdSm90INS1_25CollectiveMainloopFwdSm90ILi2EN4cute5tupleIJNS5_1CILi1EEES8_S8_EEENS6_IJNS7_ILi128EEENS7_ILi80EEENS7_ILi256EEEEEELi256ENS_6half_tEfNS_4arch4Sm90ELb0ELb0ELb1ELb1ELb0ELb0ELb0ELb1ELb1ELb1ELb0ELb0EEENS1_21CollectiveEpilogueFwdINS6_IJSA_SC_SB_EEES9_SE_SG_Li256ELb1ELb1ELb0ELb0EEENS1_36VarlenDynamicPersistentTileSchedulerILi128ELi80ELi256ELi128ELb0ELb1ELb1ELb0ELb1ELb1EEEEEEEEEvNT_6ParamsE,(.L_x_3426 - _ZN7cutlass13device_kernelIN5flash11enable_sm90INS1_16FlashAttnFwdSm90INS1_25CollectiveMainloopFwdSm90ILi2EN4cute5tupleIJNS5_1CILi1EEES8_S8_EEENS6_IJNS7_ILi128EEENS7_ILi80EEENS7_ILi256EEEEEELi256ENS_6half_tEfNS_4arch4Sm90ELb0ELb0ELb1ELb1ELb0ELb0ELb0ELb1ELb1ELb1ELb0ELb0EEENS1_21CollectiveEpilogueFwdINS6_IJSA_SC_SB_EEES9_SE_SG_Li256ELb1ELb1ELb0ELb0EEENS1_36VarlenDynamicPersistentTileSchedulerILi128ELi80ELi256ELi128ELb0ELb1ELb1ELb0ELb1ELb1EEEEEEEEEvNT_6ParamsE)
        .other          _ZN7cutlass13device_kernelIN5flash11enable_sm90INS1_16FlashAttnFwdSm90INS1_25CollectiveMainloopFwdSm90ILi2EN4cute5tupleIJNS5_1CILi1EEES8_S8_EEENS6_IJNS7_ILi128EEENS7_ILi80EEENS7_ILi256EEEEEELi256ENS_6half_tEfNS_4arch4Sm90ELb0ELb0ELb1ELb1ELb0ELb0ELb0ELb1ELb1ELb1ELb0ELb0EEENS1_21CollectiveEpilogueFwdINS6_IJSA_SC_SB_EEES9_SE_SG_Li256ELb1ELb1ELb0ELb0EEENS1_36VarlenDynamicPersistentTileSchedulerILi128ELi80ELi256ELi128ELb0ELb1ELb1ELb0ELb1ELb1EEEEEEEEEvNT_6ParamsE,@"STO_CUDA_ENTRY STV_DEFAULT"
_ZN7cutlass13device_kernelIN5flash11enable_sm90INS1_16FlashAttnFwdSm90INS1_25CollectiveMainloopFwdSm90ILi2EN4cute5tupleIJNS5_1CILi1EEES8_S8_EEENS6_IJNS7_ILi128EEENS7_ILi80EEENS7_ILi256EEEEEELi256ENS_6half_tEfNS_4arch4Sm90ELb0ELb0ELb1ELb1ELb0ELb0ELb0ELb1ELb1ELb1ELb0ELb0EEENS1_21CollectiveEpilogueFwdINS6_IJSA_SC_SB_EEES9_SE_SG_Li256ELb1ELb1ELb0ELb0EEENS1_36VarlenDynamicPersistentTileSchedulerILi128ELi80ELi256ELi128ELb0ELb1ELb1ELb0ELb1ELb1EEEEEEEEEvNT_6ParamsE:
        /* <DEDUP_REMOVED lines=18> */
.L_x_381:
[----:B------:R-:W-:Y:S05]  /*0120*/  BSYNC B0 ;  /* 0x0000000000007941 */ /* 0x000fea0003800000 */
.L_x_380:
        /* <DEDUP_REMOVED lines=41> */
.L_x_382:
        /* <DEDUP_REMOVED lines=22> */
.L_x_383:
        /* <DEDUP_REMOVED lines=18> */
.L_x_384:
        /* <DEDUP_REMOVED lines=22> */
.L_x_385:
        /* <DEDUP_REMOVED lines=22> */
.L_x_386:
        /* <DEDUP_REMOVED lines=8> */
.L_x_388:
[----:B------:R-:W-:-:S08]  /*0980*/  NOP ;  /* 0x0000000000007918 */ /* 0x000fd00000000000 */
[----:B------:R-:W1:Y:S02]  /*0990*/  USETMAXREG.TRY_ALLOC.CTAPOOL UP0, 0xf0 ;  /* 0x000000f0000079c8 */ /* 0x000e640008000600 */
[----:B-1----:R-:W-:-:S13]  /*09a0*/  PLOP3.LUT P0, PT, PT, PT, UP0, 0x80, 0x0 ;  /* 0x000000000000781c */ /* 0x002fda0003f0f008 */
[----:B------:R-:W-:Y:S05]  /*09b0*/  @!P0 BRA `(.L_x_388) ;  /* 0xfffffffc00f08947 */ /* 0x000fea000383ffff */
[----:B------:R-:W1:Y:S08]  /*09c0*/  S2UR UR5, SR_CgaCtaId ;  /* 0x00000000000579c3 */ /* 0x000e700000008800 */
[----:B------:R-:W-:Y:S06]  /*09d0*/  BAR.ARV 0x8, 0x180 ;  /* 0x0206000000007b1d */ /* 0x000fec0000002000 */
[----:B------:R-:W-:-:S02]  /*09e0*/  UMOV UR4, 0x400 ;  /* 0x0000040000047882 */ /* 0x000fc40000000000 */
[----:B------:R-:W-:Y:S01]  /*09f0*/  BAR.SYNC.DEFER_BLOCKING 0x5, 0x180 ;  /* 0x0146000000007b1d */ /* 0x000fe20000010000 */
[----:B-1----:R-:W-:-:S09]  /*0a00*/  ULEA UR4, UR5, UR4, 0x18 ;  /* 0x0000000405047291 */ /* 0x002fd2000f8ec03f */
[----:B------:R-:W1:Y:S01]  /*0a10*/  LDS.128 R12, [UR4+0x388d0] ;  /* 0x0388d004ff0c7984 */ /* 0x000e620008000c00 */
[----:B------:R-:W-:Y:S01]  /*0a20*/  ULDC UR4, c[0x0][0xc3c] ;  /* 0x00030f0000047ab9 */ /* 0x000fe20000000800 */
[----:B------:R-:W-:Y:S06]  /*0a30*/  BAR.ARV 0x4, 0x180 ;  /* 0x0106000000007b1d */ /* 0x000fec0000002000 */
[----:B-1----:R-:W-:-:S13]  /*0a40*/  ISETP.GE.AND P0, PT, R15, UR4, PT ;  /* 0x000000040f007c0c */ /* 0x002fda000bf06270 */
[----:B------:R-:W-:Y:S05]  /*0a50*/  @P0 EXIT ;  /* 0x000000000000094d */ /* 0x000fea0003800000 */
[----:B0-----:R-:W2:Y:S01]  /*0a60*/  LDL R2, [R1+0x5c] ;  /* 0x00005c0001027983 */ /* 0x001ea20000100800 */
[----:B------:R-:W-:Y:S01]  /*0a70*/  R2UR UR6, R13 ;  /* 0x000000000d0672ca */ /* 0x000fe200000e0000 */
[----:B------:R-:W-:Y:S01]  /*0a80*/  IMAD.MOV.U32 R218, RZ, RZ, RZ ;  /* 0x000000ffffda7224 */ /* 0x000fe200078e00ff */
[----:B------:R-:W-:Y:S01]  /*0a90*/  R2UR UR5, R14 ;  /* 0x000000000e0572ca */ /* 0x000fe200000e0000 */
[----:B------:R-:W0:Y:S01]  /*0aa0*/  S2R R0, SR_TID.X ;  /* 0x0000000000007919 */ /* 0x000e220000002100 */
[----:B------:R-:W-:Y:S01]  /*0ab0*/  CS2R R16, SRZ ;  /* 0x0000000000107805 */ /* 0x000fe2000001ff00 */
[----:B0-----:R-:W-:-:S05]  /*0ac0*/  VIADD R231, R0, 0xffffff80 ;  /* 0xffffff8000e77836 */ /* 0x001fca0000000000 */
[----:B------:R-:W-:-:S04]  /*0ad0*/  SHF.R.S32.HI R0, RZ, 0x1f, R231 ;  /* 0x0000001fff007819 */ /* 0x000fc800000114e7 */
[CC--:B------:R-:W-:Y:S02]  /*0ae0*/  LEA.HI R3, R0.reuse, R231.reuse, RZ, 0x4 ;  /* 0x000000e700037211 */ /* 0x0c0fe400078f20ff */
[----:B------:R-:W-:Y:S02]  /*0af0*/  LEA.HI R4, R0, R231, RZ, 0x5 ;  /* 0x000000e700047211 */ /* 0x000fe400078f28ff */
[----:B------:R-:W-:-:S03]  /*0b00*/  SHF.R.S32.HI R6, RZ, 0x4, R3 ;  /* 0x00000004ff067819 */ /* 0x000fc60000011403 */
[----:B------:R-:W-:Y:S01]  /*0b10*/  IMAD.SHL.U32 R5, R4, 0x20, RZ ;  /* 0x0000002004057824 */ /* 0x000fe200078e00ff */
[C---:B------:R-:W-:Y:S02]  /*0b20*/  LOP3.LUT R4, R3.reuse, 0x3fffff0, RZ, 0xc0, !PT ;  /* 0x03fffff003047812 */ /* 0x040fe400078ec0ff */
[----:B------:R-:W-:Y:S02]  /*0b30*/  LEA.HI R3, R3, R6, RZ, 0x1 ;  /* 0x0000000603037211 */ /* 0x000fe400078f08ff */
[----:B------:R-:W-:Y:S01]  /*0b40*/  LOP3.LUT R5, R5, 0xfffffc00, RZ, 0xc0, !PT ;  /* 0xfffffc0005057812 */ /* 0x000fe200078ec0ff */
[----:B------:R-:W-:Y:S01]  /*0b50*/  IMAD.IADD R4, R231, 0x1, -R4 ;  /* 0x00000001e7047824 */ /* 0x000fe200078e0a04 */
[----:B------:R-:W-:-:S03]  /*0b60*/  LOP3.LUT R3, R3, 0x1ffffffe, RZ, 0xc0, !PT ;  /* 0x1ffffffe03037812 */ /* 0x000fc600078ec0ff */
[----:B------:R-:W-:Y:S01]  /*0b70*/  IMAD R4, R4, 0x40, R5 ;  /* 0x0000004004047824 */ /* 0x000fe200078e0205 */
[----:B------:R-:W-:Y:S01]  /*0b80*/  LEA.HI R5, R0, R231, RZ, 0x2 ;  /* 0x000000e700057211 */ /* 0x000fe200078f10ff */
[----:B------:R-:W-:Y:S02]  /*0b90*/  IMAD.IADD R3, R6, 0x1, -R3 ;  /* 0x0000000106037824 */ /* 0x000fe400078e0a03 */
[----:B------:R-:W-:Y:S02]  /*0ba0*/  IMAD.MOV.U32 R6, RZ, RZ, -0x2 ;  /* 0xfffffffeff067424 */ /* 0x000fe400078e00ff */
[----:B------:R-:W-:Y:S01]  /*0bb0*/  IMAD R225, R3, 0x8, R4 ;  /* 0x0000000803e17824 */ /* 0x000fe200078e0204 */
[----:B------:R-:W-:-:S05]  /*0bc0*/  LOP3.LUT R4, R5, 0xfffffffc, RZ, 0xc0, !PT ;  /* 0xfffffffc05047812 */ /* 0x000fca00078ec0ff */
[----:B------:R-:W-:-:S05]  /*0bd0*/  IMAD.IADD R4, R231, 0x1, -R4 ;  /* 0x00000001e7047824 */ /* 0x000fca00078e0a04 */
[----:B------:R-:W-:-:S04]  /*0be0*/  LEA.HI R3, R4, R4, RZ, 0x1 ;  /* 0x0000000404037211 */ /* 0x000fc800078f08ff */
[----:B------:R-:W-:-:S05]  /*0bf0*/  LOP3.LUT R3, R3, 0x1ffffffe, RZ, 0xc0, !PT ;  /* 0x1ffffffe03037812 */ /* 0x000fca00078ec0ff */
[----:B------:R-:W-:Y:S01]  /*0c00*/  IMAD.IADD R3, R4, 0x1, -R3 ;  /* 0x0000000104037824 */ /* 0x000fe200078e0a03 */
[----:B--2---:R-:W-:Y:S02]  /*0c10*/  R2UR UR4, R2 ;  /* 0x00000000020472ca */ /* 0x004fe400000e0000 */
[CC--:B------:R-:W-:Y:S02]  /*0c20*/  LEA.HI R2, R0.reuse, R231.reuse, RZ, 0x7 ;  /* 0x000000e700027211 */ /* 0x0c0fe400078f38ff */
[----:B------:R-:W-:Y:S02]  /*0c30*/  LEA.HI R0, R0, R231, RZ, 0x3 ;  /* 0x000000e700007211 */ /* 0x000fe400078f18ff */
[C---:B------:R-:W-:Y:S02]  /*0c40*/  LOP3.LUT R220, R2.reuse, 0xffffff80, RZ, 0xc0, !PT ;  /* 0xffffff8002dc7812 */ /* 0x040fe400078ec0ff */
[----:B------:R-:W-:Y:S02]  /*0c50*/  SHF.R.S32.HI R221, RZ, 0x7, R2 ;  /* 0x00000007ffdd7819 */ /* 0x000fe40000011402 */
[----:B------:R-:W-:Y:S01]  /*0c60*/  SHF.R.S32.HI R217, RZ, 0x3, R0 ;  /* 0x00000003ffd97819 */ /* 0x000fe20000011400 */
[----:B------:R-:W-:Y:S01]  /*0c70*/  IMAD.IADD R220, R231, 0x1, -R220 ;  /* 0x00000001e7dc7824 */ /* 0x000fe200078e0adc */
[----:B------:R-:W-:Y:S01]  /*0c80*/  LEA.HI R2, R2, R221, RZ, 0x1 ;  /* 0x000000dd02027211 */ /* 0x000fe200078f08ff */
[----:B------:R-:W-:-:S03]  /*0c90*/  ULOP3.LUT UR4, UR4, 0x1, URZ, 0xfc, !UPT ;  /* 0x0000000104047892 */ /* 0x000fc6000f8efc3f */
[----:B------:R-:W-:Y:S02]  /*0ca0*/  SHF.R.S32.HI R7, RZ, 0x1f, R220 ;  /* 0x0000001fff077819 */ /* 0x000fe400000114dc */
[----:B------:R-:W-:Y:S01]  /*0cb0*/  LOP3.LUT R2, R2, 0x3fffffe, RZ, 0xc0, !PT ;  /* 0x03fffffe02027812 */ /* 0x000fe200078ec0ff */
[----:B------:R-:W-:Y:S01]  /*0cc0*/  IMAD.U32 R226, RZ, RZ, UR4 ;  /* 0x00000004ffe27e24 */ /* 0x000fe2000f8e00ff */
[CC--:B------:R-:W-:Y:S02]  /*0cd0*/  LEA.HI R8, R7.reuse, R220.reuse, RZ, 0x2 ;  /* 0x000000dc07087211 */ /* 0x0c0fe400078f10ff */
[----:B------:R-:W-:Y:S01]  /*0ce0*/  LEA.HI R7, R7, R220, RZ, 0x5 ;  /* 0x000000dc07077211 */ /* 0x000fe200078f28ff */
[----:B------:R-:W-:Y:S01]  /*0cf0*/  IMAD.IADD R222, R221, 0x1, -R2 ;  /* 0x00000001ddde7824 */ /* 0x000fe200078e0a02 */
[--C-:B------:R-:W-:Y:S02]  /*0d00*/  SHF.R.S32.HI R9, RZ, 0x2, R8.reuse ;  /* 0x00000002ff097819 */ /* 0x100fe40000011408 */
[----:B------:R-:W-:-:S02]  /*0d10*/  SHF.R.S32.HI R10, RZ, 0x1f, R8 ;  /* 0x0000001fff0a7819 */ /* 0x000fc40000011408 */
[----:B------:R-:W-:Y:S02]  /*0d20*/  LOP3.LUT R2, R0, 0xfffffff8, RZ, 0xc0, !PT ;  /* 0xfffffff800027812 */ /* 0x000fe400078ec0ff */
[----:B------:R-:W-:Y:S02]  /*0d30*/  LEA.HI R10, R10, R9, RZ, 0x3 ;  /* 0x000000090a0a7211 */ /* 0x000fe400078f18ff */
[----:B------:R-:W-:Y:S01]  /*0d40*/  SHF.R.S32.HI R7, RZ, 0x5, R7 ;  /* 0x00000005ff077819 */ /* 0x000fe20000011407 */
[----:B------:R-:W-:Y:S01]  /*0d50*/  IMAD.IADD R213, R231, 0x1, -R2 ;  /* 0x00000001e7d57824 */ /* 0x000fe200078e0a02 */
[----:B------:R-:W-:Y:S02]  /*0d60*/  LOP3.LUT R10, R10, 0xfffffff8, RZ, 0xc0, !PT ;  /* 0xfffffff80a0a7812 */ /* 0x000fe400078ec0ff */
[----:B------:R-:W-:Y:S01]  /*0d70*/  LOP3.LUT R5, R8, 0x7ffffffc, RZ, 0xc0, !PT ;  /* 0x7ffffffc08057812 */ /* 0x000fe200078ec0ff */
[----:B------:R-:W-:Y:S02]  /*0d80*/  IMAD.SHL.U32 R18, R213, 0x8, RZ ;  /* 0x00000008d5127824 */ /* 0x000fe400078e00ff */
[----:B------:R-:W-:-:S02]  /*0d90*/  IMAD.IADD R10, R9, 0x1, -R10 ;  /* 0x00000001090a7824 */ /* 0x000fc400078e0a0a */
[C---:B------:R-:W-:Y:S01]  /*0da0*/  VIADD R23, R18.reuse, 0x40 ;  /* 0x0000004012177836 */ /* 0x040fe20000000000 */
[----:B------:R-:W-:Y:S01]  /*0db0*/  SHF.R.S32.HI R230, RZ, 0x1f, R18 ;  /* 0x0000001fffe67819 */ /* 0x000fe20000011412 */
[----:B------:R-:W-:Y:S02]  /*0dc0*/  IMAD R7, R7, 0x10, R10 ;  /* 0x0000001007077824 */ /* 0x000fe400078e020a */
[C---:B------:R-:W-:Y:S01]  /*0dd0*/  VIADD R22, R18.reuse, 0x80 ;  /* 0x0000008012167836 */ /* 0x040fe20000000000 */
[----:B------:R-:W-:Y:S01]  /*0de0*/  SHF.R.S32.HI R229, RZ, 0x1f, R23 ;  /* 0x0000001fffe57819 */ /* 0x000fe20000011417 */
[----:B------:R-:W-:Y:S02]  /*0df0*/  VIADD R212, R18, 0xc0 ;  /* 0x000000c012d47836 */ /* 0x000fe40000000000 */
[----:B------:R-:W-:Y:S01]  /*0e00*/  IMAD.IADD R5, R220, 0x1, -R5 ;  /* 0x00000001dc057824 */ /* 0x000fe200078e0a05 */
[----:B------:R-:W-:Y:S01]  /*0e10*/  SHF.R.S32.HI R228, RZ, 0x1f, R22 ;  /* 0x0000001fffe47819 */ /* 0x000fe20000011416 */
[----:B------:R-:W-:Y:S01]  /*0e20*/  IMAD R222, R222, 0x40, R7 ;  /* 0x00000040dede7824 */ /* 0x000fe200078e0207 */
[----:B------:R-:W-:Y:S01]  /*0e30*/  SHF.R.S32.HI R227, RZ, 0x1f, R212 ;  /* 0x0000001fffe37819 */ /* 0x000fe200000114d4 */
[----:B------:R-:W-:-:S02]  /*0e40*/  IMAD R223, R5, R6, 0x50 ;  /* 0x0000005005df7424 */ /* 0x000fc400078e0206 */
[----:B------:R-:W-:Y:S02]  /*0e50*/  IMAD.MOV.U32 R7, RZ, RZ, R15 ;  /* 0x000000ffff077224 */ /* 0x000fe400078e000f */
[----:B------:R-:W-:-:S07]  /*0e60*/  IMAD R224, R3, 0x8, R222 ;  /* 0x0000000803e07824 */ /* 0x000fce00078e02de */
.L_x_431:
[----:B0-23--:R-:W0:Y:S01]  /*0e70*/  LDC.64 R2, c[0x0][0xc88] ;  /* 0x00032200ff027b82 */ /* 0x00de220000000a00 */
[----:B------:R-:W-:Y:S01]  /*0e80*/  ULDC.64 UR12, c[0x0][0x208] ;  /* 0x00008200000c7ab9 */ /* 0x000fe20000000a00 */
[----:B------:R-:W-:Y:S01]  /*0e90*/  ULDC.64 UR8, c[0x0][0xa28] ;  /* 0x00028a0000087ab9 */ /* 0x000fe20000000a00 */
[----:B------:R-:W-:Y:S01]  /*0ea0*/  ULDC.64 UR10, c[0x0][0xa20] ;  /* 0x00028800000a7ab9 */ /* 0x000fe20000000a00 */
[----:B0-----:R-:W-:-:S06]  /*0eb0*/  IMAD.WIDE R2, R7, 0x4, R2 ;  /* 0x0000000407027825 */ /* 0x001fcc00078e0202 */
[----:B------:R-:W2:Y:S01]  /*0ec0*/  LDG.E R2, desc[UR12][R2.64] ;  /* 0x0000000c02027981 */ /* 0x000ea2000c1e1900 */
[----:B------:R-:W-:Y:S02]  /*0ed0*/  UISETP.NE.U32.AND UP0, UPT, UR8, URZ, UPT ;  /* 0x0000003f0800728c */ /* 0x000fe4000bf05070 */
[----:B------:R-:W-:Y:S02]  /*0ee0*/  UISETP.NE.U32.AND UP1, UPT, UR10, URZ, UPT ;  /* 0x0000003f0a00728c */ /* 0x000fe4000bf25070 */
[----:B------:R-:W-:Y:S02]  /*0ef0*/  UISETP.NE.AND.EX UP0, UPT, UR9, URZ, UPT, UP0 ;  /* 0x0000003f0900728c */ /* 0x000fe4000bf05300 */
[----:B------:R-:W-:-:S04]  /*0f00*/  UISETP.NE.AND.EX UP1, UPT, UR11, URZ, UPT, UP1 ;  /* 0x0000003f0b00728c */ /* 0x000fc8000bf25310 */
[----:B------:R-:W-:Y:S02]  /*0f10*/  PLOP3.LUT P0, PT, PT, PT, UP0, 0x80, 0x0 ;  /* 0x000000000000781c */ /* 0x000fe40003f0f008 */
[----:B------:R-:W-:Y:S02]  /*0f20*/  PLOP3.LUT P1, PT, PT, PT, UP1, 0x80, 0x0 ;  /* 0x000000000000781c */ /* 0x000fe40003f2f018 */
[----:B--2---:R-:W-:-:S13]  /*0f30*/  R2UR UR4, R2 ;  /* 0x00000000020472ca */ /* 0x004fda00000e0000 */
[----:B------:R-:W-:Y:S02]  /*0f40*/  USHF.R.S32.HI UR7, URZ, 0x1f, UR4 ;  /* 0x0000001f3f077899 */ /* 0x000fe40008011404 */
[----:B------:R-:W-:Y:S01]  /*0f50*/  IMAD.U32 R216, RZ, RZ, UR4 ;  /* 0x00000004ffd87e24 */ /* 0x000fe2000f8e00ff */
[----:B------:R-:W-:Y:S02]  /*0f60*/  @UP0 ULEA UR8, UP2, UR4, UR8, 0x2 ;  /* 0x0000000804080291 */ /* 0x000fe4000f84103f */
[----:B------:R-:W-:Y:S02]  /*0f70*/  @UP1 ULEA UR10, UP3, UR4, UR10, 0x2 ;  /* 0x0000000a040a1291 */ /* 0x000fe4000f86103f */
[----:B------:R-:W-:Y:S01]  /*0f80*/  @UP0 ULEA.HI.X UR9, UR4, UR9, UR7, 0x2, UP2 ;  /* 0x0000000904090291 */ /* 0x000fe200090f1407 */
[----:B------:R-:W-:Y:S01]  /*0f90*/  IMAD.U32 R214, RZ, RZ, UR6 ;  /* 0x00000006ffd67e24 */ /* 0x000fe2000f8e00ff */
[----:B------:R-:W-:Y:S01]  /*0fa0*/  @UP1 ULEA.HI.X UR11, UR4, UR11, UR7, 0x2, UP3 ;  /* 0x0000000b040b1291 */ /* 0x000fe200098f1407 */
[----:B------:R-:W-:Y:S01]  /*0fb0*/  IMAD.U32 R2, RZ, RZ, UR8 ;  /* 0x00000008ff027e24 */ /* 0x000fe2000f8e00ff */
[----:B------:R-:W-:Y:S01]  /*0fc0*/  ULDC UR6, c[0x0][0x2f0] ;  /* 0x0000bc0000067ab9 */ /* 0x000fe20000000800 */
[----:B------:R-:W-:Y:S01]  /*0fd0*/  IMAD.U32 R4, RZ, RZ, UR10 ;  /* 0x0000000aff047e24 */ /* 0x000fe2000f8e00ff */
[----:B------:R-:W-:Y:S01]  /*0fe0*/  ULDC UR4, c[0x0][0x424] ;  /* 0x0001090000047ab9 */ /* 0x000fe20000000800 */
[----:B------:R-:W-:Y:S01]  /*0ff0*/  IMAD.U32 R3, RZ, RZ, UR9 ;  /* 0x00000009ff037e24 */ /* 0x000fe2000f8e00ff */
[----:B------:R-:W-:Y:S01]  /*1000*/  ULDC.64 UR8, c[0x0][0x418] ;  /* 0x0001060000087ab9 */ /* 0x000fe20000000a00 */
[----:B------:R-:W-:Y:S01]  /*1010*/  IMAD.U32 R5, RZ, RZ, UR11 ;  /* 0x0000000bff057e24 */ /* 0x000fe2000f8e00ff */
[----:B------:R-:W-:Y:S01]  /*1020*/  UMOV UR60, URZ ;  /* 0x0000003f003c7c82 */ /* 0x000fe20008000000 */
[----:B------:R-:W-:Y:S01]  /*1030*/  IMAD.U32 R219, RZ, RZ, UR7 ;  /* 0x00000007ffdb7e24 */ /* 0x000fe2000f8e00ff */
[----:B------:R-:W2:Y:S04]  /*1040*/  @P0 LDG.E R2, desc[UR12][R2.64] ;  /* 0x0000000c02020981 */ /* 0x000ea8000c1e1900 */
[----:B------:R-:W3:Y:S01]  /*1050*/  @P1 LDG.E R4, desc[UR12][R4.64] ;  /* 0x0000000c04041981 */ /* 0x000ee2000c1e1900 */
[----:B------:R-:W-:Y:S01]  /*1060*/  UISETP.NE.U32.AND UP0, UPT, UR8, URZ, UPT ;  /* 0x0000003f0800728c */ /* 0x000fe2000bf05070 */
[----:B------:R-:W-:Y:S01]  /*1070*/  IMAD.MOV.U32 R0, RZ, RZ, RZ ;  /* 0x000000ffff007224 */ /* 0x000fe200078e00ff */
[----:B------:R-:W-:-:S02]  /*1080*/  CS2R R150, SRZ ;  /* 0x0000000000967805 */ /* 0x000fc4000001ff00 */
[----:B------:R-:W-:Y:S01]  /*1090*/  CS2R R148, SRZ ;  /* 0x0000000000947805 */ /* 0x000fe2000001ff00 */
[----:B------:R-:W-:Y:S01]  /*10a0*/  UISETP.NE.AND.EX UP0, UPT, UR9, URZ, UPT, UP0 ;  /* 0x0000003f0900728c */ /* 0x000fe2000bf05300 */
[----:B------:R-:W-:Y:S02]  /*10b0*/  CS2R R146, SRZ ;  /* 0x0000000000927805 */ /* 0x000fe4000001ff00 */
[----:B------:R-:W-:Y:S02]  /*10c0*/  CS2R R144, SRZ ;  /* 0x0000000000907805 */ /* 0x000fe4000001ff00 */
[----:B------:R-:W-:Y:S01]  /*10d0*/  CS2R R142, SRZ ;  /* 0x00000000008e7805 */ /* 0x000fe2000001ff00 */
[----:B------:R-:W-:Y:S01]  /*10e0*/  USEL UR4, UR4, 0x1, UP0 ;  /* 0x0000000104047887 */ /* 0x000fe20008000000 */
[----:B------:R-:W-:Y:S02]  /*10f0*/  CS2R R140, SRZ ;  /* 0x00000000008c7805 */ /* 0x000fe4000001ff00 */
[----:B------:R-:W-:-:S02]  /*1100*/  CS2R R138, SRZ ;  /* 0x00000000008a7805 */ /* 0x000fc4000001ff00 */
[----:B------:R-:W-:Y:S01]  /*1110*/  CS2R R136, SRZ ;  /* 0x0000000000887805 */ /* 0x000fe2000001ff00 */
[----:B------:R-:W-:Y:S01]  /*1120*/  UIMAD UR4, UR4, UR6, URZ ;  /* 0x00000006040472a4 */ /* 0x000fe2000f8e023f */
        /* <DEDUP_REMOVED lines=19> */
[----:B------:R-:W-:Y:S01]  /*1260*/  CS2R R96, SRZ ;  /* 0x0000000000607805 */ /* 0x000fe2000001ff00 */
[----:B------:R-:W-:Y:S01]  /*1270*/  IMAD.MOV.U32 R165, RZ, RZ, RZ ;  /* 0x000000ffffa57224 */ /* 0x000fe200078e00ff */
[----:B------:R-:W-:Y:S02]  /*1280*/  CS2R R86, SRZ ;  /* 0x0000000000567805 */ /* 0x000fe4000001ff00 */
[----:B------:R-:W-:Y:S02]  /*1290*/  CS2R R92, SRZ ;  /* 0x00000000005c7805 */ /* 0x000fe4000001ff00 */
[----:B------:R-:W-:-:S02]  /*12a0*/  CS2R R90, SRZ ;  /* 0x00000000005a7805 */ /* 0x000fc4000001ff00 */
[----:B------:R-:W-:Y:S02]  /*12b0*/  CS2R R88, SRZ ;  /* 0x0000000000587805 */ /* 0x000fe4000001ff00 */
[----:B------:R-:W-:Y:S02]  /*12c0*/  CS2R R82, SRZ ;  /* 0x0000000000527805 */ /* 0x000fe4000001ff00 */
[----:B-1----:R-:W-:Y:S02]  /*12d0*/  CS2R R84, SRZ ;  /* 0x0000000000547805 */ /* 0x002fe4000001ff00 */
[----:B------:R-:W-:Y:S01]  /*12e0*/  CS2R R80, SRZ ;  /* 0x0000000000507805 */ /* 0x000fe2000001ff00 */
[----:B------:R-:W-:Y:S01]  /*12f0*/  IMAD.MOV.U32 R19, RZ, RZ, RZ ;  /* 0x000000ffff137224 */ /* 0x000fe200078e00ff */
[----:B------:R-:W-:Y:S02]  /*1300*/  CS2R R74, SRZ ;  /* 0x00000000004a7805 */ /* 0x000fe4000001ff00 */
[----:B------:R-:W-:-:S02]  /*1310*/  CS2R R76, SRZ ;  /* 0x00000000004c7805 */ /* 0x000fc4000001ff00 */
[----:B------:R-:W-:Y:S02]  /*1320*/  MOV R153, RZ ;  /* 0x000000ff00997202 */ /* 0x000fe40000000f00 */
        /* <DEDUP_REMOVED lines=15> */
[----:B------:R-:W-:Y:S01]  /*1420*/  CS2R R44, SRZ ;  /* 0x00000000002c7805 */ /* 0x000fe2000001ff00 */
[----:B------:R-:W-:Y:S02]  /*1430*/  IMAD.MOV.U32 R41, RZ, RZ, RZ ;  /* 0x000000ffff297224 */ /* 0x000fe400078e00ff */
[----:B------:R-:W-:Y:S01]  /*1440*/  IMAD.U32 R215, RZ, RZ, UR5 ;  /* 0x00000005ffd77e24 */ /* 0x000fe2000f8e00ff */
[----:B--2---:R-:W-:-:S02]  /*1450*/  @P0 R2UR UR60, R2 ;  /* 0x00000000023c02ca */ /* 0x004fc400000e0000 */
[----:B------:R-:W-:Y:S02]  /*1460*/  CS2R R2, SRZ ;  /* 0x0000000000027805 */ /* 0x000fe4000001ff00 */
[----:B------:R-:W-:Y:S02]  /*1470*/  PLOP3.LUT P0, PT, PT, PT, PT, 0x80, 0x0 ;  /* 0x000000000000781c */ /* 0x000fe40003f0f070 */
[----:B---3--:R-:W-:Y:S01]  /*1480*/  @P1 R2UR UR4, R4 ;  /* 0x00000000040412ca */ /* 0x008fe200000e0000 */
[----:B----4-:R-:W-:-:S14]  /*1490*/  @P1 BRA `(.L_x_389) ;  /* 0x00000000003c1947 */ /* 0x010fdc0003800000 */
[----:B------:R-:W-:Y:S02]  /*14a0*/  ULDC.64 UR6, c[0x0][0xa08] ;  /* 0x0002820000067ab9 */ /* 0x000fe40000000a00 */
[----:B------:R-:W-:-:S04]  /*14b0*/  ISETP.NE.U32.AND P1, PT, RZ, UR6, PT ;  /* 0x00000006ff007c0c */ /* 0x000fc8000bf25070 */
[----:B------:R-:W-:-:S13]  /*14c0*/  ISETP.NE.AND.EX P1, PT, RZ, UR7, PT, P1 ;  /* 0x00000007ff007c0c */ /* 0x000fda000bf25310 */
[----:B------:R-:W-:Y:S05]  /*14d0*/  @!P1 BRA `(.L_x_389) ;  /* 0x00000000002c9947 */ /* 0x000fea0003800000 */
[----:B------:R-:W-:Y:S01]  /*14e0*/  R2UR UR8, R216 ;  /* 0x00000000d80872ca */ /* 0x000fe200000e0000 */
[----:B------:R-:W-:Y:S01]  /*14f0*/  ULDC.64 UR4, c[0x0][0xa08] ;  /* 0x0002820000047ab9 */ /* 0x000fe20000000a00 */
[----:B------:R-:W-:-:S11]  /*1500*/  ULDC.64 UR6, c[0x0][0x208] ;  /* 0x0000820000067ab9 */ /* 0x000fd60000000a00 */
[----:B------:R-:W-:-:S06]  /*1510*/  UIMAD.WIDE UR4, UR8, 0x4, UR4 ;  /* 0x00000004080478a5 */ /* 0x000fcc000f8e0204 */
[----:B------:R-:W-:Y:S02]  /*1520*/  IMAD.U32 R4, RZ, RZ, UR4 ;  /* 0x00000004ff047e24 */ /* 0x000fe4000f8e00ff */
[----:B------:R-:W-:-:S05]  /*1530*/  IMAD.U32 R5, RZ, RZ, UR5 ;  /* 0x00000005ff057e24 */ /* 0x000fca000f8e00ff */
[----:B------:R-:W2:Y:S04]  /*1540*/  LDG.E R7, desc[UR6][R4.64] ;  /* 0x0000000604077981 */ /* 0x000ea8000c1e1900 */
[----:B------:R-:W3:Y:S01]  /*1550*/  LDG.E R6, desc[UR6][R4.64+0x4] ;  /* 0x0000040604067981 */ /* 0x000ee2000c1e1900 */
[----:B--2---:R-:W-:Y:S02]  /*1560*/  R2UR UR4, R7 ;  /* 0x00000000070472ca */ /* 0x004fe400000e0000 */
[----:B---3--:R-:W-:-:S13]  /*1570*/  R2UR UR5, R6 ;  /* 0x00000000060572ca */ /* 0x008fda00000e0000 */
[----:B------:R-:W-:-:S12]  /*1580*/  UIADD3 UR4, -UR4, UR5, URZ ;  /* 0x0000000504047290 */ /* 0x000fd8000fffe13f */
.L_x_389:
[----:B------:R-:W-:Y:S01]  /*1590*/  UIADD3 UR60, -UR60, UR4, URZ ;  /* 0x000000043c3c7290 */ /* 0x000fe2000fffe13f */
[----:B------:R-:W-:Y:S01]  /*15a0*/  IMAD.MOV.U32 R40, RZ, RZ, RZ ;  /* 0x000000ffff287224 */ /* 0x000fe200078e00ff */
[----:B------:R-:W-:Y:S02]  /*15b0*/  CS2R R162, SRZ ;  /* 0x0000000000a27805 */ /* 0x000fe4000001ff00 */
[----:B------:R-:W-:Y:S01]  /*15c0*/  CS2R R34, SRZ ;  /* 0x0000000000227805 */ /* 0x000fe2000001ff00 */
[----:B------:R-:W-:Y:S01]  /*15d0*/  UIADD3 UR4, UR60, 0x4f, URZ ;  /* 0x0000004f3c047890 */ /* 0x000fe2000fffe03f */
[----:B------:R-:W-:Y:S01]  /*15e0*/  CS2R R36, SRZ ;  /* 0x0000000000247805 */ /* 0x000fe2000001ff00 */
[----:B------:R-:W-:Y:S01]  /*15f0*/  UISETP.GE.AND UP0, UPT, UR60, 0x1, UPT ;  /* 0x000000013c00788c */ /* 0x000fe2000bf06270 */
[----:B------:R-:W-:Y:S01]  /*1600*/  CS2R R32, SRZ ;  /* 0x0000000000207805 */ /* 0x000fe2000001ff00 */
[----:B------:R-:W-:Y:S01]  /*1610*/  UIMAD.WIDE UR4, UR4, 0x66666667, URZ ;  /* 0x66666667040478a5 */ /* 0x000fe2000f8e023f */
[----:B------:R-:W-:Y:S01]  /*1620*/  IMAD.MOV.U32 R8, RZ, RZ, RZ ;  /* 0x000000ffff087224 */ /* 0x000fe200078e00ff */
[----:B------:R-:W-:-:S02]  /*1630*/  CS2R R26, SRZ ;  /* 0x00000000001a7805 */ /* 0x000fc4000001ff00 */
[----:B------:R-:W-:Y:S02]  /*1640*/  CS2R R28, SRZ ;  /* 0x00000000001c7805 */ /* 0x000fe4000001ff00 */
[----:B------:R-:W-:Y:S01]  /*1650*/  PLOP3.LUT P1, PT, PT, PT, UP0, 0x80, 0x0 ;  /* 0x000000000000781c */ /* 0x000fe20003f2f008 */
[----:B------:R-:W-:Y:S01]  /*1660*/  USHF.R.U32.HI UR4, URZ, 0x1f, UR5 ;  /* 0x0000001f3f047899 */ /* 0x000fe20008011605 */
[----:B------:R-:W-:Y:S01]  /*1670*/  IMAD.MOV.U32 R164, RZ, RZ, RZ ;  /* 0x000000ffffa47224 */ /* 0x000fe200078e00ff */
[----:B------:R-:W-:Y:S02]  /*1680*/  CS2R R24, SRZ ;  /* 0x0000000000187805 */ /* 0x000fe4000001ff00 */
[----:B------:R-:W-:-:S06]  /*1690*/  ULEA.HI.SX32 UR4, UR5, UR4, 0x1b ;  /* 0x0000000405047291 */ /* 0x000fcc000f8fda3f */
[----:B------:R-:W-:Y:S02]  /*16a0*/  IMAD.U32 R152, RZ, RZ, UR4 ;  /* 0x00000004ff987e24 */ /* 0x000fe4000f8e00ff */
[----:B------:R-:W-:Y:S05]  /*16b0*/  @!P1 BRA `(.L_x_390) ;  /* 0x0000009c00649947 */ /* 0x000fea0003800000 */
[----:B------:R-:W0:Y:S01]  /*16c0*/  SHFL.IDX PT, R0, R221, RZ, 0x1f ;  /* 0x00001fffdd007589 */ /* 0x000e2200000e0000 */
[----:B------:R-:W1:Y:S01]  /*16d0*/  S2UR UR7, SR_CgaCtaId ;  /* 0x00000000000779c3 */ /* 0x000e620000008800 */
[----:B------:R-:W-:Y:S01]  /*16e0*/  UMOV UR6, 0x400 ;  /* 0x0000040000067882 */ /* 0x000fe20000000000 */
[----:B0-----:R-:W-:Y:S01]  /*16f0*/  R2UR UR4, R0 ;  /* 0x00000000000472ca */ /* 0x001fe200000e0000 */
[----:B-1----:R-:W-:-:S04]  /*1700*/  ULEA UR6, UR7, UR6, 0x18 ;  /* 0x0000000607067291 */ /* 0x002fc8000f8ec03f */
[----:B------:R-:W-:-:S04]  /*1710*/  UIADD3 UR6, UR6, 0x14400, URZ ;  /* 0x0001440006067890 */ /* 0x000fc8000fffe03f */
[----:B------:R-:W-:-:S04]  /*1720*/  ULOP3.LUT UP0, URZ, UR6, 0x9f, URZ, 0xc0, !UPT ;  /* 0x0000009f063f7892 */ /* 0x000fc8000f80c03f */
[----:B------:R-:W-:Y:S02]  /*1730*/  ULEA.HI UR5, UR4, UR4, URZ, 0x1 ;  /* 0x0000000404057291 */ /* 0x000fe4000f8f083f */
[----:B------:R-:W-:Y:S02]  /*1740*/  PLOP3.LUT P0, PT, PT, PT, UP0, 0x80, 0x0 ;  /* 0x000000000000781c */ /* 0x000fe40003f0f008 */
[----:B------:R-:W-:-:S04]  /*1750*/  ULOP3.LUT UR5, UR5, 0x1e, URZ, 0xc0, !UPT ;  /* 0x0000001e05057892 */ /* 0x000fc8000f8ec03f */
[----:B------:R-:W-:-:S04]  /*1760*/  UIADD3 UR5, UR4, -UR5, URZ ;  /* 0x8000000504057290 */ /* 0x000fc8000fffe03f */
[----:B------:R-:W-:-:S04]  /*1770*/  ULEA UR5, UR5, UR6, 0xd ;  /* 0x0000000605057291 */ /* 0x000fc8000f8e683f */
[----:B------:R-:W-:-:S04]  /*1780*/  USHF.R.U32.HI UR5, URZ, 0x4, UR5 ;  /* 0x000000043f057899 */ /* 0x000fc80008011605 */
[----:B------:R-:W-:Y:S01]  /*1790*/  ULOP3.LUT UR36, UR5, 0x3fff, URZ, 0xc0, !UPT ;  /* 0x00003fff05247892 */ /* 0x000fe2000f8ec03f */
[----:B------:R-:W-:Y:S11]  /*17a0*/  @!P0 BRA `(.L_x_391) ;  /* 0x0000000000408947 */ /* 0x000ff60003800000 */
        /* <DEDUP_REMOVED lines=16> */
.L_x_391:
[----:B------:R-:W0:Y:S01]  /*18b0*/  S2UR UR5, SR_CgaCtaId ;  /* 0x00000000000579c3 */ /* 0x000e220000008800 */
[----:B------:R-:W-:Y:S01]  /*18c0*/  LEA.HI R0, R218, R218, RZ, 0x1 ;  /* 0x000000dada007211 */ /* 0x000fe200078f08ff */
[----:B------:R-:W-:Y:S01]  /*18d0*/  UMOV UR4, 0x400 ;  /* 0x0000040000047882 */ /* 0x000fe20000000000 */
[----:B------:R-:W-:Y:S01]  /*18e0*/  R2UR UR6, R226 ;  /* 0x00000000e20672ca */ /* 0x000fe200000e0000 */
[----:B------:R-:W-:Y:S01]  /*18f0*/  BSSY B0, `(.L_x_392) ;  /* 0x000000a000007945 */ /* 0x000fe20003800000 */
[----:B------:R-:W-:-:S05]  /*1900*/  LOP3.LUT R3, R0, 0xfffffffe, RZ, 0xc0, !PT ;  /* 0xfffffffe00037812 */ /* 0x000fca00078ec0ff */
[----:B------:R-:W-:-:S05]  /*1910*/  IMAD.IADD R0, R218, 0x1, -R3 ;  /* 0x00000001da007824 */ /* 0x000fca00078e0a03 */
[----:B------:R-:W-:Y:S01]  /*1920*/  SHF.L.U32 R0, R0, 0x1f, RZ ;  /* 0x0000001f00007819 */ /* 0x000fe200000006ff */
[----:B------:R-:W-:-:S05]  /*1930*/  IMAD.U32 R2, RZ, RZ, UR6 ;  /* 0x00000006ff027e24 */ /* 0x000fca000f8e00ff */
[----:B------:R-:W-:Y:S01]  /*1940*/  ISETP.NE.AND P0, PT, R2, 0x3, PT ;  /* 0x000000030200780c */ /* 0x000fe20003f05270 */
[----:B0-----:R-:W-:-:S06]  /*1950*/  ULEA UR4, UR5, UR4, 0x18 ;  /* 0x0000000405047291 */ /* 0x001fcc000f8ec03f */
[----:B------:R-:W-:-:S04]  /*1960*/  IMAD.U32 R5, RZ, RZ, UR4 ;  /* 0x00000004ff057e24 */ /* 0x000fc8000f8e00ff */
[----:B------:R-:W0:Y:S02]  /*1970*/  SYNCS.PHASECHK.TRANS64.TRYWAIT P1, [R5+URZ+0x38800], R0 ;  /* 0x03880000050075a7 */ /* 0x000e24000802017f */
[----:B0-----:R-:W-:Y:S05]  /*1980*/  @!P1 BRA `(.L_x_393) ;  /* 0x0000013800349947 */ /* 0x001fea0003800000 */
.L_x_567:
[----:B------:R-:W-:Y:S05]  /*1990*/  BSYNC B0 ;  /* 0x0000000000007941 */ /* 0x000fea0003800000 */
.L_x_392:
[----:B------:R-:W-:Y:S05]  /*19a0*/  @!P0 BRA `(.L_x_394) ;  /* 0x0000000000048947 */ /* 0x000fea0003800000 */
[----:B------:R-:W-:Y:S01]  /*19b0*/  BPT.TRAP 0x1 ;  /* 0x000000040000795c */ /* 0x000fe20000300000 */
.L_x_394:
[----:B0-----:R-:W-:Y:S01]  /*19c0*/  IMAD R0, R16, 0x8, R5 ;  /* 0x0000000810007824 */ /* 0x001fe200078e0205 */
[----:B------:R-:W-:-:S04]  /*19d0*/  SHF.L.U32 R3, R17, 0x1f, RZ ;  /* 0x0000001f11037819 */ /* 0x000fc800000006ff */
[----:B------:R0:W1:Y:S01]  /*19e0*/  SYNCS.PHASECHK.TRANS64.TRYWAIT P2, [R0+URZ+0x38830], R3 ;  /* 0x03883003000075a7 */ /* 0x000062000804017f */
[----:B------:R-:W-:Y:S05]  /*19f0*/  @!P0 BRA `(.L_x_395) ;  /* 0x0000000000048947 */ /* 0x000fea0003800000 */
[----:B------:R-:W-:Y:S01]  /*1a00*/  BPT.TRAP 0x1 ;  /* 0x000000040000795c */ /* 0x000fe20000300000 */
.L_x_395:
[----:B------:R-:W2:Y:S01]  /*1a10*/  S2R R2, SR_TID.X ;  /* 0x0000000000027919 */ /* 0x000ea20000002100 */
[----:B------:R-:W-:Y:S01]  /*1a20*/  IMAD.MOV.U32 R151, RZ, RZ, RZ ;  /* 0x000000ffff977224 */ /* 0x000fe200078e00ff */
[----:B--2---:R-:W-:Y:S01]  /*1a30*/  LOP3.LUT P1, RZ, R2, 0x7f, RZ, 0xc0, !PT ;  /* 0x0000007f02ff7812 */ /* 0x004fe2000782c0ff */
[----:B-1----:R-:W-:-:S12]  /*1a40*/  @P2 BRA `(.L_x_396) ;  /* 0x0000000000082947 */ /* 0x002fd80003800000 */
[----:B------:R-:W1:Y:S02]  /*1a50*/  SYNCS.PHASECHK.TRANS64.TRYWAIT P2, [R0+URZ+0x38830], R3 ;  /* 0x03883003000075a7 */ /* 0x000e64000804017f */
[----:B-1----:R-:W-:Y:S05]  /*1a60*/  @!P2 BRA `(.L_x_397) ;  /* 0x000001380010a947 */ /* 0x002fea0003800000 */
.L_x_396:
[----:B------:R-:W-:Y:S05]  /*1a70*/  WARPSYNC.ALL ;  /* 0x0000000000007948 */ /* 0x000fea0003800000 */
[----:B------:R-:W-:Y:S01]  /*1a80*/  R2UR UR4, R5 ;  /* 0x00000000050472ca */ /* 0x000fe200000e0000 */
[----:B------:R-:W-:Y:S01]  /*1a90*/  ULOP3.LUT UR5, UR36, 0x10000, URZ, 0xfc, !UPT ;  /* 0x0001000024057892 */ /* 0x000fe2000f8efc3f */
[----:B------:R-:W-:Y:S01]  /*1aa0*/  R2UR UR6, R16 ;  /* 0x00000000100672ca */ /* 0x000fe200000e0000 */
[----:B------:R-:W-:Y:S01]  /*1ab0*/  WARPGROUP.ARRIVE ;  /* 0x00000000000079c5 */ /* 0x000fe20000000000 */
[----:B------:R-:W-:Y:S01]  /*1ac0*/  UMOV UR9, 0x40000040 ;  /* 0x4000004000097882 */ /* 0x000fe20000000000 */
[----:B------:R-:W-:Y:S01]  /*1ad0*/  UMOV UR11, 0x40000040 ;  /* 0x40000040000b7882 */ /* 0x000fe20000000000 */
[----:B------:R-:W-:Y:S01]  /*1ae0*/  UMOV UR21, UR9 ;  /* 0x0000000900157c82 */ /* 0x000fe20008000000 */
[----:B------:R-:W-:Y:S01]  /*1af0*/  IMAD.U32 R13, RZ, RZ, UR9 ;  /* 0x00000009ff0d7e24 */ /* 0x000fe2000f8e00ff */
[----:B------:R-:W-:Y:S01]  /*1b00*/  UMOV UR8, UR5 ;  /* 0x0000000500087c82 */ /* 0x000fe20008000000 */
[----:B------:R-:W-:Y:S01]  /*1b10*/  UMOV UR13, UR21 ;  /* 0x00000015000d7c82 */ /* 0x000fe20008000000 */
[----:B------:R-:W-:Y:S01]  /*1b20*/  UMOV UR20, UR8 ;  /* 0x0000000800147c82 */ /* 0x000fe20008000000 */
[----:B------:R-:W-:Y:S01]  /*1b30*/  IMAD.U32 R12, RZ, RZ, UR8 ;  /* 0x00000008ff0c7e24 */ /* 0x000fe2000f8e00ff */
[----:B------:R-:W-:Y:S01]  /*1b40*/  UMOV UR12, UR20 ;  /* 0x00000014000c7c82 */ /* 0x000fe20008000000 */
[----:B------:R-:W-:Y:S01]  /*1b50*/  UIADD3 UR4, UR4, 0x24400, URZ ;  /* 0x0002440004047890 */ /* 0x000fe2000fffe03f */
[----:B------:R-:W-:Y:S01]  /*1b60*/  P2R R64, PR, RZ, 0x1 ;  /* 0x00000001ff407803 */ /* 0x000fe20000000000 */
[----:B------:R-:W-:Y:S01]  /*1b70*/  UMOV UR15, 0x40000040 ;  /* 0x40000040000f7882 */ /* 0x000fe20000000000 */
[----:B------:R-:W-:Y:S01]  /*1b80*/  UMOV UR16, UR20 ;  /* 0x0000001400107c82 */ /* 0x000fe20008000000 */
[----:B------:R-:W-:Y:S01]  /*1b90*/  USHF.R.U32.HI UR4, URZ, 0x4, UR4 ;  /* 0x000000043f047899 */ /* 0x000fe20008011604 */
[----:B01----:R-:W-:Y:S01]  /*1ba0*/  @!P1 VIADD R0, R0, 0x38840 ;  /* 0x0003884000009836 */ /* 0x003fe20000000000 */
[----:B------:R-:W-:Y:S01]  /*1bb0*/  UMOV UR17, UR21 ;  /* 0x0000001500117c82 */ /* 0x000fe20008000000 */
[----:B------:R-:W-:Y:S01]  /*1bc0*/  UMOV UR19, 0x40000040 ;  /* 0x4000004000137882 */ /* 0x000fe20000000000 */
[----:B------:R-:W-:Y:S01]  /*1bd0*/  ULOP3.LUT UR4, UR4, 0x3fff, URZ, 0xc0, !UPT ;  /* 0x00003fff04047892 */ /* 0x000fe2000f8ec03f */
[--C-:B------:R-:W-:Y:S01]  /*1be0*/  IMAD.MOV.U32 R150, RZ, RZ, R151.reuse ;  /* 0x000000ffff967224 */ /* 0x100fe200078e0097 */
[----:B------:R-:W-:Y:S01]  /*1bf0*/  UMOV UR23, 0x40000040 ;  /* 0x4000004000177882 */ /* 0x000fe20000000000 */
[----:B------:R-:W-:Y:S01]  /*1c00*/  UMOV UR27, 0x40000040 ;  /* 0x40000040001b7882 */ /* 0x000fe20000000000 */
[----:B------:R-:W-:Y:S01]  /*1c10*/  ULOP3.LUT UR7, UR4, 0x10000, URZ, 0xfc, !UPT ;  /* 0x0001000004077892 */ /* 0x000fe2000f8efc3f */
[----:B------:R-:W-:Y:S01]  /*1c20*/  @!P1 PRMT R0, RZ, 0x654, R0 ;  /* 0x00000654ff009816 */ /* 0x000fe20000000000 */
[----:B------:R-:W-:Y:S01]  /*1c30*/  UMOV UR31, 0x40000040 ;  /* 0x40000040001f7882 */ /* 0x000fe20000000000 */
[----:B------:R-:W-:Y:S01]  /*1c40*/  UMOV UR35, 0x40000040 ;  /* 0x4000004000237882 */ /* 0x000fe20000000000 */
[----:B------:R-:W-:Y:S01]  /*1c50*/  UIMAD UR4, UR6, 0xa00, UR7 ;  /* 0x00000a00060478a4 */ /* 0x000fe2000f8e0207 */
[--C-:B------:R-:W-:Y:S01]  /*1c60*/  IMAD.MOV.U32 R149, RZ, RZ, R151.reuse ;  /* 0x000000ffff957224 */ /* 0x100fe200078e0097 */
[----:B------:R-:W-:Y:S01]  /*1c70*/  UIADD3 UR6, UR5, 0x2, URZ ;  /* 0x0000000205067890 */ /* 0x000fe2000fffe03f */
[----:B------:R-:W-:Y:S01]  /*1c80*/  IMAD.U32 R19, RZ, RZ, UR7 ;  /* 0x00000007ff137e24 */ /* 0x000fe2000f8e00ff */
[----:B------:R-:W-:Y:S01]  /*1c90*/  UIADD3 UR14, UR4, 0x100, URZ ;  /* 0x00000100040e7890 */ /* 0x000fe2000fffe03f */
[--C-:B------:R-:W-:Y:S01]  /*1ca0*/  IMAD.MOV.U32 R148, RZ, RZ, R151.reuse ;  /* 0x000000ffff947224 */ /* 0x100fe200078e0097 */
[----:B------:R-:W-:Y:S01]  /*1cb0*/  UIADD3 UR18, UR4, 0x180, URZ ;  /* 0x0000018004127890 */ /* 0x000fe2000fffe03f */
[--C-:B------:R-:W-:Y:S01]  /*1cc0*/  IMAD.MOV.U32 R147, RZ, RZ, R151.reuse ;  /* 0x000000ffff937224 */ /* 0x100fe200078e0097 */
[----:B------:R-:W-:Y:S01]  /*1cd0*/  UMOV UR10, UR4 ;  /* 0x00000004000a7c82 */ /* 0x000fe20008000000 */
[----:B------:R-:W-:Y:S01]  /*1ce0*/  UIADD3 UR7, UR4, 0x2, URZ ;  /* 0x0000000204077890 */ /* 0x000fe2000fffe03f */
        /* <DEDUP_REMOVED lines=36> */
[----:B------:R-:W-:Y:S01]  /*1f30*/  MOV R82, R151 ;  /* 0x0000009700527202 */ /* 0x000fe20000000f00 */
        /* <DEDUP_REMOVED lines=211> */
[----:B------:R-:W-:Y:S02]  /*2c70*/  UIADD3 UR10, UR4, 0x780, URZ ;  /* 0x00000780040a7890 */ /* 0x000fe4000fffe03f */
        /* <DEDUP_REMOVED lines=316> */
[----:B------:R-:W-:Y:S01]  /*4040*/  R2UR UR12, R3 ;  /* 0x00000000030c72ca */ /* 0x000fe200000e0000 */
[----:B------:R-:W-:Y:S01]  /*4050*/  VIADD R3, R223, UR60 ;  /* 0x0000003cdf037c36 */ /* 0x000fe20008000000 */
[----:B------:R-:W-:Y:S01]  /*4060*/  R2UR UR13, R2 ;  /* 0x00000000020d72ca */ /* 0x000fe200000e0000 */
        /* <DEDUP_REMOVED lines=83> */
[----:B------:R-:W-:Y:S01]  /*45a0*/  ISETP.GT.AND P6, PT, R3, 0x11, PT ;  /* 0x000000110300780c */ /* 0x000fe20003fc4270 */
[----:B------:R-:W3:Y:S01]  /*45b0*/  MUFU.TANH R49, R49 ;  /* 0x0000003100317308 */ /* 0x000ee20000002400 */
[----:B--2---:R-:W-:Y:S01]  /*45c0*/  FSEL R15, R15, -INF , P5 ;  /* 0xff8000000f0f7808 */ /* 0x004fe20002800000 */
[----:B------:R-:W-:Y:S01]  /*45d0*/  FMUL.FTZ R55, R55, UR10 ;  /* 0x0000000a37377c20 */ /* 0x000fe20008410000 */
[----:B------:R-:W-:Y:S01]  /*45e0*/  ISETP.GT.AND P5, PT, R3, 0x18, PT ;  /* 0x000000180300780c */ /* 0x000fe20003fa4270 */
[----:B------:R-:W-:Y:S01]  /*45f0*/  IMAD.MOV.U32 R59, RZ, RZ, R151 ;  /* 0x000000ffff3b7224 */ /* 0x000fe200078e0097 */
[----:B0-----:R-:W-:-:S02]  /*4600*/  FSEL R62, R62, -INF , P4 ;  /* 0xff8000003e3e7808 */ /* 0x001fc40002000000 */
        /* <DEDUP_REMOVED lines=64> */
[----:B------:R-:W-:Y:S01]  /*4a10*/  FMNMX.FTZ R21, R45, R4, !PT ;  /* 0x000000042d157209 */ /* 0x000fe20007810000 */
[----:B------:R-:W-:-:S04]  /*4a20*/  ULDC UR5, c[0x0][0x988] ;  /* 0x0002620000057ab9 */ /* 0x000fc80000000800 */
        /* <DEDUP_REMOVED lines=41> */
[----:B-1----:R-:W-:-:S07]  /*4cc0*/  FSEL R25, R25, -INF , P4 ;  /* 0xff80000019197808 */ /* 0x002fce0002000000 */
[----:B------:R-:W1:Y:S01]  /*4cd0*/  MUFU.TANH R29, R29 ;  /* 0x0000001d001d7308 */ /* 0x000e620000002400 */
[----:B0-----:R-:W-:Y:S02]  /*4ce0*/  FSEL R38, R38, -INF , P2 ;  /* 0xff80000026267808 */ /* 0x001fe40001000000 */
[----:B------:R-:W-:Y:S02]  /*4cf0*/  ISETP.GT.AND P2, PT, R3, 0x49, PT ;  /* 0x000000490300780c */ /* 0x000fe40003f44270 */
[----:B------:R-:W-:-:S03]  /*4d00*/  FMNMX.FTZ R3, R25, R4, !PT ;  /* 0x0000000419037209 */ /* 0x000fc60007810000 */
        /* <DEDUP_REMOVED lines=14> */
[----:B0-----:R-:W-:Y:S02]  /*4df0*/  FMNMX.FTZ R14, R3, R4, !PT ;  /* 0x00000004030e7209 */ /* 0x001fe40007810000 */
[----:B------:R-:W-:-:S03]  /*4e00*/  FMNMX.FTZ R3, R2, R15, !PT ;  /* 0x0000000f02037209 */ /* 0x000fc60007810000 */
        /* <DEDUP_REMOVED lines=43> */
[----:B0-----:R-:W-:Y:S01]  /*50c0*/  F2FP.F16.F32.PACK_AB R208, R57, R56 ;  /* 0x0000003839d0723e */ /* 0x001fe200000000ff */
[----:B------:R-:W-:Y:S01]  /*50d0*/  IMAD.MOV.U32 R64, RZ, RZ, R151 ;  /* 0x000000ffff407224 */ /* 0x000fe200078e0097 */
[----:B------:R-:W-:-:S04]  /*50e0*/  FMNMX.FTZ R14, R38, R3, !PT ;  /* 0x00000003260e7209 */ /* 0x000fc80007810000 */
        /* <DEDUP_REMOVED lines=8> */
[----:B------:R-:W-:Y:S04]  /*5170*/  MUFU.EX2 R52, R52 ;  /* 0x0000003400347308 */ /* 0x000fe80000000800 */
[----:B------:R-:W1:Y:S04]  /*5180*/  SHFL.BFLY PT, R3, R14, 0x2, 0x1f ;  /* 0x0c401f000e037f89 */ /* 0x000e6800000e0000 */
        /* <DEDUP_REMOVED lines=12> */
[----:B-1----:R-:W-:Y:S02]  /*5250*/  FMNMX.FTZ R3, R20, R3, !PT ;  /* 0x0000000314037209 */ /* 0x002fe40007810000 */
[----:B---3--:R-:W-:-:S02]  /*5260*/  F2FP.F16.F32.PACK_AB R202, R45, R44 ;  /* 0x0000002c2dca723e */ /* 0x008fc400000000ff */
[C---:B------:R-:W-:Y:S01]  /*5270*/  FSETP.NEU.FTZ.AND P2, PT, R3.reuse, -INF , PT ;  /* 0xff8000000300780b */ /* 0x040fe20003f5d000 */
[----:B------:R-:W-:Y:S02]  /*5280*/  FMUL.FTZ R14, R3, UR5 ;  /* 0x00000005030e7c20 */ /* 0x000fe40008410000 */
[----:B------:R-:W-:Y:S03]  /*5290*/  MUFU.EX2 R36, R36 ;  /* 0x0000002400247308 */ /* 0x000fe60000000800 */
[----:B------:R-:W-:Y:S02]  /*52a0*/  FSEL R14, R14, RZ, P2 ;  /* 0x000000ff0e0e7208 */ /* 0x000fe40001000000 */
[----:B------:R-:W-:-:S03]  /*52b0*/  PLOP3.LUT P2, PT, PT, PT, UP0, 0x80, 0x0 ;  /* 0x000000000000781c */ /* 0x000fc60003f4f008 */
[--C-:B------:R-:W-:Y:S01]  /*52c0*/  FFMA.FTZ R2, R2, UR5, -R14.reuse ;  /* 0x0000000502027c23 */ /* 0x100fe2000801080e */
[--C-:B------:R-:W-:Y:S01]  /*52d0*/  FFMA.FTZ R15, R15, UR5, -R14.reuse ;  /* 0x000000050f0f7c23 */ /* 0x100fe2000801080e */
[--C-:B------:R-:W-:Y:S01]  /*52e0*/  FFMA.FTZ R62, R62, UR5, -R14.reuse ;  /* 0x000000053e3e7c23 */ /* 0x100fe2000801080e */
[--C-:B------:R-:W-:Y:S01]  /*52f0*/  FFMA.FTZ R63, R63, UR5, -R14.reuse ;  /* 0x000000053f3f7c23 */ /* 0x100fe2000801080e */
[--C-:B------:R-:W-:Y:S01]  /*5300*/  FFMA.FTZ R50, R50, UR5, -R14.reuse ;  /* 0x0000000532327c23 */ /* 0x100fe2000801080e */
[----:B------:R1:W-:Y:S01]  /*5310*/  MUFU.EX2 R209, R15 ;  /* 0x0000000f00d17308 */ /* 0x0003e20000000800 */
[--C-:B------:R-:W-:Y:S01]  /*5320*/  FFMA.FTZ R51, R51, UR5, -R14.reuse ;  /* 0x0000000533337c23 */ /* 0x100fe2000801080e */
[--C-:B------:R-:W-:Y:S01]  /*5330*/  FFMA.FTZ R54, R54, UR5, -R14.reuse ;  /* 0x0000000536367c23 */ /* 0x100fe2000801080e */
[--C-:B------:R-:W-:Y:S01]  /*5340*/  FFMA.FTZ R55, R55, UR5, -R14.reuse ;  /* 0x0000000537377c23 */ /* 0x100fe2000801080e */
[--C-:B------:R-:W-:Y:S01]  /*5350*/  FFMA.FTZ R42, R42, UR5, -R14.reuse ;  /* 0x000000052a2a7c23 */ /* 0x100fe2000801080e */
[--C-:B------:R-:W-:Y:S01]  /*5360*/  FFMA.FTZ R43, R43, UR5, -R14.reuse ;  /* 0x000000052b2b7c23 */ /* 0x100fe2000801080e */
[--C-:B------:R-:W-:Y:S01]  /*5370*/  FFMA.FTZ R46, R46, UR5, -R14.reuse ;  /* 0x000000052e2e7c23 */ /* 0x100fe2000801080e */
[--C-:B------:R-:W-:Y:S01]  /*5380*/  FFMA.FTZ R47, R47, UR5, -R14.reuse ;  /* 0x000000052f2f7c23 */ /* 0x100fe2000801080e */
[----:B------:R-:W3:Y:S01]  /*5390*/  MUFU.EX2 R2, R2 ;  /* 0x0000000200027308 */ /* 0x000ee20000000800 */
[----:B-1----:R-:W-:Y:S01]  /*53a0*/  FADD.FTZ R15, R56, R57 ;  /* 0x00000039380f7221 */ /* 0x002fe20000010000 */
[--C-:B------:R-:W-:Y:S01]  /*53b0*/  FFMA.FTZ R34, R34, UR5, -R14.reuse ;  /* 0x0000000522227c23 */ /* 0x100fe2000801080e */
[--C-:B------:R-:W-:Y:S01]  /*53c0*/  FFMA.FTZ R35, R35, UR5, -R14.reuse ;  /* 0x0000000523237c23 */ /* 0x100fe2000801080e */
[--C-:B------:R-:W-:Y:S01]  /*53d0*/  FFMA.FTZ R38, R38, UR5, -R14.reuse ;  /* 0x0000000526267c23 */ /* 0x100fe2000801080e */
[----:B------:R-:W-:Y:S01]  /*53e0*/  FADD.FTZ R20, R60, R15 ;  /* 0x0000000f3c147221 */ /* 0x000fe20000010000 */
[--C-:B------:R-:W-:Y:S01]  /*53f0*/  FFMA.FTZ R39, R39, UR5, -R14.reuse ;  /* 0x0000000527277c23 */ /* 0x100fe2000801080e */
[----:B------:R-:W-:Y:S01]  /*5400*/  FFMA.FTZ R26, R26, UR5, -R14 ;  /* 0x000000051a1a7c23 */ /* 0x000fe2000801080e */
[----:B------:R-:W1:Y:S01]  /*5410*/  MUFU.EX2 R62, R62 ;  /* 0x0000003e003e7308 */ /* 0x000e620000000800 */
[----:B------:R-:W-:Y:S01]  /*5420*/  FADD.FTZ R15, R61, R20 ;  /* 0x000000143d0f7221 */ /* 0x000fe20000010000 */
[--C-:B------:R-:W-:Y:S01]  /*5430*/  FFMA.FTZ R27, R27, UR5, -R14.reuse ;  /* 0x000000051b1b7c23 */ /* 0x100fe2000801080e */
[--C-:B------:R-:W-:Y:S01]  /*5440*/  FFMA.FTZ R30, R30, UR5, -R14.reuse ;  /* 0x000000051e1e7c23 */ /* 0x100fe2000801080e */
[----:B------:R-:W-:Y:S01]  /*5450*/  FFMA.FTZ R14, R31, UR5, -R14 ;  /* 0x000000051f0e7c23 */ /* 0x000fe2000801080e */
[----:B------:R-:W-:Y:S01]  /*5460*/  FADD.FTZ R20, R48, R15 ;  /* 0x0000000f30147221 */ /* 0x000fe20000010000 */
[----:B0-----:R-:W-:Y:S01]  /*5470*/  F2FP.F16.F32.PACK_AB R196, R33, R32 ;  /* 0x0000002021c4723e */ /* 0x001fe200000000ff */
[----:B------:R-:W-:Y:S01]  /*5480*/  IMAD.MOV.U32 R61, RZ, RZ, R151 ;  /* 0x000000ffff3d7224 */ /* 0x000fe200078e0097 */
[----:B------:R-:W0:Y:S01]  /*5490*/  MUFU.EX2 R63, R63 ;  /* 0x0000003f003f7308 */ /* 0x000e220000000800 */
[----:B---3--:R-:W-:Y:S01]  /*54a0*/  FADD.FTZ R15, R2, R209 ;  /* 0x000000d1020f7221 */ /* 0x008fe20000010000 */
[----:B------:R-:W-:Y:S01]  /*54b0*/  FADD.FTZ R29, R49, R20 ;  /* 0x00000014311d7221 */ /* 0x000fe20000010000 */
[----:B------:R-:W-:Y:S01]  /*54c0*/  F2FP.F16.F32.PACK_AB R209, R209, R2 ;  /* 0x00000002d1d1723e */ /* 0x000fe200000000ff */
[----:B------:R-:W-:-:S02]  /*54d0*/  IMAD.MOV.U32 R2, RZ, RZ, 0x3f800000 ;  /* 0x3f800000ff027424 */ /* 0x000fc400078e00ff */
[----:B------:R-:W-:Y:S01]  /*54e0*/  FADD.FTZ R58, R52, R29 ;  /* 0x0000001d343a7221 */ /* 0x000fe20000010000 */
[----:B------:R-:W-:Y:S01]  /*54f0*/  IMAD.MOV.U32 R60, RZ, RZ, R151 ;  /* 0x000000ffff3c7224 */ /* 0x000fe200078e0097 */
[----:B------:R-:W3:Y:S01]  /*5500*/  MUFU.EX2 R50, R50 ;  /* 0x0000003200327308 */ /* 0x000ee20000000800 */
[----:B-1----:R-:W-:Y:S01]  /*5510*/  FADD.FTZ R20, R62, R15 ;  /* 0x0000000f3e147221 */ /* 0x002fe20000010000 */
[----:B------:R-:W-:Y:S01]  /*5520*/  FADD.FTZ R29, R53, R58 ;  /* 0x0000003a351d7221 */ /* 0x000fe20000010000 */
[--C-:B------:R-:W-:Y:S02]  /*5530*/  IMAD.MOV.U32 R57, RZ, RZ, R151.reuse ;  /* 0x000000ffff397224 */ /* 0x100fe400078e0097 */
[----:B------:R-:W-:Y:S02]  /*5540*/  IMAD.MOV.U32 R56, RZ, RZ, R151 ;  /* 0x000000ffff387224 */ /* 0x000fe400078e0097 */
[----:B------:R-:W-:Y:S01]  /*5550*/  FADD.FTZ R58, R40, R29 ;  /* 0x0000001d283a7221 */ /* 0x000fe20000010000 */
[--C-:B------:R-:W-:Y:S01]  /*5560*/  IMAD.MOV.U32 R53, RZ, RZ, R151.reuse ;  /* 0x000000ffff357224 */ /* 0x100fe200078e0097 */
[----:B------:R-:W1:Y:S01]  /*5570*/  MUFU.EX2 R51, R51 ;  /* 0x0000003300337308 */ /* 0x000e620000000800 */
[----:B0-----:R-:W-:Y:S01]  /*5580*/  FADD.FTZ R15, R63, R20 ;  /* 0x000000143f0f7221 */ /* 0x001fe20000010000 */
[----:B------:R-:W-:Y:S01]  /*5590*/  FADD.FTZ R29, R41, R58 ;  /* 0x0000003a291d7221 */ /* 0x000fe20000010000 */
[----:B------:R-:W-:Y:S01]  /*55a0*/  F2FP.F16.F32.PACK_AB R211, R63, R62 ;  /* 0x0000003e3fd3723e */ /* 0x000fe200000000ff */
[----:B------:R-:W-:-:S02]  /*55b0*/  IMAD.MOV.U32 R63, RZ, RZ, R151 ;  /* 0x000000ffff3f7224 */ /* 0x000fc400078e0097 */
[----:B--2---:R-:W-:Y:S01]  /*55c0*/  FADD.FTZ R0, R44, R29 ;  /* 0x0000001d2c007221 */ /* 0x004fe20000010000 */
[----:B------:R-:W-:Y:S01]  /*55d0*/  IMAD.MOV.U32 R62, RZ, RZ, R151 ;  /* 0x000000ffff3e7224 */ /* 0x000fe200078e0097 */
[----:B------:R-:W0:Y:S01]  /*55e0*/  MUFU.EX2 R54, R54 ;  /* 0x0000003600367308 */ /* 0x000e220000000800 */
[----:B---3--:R-:W-:Y:S01]  /*55f0*/  FADD.FTZ R20, R50, R15 ;  /* 0x0000000f32147221 */ /* 0x008fe20000010000 */
[----:B------:R-:W-:Y:S01]  /*5600*/  FADD.FTZ R29, R45, R0 ;  /* 0x000000002d1d7221 */ /* 0x000fe20000010000 */
[--C-:B------:R-:W-:Y:S02]  /*5610*/  IMAD.MOV.U32 R58, RZ, RZ, R151.reuse ;  /* 0x000000ffff3a7224 */ /* 0x100fe400078e0097 */
[--C-:B------:R-:W-:Y:S02]  /*5620*/  IMAD.MOV.U32 R52, RZ, RZ, R151.reuse ;  /* 0x000000ffff347224 */ /* 0x100fe400078e0097 */
[--C-:B------:R-:W-:Y:S01]  /*5630*/  IMAD.MOV.U32 R49, RZ, RZ, R151.reuse ;  /* 0x000000ffff317224 */ /* 0x100fe200078e0097 */
[----:B------:R-:W2:Y:S01]  /*5640*/  MUFU.EX2 R55, R55 ;  /* 0x0000003700377308 */ /* 0x000ea20000000800 */
[C---:B-1----:R-:W-:Y:S01]  /*5650*/  FADD.FTZ R15, R51.reuse, R20 ;  /* 0x00000014330f7221 */ /* 0x042fe20000010000 */
[----:B------:R-:W-:Y:S01]  /*5660*/  F2FP.F16.F32.PACK_AB R205, R51, R50 ;  /* 0x0000003233cd723e */ /* 0x000fe200000000ff */
[----:B------:R-:W-:-:S02]  /*5670*/  IMAD.MOV.U32 R51, RZ, RZ, R151 ;  /* 0x000000ffff337224 */ /* 0x000fc400078e0097 */
[--C-:B------:R-:W-:Y:S02]  /*5680*/  IMAD.MOV.U32 R50, RZ, RZ, R151.reuse ;  /* 0x000000ffff327224 */ /* 0x100fe400078e0097 */
[----:B------:R-:W-:Y:S01]  /*5690*/  IMAD.MOV.U32 R48, RZ, RZ, R151 ;  /* 0x000000ffff307224 */ /* 0x000fe200078e0097 */
[----:B------:R-:W1:Y:S01]  /*56a0*/  MUFU.EX2 R42, R42 ;  /* 0x0000002a002a7308 */ /* 0x000e620000000800 */
[----:B0-----:R-:W-:Y:S01]  /*56b0*/  FADD.FTZ R20, R54, R15 ;  /* 0x0000000f36147221 */ /* 0x001fe20000010000 */
[--C-:B------:R-:W-:Y:S02]  /*56c0*/  IMAD.MOV.U32 R45, RZ, RZ, R151.reuse ;  /* 0x000000ffff2d7224 */ /* 0x100fe400078e0097 */
[--C-:B------:R-:W-:Y:S02]  /*56d0*/  IMAD.MOV.U32 R44, RZ, RZ, R151.reuse ;  /* 0x000000ffff2c7224 */ /* 0x100fe400078e0097 */
[----:B------:R-:W-:Y:S02]  /*56e0*/  IMAD.MOV.U32 R41, RZ, RZ, R151 ;  /* 0x000000ffff297224 */ /* 0x000fe400078e0097 */
[----:B------:R-:W0:Y:S01]  /*56f0*/  MUFU.EX2 R43, R43 ;  /* 0x0000002b002b7308 */ /* 0x000e220000000800 */
[C---:B--2---:R-:W-:Y:S01]  /*5700*/  FADD.FTZ R15, R55.reuse, R20 ;  /* 0x00000014370f7221 */ /* 0x044fe20000010000 */
[----:B------:R-:W-:Y:S01]  /*5710*/  FADD.FTZ R20, R32, R29 ;  /* 0x0000001d20147221 */ /* 0x000fe20000010000 */
[----:B------:R-:W-:Y:S01]  /*5720*/  F2FP.F16.F32.PACK_AB R207, R55, R54 ;  /* 0x0000003637cf723e */ /* 0x000fe200000000ff */
[----:B------:R-:W-:-:S02]  /*5730*/  IMAD.MOV.U32 R55, RZ, RZ, R151 ;  /* 0x000000ffff377224 */ /* 0x000fc400078e0097 */
[----:B------:R-:W-:Y:S01]  /*5740*/  FADD.FTZ R29, R33, R20 ;  /* 0x00000014211d7221 */ /* 0x000fe20000010000 */
[----:B------:R-:W-:Y:S01]  /*5750*/  IMAD.MOV.U32 R54, RZ, RZ, R151 ;  /* 0x000000ffff367224 */ /* 0x000fe200078e0097 */
[----:B------:R-:W2:Y:S01]  /*5760*/  MUFU.EX2 R46, R46 ;  /* 0x0000002e002e7308 */ /* 0x000ea20000000800 */
[----:B-1----:R-:W-:Y:S01]  /*5770*/  FADD.FTZ R0, R42, R15 ;  /* 0x0000000f2a007221 */ /* 0x002fe20000010000 */
[----:B------:R-:W-:Y:S01]  /*5780*/  FADD.FTZ R20, R36, R29 ;  /* 0x0000001d24147221 */ /* 0x000fe20000010000 */
[--C-:B------:R-:W-:Y:S02]  /*5790*/  IMAD.MOV.U32 R40, RZ, RZ, R151.reuse ;  /* 0x000000ffff287224 */ /* 0x100fe400078e0097 */
[--C-:B------:R-:W-:Y:S02]  /*57a0*/  IMAD.MOV.U32 R33, RZ, RZ, R151.reuse ;  /* 0x000000ffff217224 */ /* 0x100fe400078e0097 */
[--C-:B------:R-:W-:Y:S01]  /*57b0*/  IMAD.MOV.U32 R32, RZ, RZ, R151.reuse ;  /* 0x000000ffff207224 */ /* 0x100fe200078e0097 */
[----:B------:R-:W1:Y:S01]  /*57c0*/  MUFU.EX2 R47, R47 ;  /* 0x0000002f002f7308 */ /* 0x000e620000000800 */
[C---:B0-----:R-:W-:Y:S01]  /*57d0*/  FADD.FTZ R15, R43.reuse, R0 ;  /* 0x000000002b0f7221 */ /* 0x041fe20000010000 */
[----:B------:R-:W-:Y:S01]  /*57e0*/  F2FP.F16.F32.PACK_AB R201, R43, R42 ;  /* 0x0000002a2bc9723e */ /* 0x000fe200000000ff */
[----:B------:R-:W-:-:S02]  /*57f0*/  IMAD.MOV.U32 R43, RZ, RZ, R151 ;  /* 0x000000ffff2b7224 */ /* 0x000fc400078e0097 */
[--C-:B------:R-:W-:Y:S02]  /*5800*/  IMAD.MOV.U32 R42, RZ, RZ, R151.reuse ;  /* 0x000000ffff2a7224 */ /* 0x100fe400078e0097 */
[----:B------:R-:W-:Y:S01]  /*5810*/  IMAD.MOV.U32 R31, RZ, RZ, R151 ;  /* 0x000000ffff1f7224 */ /* 0x000fe200078e0097 */
[----:B------:R-:W0:Y:S01]  /*5820*/  MUFU.EX2 R37, R37 ;  /* 0x0000002500257308 */ /* 0x000e220000000800 */
[----:B--2---:R-:W-:-:S07]  /*5830*/  FADD.FTZ R0, R46, R15 ;  /* 0x0000000f2e007221 */ /* 0x004fce0000010000 */
[----:B------:R-:W2:Y:S01]  /*5840*/  MUFU.EX2 R34, R34 ;  /* 0x0000002200227308 */ /* 0x000ea20000000800 */
[C---:B-1----:R-:W-:Y:S01]  /*5850*/  FADD.FTZ R15, R47.reuse, R0 ;  /* 0x000000002f0f7221 */ /* 0x042fe20000010000 */
[----:B------:R-:W-:Y:S01]  /*5860*/  F2FP.F16.F32.PACK_AB R203, R47, R46 ;  /* 0x0000002e2fcb723e */ /* 0x000fe200000000ff */
[----:B------:R-:W-:Y:S01]  /*5870*/  IMAD.MOV.U32 R46, RZ, RZ, R151 ;  /* 0x000000ffff2e7224 */ /* 0x000fe200078e0097 */
[----:B------:R-:W-:-:S04]  /*5880*/  MOV R47, R151 ;  /* 0x00000097002f7202 */ /* 0x000fc80000000f00 */
[----:B------:R-:W1:Y:S01]  /*5890*/  MUFU.EX2 R24, R24 ;  /* 0x0000001800187308 */ /* 0x000e620000000800 */
[C---:B0-----:R-:W-:Y:S01]  /*58a0*/  FADD.FTZ R29, R37.reuse, R20 ;  /* 0x00000014251d7221 */ /* 0x041fe20000010000 */
[----:B------:R-:W-:Y:S01]  /*58b0*/  F2FP.F16.F32.PACK_AB R198, R37, R36 ;  /* 0x0000002425c6723e */ /* 0x000fe200000000ff */
[--C-:B------:R-:W-:Y:S02]  /*58c0*/  IMAD.MOV.U32 R37, RZ, RZ, R151.reuse ;  /* 0x000000ffff257224 */ /* 0x100fe400078e0097 */
[----:B------:R-:W-:-:S03]  /*58d0*/  IMAD.MOV.U32 R36, RZ, RZ, R151 ;  /* 0x000000ffff247224 */ /* 0x000fc600078e0097 */
[----:B------:R-:W0:Y:S01]  /*58e0*/  MUFU.EX2 R35, R35 ;  /* 0x0000002300237308 */ /* 0x000e220000000800 */
[----:B--2---:R-:W-:-:S07]  /*58f0*/  FADD.FTZ R0, R34, R15 ;  /* 0x0000000f22007221 */ /* 0x004fce0000010000 */
[----:B------:R-:W2:Y:S01]  /*5900*/  MUFU.EX2 R25, R25 ;  /* 0x0000001900197308 */ /* 0x000ea20000000800 */
[----:B-1----:R-:W-:-:S07]  /*5910*/  FADD.FTZ R20, R24, R29 ;  /* 0x0000001d18147221 */ /* 0x002fce0000010000 */
[----:B------:R-:W1:Y:S01]  /*5920*/  MUFU.EX2 R38, R38 ;  /* 0x0000002600267308 */ /* 0x000e620000000800 */
[C---:B0-----:R-:W-:Y:S01]  /*5930*/  FADD.FTZ R15, R35.reuse, R0 ;  /* 0x00000000230f7221 */ /* 0x041fe20000010000 */
[----:B------:R-:W-:Y:S01]  /*5940*/  F2FP.F16.F32.PACK_AB R197, R35, R34 ;  /* 0x0000002223c5723e */ /* 0x000fe200000000ff */
[--C-:B------:R-:W-:Y:S02]  /*5950*/  IMAD.MOV.U32 R35, RZ, RZ, R151.reuse ;  /* 0x000000ffff237224 */ /* 0x100fe400078e0097 */
[----:B------:R-:W-:-:S03]  /*5960*/  IMAD.MOV.U32 R34, RZ, RZ, R151 ;  /* 0x000000ffff227224 */ /* 0x000fc600078e0097 */
[----:B------:R-:W0:Y:S01]  /*5970*/  MUFU.EX2 R28, R28 ;  /* 0x0000001c001c7308 */ /* 0x000e220000000800 */
[C---:B--2---:R-:W-:Y:S01]  /*5980*/  FADD.FTZ R29, R25.reuse, R20 ;  /* 0x00000014191d7221 */ /* 0x044fe20000010000 */
[----:B------:R-:W-:Y:S01]  /*5990*/  F2FP.F16.F32.PACK_AB R192, R25, R24 ;  /* 0x0000001819c0723e */ /* 0x000fe200000000ff */
[--C-:B------:R-:W-:Y:S02]  /*59a0*/  IMAD.MOV.U32 R25, RZ, RZ, R151.reuse ;  /* 0x000000ffff197224 */ /* 0x100fe400078e0097 */
[----:B------:R-:W-:-:S03]  /*59b0*/  IMAD.MOV.U32 R24, RZ, RZ, R151 ;  /* 0x000000ffff187224 */ /* 0x000fc600078e0097 */
[----:B------:R-:W2:Y:S01]  /*59c0*/  MUFU.EX2 R39, R39 ;  /* 0x0000002700277308 */ /* 0x000ea20000000800 */
[----:B-1----:R-:W-:-:S07]  /*59d0*/  FADD.FTZ R0, R38, R15 ;  /* 0x0000000f26007221 */ /* 0x002fce0000010000 */
[----:B------:R-:W1:Y:S01]  /*59e0*/  MUFU.EX2 R26, R26 ;  /* 0x0000001a001a7308 */ /* 0x000e620000000800 */
[----:B0-----:R-:W-:-:S07]  /*59f0*/  FADD.FTZ R20, R28, R29 ;  /* 0x0000001d1c147221 */ /* 0x001fce0000010000 */
[----:B------:R-:W0:Y:S01]  /*5a00*/  MUFU.EX2 R21, R21 ;  /* 0x0000001500157308 */ /* 0x000e220000000800 */
[C---:B--2---:R-:W-:Y:S01]  /*5a10*/  FADD.FTZ R29, R39.reuse, R0 ;  /* 0x00000000271d7221 */ /* 0x044fe20000010000 */
[----:B------:R-:W-:Y:S01]  /*5a20*/  F2FP.F16.F32.PACK_AB R199, R39, R38 ;  /* 0x0000002627c7723e */ /* 0x000fe200000000ff */
[--C-:B------:R-:W-:Y:S02]  /*5a30*/  IMAD.MOV.U32 R39, RZ, RZ, R151.reuse ;  /* 0x000000ffff277224 */ /* 0x100fe400078e0097 */
[----:B------:R-:W-:-:S03]  /*5a40*/  IMAD.MOV.U32 R38, RZ, RZ, R151 ;  /* 0x000000ffff267224 */ /* 0x000fc600078e0097 */
[----:B------:R-:W2:Y:S01]  /*5a50*/  MUFU.EX2 R27, R27 ;  /* 0x0000001b001b7308 */ /* 0x000ea20000000800 */
[----:B-1----:R-:W-:Y:S01]  /*5a60*/  FADD.FTZ R0, R26, R29 ;  /* 0x0000001d1a007221 */ /* 0x002fe20000010000 */
[----:B------:R-:W-:-:S06]  /*5a70*/  IMAD.MOV.U32 R29, RZ, RZ, R151 ;  /* 0x000000ffff1d7224 */ /* 0x000fcc00078e0097 */
[----:B------:R-:W1:Y:S01]  /*5a80*/  MUFU.EX2 R30, R30 ;  /* 0x0000001e001e7308 */ /* 0x000e620000000800 */
[C---:B0-----:R-:W-:Y:S01]  /*5a90*/  FADD.FTZ R15, R21.reuse, R20 ;  /* 0x00000014150f7221 */ /* 0x041fe20000010000 */
[----:B------:R-:W-:Y:S01]  /*5aa0*/  F2FP.F16.F32.PACK_AB R194, R21, R28 ;  /* 0x0000001c15c2723e */ /* 0x000fe200000000ff */
[----:B------:R-:W-:-:S05]  /*5ab0*/  IMAD.MOV.U32 R28, RZ, RZ, R151 ;  /* 0x000000ffff1c7224 */ /* 0x000fca00078e0097 */
[----:B------:R1:W0:Y:S01]  /*5ac0*/  MUFU.EX2 R195, R14 ;  /* 0x0000000e00c37308 */ /* 0x0002220000000800 */
[C---:B--2---:R-:W-:Y:S01]  /*5ad0*/  FADD.FTZ R21, R27.reuse, R0 ;  /* 0x000000001b157221 */ /* 0x044fe20000010000 */
[----:B------:R-:W-:Y:S01]  /*5ae0*/  F2FP.F16.F32.PACK_AB R193, R27, R26 ;  /* 0x0000001a1bc1723e */ /* 0x000fe200000000ff */
[--C-:B------:R-:W-:Y:S01]  /*5af0*/  IMAD.MOV.U32 R27, RZ, RZ, R151.reuse ;  /* 0x000000ffff1b7224 */ /* 0x100fe200078e0097 */
[----:B------:R-:W-:Y:S01]  /*5b00*/  MOV R0, 0x3f800000 ;  /* 0x3f80000000007802 */ /* 0x000fe20000000f00 */
[----:B------:R-:W-:Y:S02]  /*5b10*/  IMAD.MOV.U32 R26, RZ, RZ, R151 ;  /* 0x000000ffff1a7224 */ /* 0x000fe400078e0097 */
[----:B-1----:R-:W-:-:S04]  /*5b20*/  FADD.FTZ R14, R30, R21 ;  /* 0x000000151e0e7221 */ /* 0x002fc80000010000 */
[C---:B0-----:R-:W-:Y:S01]  /*5b30*/  FADD.FTZ R14, R195.reuse, R14 ;  /* 0x0000000ec30e7221 */ /* 0x041fe20000010000 */
[----:B------:R-:W-:Y:S01]  /*5b40*/  F2FP.F16.F32.PACK_AB R195, R195, R30 ;  /* 0x0000001ec3c3723e */ /* 0x000fe200000000ff */
[----:B------:R-:W-:Y:S01]  /*5b50*/  IMAD.MOV.U32 R30, RZ, RZ, R151 ;  /* 0x000000ffff1e7224 */ /* 0x000fe200078e0097 */
[----:B------:R-:W-:Y:S06]  /*5b60*/  @!P2 BRA `(.L_x_398) ;  /* 0x0000004000d4a947 */ /* 0x000fec0003800000 */
[----:B------:R-:W-:Y:S01]  /*5b70*/  R2UR UR4, R152 ;  /* 0x00000000980472ca */ /* 0x000fe200000e0000 */
[----:B------:R-:W-:Y:S01]  /*5b80*/  IMAD.MOV.U32 R20, RZ, RZ, R3 ;  /* 0x000000ffff147224 */ /* 0x000fe200078e0003 */
[----:B------:R-:W-:Y:S01]  /*5b90*/  R2UR UR61, R16 ;  /* 0x00000000103d72ca */ /* 0x000fe200000e0000 */
[----:B------:R-:W-:Y:S01]  /*5ba0*/  IMAD.MOV.U32 R21, RZ, RZ, R4 ;  /* 0x000000ffff157224 */ /* 0x000fe200078e0004 */
[----:B------:R-:W-:Y:S01]  /*5bb0*/  CS2R R150, SRZ ;  /* 0x0000000000967805 */ /* 0x000fe2000001ff00 */
[----:B------:R-:W-:Y:S01]  /*5bc0*/  IMAD.MOV.U32 R234, RZ, RZ, R17 ;  /* 0x000000ffffea7224 */ /* 0x000fe200078e0011 */
[----:B------:R-:W-:Y:S01]  /*5bd0*/  CS2R R146, SRZ ;  /* 0x0000000000927805 */ /* 0x000fe2000001ff00 */
[----:B------:R-:W-:Y:S01]  /*5be0*/  IMAD.MOV.U32 R0, RZ, RZ, 0x3f800000 ;  /* 0x3f800000ff007424 */ /* 0x000fe200078e00ff */
[----:B------:R-:W-:Y:S02]  /*5bf0*/  CS2R R142, SRZ ;  /* 0x00000000008e7805 */ /* 0x000fe4000001ff00 */
[----:B------:R-:W-:-:S02]  /*5c00*/  CS2R R138, SRZ ;  /* 0x00000000008a7805 */ /* 0x000fc4000001ff00 */
[----:B------:R-:W-:Y:S02]  /*5c10*/  CS2R R134, SRZ ;  /* 0x0000000000867805 */ /* 0x000fe4000001ff00 */
[----:B------:R-:W-:Y:S02]  /*5c20*/  CS2R R130, SRZ ;  /* 0x0000000000827805 */ /* 0x000fe4000001ff00 */
[----:B------:R-:W-:Y:S01]  /*5c30*/  CS2R R126, SRZ ;  /* 0x00000000007e7805 */ /* 0x000fe2000001ff00 */
[----:B------:R-:W-:Y:S01]  /*5c40*/  UIADD3 UR4, UR4, -0x2, URZ ;  /* 0xfffffffe04047890 */ /* 0x000fe2000fffe03f */
[----:B------:R-:W-:Y:S02]  /*5c50*/  CS2R R122, SRZ ;  /* 0x00000000007a7805 */ /* 0x000fe4000001ff00 */
[----:B------:R-:W-:Y:S02]  /*5c60*/  CS2R R118, SRZ ;  /* 0x0000000000767805 */ /* 0x000fe4000001ff00 */
[----:B------:R-:W-:-:S02]  /*5c70*/  CS2R R114, SRZ ;  /* 0x0000000000727805 */ /* 0x000fc4000001ff00 */
[----:B------:R-:W-:Y:S02]  /*5c80*/  CS2R R110, SRZ ;  /* 0x00000000006e7805 */ /* 0x000fe4000001ff00 */
[----:B------:R-:W-:Y:S01]  /*5c90*/  CS2R R106, SRZ ;  /* 0x00000000006a7805 */ /* 0x000fe2000001ff00 */
[----:B------:R-:W-:Y:S01]  /*5ca0*/  IMAD.U32 R232, RZ, RZ, UR4 ;  /* 0x00000004ffe87e24 */ /* 0x000fe2000f8e00ff */
        /* <DEDUP_REMOVED lines=51> */
[----:B------:R-:W-:Y:S01]  /*5fe0*/  CS2R R24, SRZ ;  /* 0x0000000000187805 */ /* 0x000fe2000001ff00 */
[----:B------:R-:W-:-:S06]  /*5ff0*/  ULDC UR60, c[0x0][0x9d8] ;  /* 0x00027600003c7ab9 */ /* 0x000fcc0000000800 */
.L_x_407:
[----:B------:R-:W-:-:S04]  /*6000*/  UIADD3 UR4, UR61, 0x1, URZ ;  /* 0x000000013d047890 */ /* 0x000fc8000fffe03f */
[----:B------:R-:W-:-:S04]  /*6010*/  UISETP.NE.AND UP0, UPT, UR4, 0x2, UPT ;  /* 0x000000020400788c */ /* 0x000fc8000bf05270 */
[----:B------:R-:W-:Y:S02]  /*6020*/  USEL UR5, URZ, 0x1, UP0 ;  /* 0x000000013f057887 */ /* 0x000fe40008000000 */
[----:B------:R-:W-:-:S04]  /*6030*/  USEL UR4, UR4, URZ, UP0 ;  /* 0x0000003f04047287 */ /* 0x000fc80008000000 */
[----:B------:R-:W-:Y:S02]  /*6040*/  LOP3.LUT R17, R234, UR5, RZ, 0x3c, !PT ;  /* 0x00000005ea117c12 */ /* 0x000fe4000f8e3cff */
[----:B------:R-:W-:Y:S01]  /*6050*/  IMAD.U32 R16, RZ, RZ, UR4 ;  /* 0x00000004ff107e24 */ /* 0x000fe2000f8e00ff */
[----:B------:R-:W-:Y:S06]  /*6060*/  @!P0 BRA `(.L_x_399) ;  /* 0x0000000000048947 */ /* 0x000fec0003800000 */
[----:B------:R-:W-:Y:S01]  /*6070*/  BPT.TRAP 0x1 ;  /* 0x000000040000795c */ /* 0x000fe20000300000 */
.L_x_399:
[----:B------:R-:W0:Y:S01]  /*6080*/  S2UR UR6, SR_CgaCtaId ;  /* 0x00000000000679c3 */ /* 0x000e220000008800 */
[----:B------:R-:W-:Y:S01]  /*6090*/  UMOV UR5, 0x400 ;  /* 0x0000040000057882 */ /* 0x000fe20000000000 */
[----:B------:R-:W-:Y:S01]  /*60a0*/  SHF.L.U32 R3, R17, 0x1f, RZ ;  /* 0x0000001f11037819 */ /* 0x000fe200000006ff */
[----:B0-----:R-:W-:-:S06]  /*60b0*/  ULEA UR5, UR6, UR5, 0x18 ;  /* 0x0000000506057291 */ /* 0x001fcc000f8ec03f */
[----:B------:R-:W-:-:S05]  /*60c0*/  IMAD.U32 R5, RZ, RZ, UR5 ;  /* 0x00000005ff057e24 */ /* 0x000fca000f8e00ff */
[----:B------:R-:W-:-:S13]  /*60d0*/  R2UR UR5, R5 ;  /* 0x00000000050572ca */ /* 0x000fda00000e0000 */
[----:B------:R-:W-:-:S06]  /*60e0*/  ULEA UR4, UR4, UR5, 0x3 ;  /* 0x0000000504047291 */ /* 0x000fcc000f8e183f */
[----:B------:R-:W-:-:S03]  /*60f0*/  IMAD.U32 R233, RZ, RZ, UR4 ;  /* 0x00000004ffe97e24 */ /* 0x000fc6000f8e00ff */
[----:B------:R0:W1:Y:S01]  /*6100*/  SYNCS.PHASECHK.TRANS64.TRYWAIT P2, [UR4+0x38830], R3 ;  /* 0x03883003ff0075a7 */ /* 0x0000620008040144 */
[----:B------:R-:W-:Y:S05]  /*6110*/  @!P0 BRA `(.L_x_400) ;  /* 0x0000000000048947 */ /* 0x000fea0003800000 */
[----:B------:R-:W-:Y:S01]  /*6120*/  BPT.TRAP 0x1 ;  /* 0x000000040000795c */ /* 0x000fe20000300000 */
.L_x_400:
[----:B-1----:R-:W-:Y:S05]  /*6130*/  @P2 BRA `(.L_x_401) ;  /* 0x00000000000c2947 */ /* 0x002fea0003800000 */
[----:B------:R-:W-:-:S13]  /*6140*/  R2UR UR4, R233 ;  /* 0x00000000e90472ca */ /* 0x000fda00000e0000 */
[----:B------:R-:W1:Y:S02]  /*6150*/  SYNCS.PHASECHK.TRANS64.TRYWAIT P2, [UR4+0x38830], R3 ;  /* 0x03883003ff0075a7 */ /* 0x000e640008040144 */
[----:B-1----:R-:W-:Y:S05]  /*6160*/  @!P2 BRA `(.L_x_402) ;  /* 0x000000f00064a947 */ /* 0x002fea0003800000 */
.L_x_401:
        /* <DEDUP_REMOVED lines=608> */
[----:B------:R-:W-:-:S03]  /*8770*/  UIADD3 UR6, UR4, 0x886, URZ ;  /* 0x0000088604067890 */ /* 0x000fc6000fffe03f */
        /* <DEDUP_REMOVED lines=36> */
.L_x_403:
[----:B------:R-:W-:Y:S02]  /*89c0*/  R2UR UR4, R5 ;  /* 0x00000000050472ca */ /* 0x000fe400000e0000 */
[----:B------:R-:W-:-:S11]  /*89d0*/  SHF.L.U32 R0, R234, 0x1f, RZ ;  /* 0x0000001fea007819 */ /* 0x000fd600000006ff */
[----:B------:R-:W-:-:S09]  /*89e0*/  ULEA UR4, UR61, UR4, 0x3 ;  /* 0x000000043d047291 */ /* 0x000fd2000f8e183f */
[----:B------:R2:W3:Y:S01]  /*89f0*/  SYNCS.PHASECHK.TRANS64.TRYWAIT P2, [UR4+0x38850], R0 ;  /* 0x03885000ff0075a7 */ /* 0x0004e20008040144 */
[----:B------:R-:W-:Y:S05]  /*8a00*/  @!P0 BRA `(.L_x_404) ;  /* 0x0000000000048947 */ /* 0x000fea0003800000 */
[----:B------:R-:W-:Y:S01]  /*8a10*/  BPT.TRAP 0x1 ;  /* 0x000000040000795c */ /* 0x000fe20000300000 */
.L_x_404:
[----:B---3--:R-:W-:Y:S05]  /*8a20*/  @P2 BRA `(.L_x_405) ;  /* 0x0000000000082947 */ /* 0x008fea0003800000 */
[----:B------:R-:W3:Y:S02]  /*8a30*/  SYNCS.PHASECHK.TRANS64.TRYWAIT P2, [UR4+0x38850], R0 ;  /* 0x03885000ff0075a7 */ /* 0x000ee40008040144 */
[----:B---3--:R-:W-:Y:S05]  /*8a40*/  @!P2 BRA `(.L_x_406) ;  /* 0x000000c80048a947 */ /* 0x008fea0003800000 */
.L_x_405:
[----:B------:R-:W-:Y:S01]  /*8a50*/  R2UR UR5, R5 ;  /* 0x00000000050572ca */ /* 0x000fe200000e0000 */
[----:B------:R-:W-:Y:S01]  /*8a60*/  WARPGROUP.ARRIVE ;  /* 0x00000000000079c5 */ /* 0x000fe20000000000 */
        /* <DEDUP_REMOVED lines=46> */
[----:B------:R-:W-:Y:S01]  /*8d50*/  ULDC UR10, c[0x0][0x988] ;  /* 0x00026200000a7ab9 */ /* 0x000fe20000000800 */
[----:B------:R-:W-:Y:S01]  /*8d60*/  FMUL.FTZ R171, R171, UR60 ;  /* 0x0000003cabab7c20 */ /* 0x000fe20008410000 */
[----:B------:R-:W2:Y:S01]  /*8d70*/  MUFU.TANH R177, R177 ;  /* 0x000000b100b17308 */ /* 0x000ea20000002400 */
[----:B0-----:R-:W-:Y:S01]  /*8d80*/  FMNMX.FTZ R191, R188, R191, !PT ;  /* 0x000000bfbcbf7209 */ /* 0x001fe20007810000 */
[----:B------:R-:W-:Y:S01]  /*8d90*/  UMOV UR5, UR10 ;  /* 0x0000000a00057c82 */ /* 0x000fe20008000000 */
[----:B------:R-:W-:Y:S01]  /*8da0*/  FMUL.FTZ R174, R174, UR60 ;  /* 0x0000003caeae7c20 */ /* 0x000fe20008410000 */
        /* <DEDUP_REMOVED lines=11> */
[----:B------:R-:W-:Y:S01]  /*8e60*/  R2UR UR10, R233 ;  /* 0x00000000e90a72ca */ /* 0x000fe200000e0000 */
[----:B------:R-:W1:Y:S01]  /*8e70*/  MUFU.TANH R181, R181 ;  /* 0x000000b500b57308 */ /* 0x000e620000002400 */
[----:B--2---:R-:W-:Y:S01]  /*8e80*/  FMNMX.FTZ R191, R177, R2, !PT ;  /* 0x00000002b1bf7209 */ /* 0x004fe20007810000 */
[----:B------:R-:W-:Y:S01]  /*8e90*/  VOTEU.ALL UP0, P1 ;  /* 0x00000000003f7886 */ /* 0x000fe20000800000 */
[----:B------:R-:W-:-:S04]  /*8ea0*/  IMAD.MOV.U32 R234, RZ, RZ, R17 ;  /* 0x000000ffffea7224 */ /* 0x000fc800078e0011 */
[----:B------:R-:W-:Y:S01]  /*8eb0*/  @!UP0 UIADD3 UR4, UR4, 0x38860, URZ ;  /* 0x0003886004048890 */ /* 0x000fe2000fffe03f */
[----:B------:R-:W2:Y:S01]  /*8ec0*/  MUFU.TANH R168, R168 ;  /* 0x000000a800a87308 */ /* 0x000ea20000002400 */
[----:B0-----:R-:W-:Y:S02]  /*8ed0*/  FMNMX.FTZ R2, R180, R191, !PT ;  /* 0x000000bfb4027209 */ /* 0x001fe40007810000 */
[----:B------:R-:W-:-:S05]  /*8ee0*/  @!UP0 UPRMT UR4, URZ, 0x654, UR4 ;  /* 0x000006543f048896 */ /* 0x000fca0008000004 */
        /* <DEDUP_REMOVED lines=43> */
[----:B------:R-:W-:Y:S08]  /*91a0*/  MUFU.TANH R174, R174 ;  /* 0x000000ae00ae7308 */ /* 0x000ff00000002400 */
[----:B------:R-:W-:Y:S08]  /*91b0*/  MUFU.TANH R175, R175 ;  /* 0x000000af00af7308 */ /* 0x000ff00000002400 */
[----:B------:R-:W-:Y:S08]  /*91c0*/  MUFU.TANH R162, R162 ;  /* 0x000000a200a27308 */ /* 0x000ff00000002400 */
[----:B------:R-:W-:Y:S08]  /*91d0*/  MUFU.TANH R163, R163 ;  /* 0x000000a300a37308 */ /* 0x000ff00000002400 */
[----:B------:R-:W-:Y:S08]  /*91e0*/  MUFU.TANH R166, R166 ;  /* 0x000000a600a67308 */ /* 0x000ff00000002400 */
[----:B------:R-:W-:Y:S08]  /*91f0*/  MUFU.TANH R167, R167 ;  /* 0x000000a700a77308 */ /* 0x000ff00000002400 */
[----:B------:R-:W-:Y:S01]  /*9200*/  MUFU.TANH R154, R154 ;  /* 0x0000009a009a7308 */ /* 0x000fe20000002400 */
[----:B------:R-:W-:-:S02]  /*9210*/  WARPGROUP.DEPBAR.LE gsb0, 0x0 ;  /* 0x00008000000079c5 */ /* 0x000fc40000010000 */
[----:B------:R-:W-:-:S05]  /*9220*/  WARPGROUP.ARRIVE ;  /* 0x00000000000079c5 */ /* 0x000fca0000000000 */
[----:B------:R-:W-:Y:S01]  /*9230*/  MUFU.TANH R155, R155 ;  /* 0x0000009b009b7308 */ /* 0x000fe20000002400 */
[----:B------:R-:W-:Y:S01]  /*9240*/  HGMMA.64x256x16.F32 R24, R204, gdesc[UR4].tnspB, R24, gsb0 ;  /* 0x43e00004cc187df0 */ /* 0x000fe20008000818 */
[----:B------:R-:W-:Y:S01]  /*9250*/  UIADD3 UR6, UR61, 0x100, URZ ;  /* 0x000001003d067890 */ /* 0x000fe2000fffe03f */
[----:B------:R-:W-:-:S05]  /*9260*/  UMOV UR7, 0x40000040 ;  /* 0x4000004000077882 */ /* 0x000fca0000000000 */
[----:B------:R-:W-:Y:S08]  /*9270*/  MUFU.TANH R158, R158 ;  /* 0x0000009e009e7308 */ /* 0x000ff00000002400 */
[----:B------:R-:W-:Y:S08]  /*9280*/  MUFU.TANH R159, R159 ;  /* 0x0000009f009f7308 */ /* 0x000ff00000002400 */
        /* <DEDUP_REMOVED lines=12> */
[----:B------:R-:W-:Y:S01]  /*9350*/  UMOV UR7, 0x40000040 ;  /* 0x4000004000077882 */ /* 0x000fe20000000000 */
[----:B------:R-:W-:Y:S02]  /*9360*/  WARPGROUP.DEPBAR.LE gsb0, 0x0 ;  /* 0x00008000000079c5 */ /* 0x000fe40000010000 */
[----:B---3--:R-:W-:Y:S01]  /*9370*/  FMNMX.FTZ R196, R186, R183, !PT ;  /* 0x000000b7bac47209 */ /* 0x008fe20007810000 */
[----:B------:R-:W-:Y:S01]  /*9380*/  FMUL.FTZ R197, R4, UR5 ;  /* 0x0000000504c57c20 */ /* 0x000fe20008410000 */
[----:B------:R-:W-:Y:S02]  /*9390*/  WARPGROUP.ARRIVE ;  /* 0x00000000000079c5 */ /* 0x000fe40000000000 */
[----:B----4-:R-:W-:Y:S01]  /*93a0*/  FMNMX.FTZ R21, R189, R196, !PT ;  /* 0x000000c4bd157209 */ /* 0x010fe20007810000 */
[--C-:B------:R-:W-:Y:S01]  /*93b0*/  FFMA.FTZ R183, R0, UR5, -R197.reuse ;  /* 0x0000000500b77c23 */ /* 0x100fe200080108c5 */
[--C-:B------:R-:W-:Y:S01]  /*93c0*/  FFMA.FTZ R208, R3, UR5, -R197.reuse ;  /* 0x0000000503d07c23 */ /* 0x100fe200080108c5 */
[----:B------:R-:W-:Y:S01]  /*93d0*/  FFMA.FTZ R196, R160, UR5, -R197 ;  /* 0x00000005a0c47c23 */ /* 0x000fe200080108c5 */
[----:B-----5:R-:W-:-:S14]  /*93e0*/  FMNMX.FTZ R21, R176, R21, !PT ;  /* 0x00000015b0157209 */ /* 0x020fdc0007810000 */
[----:B------:R-:W-:Y:S01]  /*93f0*/  HGMMA.64x256x16.F32 R24, R192, gdesc[UR4].tnspB, R24, gsb0 ;  /* 0x43e00004c0187df0 */ /* 0x000fe20008000818 */
[--C-:B------:R-:W-:Y:S01]  /*9400*/  FFMA.FTZ R210, R187, UR5, -R197.reuse ;  /* 0x00000005bbd27c23 */ /* 0x100fe200080108c5 */
[----:B------:R-:W2:Y:S01]  /*9410*/  MUFU.EX2 R183, R183 ;  /* 0x000000b700b77308 */ /* 0x000ea20000000800 */
[----:B-1----:R-:W-:Y:S01]  /*9420*/  FMNMX.FTZ R0, R178, R21, !PT ;  /* 0x00000015b2007209 */ /* 0x002fe20007810000 */
[--C-:B------:R-:W-:Y:S01]  /*9430*/  FFMA.FTZ R21, R152, UR5, -R197.reuse ;  /* 0x0000000598157c23 */ /* 0x100fe200080108c5 */
[--C-:B------:R-:W-:Y:S01]  /*9440*/  FFMA.FTZ R152, R153, UR5, -R197.reuse ;  /* 0x0000000599987c23 */ /* 0x100fe200080108c5 */
[--C-:B------:R-:W-:Y:S01]  /*9450*/  FFMA.FTZ R153, R156, UR5, -R197.reuse ;  /* 0x000000059c997c23 */ /* 0x100fe200080108c5 */
[----:B------:R-:W-:Y:S01]  /*9460*/  FMNMX.FTZ R0, R179, R0, !PT ;  /* 0x00000000b3007209 */ /* 0x000fe20007810000 */
[--C-:B------:R-:W-:Y:S01]  /*9470*/  FFMA.FTZ R191, R188, UR5, -R197.reuse ;  /* 0x00000005bcbf7c23 */ /* 0x100fe200080108c5 */
[--C-:B------:R-:W-:Y:S01]  /*9480*/  FFMA.FTZ R198, R164, UR5, -R197.reuse ;  /* 0x00000005a4c67c23 */ /* 0x100fe200080108c5 */
[----:B------:R-:W1:Y:S01]  /*9490*/  MUFU.EX2 R208, R208 ;  /* 0x000000d000d07308 */ /* 0x000e620000000800 */
[----:B------:R-:W-:Y:S01]  /*94a0*/  FMNMX.FTZ R3, R157, R0, !PT ;  /* 0x000000009d037209 */ /* 0x000fe20007810000 */
[--C-:B------:R-:W-:Y:S01]  /*94b0*/  FFMA.FTZ R204, R190, UR5, -R197.reuse ;  /* 0x00000005becc7c23 */ /* 0x100fe200080108c5 */
[--C-:B------:R-:W-:Y:S01]  /*94c0*/  FFMA.FTZ R177, R177, UR5, -R197.reuse ;  /* 0x00000005b1b17c23 */ /* 0x100fe200080108c5 */
[--C-:B------:R-:W-:Y:S01]  /*94d0*/  FFMA.FTZ R200, R168, UR5, -R197.reuse ;  /* 0x00000005a8c87c23 */ /* 0x100fe200080108c5 */
[----:B------:R-:W-:Y:S01]  /*94e0*/  FMNMX.FTZ R0, R170, R3, !PT ;  /* 0x00000003aa007209 */ /* 0x000fe20007810000 */
[--C-:B------:R-:W-:Y:S01]  /*94f0*/  FFMA.FTZ R202, R172, UR5, -R197.reuse ;  /* 0x00000005acca7c23 */ /* 0x100fe200080108c5 */
[----:B------:R-:W-:Y:S01]  /*9500*/  FFMA.FTZ R206, R180, UR5, -R197 ;  /* 0x00000005b4ce7c23 */ /* 0x000fe200080108c5 */
[----:B------:R-:W3:Y:S01]  /*9510*/  MUFU.EX2 R210, R210 ;  /* 0x000000d200d27308 */ /* 0x000ee20000000800 */
[----:B0-----:R-:W-:Y:S01]  /*9520*/  FMNMX.FTZ R3, R171, R0, !PT ;  /* 0x00000000ab037209 */ /* 0x001fe20007810000 */
[----:B--2---:R-:W-:Y:S01]  /*9530*/  FFMA.FTZ R15, R2, R15, R183 ;  /* 0x0000000f020f7223 */ /* 0x004fe200000100b7 */
[--C-:B------:R-:W-:Y:S01]  /*9540*/  FFMA.FTZ R187, R181, UR5, -R197.reuse ;  /* 0x00000005b5bb7c23 */ /* 0x100fe200080108c5 */
[--C-:B------:R-:W-:Y:S01]  /*9550*/  FFMA.FTZ R169, R169, UR5, -R197.reuse ;  /* 0x00000005a9a97c23 */ /* 0x100fe200080108c5 */
[----:B------:R-:W-:Y:S01]  /*9560*/  FMNMX.FTZ R0, R174, R3, !PT ;  /* 0x00000003ae007209 */ /* 0x000fe20007810000 */
[--C-:B------:R-:W-:Y:S01]  /*9570*/  FFMA.FTZ R173, R173, UR5, -R197.reuse ;  /* 0x00000005adad7c23 */ /* 0x100fe200080108c5 */
[----:B------:R-:W-:Y:S01]  /*9580*/  FFMA.FTZ R181, R161, UR5, -R197 ;  /* 0x00000005a1b57c23 */ /* 0x000fe200080108c5 */
[----:B------:R-:W0:Y:S01]  /*9590*/  MUFU.EX2 R191, R191 ;  /* 0x000000bf00bf7308 */ /* 0x000e220000000800 */
[----:B------:R-:W-:Y:S01]  /*95a0*/  FMNMX.FTZ R3, R175, R0, !PT ;  /* 0x00000000af037209 */ /* 0x000fe20007810000 */
[----:B-1----:R-:W-:Y:S01]  /*95b0*/  FADD.FTZ R15, R208, R15 ;  /* 0x0000000fd00f7221 */ /* 0x002fe20000010000 */
[--C-:B------:R-:W-:Y:S01]  /*95c0*/  FFMA.FTZ R161, R165, UR5, -R197.reuse ;  /* 0x00000005a5a17c23 */ /* 0x100fe200080108c5 */
[----:B------:R-:W-:Y:S01]  /*95d0*/  FFMA.FTZ R182, R182, UR5, -R197 ;  /* 0x00000005b6b67c23 */ /* 0x000fe200080108c5 */
[----:B------:R-:W-:Y:S01]  /*95e0*/  FMNMX.FTZ R0, R162, R3, !PT ;  /* 0x00000003a2007209 */ /* 0x000fe20007810000 */
[----:B------:R-:W-:Y:S01]  /*95f0*/  @!UP0 UIADD3 UR6, UR10, 0x38840, URZ ;  /* 0x000388400a068890 */ /* 0x000fe2000fffe03f */
[----:B------:R-:W-:Y:S01]  /*9600*/  R2UR UR7, R232 ;  /* 0x00000000e80772ca */ /* 0x000fe200000e0000 */
[----:B------:R-:W-:Y:S01]  /*9610*/  MUFU.EX2 R204, R204 ;  /* 0x000000cc00cc7308 */ /* 0x000fe20000000800 */
[----:B------:R-:W-:Y:S01]  /*9620*/  FMNMX.FTZ R3, R163, R0, !PT ;  /* 0x00000000a3037209 */ /* 0x000fe20007810000 */
[----:B------:R-:W-:Y:S01]  /*9630*/  @!UP0 UPRMT UR6, URZ, 0x654, UR6 ;  /* 0x000006543f068896 */ /* 0x000fe20008000006 */
[----:B------:R-:W-:-:S02]  /*9640*/  F2FP.F16.F32.PACK_AB R208, R208, R183 ;  /* 0x000000b7d0d0723e */ /* 0x000fc400000000ff */
[----:B------:R-:W-:-:S03]  /*9650*/  FMNMX.FTZ R0, R166, R3, !PT ;  /* 0x00000003a6007209 */ /* 0x000fc60007810000 */
[----:B------:R-:W-:Y:S01]  /*9660*/  MUFU.EX2 R177, R177 ;  /* 0x000000b100b17308 */ /* 0x000fe20000000800 */
[----:B------:R-:W-:-:S03]  /*9670*/  FMNMX.FTZ R3, R167, R0, !PT ;  /* 0x00000000a7037209 */ /* 0x000fc60007810000 */
[----:B------:R-:W-:Y:S02]  /*9680*/  ISETP.LT.AND P2, PT, RZ, UR7, PT ;  /* 0x00000007ff007c0c */ /* 0x000fe4000bf41270 */
[----:B------:R-:W-:Y:S02]  /*9690*/  FMNMX.FTZ R0, R154, R3, !PT ;  /* 0x000000039a007209 */ /* 0x000fe40007810000 */
[----:B------:R-:W-:Y:S02]  /*96a0*/  MUFU.EX2 R206, R206 ;  /* 0x000000ce00ce7308 */ /* 0x000fe40000000800 */
[----:B------:R-:W-:-:S04]  /*96b0*/  FMNMX.FTZ R3, R155, R0, !PT ;  /* 0x000000009b037209 */ /* 0x000fc80007810000 */
[----:B------:R-:W-:Y:S02]  /*96c0*/  FMNMX.FTZ R0, R158, R3, !PT ;  /* 0x000000039e007209 */ /* 0x000fe40007810000 */
[----:B------:R-:W-:Y:S02]  /*96d0*/  MUFU.EX2 R187, R187 ;  /* 0x000000bb00bb7308 */ /* 0x000fe40000000800 */
[----:B------:R-:W-:-:S05]  /*96e0*/  FMNMX.FTZ R0, R159, R0, !PT ;  /* 0x000000009f007209 */ /* 0x000fca0007810000 */
[----:B------:R-:W1:Y:S01]  /*96f0*/  SHFL.BFLY PT, R3, R0, 0x2, 0x1f ;  /* 0x0c401f0000037f89 */ /* 0x000e6200000e0000 */
[----:B------:R-:W-:Y:S08]  /*9700*/  MUFU.EX2 R200, R200 ;  /* 0x000000c800c87308 */ /* 0x000ff00000000800 */
[----:B------:R-:W-:Y:S08]  /*9710*/  MUFU.EX2 R169, R169 ;  /* 0x000000a900a97308 */ /* 0x000ff00000000800 */
[----:B------:R-:W-:Y:S01]  /*9720*/  MUFU.EX2 R202, R202 ;  /* 0x000000ca00ca7308 */ /* 0x000fe20000000800 */
[----:B-1----:R-:W-:-:S07]  /*9730*/  FMNMX.FTZ R3, R0, R3, !PT ;  /* 0x0000000300037209 */ /* 0x002fce0007810000 */
[----:B------:R-:W-:Y:S01]  /*9740*/  MUFU.EX2 R173, R173 ;  /* 0x000000ad00ad7308 */ /* 0x000fe20000000800 */
[----:B------:R-:W1:Y:S07]  /*9750*/  SHFL.BFLY PT, R0, R3, 0x1, 0x1f ;  /* 0x0c201f0003007f89 */ /* 0x000e6e00000e0000 */
[----:B------:R-:W-:Y:S08]  /*9760*/  MUFU.EX2 R196, R196 ;  /* 0x000000c400c47308 */ /* 0x000ff00000000800 */
[----:B------:R-:W-:Y:S08]  /*9770*/  MUFU.EX2 R181, R181 ;  /* 0x000000b500b57308 */ /* 0x000ff00000000800 */
[----:B------:R-:W-:Y:S01]  /*9780*/  MUFU.EX2 R198, R198 ;  /* 0x000000c600c67308 */ /* 0x000fe20000000800 */
[----:B-1----:R-:W-:-:S07]  /*9790*/  FMNMX.FTZ R3, R3, R0, !PT ;  /* 0x0000000003037209 */ /* 0x002fce0007810000 */
        /* <DEDUP_REMOVED lines=8> */
[--C-:B------:R-:W-:Y:S01]  /*9820*/  FFMA.FTZ R205, R176, UR5, -R156.reuse ;  /* 0x00000005b0cd7c23 */ /* 0x100fe2000801089c */
[----:B------:R-:W-:Y:S01]  /*9830*/  MUFU.EX2 R0, R0 ;  /* 0x0000000000007308 */ /* 0x000fe20000000800 */
[--C-:B------:R-:W-:Y:S01]  /*9840*/  FFMA.FTZ R168, R178, UR5, -R156.reuse ;  /* 0x00000005b2a87c23 */ /* 0x100fe2000801089c */
[--C-:B------:R-:W-:Y:S01]  /*9850*/  FFMA.FTZ R172, R157, UR5, -R156.reuse ;  /* 0x000000059dac7c23 */ /* 0x100fe2000801089c */
[--C-:B------:R-:W-:Y:S01]  /*9860*/  FFMA.FTZ R207, R179, UR5, -R156.reuse ;  /* 0x00000005b3cf7c23 */ /* 0x100fe2000801089c */
[--C-:B------:R-:W-:Y:S01]  /*9870*/  FFMA.FTZ R199, R166, UR5, -R156.reuse ;  /* 0x00000005a6c77c23 */ /* 0x100fe2000801089c */
[----:B---3--:R-:W-:Y:S01]  /*9880*/  FADD.FTZ R166, R210, R15 ;  /* 0x0000000fd2a67221 */ /* 0x008fe20000010000 */
[--C-:B------:R-:W-:Y:S01]  /*9890*/  FFMA.FTZ R201, R170, UR5, -R156.reuse ;  /* 0x00000005aac97c23 */ /* 0x100fe2000801089c */
[--C-:B------:R-:W-:Y:S01]  /*98a0*/  FFMA.FTZ R170, R171, UR5, -R156.reuse ;  /* 0x00000005abaa7c23 */ /* 0x100fe2000801089c */
[----:B------:R-:W1:Y:S01]  /*98b0*/  MUFU.EX2 R209, R209 ;  /* 0x000000d100d17308 */ /* 0x000e620000000800 */
[--C-:B------:R-:W-:Y:S01]  /*98c0*/  FFMA.FTZ R203, R174, UR5, -R156.reuse ;  /* 0x00000005aecb7c23 */ /* 0x100fe2000801089c */
[--C-:B------:R-:W-:Y:S01]  /*98d0*/  FFMA.FTZ R175, R175, UR5, -R156.reuse ;  /* 0x00000005afaf7c23 */ /* 0x100fe2000801089c */
[--C-:B------:R-:W-:Y:S01]  /*98e0*/  FFMA.FTZ R197, R162, UR5, -R156.reuse ;  /* 0x00000005a2c57c23 */ /* 0x100fe2000801089c */
[--C-:B------:R-:W-:Y:S01]  /*98f0*/  FFMA.FTZ R163, R163, UR5, -R156.reuse ;  /* 0x00000005a3a37c23 */ /* 0x100fe2000801089c */
[--C-:B------:R-:W-:Y:S01]  /*9900*/  FFMA.FTZ R167, R167, UR5, -R156.reuse ;  /* 0x00000005a7a77c23 */ /* 0x100fe2000801089c */
[--C-:B------:R-:W-:Y:S01]  /*9910*/  FFMA.FTZ R154, R154, UR5, -R156.reuse ;  /* 0x000000059a9a7c23 */ /* 0x100fe2000801089c */
[--C-:B------:R-:W-:Y:S01]  /*9920*/  FFMA.FTZ R155, R155, UR5, -R156.reuse ;  /* 0x000000059b9b7c23 */ /* 0x100fe2000801089c */
[----:B------:R-:W2:Y:S01]  /*9930*/  MUFU.EX2 R160, R160 ;  /* 0x000000a000a07308 */ /* 0x000ea20000000800 */
[--C-:B------:R-:W-:Y:S01]  /*9940*/  FFMA.FTZ R158, R158, UR5, -R156.reuse ;  /* 0x000000059e9e7c23 */ /* 0x100fe2000801089c */
[----:B------:R-:W-:Y:S01]  /*9950*/  FFMA.FTZ R156, R159, UR5, -R156 ;  /* 0x000000059f9c7c23 */ /* 0x000fe2000801089c */
[----:B0-----:R-:W-:-:S05]  /*9960*/  F2FP.F16.F32.PACK_AB R210, R191, R210 ;  /* 0x000000d2bfd2723e */ /* 0x001fca00000000ff */
[----:B------:R-:W0:Y:S01]  /*9970*/  MUFU.EX2 R211, R211 ;  /* 0x000000d300d37308 */ /* 0x000e220000000800 */
[----:B-1----:R-:W-:-:S07]  /*9980*/  FFMA.FTZ R157, R0, R14, R209 ;  /* 0x0000000e009d7223 */ /* 0x002fce00000100d1 */
[----:B------:R-:W1:Y:S01]  /*9990*/  MUFU.EX2 R164, R164 ;  /* 0x000000a400a47308 */ /* 0x000e620000000800 */
[C---:B--2---:R-:W-:Y:S01]  /*99a0*/  FADD.FTZ R14, R160.reuse, R157 ;  /* 0x0000009da00e7221 */ /* 0x044fe20000010000 */
[----:B------:R-:W-:Y:S01]  /*99b0*/  FADD.FTZ R157, R191, R166 ;  /* 0x000000a6bf9d7221 */ /* 0x000fe20000010000 */
[----:B------:R-:W-:-:S03]  /*99c0*/  F2FP.F16.F32.PACK_AB R209, R160, R209 ;  /* 0x000000d1a0d1723e */ /* 0x000fc600000000ff */
[----:B------:R-:W-:Y:S01]  /*99d0*/  FADD.FTZ R174, R204, R157 ;  /* 0x0000009dccae7221 */ /* 0x000fe20000010000 */
[----:B------:R-:W-:Y:S01]  /*99e0*/  F2FP.F16.F32.PACK_AB R204, R177, R204 ;  /* 0x000000ccb1cc723e */ /* 0x000fe200000000ff */
[----:B------:R-:W2:Y:S01]  /*99f0*/  MUFU.EX2 R205, R205 ;  /* 0x000000cd00cd7308 */ /* 0x000ea20000000800 */
[----:B0-----:R-:W-:Y:S01]  /*9a00*/  FADD.FTZ R15, R211, R14 ;  /* 0x0000000ed30f7221 */ /* 0x001fe20000010000 */
[----:B------:R-:W-:-:S06]  /*9a10*/  FADD.FTZ R157, R177, R174 ;  /* 0x000000aeb19d7221 */ /* 0x000fcc0000010000 */
[----:B------:R-:W0:Y:S01]  /*9a20*/  MUFU.EX2 R168, R168 ;  /* 0x000000a800a87308 */ /* 0x000e220000000800 */
[C---:B-1----:R-:W-:Y:S01]  /*9a30*/  FADD.FTZ R166, R164.reuse, R15 ;  /* 0x0000000fa4a67221 */ /* 0x042fe20000010000 */
[----:B------:R-:W-:-:S06]  /*9a40*/  F2FP.F16.F32.PACK_AB R211, R164, R211 ;  /* 0x000000d3a4d3723e */ /* 0x000fcc00000000ff */
[----:B------:R-:W1:Y:S01]  /*9a50*/  MUFU.EX2 R207, R207 ;  /* 0x000000cf00cf7308 */ /* 0x000e620000000800 */
[----:B--2---:R-:W-:Y:S01]  /*9a60*/  FADD.FTZ R15, R205, R166 ;  /* 0x000000a6cd0f7221 */ /* 0x004fe20000010000 */
[----:B------:R-:W-:Y:S01]  /*9a70*/  FADD.FTZ R166, R206, R157 ;  /* 0x0000009dcea67221 */ /* 0x000fe20000010000 */
[----:B------:R-:W-:-:S03]  /*9a80*/  F2FP.F16.F32.PACK_AB R206, R187, R206 ;  /* 0x000000cebbce723e */ /* 0x000fc600000000ff */
[----:B------:R-:W-:Y:S02]  /*9a90*/  FADD.FTZ R157, R187, R166 ;  /* 0x000000a6bb9d7221 */ /* 0x000fe40000010000 */
[----:B------:R-:W2:Y:S01]  /*9aa0*/  MUFU.EX2 R172, R172 ;  /* 0x000000ac00ac7308 */ /* 0x000ea20000000800 */
[----:B0-----:R-:W-:Y:S01]  /*9ab0*/  FADD.FTZ R160, R168, R15 ;  /* 0x0000000fa8a07221 */ /* 0x001fe20000010000 */
[----:B------:R-:W-:Y:S01]  /*9ac0*/  FADD.FTZ R166, R200, R157 ;  /* 0x0000009dc8a67221 */ /* 0x000fe20000010000 */
[----:B------:R-:W-:Y:S02]  /*9ad0*/  F2FP.F16.F32.PACK_AB R205, R168, R205 ;  /* 0x000000cda8cd723e */ /* 0x000fe400000000ff */
[C---:B------:R-:W-:Y:S01]  /*9ae0*/  F2FP.F16.F32.PACK_AB R200, R169.reuse, R200 ;  /* 0x000000c8a9c8723e */ /* 0x040fe200000000ff */
[----:B------:R-:W-:Y:S02]  /*9af0*/  FADD.FTZ R157, R169, R166 ;  /* 0x000000a6a99d7221 */ /* 0x000fe40000010000 */
[----:B------:R-:W0:Y:S01]  /*9b00*/  MUFU.EX2 R201, R201 ;  /* 0x000000c900c97308 */ /* 0x000e220000000800 */
[----:B-1----:R-:W-:Y:S01]  /*9b10*/  FADD.FTZ R15, R207, R160 ;  /* 0x000000a0cf0f7221 */ /* 0x002fe20000010000 */
[----:B------:R-:W-:Y:S01]  /*9b20*/  FADD.FTZ R166, R202, R157 ;  /* 0x0000009dcaa67221 */ /* 0x000fe20000010000 */
[----:B------:R-:W-:-:S03]  /*9b30*/  F2FP.F16.F32.PACK_AB R202, R173, R202 ;  /* 0x000000caadca723e */ /* 0x000fc600000000ff */
[----:B------:R-:W-:Y:S02]  /*9b40*/  FADD.FTZ R157, R173, R166 ;  /* 0x000000a6ad9d7221 */ /* 0x000fe40000010000 */
[----:B------:R-:W1:Y:S01]  /*9b50*/  MUFU.EX2 R170, R170 ;  /* 0x000000aa00aa7308 */ /* 0x000e620000000800 */
[C---:B--2---:R-:W-:Y:S01]  /*9b60*/  FADD.FTZ R164, R172.reuse, R15 ;  /* 0x0000000faca47221 */ /* 0x044fe20000010000 */
[----:B------:R-:W-:-:S06]  /*9b70*/  F2FP.F16.F32.PACK_AB R207, R172, R207 ;  /* 0x000000cfaccf723e */ /* 0x000fcc00000000ff */
[----:B------:R-:W2:Y:S01]  /*9b80*/  MUFU.EX2 R203, R203 ;  /* 0x000000cb00cb7308 */ /* 0x000ea20000000800 */
[----:B0-----:R-:W-:-:S07]  /*9b90*/  FADD.FTZ R15, R201, R164 ;  /* 0x000000a4c90f7221 */ /* 0x001fce0000010000 */
[----:B------:R-:W0:Y:S01]  /*9ba0*/  MUFU.EX2 R162, R175 ;  /* 0x000000af00a27308 */ /* 0x000e220000000800 */
[C---:B-1----:R-:W-:Y:S01]  /*9bb0*/  FADD.FTZ R164, R170.reuse, R15 ;  /* 0x0000000faaa47221 */ /* 0x042fe20000010000 */
[----:B------:R-:W-:-:S06]  /*9bc0*/  F2FP.F16.F32.PACK_AB R201, R170, R201 ;  /* 0x000000c9aac9723e */ /* 0x000fcc00000000ff */
[----:B------:R-:W1:Y:S01]  /*9bd0*/  MUFU.EX2 R197, R197 ;  /* 0x000000c500c57308 */ /* 0x000e620000000800 */
[----:B--2---:R-:W-:-:S07]  /*9be0*/  FADD.FTZ R15, R203, R164 ;  /* 0x000000a4cb0f7221 */ /* 0x004fce0000010000 */
[----:B------:R-:W2:Y:S01]  /*9bf0*/  MUFU.EX2 R14, R163 ;  /* 0x000000a3000e7308 */ /* 0x000ea20000000800 */
[C---:B0-----:R-:W-:Y:S01]  /*9c00*/  FADD.FTZ R164, R162.reuse, R15 ;  /* 0x0000000fa2a47221 */ /* 0x041fe20000010000 */
[----:B------:R-:W-:-:S06]  /*9c10*/  F2FP.F16.F32.PACK_AB R203, R162, R203 ;  /* 0x000000cba2cb723e */ /* 0x000fcc00000000ff */
[----:B------:R-:W0:Y:S01]  /*9c20*/  MUFU.EX2 R199, R199 ;  /* 0x000000c700c77308 */ /* 0x000e220000000800 */
[----:B-1----:R-:W-:-:S07]  /*9c30*/  FADD.FTZ R15, R197, R164 ;  /* 0x000000a4c50f7221 */ /* 0x002fce0000010000 */
[----:B------:R-:W1:Y:S01]  /*9c40*/  MUFU.EX2 R160, R167 ;  /* 0x000000a700a07308 */ /* 0x000e620000000800 */
[----:B--2---:R-:W-:-:S07]  /*9c50*/  F2FP.F16.F32.PACK_AB R197, R14, R197 ;  /* 0x000000c50ec5723e */ /* 0x004fce00000000ff */
[----:B------:R-:W2:Y:S01]  /*9c60*/  MUFU.EX2 R21, R21 ;  /* 0x0000001500157308 */ /* 0x000ea20000000800 */
[----:B------:R-:W-:Y:S02]  /*9c70*/  WARPGROUP.DEPBAR.LE gsb0, 0x0 ;  /* 0x00008000000079c5 */ /* 0x000fe40000010000 */
[----:B------:R-:W-:Y:S05]  /*9c80*/  @!P1 SYNCS.ARRIVE.TRANS64.RED.A1T0 RZ, [UR6], RZ ;  /* 0x000000ffffff99a7 */ /* 0x000fea0008100406 */
[----:B------:R3:W4:Y:S01]  /*9c90*/  MUFU.EX2 R168, R154 ;  /* 0x0000009a00a87308 */ /* 0x0007220000000800 */
[----:B------:R-:W-:Y:S01]  /*9ca0*/  @!P1 SYNCS.ARRIVE.TRANS64.RED.A1T0 RZ, [UR4], RZ ;  /* 0x000000ffffff99a7 */ /* 0x000fe20008100404 */
[----:B------:R-:W-:-:S06]  /*9cb0*/  UIADD3 UR4, UR7, -0x1, URZ ;  /* 0xffffffff07047890 */ /* 0x000fcc000fffe03f */
[----:B------:R-:W5:Y:S01]  /*9cc0*/  MUFU.EX2 R152, R152 ;  /* 0x0000009800987308 */ /* 0x000f620000000800 */
[----:B---3--:R-:W-:Y:S01]  /*9cd0*/  FADD.FTZ R154, R196, R157 ;  /* 0x0000009dc49a7221 */ /* 0x008fe20000010000 */
[----:B------:R-:W-:Y:S02]  /*9ce0*/  MOV R232, UR4 ;  /* 0x0000000400e87c02 */ /* 0x000fe40008000f00 */
[C---:B------:R-:W-:Y:S01]  /*9cf0*/  F2FP.F16.F32.PACK_AB R196, R181.reuse, R196 ;  /* 0x000000c4b5c4723e */ /* 0x040fe200000000ff */
[----:B------:R-:W-:Y:S01]  /*9d00*/  FADD.FTZ R157, R181, R154 ;  /* 0x0000009ab59d7221 */ /* 0x000fe20000010000 */
[----:B------:R-:W-:Y:S02]  /*9d10*/  FADD.FTZ R154, R14, R15 ;  /* 0x0000000f0e9a7221 */ /* 0x000fe40000010000 */
[----:B------:R2:W3:Y:S01]  /*9d20*/  MUFU.EX2 R193, R155 ;  /* 0x0000009b00c17308 */ /* 0x0004e20000000800 */
[----:B------:R-:W-:Y:S01]  /*9d30*/  FADD.FTZ R162, R198, R157 ;  /* 0x0000009dc6a27221 */ /* 0x000fe20000010000 */
[----:B0-----:R-:W-:Y:S01]  /*9d40*/  FADD.FTZ R15, R199, R154 ;  /* 0x0000009ac70f7221 */ /* 0x001fe20000010000 */
[----:B------:R-:W-:-:S02]  /*9d50*/  F2FP.F16.F32.PACK_AB R198, R161, R198 ;  /* 0x000000c6a1c6723e */ /* 0x000fc400000000ff */
[----:B------:R-:W-:Y:S01]  /*9d60*/  FADD.FTZ R162, R161, R162 ;  /* 0x000000a2a1a27221 */ /* 0x000fe20000010000 */
[C---:B-1----:R-:W-:Y:S01]  /*9d70*/  FADD.FTZ R15, R160.reuse, R15 ;  /* 0x0000000fa00f7221 */ /* 0x042fe20000010000 */
[----:B------:R-:W-:Y:S01]  /*9d80*/  F2FP.F16.F32.PACK_AB R199, R160, R199 ;  /* 0x000000c7a0c7723e */ /* 0x000fe200000000ff */
[----:B------:R-:W0:Y:S01]  /*9d90*/  MUFU.EX2 R153, R153 ;  /* 0x0000009900997308 */ /* 0x000e220000000800 */
[----:B--2---:R-:W-:Y:S01]  /*9da0*/  FADD.FTZ R155, R21, R162 ;  /* 0x000000a2159b7221 */ /* 0x004fe20000010000 */
[----:B----4-:R-:W-:Y:S01]  /*9db0*/  FADD.FTZ R15, R168, R15 ;  /* 0x0000000fa80f7221 */ /* 0x010fe20000010000 */
[C---:B-----5:R-:W-:Y:S02]  /*9dc0*/  F2FP.F16.F32.PACK_AB R192, R152.reuse, R21 ;  /* 0x0000001598c0723e */ /* 0x060fe400000000ff */
[----:B------:R-:W-:-:S03]  /*9dd0*/  FADD.FTZ R14, R152, R155 ;  /* 0x0000009b980e7221 */ /* 0x000fc60000010000 */
[----:B------:R-:W1:Y:S01]  /*9de0*/  MUFU.EX2 R158, R158 ;  /* 0x0000009e009e7308 */ /* 0x000e620000000800 */
[C---:B---3--:R-:W-:Y:S01]  /*9df0*/  FADD.FTZ R15, R193.reuse, R15 ;  /* 0x0000000fc10f7221 */ /* 0x048fe20000010000 */
[----:B------:R-:W-:-:S06]  /*9e00*/  F2FP.F16.F32.PACK_AB R193, R193, R168 ;  /* 0x000000a8c1c1723e */ /* 0x000fcc00000000ff */
[----:B------:R-:W2:Y:S01]  /*9e10*/  MUFU.EX2 R20, R182 ;  /* 0x000000b600147308 */ /* 0x000ea20000000800 */
[----:B0-----:R-:W-:-:S07]  /*9e20*/  FADD.FTZ R21, R153, R14 ;  /* 0x0000000e99157221 */ /* 0x001fce0000010000 */
[----:B------:R-:W0:Y:S01]  /*9e30*/  MUFU.EX2 R195, R156 ;  /* 0x0000009c00c37308 */ /* 0x000e220000000800 */
[----:B-1----:R-:W-:Y:S01]  /*9e40*/  FADD.FTZ R14, R158, R15 ;  /* 0x0000000f9e0e7221 */ /* 0x002fe20000010000 */
[C---:B--2---:R-:W-:Y:S01]  /*9e50*/  FADD.FTZ R15, R20.reuse, R21 ;  /* 0x00000015140f7221 */ /* 0x044fe20000010000 */
[----:B------:R-:W-:Y:S01]  /*9e60*/  F2FP.F16.F32.PACK_AB R194, R20, R153 ;  /* 0x0000009914c2723e */ /* 0x000fe200000000ff */
[----:B------:R-:W-:Y:S02]  /*9e70*/  IMAD.MOV.U32 R20, RZ, RZ, R3 ;  /* 0x000000ffff147224 */ /* 0x000fe400078e0003 */
[----:B------:R-:W-:Y:S02]  /*9e80*/  IMAD.MOV.U32 R21, RZ, RZ, R4 ;  /* 0x000000ffff157224 */ /* 0x000fe400078e0004 */
[C---:B0-----:R-:W-:Y:S01]  /*9e90*/  FADD.FTZ R14, R195.reuse, R14 ;  /* 0x0000000ec30e7221 */ /* 0x041fe20000010000 */
[----:B------:R-:W-:Y:S01]  /*9ea0*/  F2FP.F16.F32.PACK_AB R195, R195, R158 ;  /* 0x0000009ec3c3723e */ /* 0x000fe200000000ff */
[----:B------:R-:W-:Y:S06]  /*9eb0*/  @P2 BRA `(.L_x_407) ;  /* 0xffffffc000502947 */ /* 0x000fec000383ffff */
.L_x_398:
        /* <DEDUP_REMOVED lines=131> */
.L_x_408:
[----:B------:R-:W-:Y:S01]  /*a6f0*/  IMAD R11, R16, 0x8, R5 ;  /* 0x00000008100b7824 */ /* 0x000fe200078e0205 */
[----:B------:R-:W-:-:S04]  /*a700*/  SHF.L.U32 R0, R17, 0x1f, RZ ;  /* 0x0000001f11007819 */ /* 0x000fc800000006ff */
[----:B------:R0:W1:Y:S01]  /*a710*/  SYNCS.PHASECHK.TRANS64.TRYWAIT P2, [R11+URZ+0x38850], R0 ;  /* 0x038850000b0075a7 */ /* 0x000062000804017f */
[----:B------:R-:W-:Y:S05]  /*a720*/  @!P0 BRA `(.L_x_409) ;  /* 0x0000000000048947 */ /* 0x000fea0003800000 */
[----:B------:R-:W-:Y:S01]  /*a730*/  BPT.TRAP 0x1 ;  /* 0x000000040000795c */ /* 0x000fe20000300000 */
.L_x_409:
[----:B-1----:R-:W-:Y:S05]  /*a740*/  @P2 BRA `(.L_x_410) ;  /* 0x0000000000082947 */ /* 0x002fea0003800000 */
[----:B------:R-:W1:Y:S02]  /*a750*/  SYNCS.PHASECHK.TRANS64.TRYWAIT P0, [R11+URZ+0x38850], R0 ;  /* 0x038850000b0075a7 */ /* 0x000e64000800017f */
[----:B-1----:R-:W-:Y:S05]  /*a760*/  @!P0 BRA `(.L_x_411) ;  /* 0x000000ac00188947 */ /* 0x002fea0003800000 */
.L_x_410:
[----:B------:R-:W-:Y:S05]  /*a770*/  WARPSYNC.ALL ;  /* 0x0000000000007948 */ /* 0x000fea0003800000 */
[----:B------:R-:W-:Y:S01]  /*a780*/  VIADD R5, R5, 0x400 ;  /* 0x0000040005057836 */ /* 0x000fe20000000000 */
[----:B------:R-:W-:Y:S01]  /*a790*/  WARPGROUP.ARRIVE ;  /* 0x00000000000079c5 */ /* 0x000fe20000000000 */
[----:B------:R-:W-:Y:S01]  /*a7a0*/  IMAD.MOV.U32 R7, RZ, RZ, 0x40000040 ;  /* 0x40000040ff077424 */ /* 0x000fe200078e00ff */
[----:B01----:R-:W0:Y:S01]  /*a7b0*/  SHFL.BFLY PT, R0, R15, 0x2, 0x1f ;  /* 0x0c401f000f007f89 */ /* 0x003e2200000e0000 */
[----:B------:R-:W-:Y:S01]  /*a7c0*/  IMAD.MOV.U32 R9, RZ, RZ, 0x40000040 ;  /* 0x40000040ff097424 */ /* 0x000fe200078e00ff */
[----:B------:R-:W-:Y:S01]  /*a7d0*/  SHF.R.U32.HI R5, RZ, 0x4, R5 ;  /* 0x00000004ff057819 */ /* 0x000fe20000011605 */
[----:B------:R-:W-:Y:S01]  /*a7e0*/  @!P1 VIADD R11, R11, 0x38860 ;  /* 0x000388600b0b9836 */ /* 0x000fe20000000000 */
[----:B------:R-:W-:Y:S01]  /*a7f0*/  R2UR UR7, R7 ;  /* 0x00000000070772ca */ /* 0x000fe200000e0000 */
[----:B------:R-:W-:Y:S01]  /*a800*/  IMAD.MOV.U32 R7, RZ, RZ, 0x40000040 ;  /* 0x40000040ff077424 */ /* 0x000fe200078e00ff */
[----:B------:R-:W-:Y:S01]  /*a810*/  LOP3.LUT R5, R5, 0x3fff, RZ, 0xc0, !PT ;  /* 0x00003fff05057812 */ /* 0x000fe200078ec0ff */
[----:B------:R-:W-:Y:S01]  /*a820*/  IMAD.U32 R13, RZ, RZ, UR5 ;  /* 0x00000005ff0d7e24 */ /* 0x000fe2000f8e00ff */
[----:B------:R-:W-:Y:S01]  /*a830*/  @!P1 PRMT R11, RZ, 0x654, R11 ;  /* 0x00000654ff0b9816 */ /* 0x000fe2000000000b */
[----:B------:R-:W-:Y:S01]  /*a840*/  VIADD R218, R218, 0x1 ;  /* 0x00000001dada7836 */ /* 0x000fe20000000000 */
[----:B------:R-:W-:-:S05]  /*a850*/  LOP3.LUT R5, R5, 0x2800000, RZ, 0xfc, !PT ;  /* 0x0280000005057812 */ /* 0x000fca00078efcff */
[C---:B------:R-:W-:Y:S02]  /*a860*/  IMAD R6, R16.reuse, 0xa00, R5 ;  /* 0x00000a0010067824 */ /* 0x040fe400078e0205 */
[----:B------:R-:W1:Y:S01]  /*a870*/  SHFL.BFLY PT, R5, R14, 0x2, 0x1f ;  /* 0x0c401f000e057f89 */ /* 0x000e6200000e0000 */
[----:B------:R-:W-:Y:S02]  /*a880*/  VIADD R16, R16, 0x1 ;  /* 0x0000000110107836 */ /* 0x000fe40000000000 */
[C---:B------:R-:W-:Y:S01]  /*a890*/  R2UR UR6, R6.reuse ;  /* 0x00000000060672ca */ /* 0x040fe200000e0000 */
[----:B------:R-:W-:Y:S02]  /*a8a0*/  VIADD R8, R6, 0x80 ;  /* 0x0000008006087836 */ /* 0x000fe40000000000 */
[----:B------:R-:W-:Y:S01]  /*a8b0*/  ISETP.NE.AND P2, PT, R16, 0x2, PT ;  /* 0x000000021000780c */ /* 0x000fe20003f45270 */
[----:B0-----:R-:W-:-:S03]  /*a8c0*/  FADD.FTZ R0, R0, R15 ;  /* 0x0000000f00007221 */ /* 0x001fc60000010000 */
[----:B------:R-:W-:-:S06]  /*a8d0*/  SEL R16, R16, RZ, P2 ;  /* 0x000000ff10107207 */ /* 0x000fcc0001000000 */
[----:B------:R-:W-:Y:S01]  /*a8e0*/  HGMMA.64x256x16.F32 R24, R208, gdesc[UR4].tnspB, R24, gsb0 ;  /* 0x43e00004d0187df0 */ /* 0x000fe20008000818 */
[----:B------:R-:W-:Y:S01]  /*a8f0*/  R2UR UR6, R8 ;  /* 0x00000000080672ca */ /* 0x000fe200000e0000 */
[----:B------:R-:W-:Y:S01]  /*a900*/  VIADD R8, R6, 0x100 ;  /* 0x0000010006087836 */ /* 0x000fe20000000000 */
[----:B------:R-:W-:Y:S01]  /*a910*/  R2UR UR7, R9 ;  /* 0x00000000090772ca */ /* 0x000fe200000e0000 */
[----:B------:R-:W-:Y:S02]  /*a920*/  IMAD.MOV.U32 R9, RZ, RZ, 0x40000040 ;  /* 0x40000040ff097424 */ /* 0x000fe400078e00ff */
[----:B-1----:R-:W-:Y:S02]  /*a930*/  FADD.FTZ R2, R5, R14 ;  /* 0x0000000e05027221 */ /* 0x002fe40000010000 */
[----:B------:R-:W0:Y:S02]  /*a940*/  SHFL.BFLY PT, R5, R0, 0x1, 0x1f ;  /* 0x0c201f0000057f89 */ /* 0x000e2400000e0000 */
[----:B0-----:R-:W-:Y:S01]  /*a950*/  FADD.FTZ R10, R0, R5 ;  /* 0x00000005000a7221 */ /* 0x001fe20000010000 */
[----:B------:R-:W-:Y:S01]  /*a960*/  IMAD.MOV.U32 R5, RZ, RZ, RZ ;  /* 0x000000ffff057224 */ /* 0x000fe200078e00ff */
[----:B------:R-:W-:-:S03]  /*a970*/  SEL R0, RZ, 0x1, P2 ;  /* 0x00000001ff007807 */ /* 0x000fc60001000000 */
[----:B------:R-:W-:Y:S02]  /*a980*/  FSETP.NE.FTZ.AND P0, PT, R10, RZ, PT ;  /* 0x000000ff0a00720b */ /* 0x000fe40003f15000 */
[----:B------:R-:W-:Y:S01]  /*a990*/  LOP3.LUT R17, R17, R0, RZ, 0x3c, !PT ;  /* 0x0000000011117212 */ /* 0x000fe200078e3cff */
[----:B------:R-:W-:Y:S01]  /*a9a0*/  IMAD.MOV.U32 R0, RZ, RZ, -0x800000 ;  /* 0xff800000ff007424 */ /* 0x000fe200078e00ff */
[----:B------:R-:W-:Y:S02]  /*a9b0*/  WARPGROUP.DEPBAR.LE gsb0, 0x0 ;  /* 0x00008000000079c5 */ /* 0x000fe40000010000 */
[----:B------:R-:W-:-:S07]  /*a9c0*/  WARPGROUP.ARRIVE ;  /* 0x00000000000079c5 */ /* 0x000fce0000000000 */
[----:B------:R-:W-:Y:S01]  /*a9d0*/  HGMMA.64x256x16.F32 R24, R204, gdesc[UR4].tnspB, R24, gsb0 ;  /* 0x43e00004cc187df0 */ /* 0x000fe20008000818 */
[----:B------:R-:W-:Y:S01]  /*a9e0*/  R2UR UR6, R8 ;  /* 0x00000000080672ca */ /* 0x000fe200000e0000 */
[C---:B------:R-:W-:Y:S01]  /*a9f0*/  VIADD R8, R6.reuse, 0x180 ;  /* 0x0000018006087836 */ /* 0x040fe20000000000 */
[----:B------:R-:W-:Y:S01]  /*aa00*/  R2UR UR7, R9 ;  /* 0x00000000090772ca */ /* 0x000fe200000e0000 */
[----:B------:R-:W-:Y:S02]  /*aa10*/  IMAD.MOV.U32 R9, RZ, RZ, 0x40000040 ;  /* 0x40000040ff097424 */ /* 0x000fe400078e00ff */
[----:B------:R-:W-:Y:S01]  /*aa20*/  VIADD R6, R6, 0x200 ;  /* 0x0000020006067836 */ /* 0x000fe20000000000 */
[----:B------:R-:W-:Y:S02]  /*aa30*/  WARPGROUP.DEPBAR.LE gsb0, 0x0 ;  /* 0x00008000000079c5 */ /* 0x000fe40000010000 */
[----:B------:R-:W-:-:S15]  /*aa40*/  WARPGROUP.ARRIVE ;  /* 0x00000000000079c5 */ /* 0x000fde0000000000 */
[----:B------:R-:W-:-:S04]  /*aa50*/  NOP ;  /* 0x0000000000007918 */ /* 0x000fc80000000000 */
[----:B------:R-:W-:Y:S01]  /*aa60*/  HGMMA.64x256x16.F32 R24, R200, gdesc[UR4].tnspB, R24, gsb0 ;  /* 0x43e00004c8187df0 */ /* 0x000fe20008000818 */
[----:B------:R-:W-:Y:S02]  /*aa70*/  R2UR UR6, R8 ;  /* 0x00000000080672ca */ /* 0x000fe400000e0000 */
[----:B------:R-:W-:Y:S01]  /*aa80*/  R2UR UR7, R9 ;  /* 0x00000000090772ca */ /* 0x000fe200000e0000 */
[----:B------:R-:W0:Y:S02]  /*aa90*/  @P0 MUFU.LG2 R8, R10 ;  /* 0x0000000a00080308 */ /* 0x000e240000000c00 */
[----:B0-----:R-:W-:Y:S01]  /*aaa0*/  @P0 FMUL.FTZ R8, R8, 0.69314718246459960938 ;  /* 0x3f31721808080820 */ /* 0x001fe20000410000 */
[----:B------:R-:W-:Y:S02]  /*aab0*/  WARPGROUP.DEPBAR.LE gsb0, 0x0 ;  /* 0x00008000000079c5 */ /* 0x000fe40000010000 */
[----:B------:R-:W-:-:S15]  /*aac0*/  WARPGROUP.ARRIVE ;  /* 0x00000000000079c5 */ /* 0x000fde0000000000 */
[----:B------:R-:W-:-:S04]  /*aad0*/  NOP ;  /* 0x0000000000007918 */ /* 0x000fc80000000000 */
[----:B------:R-:W-:Y:S01]  /*aae0*/  HGMMA.64x256x16.F32 R24, R196, gdesc[UR4].tnspB, R24, gsb0 ;  /* 0x43e00004c4187df0 */ /* 0x000fe20008000818 */
[----:B------:R-:W-:Y:S01]  /*aaf0*/  R2UR UR6, R6 ;  /* 0x00000000060672ca */ /* 0x000fe200000e0000 */
[----:B------:R-:W-:Y:S01]  /*ab00*/  IMAD.MOV.U32 R6, RZ, RZ, RZ ;  /* 0x000000ffff067224 */ /* 0x000fe200078e00ff */
[----:B------:R-:W-:Y:S02]  /*ab10*/  R2UR UR7, R7 ;  /* 0x00000000070772ca */ /* 0x000fe400000e0000 */
[----:B------:R-:W0:Y:S03]  /*ab20*/  SHFL.BFLY PT, R7, R2, 0x1, 0x1f ;  /* 0x0c201f0002077f89 */ /* 0x000e2600000e0000 */
[----:B------:R-:W-:Y:S01]  /*ab30*/  @P0 MUFU.RCP R6, R10 ;  /* 0x0000000a00060308 */ /* 0x000fe20000001000 */
[----:B0-----:R-:W-:Y:S01]  /*ab40*/  FADD.FTZ R12, R2, R7 ;  /* 0x00000007020c7221 */ /* 0x001fe20000010000 */
[----:B------:R-:W-:-:S02]  /*ab50*/  IMAD.U32 R7, RZ, RZ, UR5 ;  /* 0x00000005ff077e24 */ /* 0x000fc4000f8e00ff */
[----:B------:R-:W-:Y:S02]  /*ab60*/  IMAD.MOV.U32 R2, RZ, RZ, -0x800000 ;  /* 0xff800000ff027424 */ /* 0x000fe400078e00ff */
[----:B------:R-:W-:Y:S01]  /*ab70*/  FSETP.NE.FTZ.AND P3, PT, R12, RZ, PT ;  /* 0x000000ff0c00720b */ /* 0x000fe20003f75000 */
[----:B------:R-:W-:-:S04]  /*ab80*/  @P0 FMUL.FTZ R7, R7, 0.69314718246459960938 ;  /* 0x3f31721807070820 */ /* 0x000fc80000410000 */
[----:B------:R-:W-:Y:S01]  /*ab90*/  @P0 FFMA.FTZ R2, R7, R4, R8 ;  /* 0x0000000407020223 */ /* 0x000fe20000010008 */
[----:B------:R-:W-:-:S07]  /*aba0*/  PLOP3.LUT P0, PT, PT, PT, PT, 0x8, 0x0 ;  /* 0x000000000000781c */ /* 0x000fce0003f0e170 */
[----:B------:R-:W0:Y:S01]  /*abb0*/  @P3 MUFU.LG2 R9, R12 ;  /* 0x0000000c00093308 */ /* 0x000e220000000c00 */
[----:B------:R-:W-:-:S07]  /*abc0*/  @P3 FMUL.FTZ R13, R13, 0.69314718246459960938 ;  /* 0x3f3172180d0d3820 */ /* 0x000fce0000410000 */
[----:B------:R-:W1:Y:S01]  /*abd0*/  @P3 MUFU.RCP R5, R12 ;  /* 0x0000000c00053308 */ /* 0x000e620000001000 */
[----:B0-----:R-:W-:-:S04]  /*abe0*/  @P3 FMUL.FTZ R10, R9, 0.69314718246459960938 ;  /* 0x3f317218090a3820 */ /* 0x001fc80000410000 */
[----:B------:R-:W-:Y:S01]  /*abf0*/  @P3 FFMA.FTZ R0, R13, R3, R10 ;  /* 0x000000030d003223 */ /* 0x000fe2000001000a */
[----:B------:R-:W-:Y:S02]  /*ac00*/  WARPGROUP.DEPBAR.LE gsb0, 0x0 ;  /* 0x00008000000079c5 */ /* 0x000fe40000010000 */
[----:B------:R-:W-:-:S06]  /*ac10*/  WARPGROUP.ARRIVE ;  /* 0x00000000000079c5 */ /* 0x000fcc0000000000 */
[----:B------:R-:W-:Y:S03]  /*ac20*/  HGMMA.64x256x16.F32 R24, R192, gdesc[UR4].tnspB, R24, gsb0 ;  /* 0x43e00004c0187df0 */ /* 0x000fe60008000818 */
[----:B------:R-:W-:Y:S02]  /*ac30*/  WARPGROUP.DEPBAR.LE gsb0, 0x0 ;  /* 0x00008000000079c5 */ /* 0x000fe40000010000 */
[----:B------:R0:W-:Y:S01]  /*ac40*/  @!P1 SYNCS.ARRIVE.TRANS64.RED.A1T0 RZ, [R11+URZ], RZ ;  /* 0x000000ff0bff99a7 */ /* 0x0001e2000810043f */
[-C--:B-1----:R-:W-:Y:S01]  /*ac50*/  FMUL.FTZ R3, R83, R5.reuse ;  /* 0x0000000553037220 */ /* 0x082fe20000410000 */
        /* <DEDUP_REMOVED lines=126> */
[----:B0-----:R-:W-:-:S07]  /*b440*/  FMUL.FTZ R151, R151, R5 ;  /* 0x0000000597977220 */ /* 0x001fce0000410000 */
.L_x_390:
[----:B------:R-:W0:Y:S01]  /*b450*/  S2R R5, SR_CgaCtaId ;  /* 0x0000000000057919 */ /* 0x000e220000008800 */
[----:B------:R-:W-:Y:S01]  /*b460*/  MOV R152, 0x400 ;  /* 0x0000040000987802 */ /* 0x000fe20000000f00 */
[----:B------:R-:W-:Y:S01]  /*b470*/  BSSY B0, `(.L_x_412) ;  /* 0x00002f9000007945 */ /* 0x000fe20003800000 */
[----:B------:R-:W-:Y:S02]  /*b480*/  BAR.SYNC.DEFER_BLOCKING 0x5, 0x180 ;  /* 0x0146000000007b1d */ /* 0x000fe40000010000 */
[----:B0-----:R-:W-:-:S05]  /*b490*/  LEA R152, R5, R152, 0x18 ;  /* 0x0000009805987211 */ /* 0x001fca00078ec0ff */
[----:B------:R-:W0:Y:S02]  /*b4a0*/  LDS.128 R4, [R152+0x388d0] ;  /* 0x0388d00098047984 */ /* 0x000e240000000c00 */
[----:B0-----:R-:W-:Y:S02]  /*b4b0*/  R2UR UR6, R5 ;  /* 0x00000000050672ca */ /* 0x001fe400000e0000 */
[----:B------:R-:W-:Y:S01]  /*b4c0*/  R2UR UR5, R6 ;  /* 0x00000000060572ca */ /* 0x000fe200000e0000 */
[----:B------:R-:W-:Y:S06]  /*b4d0*/  BAR.ARV 0x4, 0x180 ;  /* 0x0106000000007b1d */ /* 0x000fec0000002000 */
[----:B------:R-:W-:Y:S08]  /*b4e0*/  @P0 BRA `(.L_x_413) ;  /* 0x0000002000200947 */ /* 0x000ff00003800000 */
[----:B------:R-:W0:Y:S01]  /*b4f0*/  S2R R9, SR_SWINHI ;  /* 0x0000000000097919 */ /* 0x000e220000002f00 */
[----:B------:R-:W-:Y:S01]  /*b500*/  F2FP.F16.F32.PACK_AB R24, R25, R24 ;  /* 0x000000181918723e */ /* 0x000fe200000000ff */
[----:B------:R-:W-:Y:S01]  /*b510*/  ULDC.64 UR8, c[0x0][0xc00] ;  /* 0x0003000000087ab9 */ /* 0x000fe20000000a00 */
[----:B------:R-:W-:Y:S01]  /*b520*/  F2FP.F16.F32.PACK_AB R25, R164, R26 ;  /* 0x0000001aa419723e */ /* 0x000fe200000000ff */
[----:B------:R-:W-:Y:S01]  /*b530*/  UISETP.NE.U32.AND UP0, UPT, UR8, URZ, UPT ;  /* 0x0000003f0800728c */ /* 0x000fe2000bf05070 */
[----:B------:R-:W-:Y:S01]  /*b540*/  F2FP.F16.F32.PACK_AB R26, R29, R28 ;  /* 0x0000001c1d1a723e */ /* 0x000fe200000000ff */
[----:B------:R-:W-:Y:S01]  /*b550*/  ULDC.64 UR12, c[0x0][0x208] ;  /* 0x00008200000c7ab9 */ /* 0x000fe20000000a00 */
[----:B------:R-:W-:Y:S01]  /*b560*/  F2FP.F16.F32.PACK_AB R32, R33, R32 ;  /* 0x000000202120723e */ /* 0x000fe200000000ff */
[----:B------:R-:W-:Y:S01]  /*b570*/  UISETP.NE.AND.EX UP0, UPT, UR9, URZ, UPT, UP0 ;  /* 0x0000003f0900728c */ /* 0x000fe2000bf05300 */
[----:B------:R-:W-:Y:S02]  /*b580*/  F2FP.F16.F32.PACK_AB R27, R8, R27 ;  /* 0x0000001b081b723e */ /* 0x000fe400000000ff */
[----:B------:R-:W-:-:S02]  /*b590*/  F2FP.F16.F32.PACK_AB R33, R163, R34 ;  /* 0x00000022a321723e */ /* 0x000fc400000000ff */
[----:B------:R-:W-:Y:S02]  /*b5a0*/  F2FP.F16.F32.PACK_AB R40, R41, R40 ;  /* 0x000000282928723e */ /* 0x000fe400000000ff */
[----:B------:R-:W-:Y:S02]  /*b5b0*/  F2FP.F16.F32.PACK_AB R34, R37, R36 ;  /* 0x000000242522723e */ /* 0x000fe400000000ff */
[----:B------:R-:W-:Y:S02]  /*b5c0*/  F2FP.F16.F32.PACK_AB R35, R162, R35 ;  /* 0x00000023a223723e */ /* 0x000fe400000000ff */
[----:B------:R-:W-:Y:S02]  /*b5d0*/  F2FP.F16.F32.PACK_AB R41, R161, R42 ;  /* 0x0000002aa129723e */ /* 0x000fe400000000ff */
[----:B------:R-:W-:Y:S02]  /*b5e0*/  F2FP.F16.F32.PACK_AB R48, R49, R48 ;  /* 0x000000303130723e */ /* 0x000fe400000000ff */
[----:B------:R-:W-:-:S02]  /*b5f0*/  F2FP.F16.F32.PACK_AB R42, R45, R44 ;  /* 0x0000002c2d2a723e */ /* 0x000fc400000000ff */
[----:B------:R-:W-:Y:S02]  /*b600*/  F2FP.F16.F32.PACK_AB R43, R160, R43 ;  /* 0x0000002ba02b723e */ /* 0x000fe400000000ff */
[----:B------:R-:W-:Y:S02]  /*b610*/  F2FP.F16.F32.PACK_AB R49, R159, R50 ;  /* 0x000000329f31723e */ /* 0x000fe400000000ff */
[----:B------:R-:W-:Y:S02]  /*b620*/  F2FP.F16.F32.PACK_AB R56, R57, R56 ;  /* 0x000000383938723e */ /* 0x000fe400000000ff */
[----:B------:R-:W-:Y:S02]  /*b630*/  F2FP.F16.F32.PACK_AB R50, R53, R52 ;  /* 0x000000343532723e */ /* 0x000fe400000000ff */
[----:B------:R-:W-:Y:S02]  /*b640*/  MOV R4, R152 ;  /* 0x0000009800047202 */ /* 0x000fe40000000f00 */
[----:B0-----:R-:W-:-:S02]  /*b650*/  MOV R5, R9 ;  /* 0x0000000900057202 */ /* 0x001fc40000000f00 */
[----:B------:R-:W-:Y:S02]  /*b660*/  F2FP.F16.F32.PACK_AB R51, R158, R51 ;  /* 0x000000339e33723e */ /* 0x000fe400000000ff */
[----:B------:R-:W-:Y:S01]  /*b670*/  F2FP.F16.F32.PACK_AB R57, R157, R58 ;  /* 0x0000003a9d39723e */ /* 0x000fe200000000ff */
[----:B------:R-:W-:Y:S01]  /*b680*/  IMAD.WIDE R106, R225, 0x2, R4 ;  /* 0x00000002e16a7825 */ /* 0x000fe200078e0204 */
[----:B------:R-:W-:Y:S02]  /*b690*/  F2FP.F16.F32.PACK_AB R64, R65, R64 ;  /* 0x000000404140723e */ /* 0x000fe400000000ff */
[----:B------:R-:W-:Y:S02]  /*b6a0*/  F2FP.F16.F32.PACK_AB R58, R61, R60 ;  /* 0x0000003c3d3a723e */ /* 0x000fe400000000ff */
[C---:B------:R-:W-:Y:S02]  /*b6b0*/  IADD3 R173, P1, R106.reuse, 0x20, RZ ;  /* 0x000000206aad7810 */ /* 0x040fe40007f3e0ff */
[----:B------:R-:W-:-:S02]  /*b6c0*/  IADD3 R175, P0, R106, 0x40, RZ ;  /* 0x000000406aaf7810 */ /* 0x000fc40007f1e0ff */
[C---:B------:R-:W-:Y:S01]  /*b6d0*/  IADD3 R183, P5, R106.reuse, 0x4040, RZ ;  /* 0x000040406ab77810 */ /* 0x040fe20007fbe0ff */
[--C-:B------:R-:W-:Y:S01]  /*b6e0*/  IMAD.X R11, RZ, RZ, R107.reuse, P1 ;  /* 0x000000ffff0b7224 */ /* 0x100fe200008e066b */
[C---:B------:R-:W-:Y:S01]  /*b6f0*/  IADD3 R177, P4, R106.reuse, 0x60, RZ ;  /* 0x000000606ab17810 */ /* 0x040fe20007f9e0ff */
[--C-:B------:R-:W-:Y:S01]  /*b700*/  IMAD.X R13, RZ, RZ, R107.reuse, P0 ;  /* 0x000000ffff0d7224 */ /* 0x100fe200000e066b */
[C---:B------:R-:W-:Y:S01]  /*b710*/  LOP3.LUT R9, R106.reuse, 0x380, RZ, 0xc0, !PT ;  /* 0x000003806a097812 */ /* 0x040fe200078ec0ff */
[--C-:B------:R-:W-:Y:S01]  /*b720*/  IMAD.X R39, RZ, RZ, R107.reuse, P5 ;  /* 0x000000ffff277224 */ /* 0x100fe200028e066b */
[C---:B------:R-:W-:Y:S01]  /*b730*/  IADD3 R179, P3, R106.reuse, 0x4000, RZ ;  /* 0x000040006ab37810 */ /* 0x040fe20007f7e0ff */
[--C-:B------:R-:W-:Y:S01]  /*b740*/  IMAD.X R15, RZ, RZ, R107.reuse, P4 ;  /* 0x000000ffff0f7224 */ /* 0x100fe200020e066b */
[C---:B------:R-:W-:Y:S02]  /*b750*/  IADD3 R181, P6, R106.reuse, 0x4020, RZ ;  /* 0x000040206ab57810 */ /* 0x040fe40007fde0ff */
[C---:B------:R-:W-:Y:S01]  /*b760*/  IADD3 R185, P2, R106.reuse, 0x4060, RZ ;  /* 0x000040606ab97810 */ /* 0x040fe20007f5e0ff */
[--C-:B------:R-:W-:Y:S01]  /*b770*/  IMAD.X R21, RZ, RZ, R107.reuse, P3 ;  /* 0x000000ffff157224 */ /* 0x100fe200018e066b */
[----:B------:R-:W-:Y:S01]  /*b780*/  IADD3 R187, P1, R106, 0x8000, RZ ;  /* 0x000080006abb7810 */ /* 0x000fe20007f3e0ff */
[--C-:B------:R-:W-:Y:S01]  /*b790*/  IMAD.X R31, RZ, RZ, R107.reuse, P6 ;  /* 0x000000ffff1f7224 */ /* 0x100fe200030e066b */
[----:B------:R-:W-:Y:S01]  /*b7a0*/  LOP3.LUT R10, R173, 0x380, RZ, 0xc0, !PT ;  /* 0x00000380ad0a7812 */ /* 0x000fe200078ec0ff */
[--C-:B------:R-:W-:Y:S01]  /*b7b0*/  IMAD.X R47, RZ, RZ, R107.reuse, P2 ;  /* 0x000000ffff2f7224 */ /* 0x100fe200010e066b */
[----:B------:R-:W-:Y:S01]  /*b7c0*/  LOP3.LUT R12, R175, 0x380, RZ, 0xc0, !PT ;  /* 0x00000380af0c7812 */ /* 0x000fe200078ec0ff */
[----:B------:R-:W-:Y:S01]  /*b7d0*/  IMAD.X R55, RZ, RZ, R107, P1 ;  /* 0x000000ffff377224 */ /* 0x000fe200008e066b */
[----:B------:R-:W-:-:S02]  /*b7e0*/  LOP3.LUT R14, R177, 0x380, RZ, 0xc0, !PT ;  /* 0x00000380b10e7812 */ /* 0x000fc400078ec0ff */
[C---:B------:R-:W-:Y:S02]  /*b7f0*/  IADD3 R6, P5, R106.reuse, 0xc020, RZ ;  /* 0x0000c0206a067810 */ /* 0x040fe40007fbe0ff */
[----:B------:R-:W-:Y:S02]  /*b800*/  SHF.R.U64 R9, R9, 0x3, RZ ;  /* 0x0000000309097819 */ /* 0x000fe400000012ff */
[----:B------:R-:W-:Y:S01]  /*b810*/  LOP3.LUT R20, R179, 0x380, RZ, 0xc0, !PT ;  /* 0x00000380b3147812 */ /* 0x000fe200078ec0ff */
[--C-:B------:R-:W-:Y:S01]  /*b820*/  IMAD.X R99, RZ, RZ, R107.reuse, P5 ;  /* 0x000000ffff637224 */ /* 0x100fe200028e066b */
[----:B------:R-:W-:Y:S02]  /*b830*/  IADD3 R189, P0, R106, 0x8020, RZ ;  /* 0x000080206abd7810 */ /* 0x000fe40007f1e0ff */
[----:B------:R-:W-:Y:S02]  /*b840*/  SHF.R.U64 R10, R10, 0x3, RZ ;  /* 0x000000030a0a7819 */ /* 0x000fe400000012ff */
[----:B------:R-:W-:Y:S01]  /*b850*/  LOP3.LUT R30, R181, 0x380, RZ, 0xc0, !PT ;  /* 0x00000380b51e7812 */ /* 0x000fe200078ec0ff */
[----:B------:R-:W-:Y:S01]  /*b860*/  IMAD.X R63, RZ, RZ, R107, P0 ;  /* 0x000000ffff3f7224 */ /* 0x000fe200000e066b */
[----:B------:R-:W-:-:S02]  /*b870*/  IADD3 R191, P4, R106, 0x8040, RZ ;  /* 0x000080406abf7810 */ /* 0x000fc40007f9e0ff */
[----:B------:R-:W-:Y:S02]  /*b880*/  SHF.R.U64 R12, R12, 0x3, RZ ;  /* 0x000000030c0c7819 */ /* 0x000fe400000012ff */
[----:B------:R-:W-:Y:S01]  /*b890*/  LOP3.LUT R38, R183, 0x380, RZ, 0xc0, !PT ;  /* 0x00000380b7267812 */ /* 0x000fe200078ec0ff */
[--C-:B------:R-:W-:Y:S01]  /*b8a0*/  IMAD.X R71, RZ, RZ, R107.reuse, P4 ;  /* 0x000000ffff477224 */ /* 0x100fe200020e066b */
[C---:B------:R-:W-:Y:S02]  /*b8b0*/  IADD3 R193, P3, R106.reuse, 0x8060, RZ ;  /* 0x000080606ac17810 */ /* 0x040fe40007f7e0ff */
[C---:B------:R-:W-:Y:S02]  /*b8c0*/  IADD3 R195, P6, R106.reuse, 0xc000, RZ ;  /* 0x0000c0006ac37810 */ /* 0x040fe40007fde0ff */
[C---:B------:R-:W-:Y:S01]  /*b8d0*/  IADD3 R102, P2, R106.reuse, 0xc040, RZ ;  /* 0x0000c0406a667810 */ /* 0x040fe20007f5e0ff */
[--C-:B------:R-:W-:Y:S01]  /*b8e0*/  IMAD.X R79, RZ, RZ, R107.reuse, P3 ;  /* 0x000000ffff4f7224 */ /* 0x100fe200018e066b */
[----:B------:R-:W-:Y:S01]  /*b8f0*/  IADD3 R172, P1, R106, 0xc060, RZ ;  /* 0x0000c0606aac7810 */ /* 0x000fe20007f3e0ff */
[--C-:B------:R-:W-:Y:S01]  /*b900*/  IMAD.X R95, RZ, RZ, R107.reuse, P6 ;  /* 0x000000ffff5f7224 */ /* 0x100fe200030e066b */
[----:B------:R-:W-:Y:S01]  /*b910*/  SHF.R.U64 R14, R14, 0x3, RZ ;  /* 0x000000030e0e7819 */ /* 0x000fe200000012ff */
[----:B------:R-:W-:Y:S01]  /*b920*/  IMAD.X R103, RZ, RZ, R107, P2 ;  /* 0x000000ffff677224 */ /* 0x000fe200010e066b */
[----:B------:R-:W-:-:S02]  /*b930*/  LOP3.LUT R46, R185, 0x380, RZ, 0xc0, !PT ;  /* 0x00000380b92e7812 */ /* 0x000fc400078ec0ff */
[----:B------:R-:W-:Y:S02]  /*b940*/  LOP3.LUT R106, R9, R106, RZ, 0x3c, !PT ;  /* 0x0000006a096a7212 */ /* 0x000fe400078e3cff */
[----:B------:R-:W-:Y:S02]  /*b950*/  SHF.R.U64 R20, R20, 0x3, RZ ;  /* 0x0000000314147819 */ /* 0x000fe400000012ff */
[----:B------:R-:W-:Y:S02]  /*b960*/  LOP3.LUT R54, R187, 0x380, RZ, 0xc0, !PT ;  /* 0x00000380bb367812 */ /* 0x000fe400078ec0ff */
[----:B------:R-:W-:Y:S02]  /*b970*/  LOP3.LUT R98, R6, 0x380, RZ, 0xc0, !PT ;  /* 0x0000038006627812 */ /* 0x000fe400078ec0ff */
[----:B------:R-:W-:Y:S02]  /*b980*/  LOP3.LUT R10, R10, R173, RZ, 0x3c, !PT ;  /* 0x000000ad0a0a7212 */ /* 0x000fe400078e3cff */
[----:B------:R-:W-:-:S02]  /*b990*/  SHF.R.U64 R30, R30, 0x3, RZ ;  /* 0x000000031e1e7819 */ /* 0x000fc400000012ff */
[----:B------:R-:W-:Y:S02]  /*b9a0*/  LOP3.LUT R62, R189, 0x380, RZ, 0xc0, !PT ;  /* 0x00000380bd3e7812 */ /* 0x000fe400078ec0ff */
[----:B------:R-:W-:Y:S02]  /*b9b0*/  LOP3.LUT R12, R12, R175, RZ, 0x3c, !PT ;  /* 0x000000af0c0c7212 */ /* 0x000fe400078e3cff */
[----:B------:R-:W-:Y:S02]  /*b9c0*/  SHF.R.U64 R38, R38, 0x3, RZ ;  /* 0x0000000326267819 */ /* 0x000fe400000012ff */
[----:B------:R-:W-:Y:S02]  /*b9d0*/  LOP3.LUT R70, R191, 0x380, RZ, 0xc0, !PT ;  /* 0x00000380bf467812 */ /* 0x000fe400078ec0ff */
[----:B------:R-:W-:Y:S02]  /*b9e0*/  LOP3.LUT R14, R14, R177, RZ, 0x3c, !PT ;  /* 0x000000b10e0e7212 */ /* 0x000fe400078e3cff */
[----:B------:R-:W-:-:S02]  /*b9f0*/  SHF.R.U64 R46, R46, 0x3, RZ ;  /* 0x000000032e2e7819 */ /* 0x000fc400000012ff */
[----:B------:R-:W-:Y:S02]  /*ba00*/  LOP3.LUT R78, R193, 0x380, RZ, 0xc0, !PT ;  /* 0x00000380c14e7812 */ /* 0x000fe400078ec0ff */
[----:B------:R-:W-:Y:S02]  /*ba10*/  IADD3.X R9, RZ, R107, RZ, P1, !PT ;  /* 0x0000006bff097210 */ /* 0x000fe40000ffe4ff */
[----:B------:R-:W-:Y:S02]  /*ba20*/  LOP3.LUT R20, R20, R179, RZ, 0x3c, !PT ;  /* 0x000000b314147212 */ /* 0x000fe400078e3cff */
[----:B------:R-:W-:Y:S02]  /*ba30*/  SHF.R.U64 R54, R54, 0x3, RZ ;  /* 0x0000000336367819 */ /* 0x000fe400000012ff */
[----:B------:R-:W-:Y:S02]  /*ba40*/  LOP3.LUT R94, R195, 0x380, RZ, 0xc0, !PT ;  /* 0x00000380c35e7812 */ /* 0x000fe400078ec0ff */
[----:B------:R-:W-:Y:S01]  /*ba50*/  MOV R106, R106 ;  /* 0x0000006a006a7202 */ /* 0x000fe20000000f00 */
[----:B------:R-:W-:Y:S01]  /*ba60*/  BAR.SYNC.DEFER_BLOCKING 0x1, 0x100 ;  /* 0x0044000000007b1d */ /* 0x000fe20000010000 */
[----:B------:R-:W-:-:S02]  /*ba70*/  SHF.R.U64 R29, R98, 0x3, RZ ;  /* 0x00000003621d7819 */ /* 0x000fc400000012ff */
[----:B------:R-:W-:Y:S02]  /*ba80*/  LOP3.LUT R30, R30, R181, RZ, 0x3c, !PT ;  /* 0x000000b51e1e7212 */ /* 0x000fe400078e3cff */
[----:B------:R-:W-:Y:S02]  /*ba90*/  SHF.R.U64 R62, R62, 0x3, RZ ;  /* 0x000000033e3e7819 */ /* 0x000fe400000012ff */
[----:B------:R-:W-:Y:S02]  /*baa0*/  LOP3.LUT R107, R102, 0x380, RZ, 0xc0, !PT ;  /* 0x00000380666b7812 */ /* 0x000fe400078ec0ff */
[----:B------:R-:W-:Y:S02]  /*bab0*/  MOV R11, R10 ;  /* 0x0000000a000b7202 */ /* 0x000fe40000000f00 */
[----:B------:R-:W-:Y:S02]  /*bac0*/  LOP3.LUT R38, R38, R183, RZ, 0x3c, !PT ;  /* 0x000000b726267212 */ /* 0x000fe400078e3cff */
[----:B------:R-:W-:-:S02]  /*bad0*/  SHF.R.U64 R70, R70, 0x3, RZ ;  /* 0x0000000346467819 */ /* 0x000fc400000012ff */
[----:B------:R-:W-:Y:S02]  /*bae0*/  MOV R12, R12 ;  /* 0x0000000c000c7202 */ /* 0x000fe40000000f00 */
[----:B------:R-:W-:Y:S02]  /*baf0*/  LOP3.LUT R46, R46, R185, RZ, 0x3c, !PT ;  /* 0x000000b92e2e7212 */ /* 0x000fe400078e3cff */
[----:B------:R-:W-:Y:S02]  /*bb00*/  SHF.R.U64 R78, R78, 0x3, RZ ;  /* 0x000000034e4e7819 */ /* 0x000fe400000012ff */
[----:B------:R-:W-:Y:S02]  /*bb10*/  LOP3.LUT R173, R172, 0x380, RZ, 0xc0, !PT ;  /* 0x00000380acad7812 */ /* 0x000fe400078ec0ff */
[----:B------:R-:W-:Y:S01]  /*bb20*/  MOV R14, R14 ;  /* 0x0000000e000e7202 */ /* 0x000fe20000000f00 */
[----:B------:R-:W-:Y:S01]  /*bb30*/  STSM.16.M88.4 [R106], R24 ;  /* 0x000000186a007844 */ /* 0x000fe20000000200 */
[----:B------:R-:W-:-:S02]  /*bb40*/  LOP3.LUT R54, R54, R187, RZ, 0x3c, !PT ;  /* 0x000000bb36367212 */ /* 0x000fc400078e3cff */
[----:B------:R-:W-:Y:S01]  /*bb50*/  SHF.R.U64 R94, R94, 0x3, RZ ;  /* 0x000000035e5e7819 */ /* 0x000fe200000012ff */
[----:B------:R-:W-:Y:S01]  /*bb60*/  STSM.16.M88.4 [R11], R32 ;  /* 0x000000200b007844 */ /* 0x000fe20000000200 */
[----:B------:R-:W-:Y:S02]  /*bb70*/  LOP3.LUT R98, R29, R6, RZ, 0x3c, !PT ;  /* 0x000000061d627212 */ /* 0x000fe400078e3cff */
[----:B------:R-:W-:Y:S01]  /*bb80*/  MOV R20, R20 ;  /* 0x0000001400147202 */ /* 0x000fe20000000f00 */
[----:B------:R-:W-:Y:S01]  /*bb90*/  STSM.16.M88.4 [R12], R40 ;  /* 0x000000280c007844 */ /* 0x000fe20000000200 */
[----:B------:R-:W-:Y:S02]  /*bba0*/  F2FP.F16.F32.PACK_AB R59, R156, R59 ;  /* 0x0000003b9c3b723e */ /* 0x000fe400000000ff */
[----:B------:R-:W-:Y:S01]  /*bbb0*/  F2FP.F16.F32.PACK_AB R65, R155, R66 ;  /* 0x000000429b41723e */ /* 0x000fe200000000ff */
[----:B------:R-:W-:Y:S01]  /*bbc0*/  STSM.16.M88.4 [R14], R48 ;  /* 0x000000300e007844 */ /* 0x000fe20000000200 */
[----:B------:R-:W-:-:S02]  /*bbd0*/  F2FP.F16.F32.PACK_AB R72, R73, R72 ;  /* 0x000000484948723e */ /* 0x000fc400000000ff */
[----:B------:R-:W-:Y:S01]  /*bbe0*/  LOP3.LUT R62, R62, R189, RZ, 0x3c, !PT ;  /* 0x000000bd3e3e7212 */ /* 0x000fe200078e3cff */
[----:B------:R-:W-:Y:S01]  /*bbf0*/  STSM.16.M88.4 [R20], R56 ;  /* 0x0000003814007844 */ /* 0x000fe20000000200 */
[----:B------:R-:W-:Y:S02]  /*bc00*/  SHF.R.U64 R107, R107, 0x3, RZ ;  /* 0x000000036b6b7819 */ /* 0x000fe400000012ff */
[----:B------:R-:W-:Y:S02]  /*bc10*/  MOV R30, R30 ;  /* 0x0000001e001e7202 */ /* 0x000fe40000000f00 */
[----:B------:R-:W-:Y:S02]  /*bc20*/  F2FP.F16.F32.PACK_AB R66, R69, R68 ;  /* 0x000000444542723e */ /* 0x000fe400000000ff */
[----:B------:R-:W-:Y:S02]  /*bc30*/  F2FP.F16.F32.PACK_AB R67, R154, R67 ;  /* 0x000000439a43723e */ /* 0x000fe400000000ff */
[----:B------:R-:W-:-:S02]  /*bc40*/  F2FP.F16.F32.PACK_AB R73, R153, R74 ;  /* 0x0000004a9949723e */ /* 0x000fc400000000ff */
[----:B------:R-:W-:Y:S01]  /*bc50*/  F2FP.F16.F32.PACK_AB R80, R81, R80 ;  /* 0x000000505150723e */ /* 0x000fe200000000ff */
[----:B------:R-:W-:Y:S01]  /*bc60*/  STSM.16.M88.4 [R30], R64 ;  /* 0x000000401e007844 */ /* 0x000fe20000000200 */
[----:B------:R-:W-:Y:S02]  /*bc70*/  LOP3.LUT R70, R70, R191, RZ, 0x3c, !PT ;  /* 0x000000bf46467212 */ /* 0x000fe400078e3cff */
[----:B------:R-:W-:Y:S02]  /*bc80*/  MOV R38, R38 ;  /* 0x0000002600267202 */ /* 0x000fe40000000f00 */
[----:B------:R-:W-:Y:S02]  /*bc90*/  F2FP.F16.F32.PACK_AB R74, R77, R76 ;  /* 0x0000004c4d4a723e */ /* 0x000fe400000000ff */
[----:B------:R-:W-:Y:S02]  /*bca0*/  F2FP.F16.F32.PACK_AB R75, R19, R75 ;  /* 0x0000004b134b723e */ /* 0x000fe400000000ff */
[----:B------:R-:W-:-:S02]  /*bcb0*/  F2FP.F16.F32.PACK_AB R81, R3, R82 ;  /* 0x000000520351723e */ /* 0x000fc400000000ff */
[----:B------:R-:W-:Y:S01]  /*bcc0*/  LOP3.LUT R78, R78, R193, RZ, 0x3c, !PT ;  /* 0x000000c14e4e7212 */ /* 0x000fe200078e3cff */
[----:B------:R-:W-:Y:S01]  /*bcd0*/  STSM.16.M88.4 [R38], R72 ;  /* 0x0000004826007844 */ /* 0x000fe20000000200 */
[----:B------:R-:W-:Y:S02]  /*bce0*/  SHF.R.U64 R173, R173, 0x3, RZ ;  /* 0x00000003adad7819 */ /* 0x000fe400000012ff */
[----:B------:R-:W-:Y:S02]  /*bcf0*/  MOV R46, R46 ;  /* 0x0000002e002e7202 */ /* 0x000fe40000000f00 */
[----:B------:R-:W-:Y:S02]  /*bd00*/  F2FP.F16.F32.PACK_AB R82, R85, R84 ;  /* 0x000000545552723e */ /* 0x000fe400000000ff */
[----:B------:R-:W-:Y:S02]  /*bd10*/  F2FP.F16.F32.PACK_AB R83, R83, R86 ;  /* 0x000000565353723e */ /* 0x000fe400000000ff */
[----:B------:R-:W-:-:S02]  /*bd20*/  LOP3.LUT R94, R94, R195, RZ, 0x3c, !PT ;  /* 0x000000c35e5e7212 */ /* 0x000fc400078e3cff */
[----:B------:R-:W-:Y:S01]  /*bd30*/  MOV R54, R54 ;  /* 0x0000003600367202 */ /* 0x000fe20000000f00 */
[----:B------:R0:W-:Y:S01]  /*bd40*/  STSM.16.M88.4 [R46], R80 ;  /* 0x000000502e007844 */ /* 0x0001e20000000200 */
[----:B------:R-:W-:Y:S02]  /*bd50*/  MOV R10, R98 ;  /* 0x00000062000a7202 */ /* 0x000fe40000000f00 */
[----:B------:R-:W-:Y:S02]  /*bd60*/  F2FP.F16.F32.PACK_AB R84, R89, R88 ;  /* 0x000000585954723e */ /* 0x000fe400000000ff */
[----:B------:R-:W-:Y:S02]  /*bd70*/  F2FP.F16.F32.PACK_AB R85, R91, R90 ;  /* 0x0000005a5b55723e */ /* 0x000fe400000000ff */
[----:B------:R-:W-:Y:S02]  /*bd80*/  F2FP.F16.F32.PACK_AB R86, R93, R92 ;  /* 0x0000005c5d56723e */ /* 0x000fe400000000ff */
[----:B------:R-:W-:-:S02]  /*bd90*/  F2FP.F16.F32.PACK_AB R87, R165, R87 ;  /* 0x00000057a557723e */ /* 0x000fc400000000ff */
[----:B------:R-:W-:Y:S02]  /*bda0*/  F2FP.F16.F32.PACK_AB R96, R97, R96 ;  /* 0x000000606160723e */ /* 0x000fe400000000ff */
[----:B------:R-:W-:Y:S01]  /*bdb0*/  LOP3.LUT R102, R107, R102, RZ, 0x3c, !PT ;  /* 0x000000666b667212 */ /* 0x000fe200078e3cff */
[----:B------:R1:W-:Y:S01]  /*bdc0*/  STSM.16.M88.4 [R54], R84 ;  /* 0x0000005436007844 */ /* 0x0003e20000000200 */
[----:B------:R-:W-:Y:S01]  /*bdd0*/  MOV R62, R62 ;  /* 0x0000003e003e7202 */ /* 0x000fe20000000f00 */
[----:B0-----:R-:W0:Y:S01]  /*bde0*/  LDC R80, c[0x0][0xbe8] ;  /* 0x0002fa00ff507b82 */ /* 0x001e220000000800 */
[----:B------:R-:W-:Y:S02]  /*bdf0*/  F2FP.F16.F32.PACK_AB R97, R167, R166 ;  /* 0x000000a6a761723e */ /* 0x000fe400000000ff */
[----:B------:R-:W-:Y:S02]  /*be00*/  F2FP.F16.F32.PACK_AB R98, R101, R100 ;  /* 0x000000646562723e */ /* 0x000fe400000000ff */
[----:B------:R-:W-:-:S02]  /*be10*/  F2FP.F16.F32.PACK_AB R99, R169, R168 ;  /* 0x000000a8a963723e */ /* 0x000fc400000000ff */
[----:B------:R-:W-:Y:S02]  /*be20*/  F2FP.F16.F32.PACK_AB R104, R105, R104 ;  /* 0x000000686968723e */ /* 0x000fe400000000ff */
[----:B------:R-:W-:Y:S01]  /*be30*/  F2FP.F16.F32.PACK_AB R112, R113, R112 ;  /* 0x000000707170723e */ /* 0x000fe200000000ff */
[----:B------:R1:W-:Y:S01]  /*be40*/  STSM.16.M88.4 [R62], R96 ;  /* 0x000000603e007844 */ /* 0x0003e20000000200 */
[----:B------:R-:W-:Y:S02]  /*be50*/  MOV R70, R70 ;  /* 0x0000004600467202 */ /* 0x000fe40000000f00 */
[----:B------:R-:W-:Y:S02]  /*be60*/  F2FP.F16.F32.PACK_AB R105, R171, R170 ;  /* 0x000000aaab69723e */ /* 0x000fe400000000ff */
[----:B------:R-:W-:Y:S02]  /*be70*/  F2FP.F16.F32.PACK_AB R106, R109, R108 ;  /* 0x0000006c6d6a723e */ /* 0x000fe400000000ff */
[----:B------:R-:W-:-:S02]  /*be80*/  F2FP.F16.F32.PACK_AB R107, R111, R110 ;  /* 0x0000006e6f6b723e */ /* 0x000fc400000000ff */
[----:B------:R-:W-:Y:S02]  /*be90*/  F2FP.F16.F32.PACK_AB R113, R115, R114 ;  /* 0x000000727371723e */ /* 0x000fe400000000ff */
[----:B------:R-:W-:Y:S01]  /*bea0*/  F2FP.F16.F32.PACK_AB R120, R121, R120 ;  /* 0x000000787978723e */ /* 0x000fe200000000ff */
[----:B------:R1:W-:Y:S01]  /*beb0*/  STSM.16.M88.4 [R70], R104 ;  /* 0x0000006846007844 */ /* 0x0003e20000000200 */
[----:B------:R-:W-:Y:S02]  /*bec0*/  LOP3.LUT R8, R173, R172, RZ, 0x3c, !PT ;  /* 0x000000acad087212 */ /* 0x000fe400078e3cff */
[----:B------:R-:W-:Y:S02]  /*bed0*/  MOV R78, R78 ;  /* 0x0000004e004e7202 */ /* 0x000fe40000000f00 */
        /* <DEDUP_REMOVED lines=9> */
[----:B------:R-:W-:Y:S01]  /*bf70*/  F2FP.F16.F32.PACK_AB R136, R137, R136 ;  /* 0x000000888988723e */ /* 0x000fe200000000ff */
[----:B------:R1:W-:Y:S01]  /*bf80*/  STSM.16.M88.4 [R94], R120 ;  /* 0x000000785e007844 */ /* 0x0003e20000000200 */
[----:B------:R-:W-:Y:S02]  /*bf90*/  R2UR UR4, R216 ;  /* 0x00000000d80472ca */ /* 0x000fe400000e0000 */
[----:B------:R-:W-:Y:S02]  /*bfa0*/  F2FP.F16.F32.PACK_AB R130, R133, R132 ;  /* 0x000000848582723e */ /* 0x000fe400000000ff */
[----:B------:R-:W-:Y:S02]  /*bfb0*/  F2FP.F16.F32.PACK_AB R131, R135, R134 ;  /* 0x000000868783723e */ /* 0x000fe400000000ff */
[----:B------:R-:W-:Y:S02]  /*bfc0*/  F2FP.F16.F32.PACK_AB R137, R139, R138 ;  /* 0x0000008a8b89723e */ /* 0x000fe400000000ff */
[----:B------:R-:W-:Y:S01]  /*bfd0*/  F2FP.F16.F32.PACK_AB R144, R145, R144 ;  /* 0x000000909190723e */ /* 0x000fe200000000ff */
[----:B------:R1:W-:Y:S01]  /*bfe0*/  STSM.16.M88.4 [R10], R128 ;  /* 0x000000800a007844 */ /* 0x0003e20000000200 */
[----:B------:R-:W-:-:S02]  /*bff0*/  MOV R102, R102 ;  /* 0x0000006600667202 */ /* 0x000fc40000000f00 */
[----:B------:R-:W-:Y:S01]  /*c000*/  F2FP.F16.F32.PACK_AB R138, R141, R140 ;  /* 0x0000008c8d8a723e */ /* 0x000fe200000000ff */
[----:B------:R-:W-:Y:S01]  /*c010*/  USHF.L.U32 UR10, UR4, 0x2, URZ ;  /* 0x00000002040a7899 */ /* 0x000fe2000800063f */
[----:B------:R-:W-:Y:S02]  /*c020*/  F2FP.F16.F32.PACK_AB R139, R143, R142 ;  /* 0x0000008e8f8b723e */ /* 0x000fe400000000ff */
[----:B------:R-:W-:Y:S02]  /*c030*/  F2FP.F16.F32.PACK_AB R145, R147, R146 ;  /* 0x000000929391723e */ /* 0x000fe400000000ff */
[----:B------:R-:W-:Y:S01]  /*c040*/  MOV R6, R8 ;  /* 0x0000000800067202 */ /* 0x000fe20000000f00 */
[----:B------:R1:W-:Y:S01]  /*c050*/  STSM.16.M88.4 [R102], R136 ;  /* 0x0000008866007844 */ /* 0x0003e20000000200 */
[----:B------:R-:W-:Y:S02]  /*c060*/  F2FP.F16.F32.PACK_AB R146, R149, R148 ;  /* 0x000000949592723e */ /* 0x000fe400000000ff */
[----:B------:R-:W-:-:S02]  /*c070*/  F2FP.F16.F32.PACK_AB R147, R151, R150 ;  /* 0x000000969793723e */ /* 0x000fc400000000ff */
[----:B------:R-:W-:Y:S02]  /*c080*/  R2UR UR7, R219 ;  /* 0x00000000db0772ca */ /* 0x000fe400000e0000 */
[----:B------:R-:W-:Y:S01]  /*c090*/  PLOP3.LUT P0, PT, PT, PT, UP0, 0x80, 0x0 ;  /* 0x000000000000781c */ /* 0x000fe20003f0f008 */
[----:B------:R1:W-:Y:S01]  /*c0a0*/  STSM.16.M88.4 [R6], R144 ;  /* 0x0000009006007844 */ /* 0x0003e20000000200 */
[----:B------:R-:W-:-:S09]  /*c0b0*/  R2UR UR14, R214 ;  /* 0x00000000d60e72ca */ /* 0x000fd200000e0000 */
[----:B------:R-:W-:Y:S02]  /*c0c0*/  USHF.L.U64.HI UR11, UR4, 0x2, UR7 ;  /* 0x00000002040b7899 */ /* 0x000fe40008010207 */
[----:B------:R-:W-:-:S04]  /*c0d0*/  UIADD3 UR4, UP1, UR10, UR8, URZ ;  /* 0x000000080a047290 */ /* 0x000fc8000ff3e03f */
[----:B------:R-:W-:Y:S02]  /*c0e0*/  UIADD3.X UR7, UR11, UR9, URZ, UP1, !UPT ;  /* 0x000000090b077290 */ /* 0x000fe40008ffe43f */
[----:B------:R-:W-:Y:S01]  /*c0f0*/  IMAD.U32 R8, RZ, RZ, UR4 ;  /* 0x00000004ff087e24 */ /* 0x000fe2000f8e00ff */
[----:B------:R-:W-:-:S03]  /*c100*/  ULDC.64 UR8, c[0x0][0xc08] ;  /* 0x0003020000087ab9 */ /* 0x000fc60000000a00 */
[----:B------:R-:W-:Y:S01]  /*c110*/  IMAD.U32 R9, RZ, RZ, UR7 ;  /* 0x00000007ff097e24 */ /* 0x000fe2000f8e00ff */
[----:B------:R-:W-:Y:S06]  /*c120*/  BAR.SYNC.DEFER_BLOCKING 0x1, 0x100 ;  /* 0x0044000000007b1d */ /* 0x000fec0000010000 */
[----:B------:R-:W2:Y:S01]  /*c130*/  @P0 LDG.E R3, desc[UR12][R8.64] ;  /* 0x0000000c08030981 */ /* 0x000ea2000c1e1900 */
[----:B0-----:R-:W-:Y:S01]  /*c140*/  ISETP.NE.AND P1, PT, R80, 0x1, PT ;  /* 0x000000015000780c */ /* 0x001fe20003f25270 */
[----:B------:R-:W-:Y:S01]  /*c150*/  UISETP.NE.U32.AND UP1, UPT, UR8, URZ, UPT ;  /* 0x0000003f0800728c */ /* 0x000fe2000bf25070 */
[----:B------:R-:W-:Y:S01]  /*c160*/  IMAD.U32 R15, RZ, RZ, UR14 ;  /* 0x0000000eff0f7e24 */ /* 0x000fe2000f8e00ff */
[----:B------:R-:W-:Y:S01]  /*c170*/  ULDC UR7, c[0x0][0xa88] ;  /* 0x0002a20000077ab9 */ /* 0x000fe20000000800 */
[----:B------:R-:W-:Y:S01]  /*c180*/  UMOV UR4, URZ ;  /* 0x0000003f00047c82 */ /* 0x000fe20008000000 */
[----:B------:R-:W-:-:S06]  /*c190*/  UISETP.NE.AND.EX UP1, UPT, UR9, URZ, UPT, UP1 ;  /* 0x0000003f0900728c */ /* 0x000fcc000bf25310 */
[----:B------:R-:W-:Y:S02]  /*c1a0*/  PLOP3.LUT P2, PT, PT, PT, UP1, 0x80, 0x0 ;  /* 0x000000000000781c */ /* 0x000fe40003f4f018 */
[----:B------:R-:W0:Y:S03]  /*c1b0*/  @P1 LDC R11, c[0x0][0xbec] ;  /* 0x0002fb00ff0b1b82 */ /* 0x000e260000000800 */
[----:B------:R-:W-:-:S04]  /*c1c0*/  @UP1 UIADD3 UR8, UP2, UR10, UR8, URZ ;  /* 0x000000080a081290 */ /* 0x000fc8000ff5e03f */
[----:B------:R-:W-:Y:S01]  /*c1d0*/  @UP1 UIADD3.X UR9, UR11, UR9, URZ, UP2, !UPT ;  /* 0x000000090b091290 */ /* 0x000fe200097fe43f */
[----:B------:R-:W3:Y:S01]  /*c1e0*/  @P1 LDC R13, c[0x0][0xbf0] ;  /* 0x0002fc00ff0d1b82 */ /* 0x000ee20000000800 */
[----:B------:R-:W-:-:S04]  /*c1f0*/  IMAD.U32 R20, RZ, RZ, UR8 ;  /* 0x00000008ff147e24 */ /* 0x000fc8000f8e00ff */
[----:B------:R-:W-:Y:S01]  /*c200*/  IMAD.U32 R21, RZ, RZ, UR9 ;  /* 0x00000009ff157e24 */ /* 0x000fe2000f8e00ff */
[----:B--2---:R-:W-:Y:S01]  /*c210*/  @P0 R2UR UR4, R3 ;  /* 0x00000000030402ca */ /* 0x004fe200000e0000 */
[----:B------:R-:W-:-:S06]  /*c220*/  IMAD.U32 R3, RZ, RZ, UR7 ;  /* 0x00000007ff037e24 */ /* 0x000fcc000f8e00ff */
[----:B------:R1:W5:Y:S01]  /*c230*/  @P2 LDG.E R3, desc[UR12][R20.64] ;  /* 0x0000000c14032981 */ /* 0x000362000c1e1900 */
[----:B0--3--:R-:W-:Y:S07]  /*c240*/  @P2 BRA `(.L_x_414) ;  /* 0x0000000000142947 */ /* 0x009fee0003800000 */
[----:B------:R-:W-:Y:S05]  /*c250*/  @!P0 BRA `(.L_x_414) ;  /* 0x0000000000108947 */ /* 0x000fea0003800000 */
[----:B------:R-:W-:Y:S02]  /*c260*/  ULDC.64 UR8, c[0x0][0x208] ;  /* 0x0000820000087ab9 */ /* 0x000fe40000000a00 */
[----:B-1----:R-:W2:Y:S04]  /*c270*/  LDG.E R6, desc[UR8][R8.64] ;  /* 0x0000000808067981 */ /* 0x002ea8000c1e1900 */
[----:B-----5:R-:W2:Y:S02]  /*c280*/  LDG.E R3, desc[UR8][R8.64+0x4] ;  /* 0x0000040808037981 */ /* 0x020ea4000c1e1900 */
[----:B--2---:R-:W-:-:S07]  /*c290*/  IMAD.IADD R3, R3, 0x1, -R6 ;  /* 0x0000000103037824 */ /* 0x004fce00078e0a06 */
.L_x_414:
[----:B------:R-:W-:Y:S01]  /*c2a0*/  R2UR UR18, R215 ;  /* 0x00000000d71272ca */ /* 0x000fe200000e0000 */
[----:B------:R-:W-:Y:S01]  /*c2b0*/  ULDC.64 UR12, c[0x0][0xb90] ;  /* 0x0002e400000c7ab9 */ /* 0x000fe20000000a00 */
[----:B------:R-:W-:Y:S01]  /*c2c0*/  R2UR UR16, R219 ;  /* 0x00000000db1072ca */ /* 0x000fe200000e0000 */
[----:B------:R-:W-:Y:S01]  /*c2d0*/  USHF.R.S32.HI UR11, URZ, 0x1f, UR4 ;  /* 0x0000001f3f0b7899 */ /* 0x000fe20008011404 */
[----:B------:R-:W-:Y:S01]  /*c2e0*/  R2UR UR15, R216 ;  /* 0x00000000d80f72ca */ /* 0x000fe200000e0000 */
[----:B-1----:R-:W-:Y:S01]  /*c2f0*/  IMAD R10, R15, 0x80, R224 ;  /* 0x000000800f0a7824 */ /* 0x002fe200078e02e0 */
[----:B------:R-:W-:Y:S01]  /*c300*/  UMOV UR10, UR4 ;  /* 0x00000004000a7c82 */ /* 0x000fe20008000000 */
[----:B------:R-:W-:Y:S01]  /*c310*/  IMAD R9, R217, 0x40, R18 ;  /* 0x00000040d9097824 */ /* 0x000fe200078e0212 */
[----:B------:R-:W-:Y:S01]  /*c320*/  R2UR UR17, R214 ;  /* 0x00000000d61172ca */ /* 0x000fe200000e0000 */
[----:B------:R-:W-:Y:S01]  /*c330*/  @P1 IMAD.HI.U32 R6, R10, R11, RZ ;  /* 0x0000000b0a061227 */ /* 0x000fe200078e00ff */
[----:B------:R-:W0:Y:S01]  /*c340*/  @P1 LDC R19, c[0x0][0xbf0] ;  /* 0x0002fc00ff131b82 */ /* 0x000e220000000800 */
[----:B------:R-:W-:-:S02]  /*c350*/  ULDC.64 UR20, c[0x0][0x208] ;  /* 0x0000820000147ab9 */ /* 0x000fc40000000a00 */
[----:B------:R-:W-:Y:S01]  /*c360*/  USHF.R.S32.HI UR14, URZ, 0x1f, UR18 ;  /* 0x0000001f3f0e7899 */ /* 0x000fe20008011412 */
[----:B------:R-:W-:Y:S01]  /*c370*/  IMAD.MOV.U32 R8, RZ, RZ, R10 ;  /* 0x000000ffff087224 */ /* 0x000fe200078e000a */
[----:B------:R-:W-:Y:S01]  /*c380*/  UIMAD.WIDE.U32 UR8, UR18, UR12, UR10 ;  /* 0x0000000c120872a5 */ /* 0x000fe2000f8e000a */
[----:B------:R-:W-:Y:S01]  /*c390*/  @P1 SHF.R.U32.HI R8, RZ, R13, R6 ;  /* 0x0000000dff081219 */ /* 0x000fe20000011606 */
[----:B------:R-:W-:Y:S01]  /*c3a0*/  UIMAD UR7, UR14, UR12, URZ ;  /* 0x0000000c0e0772a4 */ /* 0x000fe2000f8e023f */
[----:B------:R-:W-:Y:S01]  /*c3b0*/  IMAD.WIDE R4, R9, 0x2, R4 ;  /* 0x0000000209047825 */ /* 0x000fe200078e0204 */
[----:B------:R-:W-:Y:S01]  /*c3c0*/  USEL UR16, UR16, URZ, !UP0 ;  /* 0x0000003f10107287 */ /* 0x000fe2000c000000 */
[--C-:B------:R-:W-:Y:S01]  /*c3d0*/  SHF.R.S32.HI R6, RZ, 0x1f, R8.reuse ;  /* 0x0000001fff067819 */ /* 0x100fe20000011408 */
[----:B------:R-:W-:Y:S01]  /*c3e0*/  UIMAD UR7, UR18, UR13, UR7 ;  /* 0x0000000d120772a4 */ /* 0x000fe2000f8e0207 */
[----:B------:R-:W-:Y:S01]  /*c3f0*/  IMAD.MOV R11, RZ, RZ, -R8 ;  /* 0x000000ffff0b7224 */ /* 0x000fe200078e0a08 */
[----:B------:R-:W-:Y:S01]  /*c400*/  USEL UR15, UR15, URZ, !UP0 ;  /* 0x0000003f0f0f7287 */ /* 0x000fe2000c000000 */
[----:B------:R-:W-:Y:S01]  /*c410*/  IADD3 R33, P3, R4, 0x4000, RZ ;  /* 0x0000400004217810 */ /* 0x000fe20007f7e0ff */
[----:B------:R-:W-:Y:S01]  /*c420*/  ULDC.64 UR12, c[0x0][0xb98] ;  /* 0x0002e600000c7ab9 */ /* 0x000fe20000000a00 */
[----:B------:R-:W-:Y:S01]  /*c430*/  UIADD3 UR9, UR9, UR7, URZ ;  /* 0x0000000709097290 */ /* 0x000fe2000fffe03f */
[----:B------:R-:W-:Y:S01]  /*c440*/  IMAD R11, R80, R11, R10 ;  /* 0x0000000b500b7224 */ /* 0x000fe200078e020a */
[----:B------:R-:W-:Y:S01]  /*c450*/  UIMAD UR7, UR16, UR12, URZ ;  /* 0x0000000c100772a4 */ /* 0x000fe2000f8e023f */
[----:B------:R-:W-:Y:S01]  /*c460*/  IADD3 R13, P5, R4, 0x1000, RZ ;  /* 0x00001000040d7810 */ /* 0x000fe20007fbe0ff */
[----:B------:R-:W-:Y:S01]  /*c470*/  UIMAD.WIDE.U32 UR8, UR15, UR12, UR8 ;  /* 0x0000000c0f0872a5 */ /* 0x000fe2000f8e0008 */
[----:B------:R-:W-:Y:S01]  /*c480*/  LOP3.LUT R32, R33, 0x380, RZ, 0xc0, !PT ;  /* 0x0000038021207812 */ /* 0x000fe200078ec0ff */
[----:B------:R-:W-:Y:S01]  /*c490*/  UIMAD UR7, UR15, UR13, UR7 ;  /* 0x0000000d0f0772a4 */ /* 0x000fe2000f8e0207 */
[----:B------:R-:W-:Y:S01]  /*c4a0*/  LOP3.LUT R12, R13, 0x380, RZ, 0xc0, !PT ;  /* 0x000003800d0c7812 */ /* 0x000fe200078ec0ff */
[----:B-----5:R-:W-:Y:S01]  /*c4b0*/  IMAD R83, R3, R80, RZ ;  /* 0x0000005003537224 */ /* 0x020fe200078e02ff */
[----:B------:R-:W-:Y:S01]  /*c4c0*/  SHF.R.U64 R32, R32, 0x3, RZ ;  /* 0x0000000320207819 */ /* 0x000fe200000012ff */
[----:B------:R-:W-:Y:S01]  /*c4d0*/  ULDC.64 UR12, c[0x0][0xaa0] ;  /* 0x0002a800000c7ab9 */ /* 0x000fe20000000a00 */
[----:B------:R-:W-:Y:S01]  /*c4e0*/  IADD3 R8, P0, R8, UR8, RZ ;  /* 0x0000000808087c10 */ /* 0x000fe2000ff1e0ff */
[----:B------:R-:W-:Y:S01]  /*c4f0*/  IMAD.U32 R9, RZ, RZ, UR7 ;  /* 0x00000007ff097e24 */ /* 0x000fe2000f8e00ff */
[----:B------:R-:W-:-:S02]  /*c500*/  SHF.R.U64 R12, R12, 0x3, RZ ;  /* 0x000000030c0c7819 */ /* 0x000fc400000012ff */
[----:B------:R-:W-:Y:S01]  /*c510*/  LOP3.LUT R32, R32, R33, RZ, 0x3c, !PT ;  /* 0x0000002120207212 */ /* 0x000fe200078e3cff */
[----:B------:R-:W-:Y:S01]  /*c520*/  IMAD.X R33, RZ, RZ, R5, P3 ;  /* 0x000000ffff217224 */ /* 0x000fe200018e0605 */
[----:B------:R-:W-:Y:S01]  /*c530*/  IADD3.X R9, R6, UR9, R9, P0, !PT ;  /* 0x0000000906097c10 */ /* 0x000fe200087fe409 */
[----:B------:R-:W-:Y:S01]  /*c540*/  ULDC.64 UR8, c[0x0][0xb88] ;  /* 0x0002e20000087ab9 */ /* 0x000fe20000000a00 */
[----:B------:R-:W-:Y:S02]  /*c550*/  SHF.R.S32.HI R6, RZ, 0x1f, R11 ;  /* 0x0000001fff067819 */ /* 0x000fe4000001140b */
[C---:B------:R-:W-:Y:S01]  /*c560*/  IADD3 R29, P0, R4.reuse, 0x3000, RZ ;  /* 0x00003000041d7810 */ /* 0x040fe20007f1e0ff */
[----:B------:R-:W-:Y:S01]  /*c570*/  IMAD.WIDE.U32 R8, R11, UR8, R8 ;  /* 0x000000080b087c25 */ /* 0x000fe2000f8e0008 */
[----:B------:R-:W-:Y:S02]  /*c580*/  IADD3 R37, P2, R4, 0x5000, RZ ;  /* 0x0000500004257810 */ /* 0x000fe40007f5e0ff */
[----:B------:R-:W-:Y:S01]  /*c590*/  LOP3.LUT R28, R29, 0x380, RZ, 0xc0, !PT ;  /* 0x000003801d1c7812 */ /* 0x000fe200078ec0ff */
[----:B------:R-:W-:Y:S01]  /*c5a0*/  IMAD R6, R6, UR8, RZ ;  /* 0x0000000806067c24 */ /* 0x000fe2000f8e02ff */
[----:B------:R-:W-:-:S02]  /*c5b0*/  IADD3 R53, P3, R4, 0xa000, RZ ;  /* 0x0000a00004357810 */ /* 0x000fc40007f7e0ff */
[----:B------:R-:W-:Y:S02]  /*c5c0*/  IADD3 R25, P4, R4, 0x2000, RZ ;  /* 0x0000200004197810 */ /* 0x000fe40007f9e0ff */
[----:B------:R-:W-:Y:S01]  /*c5d0*/  LOP3.LUT R12, R12, R13, RZ, 0x3c, !PT ;  /* 0x0000000d0c0c7212 */ /* 0x000fe200078e3cff */
[----:B------:R-:W-:Y:S01]  /*c5e0*/  IMAD R13, R11, UR9, R6 ;  /* 0x000000090b0d7c24 */ /* 0x000fe2000f8e0206 */
[----:B------:R-:W-:Y:S01]  /*c5f0*/  SHF.R.U64 R28, R28, 0x3, RZ ;  /* 0x000000031c1c7819 */ /* 0x000fe200000012ff */
[----:B------:R-:W-:Y:S01]  /*c600*/  ULDC.64 UR8, c[0x0][0xb50] ;  /* 0x0002d40000087ab9 */ /* 0x000fe20000000a00 */
[----:B------:R-:W-:Y:S01]  /*c610*/  LOP3.LUT R36, R37, 0x380, RZ, 0xc0, !PT ;  /* 0x0000038025247812 */ /* 0x000fe200078ec0ff */
[----:B------:R-:W-:Y:S01]  /*c620*/  IMAD.IADD R9, R9, 0x1, R13 ;  /* 0x0000000109097824 */ /* 0x000fe200078e020d */
[----:B------:R-:W-:Y:S01]  /*c630*/  LOP3.LUT R52, R53, 0x380, RZ, 0xc0, !PT ;  /* 0x0000038035347812 */ /* 0x000fe200078ec0ff */
[----:B------:R-:W-:Y:S01]  /*c640*/  IMAD.X R13, RZ, RZ, R5, P5 ;  /* 0x000000ffff0d7224 */ /* 0x000fe200028e0605 */
[----:B------:R-:W-:-:S02]  /*c650*/  LOP3.LUT R24, R25, 0x380, RZ, 0xc0, !PT ;  /* 0x0000038019187812 */ /* 0x000fc400078ec0ff */
[----:B------:R-:W-:Y:S02]  /*c660*/  LEA R10, P6, R8, UR8, 0x2 ;  /* 0x00000008080a7c11 */ /* 0x000fe4000f8c10ff */
[----:B------:R-:W-:Y:S01]  /*c670*/  LOP3.LUT R28, R28, R29, RZ, 0x3c, !PT ;  /* 0x0000001d1c1c7212 */ /* 0x000fe200078e3cff */
[----:B------:R-:W-:Y:S01]  /*c680*/  IMAD.X R29, RZ, RZ, R5, P0 ;  /* 0x000000ffff1d7224 */ /* 0x000fe200000e0605 */
[----:B------:R-:W-:Y:S01]  /*c690*/  SHF.R.U64 R36, R36, 0x3, RZ ;  /* 0x0000000324247819 */ /* 0x000fe200000012ff */
[----:B------:R-:W-:Y:S01]  /*c6a0*/  SHFL.IDX PT, R20, R10, RZ, 0x1c1f ;  /* 0x001c1fff0a147589 */ /* 0x000fe200000e0000 */
[----:B------:R-:W-:Y:S02]  /*c6b0*/  SHF.R.U64 R52, R52, 0x3, RZ ;  /* 0x0000000334347819 */ /* 0x000fe400000012ff */
[----:B------:R-:W-:Y:S01]  /*c6c0*/  SHF.R.U64 R24, R24, 0x3, RZ ;  /* 0x0000000318187819 */ /* 0x000fe200000012ff */
[----:B------:R-:W-:Y:S01]  /*c6d0*/  SHFL.IDX PT, R54, R10, 0x1, 0x1c1f ;  /* 0x003c1f000a367f89 */ /* 0x000fe200000e0000 */
[----:B------:R-:W-:-:S02]  /*c6e0*/  IADD3 R49, P0, R4, 0x9000, RZ ;  /* 0x0000900004317810 */ /* 0x000fc40007f1e0ff */
[----:B------:R-:W-:Y:S01]  /*c6f0*/  LEA.HI.X R11, R8, UR9, R9, 0x2, P6 ;  /* 0x00000009080b7c11 */ /* 0x000fe2000b0f1409 */
[----:B------:R-:W-:Y:S01]  /*c700*/  IMAD.U32 R9, RZ, RZ, UR17 ;  /* 0x00000011ff097e24 */ /* 0x000fe2000f8e00ff */
[----:B------:R-:W-:Y:S01]  /*c710*/  LOP3.LUT R36, R36, R37, RZ, 0x3c, !PT ;  /* 0x0000002524247212 */ /* 0x000fe200078e3cff */
[--C-:B------:R-:W-:Y:S01]  /*c720*/  IMAD.X R37, RZ, RZ, R5.reuse, P2 ;  /* 0x000000ffff257224 */ /* 0x100fe200010e0605 */
[----:B------:R-:W-:Y:S01]  /*c730*/  LOP3.LUT R52, R52, R53, RZ, 0x3c, !PT ;  /* 0x0000003534347212 */ /* 0x000fe200078e3cff */
[--C-:B------:R-:W-:Y:S01]  /*c740*/  IMAD.X R53, RZ, RZ, R5.reuse, P3 ;  /* 0x000000ffff357224 */ /* 0x100fe200018e0605 */
[----:B------:R-:W-:Y:S01]  /*c750*/  LOP3.LUT R24, R24, R25, RZ, 0x3c, !PT ;  /* 0x0000001918187212 */ /* 0x000fe200078e3cff */
[--C-:B------:R-:W-:Y:S01]  /*c760*/  IMAD.X R25, RZ, RZ, R5.reuse, P4 ;  /* 0x000000ffff197224 */ /* 0x100fe200020e0605 */
[----:B------:R-:W-:Y:S01]  /*c770*/  LOP3.LUT R48, R49, 0x380, RZ, 0xc0, !PT ;  /* 0x0000038031307812 */ /* 0x000fe200078ec0ff */
[----:B------:R-:W1:Y:S01]  /*c780*/  SHFL.IDX PT, R21, R11, RZ, 0x1c1f ;  /* 0x001c1fff0b157589 */ /* 0x000e6200000e0000 */
[C---:B------:R-:W-:Y:S01]  /*c790*/  IADD3 R57, P2, R4.reuse, 0xb000, RZ ;  /* 0x0000b00004397810 */ /* 0x040fe20007f5e0ff */
[----:B------:R-:W-:Y:S01]  /*c7a0*/  IMAD R14, R9, 0x80, R222 ;  /* 0x00000080090e7824 */ /* 0x000fe200078e02de */
[C---:B------:R-:W-:Y:S01]  /*c7b0*/  IADD3 R8, P3, R4.reuse, 0xf000, RZ ;  /* 0x0000f00004087810 */ /* 0x040fe20007f7e0ff */
[----:B------:R-:W2:Y:S01]  /*c7c0*/  SHFL.IDX PT, R55, R11, 0x1, 0x1c1f ;  /* 0x003c1f000b377f89 */ /* 0x000ea200000e0000 */
[----:B------:R-:W-:Y:S01]  /*c7d0*/  IADD3 R41, P6, R4, 0x6000, RZ ;  /* 0x0000600004297810 */ /* 0x000fe20007fde0ff */
[----:B------:R-:W-:Y:S01]  /*c7e0*/  VIADD R6, R14, 0x8 ;  /* 0x000000080e067836 */ /* 0x000fe20000000000 */
[C---:B------:R-:W-:Y:S01]  /*c7f0*/  IADD3 R45, P5, R4.reuse, 0x7000, RZ ;  /* 0x00007000042d7810 */ /* 0x040fe20007fbe0ff */
[----:B------:R-:W-:Y:S01]  /*c800*/  UIMAD UR7, UR11, UR12, URZ ;  /* 0x0000000c0b0772a4 */ /* 0x000fe2000f8e023f */
[----:B------:R-:W-:Y:S01]  /*c810*/  IADD3 R69, P4, R4, 0x8000, RZ ;  /* 0x0000800004457810 */ /* 0x000fe20007f9e0ff */
[----:B------:R-:W-:Y:S01]  /*c820*/  UIMAD.WIDE.U32 UR8, UR4, UR12, URZ ;  /* 0x0000000c040872a5 */ /* 0x000fe2000f8e003f */
[----:B------:R-:W-:Y:S01]  /*c830*/  SHF.R.U64 R48, R48, 0x3, RZ ;  /* 0x0000000330307819 */ /* 0x000fe200000012ff */
[----:B------:R-:W-:Y:S01]  /*c840*/  IMAD.X R61, RZ, RZ, R5, P3 ;  /* 0x000000ffff3d7224 */ /* 0x000fe200018e0605 */
[----:B------:R-:W-:Y:S01]  /*c850*/  LOP3.LUT R56, R57, 0x380, RZ, 0xc0, !PT ;  /* 0x0000038039387812 */ /* 0x000fe200078ec0ff */
[----:B------:R-:W-:Y:S01]  /*c860*/  ULDC.64 UR10, c[0x0][0xae8] ;  /* 0x0002ba00000a7ab9 */ /* 0x000fe20000000a00 */
[----:B------:R-:W-:-:S02]  /*c870*/  LOP3.LUT R3, R8, 0x380, RZ, 0xc0, !PT ;  /* 0x0000038008037812 */ /* 0x000fc400078ec0ff */
[----:B------:R-:W-:Y:S02]  /*c880*/  LOP3.LUT R40, R41, 0x380, RZ, 0xc0, !PT ;  /* 0x0000038029287812 */ /* 0x000fe400078ec0ff */
[----:B------:R-:W-:Y:S02]  /*c890*/  LOP3.LUT R44, R45, 0x380, RZ, 0xc0, !PT ;  /* 0x000003802d2c7812 */ /* 0x000fe400078ec0ff */
[----:B------:R-:W-:Y:S02]  /*c8a0*/  LOP3.LUT R68, R69, 0x380, RZ, 0xc0, !PT ;  /* 0x0000038045447812 */ /* 0x000fe400078ec0ff */
[----:B------:R-:W-:Y:S01]  /*c8b0*/  LOP3.LUT R48, R48, R49, RZ, 0x3c, !PT ;  /* 0x0000003130307212 */ /* 0x000fe200078e3cff */
[----:B------:R-:W-:Y:S01]  /*c8c0*/  IMAD.X R49, RZ, RZ, R5, P0 ;  /* 0x000000ffff317224 */ /* 0x000fe200000e0605 */
[----:B------:R-:W-:Y:S02]  /*c8d0*/  SHF.R.U64 R56, R56, 0x3, RZ ;  /* 0x0000000338387819 */ /* 0x000fe400000012ff */
[----:B------:R-:W-:-:S02]  /*c8e0*/  SHF.R.U64 R3, R3, 0x3, RZ ;  /* 0x0000000303037819 */ /* 0x000fc400000012ff */
[----:B------:R-:W-:Y:S02]  /*c8f0*/  SHF.R.U64 R40, R40, 0x3, RZ ;  /* 0x0000000328287819 */ /* 0x000fe400000012ff */
[----:B------:R-:W-:Y:S02]  /*c900*/  SHF.R.U64 R44, R44, 0x3, RZ ;  /* 0x000000032c2c7819 */ /* 0x000fe400000012ff */
[----:B------:R-:W-:Y:S02]  /*c910*/  SHF.R.U64 R68, R68, 0x3, RZ ;  /* 0x0000000344447819 */ /* 0x000fe400000012ff */
[----:B------:R-:W-:Y:S02]  /*c920*/  LOP3.LUT P0, RZ, R220, 0x3, RZ, 0xc0, !PT ;  /* 0x00000003dcff7812 */ /* 0x000fe4000780c0ff */
[----:B------:R-:W-:Y:S01]  /*c930*/  LOP3.LUT R56, R56, R57, RZ, 0x3c, !PT ;  /* 0x0000003938387212 */ /* 0x000fe200078e3cff */
[----:B------:R-:W-:Y:S01]  /*c940*/  IMAD.X R57, RZ, RZ, R5, P2 ;  /* 0x000000ffff397224 */ /* 0x000fe200010e0605 */
[----:B------:R-:W-:-:S02]  /*c950*/  LOP3.LUT R60, R3, R8, RZ, 0x3c, !PT ;  /* 0x00000008033c7212 */ /* 0x000fc400078e3cff */
[----:B------:R-:W-:Y:S01]  /*c960*/  LOP3.LUT R40, R40, R41, RZ, 0x3c, !PT ;  /* 0x0000002928287212 */ /* 0x000fe200078e3cff */
[----:B------:R-:W3:Y:S01]  /*c970*/  @P1 LDC R3, c[0x0][0xbec] ;  /* 0x0002fb00ff031b82 */ /* 0x000ee20000000800 */
[----:B------:R-:W-:Y:S01]  /*c980*/  LOP3.LUT R44, R44, R45, RZ, 0x3c, !PT ;  /* 0x0000002d2c2c7212 */ /* 0x000fe200078e3cff */
[--C-:B------:R-:W-:Y:S01]  /*c990*/  IMAD.X R41, RZ, RZ, R5.reuse, P6 ;  /* 0x000000ffff297224 */ /* 0x100fe200030e0605 */
[----:B------:R-:W-:Y:S01]  /*c9a0*/  LOP3.LUT R68, R68, R69, RZ, 0x3c, !PT ;  /* 0x0000004544447212 */ /* 0x000fe200078e3cff */
[--C-:B------:R-:W-:Y:S01]  /*c9b0*/  IMAD.X R45, RZ, RZ, R5.reuse, P5 ;  /* 0x000000ffff2d7224 */ /* 0x100fe200028e0605 */
[-C--:B------:R-:W-:Y:S01]  /*c9c0*/  ISETP.GE.OR P2, PT, R14, R83.reuse, P0 ;  /* 0x000000530e00720c */ /* 0x080fe20000746670 */
[----:B------:R-:W-:Y:S01]  /*c9d0*/  IMAD.X R69, RZ, RZ, R5, P4 ;  /* 0x000000ffff457224 */ /* 0x000fe200020e0605 */
[----:B------:R-:W-:Y:S02]  /*c9e0*/  ISETP.GE.OR P0, PT, R6, R83, P0 ;  /* 0x000000530600720c */ /* 0x000fe40000706670 */
[----:B------:R-:W-:-:S02]  /*c9f0*/  IADD3 R77, P6, R4, 0xc000, RZ ;  /* 0x0000c000044d7810 */ /* 0x000fc40007fde0ff */
[C---:B------:R-:W-:Y:S02]  /*ca00*/  IADD3 R73, P5, R4.reuse, 0xd000, RZ ;  /* 0x0000d00004497810 */ /* 0x040fe40007fbe0ff */
[C---:B------:R-:W-:Y:S02]  /*ca10*/  IADD3 R65, P4, R4.reuse, 0xe000, RZ ;  /* 0x0000e00004417810 */ /* 0x040fe40007f9e0ff */
[----:B------:R-:W-:Y:S02]  /*ca20*/  LOP3.LUT R9, R4, 0x380, RZ, 0xc0, !PT ;  /* 0x0000038004097812 */ /* 0x000fe400078ec0ff */
[----:B------:R-:W-:Y:S01]  /*ca30*/  LOP3.LUT R76, R77, 0x380, RZ, 0xc0, !PT ;  /* 0x000003804d4c7812 */ /* 0x000fe200078ec0ff */
[----:B-1----:R-:W-:Y:S01]  /*ca40*/  @!P2 ST.E desc[UR20][R20.64], R2 ;  /* 0x000000021400a985 */ /* 0x002fe2000c101914 */
[----:B------:R-:W-:Y:S02]  /*ca50*/  LOP3.LUT R72, R73, 0x380, RZ, 0xc0, !PT ;  /* 0x0000038049487812 */ /* 0x000fe400078ec0ff */
[----:B------:R-:W-:Y:S01]  /*ca60*/  LOP3.LUT R64, R65, 0x380, RZ, 0xc0, !PT ;  /* 0x0000038041407812 */ /* 0x000fe200078ec0ff */
[----:B------:R-:W-:Y:S01]  /*ca70*/  UIMAD UR7, UR4, UR13, UR7 ;  /* 0x0000000d040772a4 */ /* 0x000fe2000f8e0207 */
[----:B------:R-:W-:Y:S01]  /*ca80*/  SHF.R.U64 R9, R9, 0x3, RZ ;  /* 0x0000000309097819 */ /* 0x000fe200000012ff */
[----:B--2---:R1:W-:Y:S01]  /*ca90*/  @!P0 ST.E desc[UR20][R54.64], R0 ;  /* 0x0000000036008985 */ /* 0x0043e2000c101914 */
[----:B------:R-:W-:-:S02]  /*caa0*/  SHF.R.U64 R76, R76, 0x3, RZ ;  /* 0x000000034c4c7819 */ /* 0x000fc400000012ff */
[----:B------:R-:W-:Y:S02]  /*cab0*/  SHF.R.U64 R72, R72, 0x3, RZ ;  /* 0x0000000348487819 */ /* 0x000fe400000012ff */
[----:B------:R-:W-:Y:S01]  /*cac0*/  SHF.R.U64 R64, R64, 0x3, RZ ;  /* 0x0000000340407819 */ /* 0x000fe200000012ff */
[----:B------:R-:W-:Y:S01]  /*cad0*/  UIADD3 UR9, UR9, UR7, URZ ;  /* 0x0000000709097290 */ /* 0x000fe2000fffe03f */
[----:B------:R-:W-:Y:S01]  /*cae0*/  LOP3.LUT R4, R9, R4, RZ, 0x3c, !PT ;  /* 0x0000000409047212 */ /* 0x000fe200078e3cff */
[----:B------:R-:W-:Y:S01]  /*caf0*/  UIMAD UR4, UR14, UR10, URZ ;  /* 0x0000000a0e0472a4 */ /* 0x000fe2000f8e023f */
[----:B------:R-:W-:Y:S01]  /*cb00*/  LOP3.LUT R76, R76, R77, RZ, 0x3c, !PT ;  /* 0x0000004d4c4c7212 */ /* 0x000fe200078e3cff */
[--C-:B------:R-:W-:Y:S01]  /*cb10*/  IMAD.X R77, RZ, RZ, R5.reuse, P6 ;  /* 0x000000ffff4d7224 */ /* 0x100fe200030e0605 */
[----:B------:R-:W-:Y:S01]  /*cb20*/  LOP3.LUT R72, R72, R73, RZ, 0x3c, !PT ;  /* 0x0000004948487212 */ /* 0x000fe200078e3cff */
[--C-:B------:R-:W-:Y:S01]  /*cb30*/  IMAD.X R73, RZ, RZ, R5.reuse, P5 ;  /* 0x000000ffff497224 */ /* 0x100fe200028e0605 */
[----:B------:R-:W-:Y:S01]  /*cb40*/  LOP3.LUT R64, R64, R65, RZ, 0x3c, !PT ;  /* 0x0000004140407212 */ /* 0x000fe200078e3cff */
[----:B------:R-:W-:Y:S01]  /*cb50*/  IMAD.X R65, RZ, RZ, R5, P4 ;  /* 0x000000ffff417224 */ /* 0x000fe200020e0605 */
[----:B------:R2:W5:Y:S01]  /*cb60*/  LD.E.128 R8, desc[UR20][R4.64] ;  /* 0x0000001404087980 */ /* 0x000562000c101d00 */
[----:B-1----:R-:W-:Y:S01]  /*cb70*/  IMAD R0, R213, 0x20, R217 ;  /* 0x00000020d5007824 */ /* 0x002fe200078e02d9 */
[----:B------:R-:W-:-:S02]  /*cb80*/  UIMAD UR4, UR18, UR11, UR4 ;  /* 0x0000000b120472a4 */ /* 0x000fc4000f8e0204 */
[----:B------:R-:W-:Y:S01]  /*cb90*/  UIMAD.WIDE.U32 UR8, UR18, UR10, UR8 ;  /* 0x0000000a120872a5 */ /* 0x000fe2000f8e0008 */
[----:B------:R-:W5:Y:S02]  /*cba0*/  LD.E.128 R12, desc[UR20][R12.64] ;  /* 0x000000140c0c7980 */ /* 0x000f64000c101d00 */
[----:B------:R-:W-:Y:S02]  /*cbb0*/  ULDC.64 UR10, c[0x0][0xaf0] ;  /* 0x0002bc00000a7ab9 */ /* 0x000fe40000000a00 */
[----:B------:R-:W5:Y:S01]  /*cbc0*/  LD.E.128 R24, desc[UR20][R24.64] ;  /* 0x0000001418187980 */ /* 0x000f62000c101d00 */
[----:B--2---:R-:W-:-:S03]  /*cbd0*/  IMAD.U32 R5, RZ, RZ, UR17 ;  /* 0x00000011ff057e24 */ /* 0x004fc6000f8e00ff */
[----:B------:R-:W5:Y:S01]  /*cbe0*/  LD.E.128 R28, desc[UR20][R28.64] ;  /* 0x000000141c1c7980 */ /* 0x000f62000c101d00 */
[----:B------:R-:W-:Y:S01]  /*cbf0*/  IMAD R4, R5, 0x80, R0 ;  /* 0x0000008005047824 */ /* 0x000fe200078e0200 */
[----:B------:R-:W-:Y:S02]  /*cc00*/  UIADD3 UR9, UR9, UR4, URZ ;  /* 0x0000000409097290 */ /* 0x000fe4000fffe03f */
[----:B------:R-:W5:Y:S01]  /*cc10*/  LD.E.128 R32, desc[UR20][R32.64] ;  /* 0x0000001420207980 */ /* 0x000f62000c101d00 */
[----:B---3--:R-:W-:Y:S01]  /*cc20*/  @P1 IMAD.HI.U32 R0, R4, R3, RZ ;  /* 0x0000000304001227 */ /* 0x008fe200078e00ff */
[----:B------:R-:W-:Y:S01]  /*cc30*/  UIMAD UR4, UR16, UR10, URZ ;  /* 0x0000000a100472a4 */ /* 0x000fe2000f8e023f */
[----:B------:R-:W-:Y:S01]  /*cc40*/  MOV R5, R4 ;  /* 0x0000000400057202 */ /* 0x000fe20000000f00 */
[----:B------:R-:W-:Y:S01]  /*cc50*/  UIMAD.WIDE.U32 UR8, UR15, UR10, UR8 ;  /* 0x0000000a0f0872a5 */ /* 0x000fe2000f8e0008 */
[----:B------:R-:W5:Y:S01]  /*cc60*/  LD.E.128 R36, desc[UR20][R36.64] ;  /* 0x0000001424247980 */ /* 0x000f62000c101d00 */
[----:B0-----:R-:W-:Y:S01]  /*cc70*/  @P1 SHF.R.U32.HI R5, RZ, R19, R0 ;  /* 0x00000013ff051219 */ /* 0x001fe20000011600 */
[----:B------:R-:W-:-:S02]  /*cc80*/  UIMAD UR4, UR15, UR11, UR4 ;  /* 0x0000000b0f0472a4 */ /* 0x000fc4000f8e0204 */
[----:B------:R-:W5:Y:S01]  /*cc90*/  LD.E.128 R40, desc[UR20][R40.64] ;  /* 0x0000001428287980 */ /* 0x000f62000c101d00 */
[--C-:B------:R-:W-:Y:S01]  /*cca0*/  SHF.R.S32.HI R0, RZ, 0x1f, R5.reuse ;  /* 0x0000001fff007819 */ /* 0x100fe20000011405 */
[----:B------:R-:W-:Y:S01]  /*ccb0*/  UIADD3 UR4, UR9, UR4, URZ ;  /* 0x0000000409047290 */ /* 0x000fe2000fffe03f */
[----:B------:R-:W-:Y:S01]  /*ccc0*/  IMAD.MOV R19, RZ, RZ, -R5 ;  /* 0x000000ffff137224 */ /* 0x000fe200078e0a05 */
[----:B------:R-:W5:Y:S01]  /*ccd0*/  LD.E.128 R44, desc[UR20][R44.64] ;  /* 0x000000142c2c7980 */ /* 0x000f62000c101d00 */
[----:B------:R-:W-:Y:S02]  /*cce0*/  IMAD.U32 R2, RZ, RZ, UR8 ;  /* 0x00000008ff027e24 */ /* 0x000fe4000f8e00ff */
[----:B------:R-:W-:Y:S01]  /*ccf0*/  IMAD.U32 R3, RZ, RZ, UR9 ;  /* 0x00000009ff037e24 */ /* 0x000fe2000f8e00ff */
[----:B------:R-:W-:Y:S01]  /*cd00*/  ULDC.64 UR8, c[0x0][0xae0] ;  /* 0x0002b80000087ab9 */ /* 0x000fe20000000a00 */
[----:B------:R-:W-:Y:S01]  /*cd10*/  IMAD R19, R80, R19, R4 ;  /* 0x0000001350137224 */ /* 0x000fe200078e0204 */
[----:B------:R-:W5:Y:S01]  /*cd20*/  LD.E.128 R68, desc[UR20][R68.64] ;  /* 0x0000001444447980 */ /* 0x000f62000c101d00 */
[----:B------:R-:W-:-:S02]  /*cd30*/  IMAD R0, R0, UR8, RZ ;  /* 0x0000000800007c24 */ /* 0x000fc4000f8e02ff */
[----:B------:R-:W-:Y:S01]  /*cd40*/  IMAD.U32 R3, RZ, RZ, UR4 ;  /* 0x00000004ff037e24 */ /* 0x000fe2000f8e00ff */
[----:B------:R-:W5:Y:S01]  /*cd50*/  LD.E.128 R48, desc[UR20][R48.64] ;  /* 0x0000001430307980 */ /* 0x000f62000c101d00 */
[C---:B------:R-:W-:Y:S01]  /*cd60*/  IMAD R21, R5.reuse, UR9, R0 ;  /* 0x0000000905157c24 */ /* 0x040fe2000f8e0200 */
[----:B------:R-:W-:Y:S02]  /*cd70*/  SHF.R.S32.HI R0, RZ, 0x1f, R19 ;  /* 0x0000001fff007819 */ /* 0x000fe40000011413 */
[----:B------:R-:W5:Y:S01]  /*cd80*/  LD.E.128 R52, desc[UR20][R52.64] ;  /* 0x0000001434347980 */ /* 0x000f62000c101d00 */
[----:B------:R-:W-:Y:S01]  /*cd90*/  IMAD.WIDE.U32 R2, R5, UR8, R2 ;  /* 0x0000000805027c25 */ /* 0x000fe2000f8e0002 */
[----:B------:R-:W-:Y:S02]  /*cda0*/  ULDC.64 UR8, c[0x0][0xad8] ;  /* 0x0002b60000087ab9 */ /* 0x000fe40000000a00 */
[----:B------:R-:W5:Y:S04]  /*cdb0*/  LD.E.128 R56, desc[UR20][R56.64] ;  /* 0x0000001438387980 */ /* 0x000f68000c101d00 */
[----:B------:R-:W5:Y:S04]  /*cdc0*/  LD.E.128 R76, desc[UR20][R76.64] ;  /* 0x000000144c4c7980 */ /* 0x000f68000c101d00 */
[----:B------:R-:W5:Y:S04]  /*cdd0*/  LD.E.128 R72, desc[UR20][R72.64] ;  /* 0x0000001448487980 */ /* 0x000f68000c101d00 */
[----:B------:R-:W5:Y:S04]  /*cde0*/  LD.E.128 R64, desc[UR20][R64.64] ;  /* 0x0000001440407980 */ /* 0x000f68000c101d00 */
[----:B------:R-:W5:Y:S01]  /*cdf0*/  LD.E.128 R60, desc[UR20][R60.64] ;  /* 0x000000143c3c7980 */ /* 0x000f62000c101d00 */
[----:B------:R-:W-:Y:S01]  /*ce00*/  IMAD.U32 R82, RZ, RZ, UR17 ;  /* 0x00000011ff527e24 */ /* 0x000fe2000f8e00ff */
[----:B------:R-:W-:Y:S01]  /*ce10*/  BSSY B1, `(.L_x_415) ;  /* 0x000002d000017945 */ /* 0x000fe20003800000 */
[----:B------:R-:W-:Y:S01]  /*ce20*/  IMAD.IADD R3, R3, 0x1, R21 ;  /* 0x0000000103037824 */ /* 0x000fe200078e0215 */
[----:B------:R-:W-:Y:S01]  /*ce30*/  @!PT LDS RZ, [RZ] ;  /* 0x00000000fffff984 */ /* 0x000fe20000000800 */
[----:B------:R-:W-:Y:S01]  /*ce40*/  @!PT LDS RZ, [RZ] ;  /* 0x00000000fffff984 */ /* 0x000fe20000000800 */
[----:B------:R-:W-:Y:S01]  /*ce50*/  @!PT LDS RZ, [RZ] ;  /* 0x00000000fffff984 */ /* 0x000fe20000000800 */
[----:B------:R-:W-:Y:S01]  /*ce60*/  @!PT LDS RZ, [RZ] ;  /* 0x00000000fffff984 */ /* 0x000fe20000000800 */
[----:B------:R0:W-:Y:S06]  /*ce70*/  MEMBAR.ALL.CTA ;  /* 0x0000000000007992 */ /* 0x0001ec0000008000 */
[----:B0-----:R-:W0:Y:S01]  /*ce80*/  FENCE.VIEW.ASYNC.S ;  /* 0x00000000000073c6 */ /* 0x001e220000000000 */
[----:B------:R-:W-:-:S02]  /*ce90*/  IMAD R4, R0, UR8, RZ ;  /* 0x0000000800047c24 */ /* 0x000fc4000f8e02ff */
[----:B------:R-:W-:Y:S02]  /*cea0*/  IMAD R82, R82, 0x80, R217 ;  /* 0x0000008052527824 */ /* 0x000fe400078e02d9 */
[C---:B------:R-:W-:Y:S02]  /*ceb0*/  IMAD R5, R19.reuse, UR9, R4 ;  /* 0x0000000913057c24 */ /* 0x040fe4000f8e0204 */
[----:B------:R-:W-:Y:S01]  /*cec0*/  IMAD.WIDE.U32 R2, R19, UR8, R2 ;  /* 0x0000000813027c25 */ /* 0x000fe2000f8e0002 */
[----:B------:R-:W-:Y:S01]  /*ced0*/  ISETP.GE.AND P2, PT, R82, R83, PT ;  /* 0x000000535200720c */ /* 0x000fe20003f46270 */
[----:B------:R-:W-:Y:S02]  /*cee0*/  ULDC.64 UR8, c[0x0][0xa80] ;  /* 0x0002a00000087ab9 */ /* 0x000fe40000000a00 */
[----:B------:R-:W-:Y:S01]  /*cef0*/  IMAD.IADD R3, R3, 0x1, R5 ;  /* 0x0000000103037824 */ /* 0x000fe200078e0205 */
[----:B------:R-:W-:Y:S01]  /*cf00*/  LEA R6, P3, R2, UR8, 0x1 ;  /* 0x0000000802067c11 */ /* 0x000fe2000f8608ff */
[----:B------:R-:W-:-:S02]  /*cf10*/  VIADD R152, R152, 0x38820 ;  /* 0x0003882098987836 */ /* 0x000fc40000000000 */
[----:B------:R-:W-:Y:S01]  /*cf20*/  VIADD R0, R82, 0x20 ;  /* 0x0000002052007836 */ /* 0x000fe20000000000 */
[----:B------:R-:W-:Y:S01]  /*cf30*/  LEA.HI.X R19, R2, UR9, R3, 0x1, P3 ;  /* 0x0000000902137c11 */ /* 0x000fe200098f0c03 */
[----:B0-----:R0:W1:Y:S01]  /*cf40*/  SHFL.IDX PT, R85, R6, RZ, 0x181f ;  /* 0x00181fff06557589 */ /* 0x00106200000e0000 */
[----:B------:R-:W-:Y:S02]  /*cf50*/  PRMT R152, RZ, 0x654, R152 ;  /* 0x00000654ff987816 */ /* 0x000fe40000000098 */
[-C--:B------:R-:W-:Y:S01]  /*cf60*/  ISETP.GE.AND P1, PT, R0, R83.reuse, PT ;  /* 0x000000530000720c */ /* 0x080fe20003f26270 */
[----:B------:R-:W-:Y:S01]  /*cf70*/  VIADD R0, R82, 0x40 ;  /* 0x0000004052007836 */ /* 0x000fe20000000000 */
[----:B------:R0:W2:Y:S01]  /*cf80*/  SHFL.IDX PT, R81, R19, RZ, 0x181f ;  /* 0x00181fff13517589 */ /* 0x0000a200000e0000 */
[----:B------:R0:W-:Y:S03]  /*cf90*/  SYNCS.ARRIVE.TRANS64.RED.A1T0 RZ, [R152+URZ], RZ ;  /* 0x000000ff98ff79a7 */ /* 0x0001e6000810043f */
        /* <DEDUP_REMOVED lines=10> */
[----:B------:R-:W-:-:S03]  /*d040*/  @!P4 LEA R4, P6, R23, R85, 0x1 ;  /* 0x000000551704c211 */ /* 0x000fc600078c08ff */
[----:B-----5:R3:W-:Y:S01]  /*d050*/  @!P5 ST.E.128 desc[UR8][R2.64], R8 ;  /* 0x000000080200d985 */ /* 0x0207e2000c101d08 */
[----:B------:R-:W-:Y:S02]  /*d060*/  @!P4 LEA.HI.X R5, R23, R81, R229, 0x1, P6 ;  /* 0x000000511705c211 */ /* 0x000fe400030f0ce5 */
[----:B------:R-:W-:-:S03]  /*d070*/  @!P3 LEA R20, P6, R22, R85, 0x1 ;  /* 0x000000551614b211 */ /* 0x000fc600078c08ff */
[----:B------:R3:W-:Y:S01]  /*d080*/  @!P4 ST.E.128 desc[UR8][R4.64], R32 ;  /* 0x000000200400c985 */ /* 0x0007e2000c101d08 */
[----:B------:R-:W-:Y:S02]  /*d090*/  @!P3 LEA.HI.X R21, R22, R81, R228, 0x1, P6 ;  /* 0x000000511615b211 */ /* 0x000fe400030f0ce4 */
[----:B------:R-:W-:-:S03]  /*d0a0*/  @!P2 LEA R80, P6, R212, R85, 0x1 ;  /* 0x00000055d450a211 */ /* 0x000fc600078c08ff */
[----:B------:R3:W-:Y:S01]  /*d0b0*/  @!P3 ST.E.128 desc[UR8][R20.64], R68 ;  /* 0x000000441400b985 */ /* 0x0007e2000c101d08 */
[----:B------:R-:W-:-:S05]  /*d0c0*/  @!P2 LEA.HI.X R81, R212, R81, R227, 0x1, P6 ;  /* 0x00000051d451a211 */ /* 0x000fca00030f0ce3 */
[----:B------:R3:W-:Y:S04]  /*d0d0*/  @!P2 ST.E.128 desc[UR8][R80.64], R76 ;  /* 0x0000004c5000a985 */ /* 0x0007e8000c101d08 */
.L_x_416:
[----:B------:R-:W-:Y:S05]  /*d0e0*/  BSYNC B1 ;  /* 0x0000000000017941 */ /* 0x000fea0003800000 */
.L_x_415:
        /* <DEDUP_REMOVED lines=11> */
[C---:B------:R-:W-:Y:S02]  /*d1a0*/  @!P3 LEA R4, P5, R23.reuse, R9, 0x1 ;  /* 0x000000091704b211 */ /* 0x040fe400078a08ff */
[----:B----4-:R-:W-:Y:S02]  /*d1b0*/  @!P4 LEA.HI.X R3, R18, R11, R230, 0x1, P6 ;  /* 0x0000000b1203c211 */ /* 0x010fe400030f0ce6 */
[----:B------:R-:W-:Y:S02]  /*d1c0*/  @!P2 LEA R8, P6, R22, R9, 0x1 ;  /* 0x000000091608a211 */ /* 0x000fe400078c08ff */
[----:B------:R-:W-:Y:S01]  /*d1d0*/  @!P3 LEA.HI.X R5, R23, R11, R229, 0x1, P5 ;  /* 0x0000000b1705b211 */ /* 0x000fe200028f0ce5 */
[----:B------:R0:W-:Y:S01]  /*d1e0*/  @!P4 ST.E.128 desc[UR8][R2.64], R12 ;  /* 0x0000000c0200c985 */ /* 0x0001e2000c101d08 */
[----:B------:R-:W-:-:S02]  /*d1f0*/  @!P1 LEA R10, P5, R212, R9, 0x1 ;  /* 0x00000009d40a9211 */ /* 0x000fc400078a08ff */
[-C--:B------:R-:W-:Y:S01]  /*d200*/  @!P2 LEA.HI.X R9, R22, R11.reuse, R228, 0x1, P6 ;  /* 0x0000000b1609a211 */ /* 0x080fe200030f0ce4 */
[----:B------:R0:W-:Y:S01]  /*d210*/  @!P3 ST.E.128 desc[UR8][R4.64], R36 ;  /* 0x000000240400b985 */ /* 0x0001e2000c101d08 */
[----:B------:R-:W-:-:S03]  /*d220*/  @!P1 LEA.HI.X R11, R212, R11, R227, 0x1, P5 ;  /* 0x0000000bd40b9211 */ /* 0x000fc600028f0ce3 */
[----:B------:R0:W-:Y:S04]  /*d230*/  @!P2 ST.E.128 desc[UR8][R8.64], R48 ;  /* 0x000000300800a985 */ /* 0x0001e8000c101d08 */
[----:B------:R0:W-:Y:S02]  /*d240*/  @!P1 ST.E.128 desc[UR8][R10.64], R72 ;  /* 0x000000480a009985 */ /* 0x0001e4000c101d08 */
.L_x_418:
[----:B------:R-:W-:Y:S05]  /*d250*/  BSYNC B1 ;  /* 0x0000000000017941 */ /* 0x000fea0003800000 */
.L_x_417:
[----:B0---4-:R0:W4:Y:S01]  /*d260*/  SHFL.IDX PT, R11, R19, 0x2, 0x181f ;  /* 0x00581f00130b7f89 */ /* 0x01112200000e0000 */
        /* <DEDUP_REMOVED lines=10> */
[CC--:B------:R-:W-:Y:S02]  /*d310*/  @!P2 LEA R4, P5, R23.reuse, R5.reuse, 0x1 ;  /* 0x000000051704a211 */ /* 0x0c0fe400078a08ff */
[----:B------:R-:W-:Y:S02]  /*d320*/  @!P1 LEA R8, P4, R22, R5, 0x1 ;  /* 0x0000000516089211 */ /* 0x000fe400078808ff */
[----:B----4-:R-:W-:Y:S02]  /*d330*/  @!P3 LEA.HI.X R3, R18, R11, R230, 0x1, P6 ;  /* 0x0000000b1203b211 */ /* 0x010fe400030f0ce6 */
[----:B------:R-:W-:Y:S02]  /*d340*/  @!P0 LEA R10, P6, R212, R5, 0x1 ;  /* 0x00000005d40a8211 */ /* 0x000fe400078c08ff */
[-C--:B------:R-:W-:Y:S01]  /*d350*/  @!P2 LEA.HI.X R5, R23, R11.reuse, R229, 0x1, P5 ;  /* 0x0000000b1705a211 */ /* 0x080fe200028f0ce5 */
[----:B------:R0:W-:Y:S01]  /*d360*/  @!P3 ST.E.128 desc[UR8][R2.64], R24 ;  /* 0x000000180200b985 */ /* 0x0001e2000c101d08 */
[----:B------:R-:W-:-:S02]  /*d370*/  @!P1 LEA.HI.X R9, R22, R11, R228, 0x1, P4 ;  /* 0x0000000b16099211 */ /* 0x000fc400020f0ce4 */
[----:B------:R-:W-:Y:S01]  /*d380*/  @!P0 LEA.HI.X R11, R212, R11, R227, 0x1, P6 ;  /* 0x0000000bd40b8211 */ /* 0x000fe200030f0ce3 */
[----:B------:R0:W-:Y:S04]  /*d390*/  @!P2 ST.E.128 desc[UR8][R4.64], R40 ;  /* 0x000000280400a985 */ /* 0x0001e8000c101d08 */
[----:B------:R0:W-:Y:S04]  /*d3a0*/  @!P1 ST.E.128 desc[UR8][R8.64], R52 ;  /* 0x0000003408009985 */ /* 0x0001e8000c101d08 */
[----:B------:R0:W-:Y:S02]  /*d3b0*/  @!P0 ST.E.128 desc[UR8][R10.64], R64 ;  /* 0x000000400a008985 */ /* 0x0001e4000c101d08 */
.L_x_420:
[----:B------:R-:W-:Y:S05]  /*d3c0*/  BSYNC B1 ;  /* 0x0000000000017941 */ /* 0x000fea0003800000 */
.L_x_419:
[----:B------:R-:W-:Y:S01]  /*d3d0*/  VIADD R0, R82, 0x60 ;  /* 0x0000006052007836 */ /* 0x000fe20000000000 */
[----:B0--3--:R-:W0:Y:S04]  /*d3e0*/  SHFL.IDX PT, R19, R19, 0x3, 0x181f ;  /* 0x00781f0013137f89 */ /* 0x009e2800000e0000 */
[----:B------:R-:W-:Y:S01]  /*d3f0*/  ISETP.GE.AND P0, PT, R0, R83, PT ;  /* 0x000000530000720c */ /* 0x000fe20003f06270 */
[----:B----4-:R3:W4:-:S12]  /*d400*/  SHFL.IDX PT, R11, R6, 0x3, 0x181f ;  /* 0x00781f00060b7f89 */ /* 0x01071800000e0000 */
[----:B---3--:R-:W-:Y:S05]  /*d410*/  @P0 BRA `(.L_x_421) ;  /* 0x0000000c00f80947 */ /* 0x008fea0003800000 */
[----:B------:R-:W-:Y:S01]  /*d420*/  ULDC UR4, c[0x0][0xac8] ;  /* 0x0002b20000047ab9 */ /* 0x000fe20000000800 */
[----:B------:R-:W-:Y:S01]  /*d430*/  ULDC.64 UR8, c[0x0][0x208] ;  /* 0x0000820000087ab9 */ /* 0x000fe20000000a00 */
[----:B------:R-:W-:Y:S02]  /*d440*/  ISETP.GE.AND P3, PT, R18, UR4, PT ;  /* 0x0000000412007c0c */ /* 0x000fe4000bf66270 */
[----:B------:R-:W-:Y:S02]  /*d450*/  ISETP.GE.AND P4, PT, R23, UR4, PT ;  /* 0x0000000417007c0c */ /* 0x000fe4000bf86270 */
[----:B------:R-:W-:-:S09]  /*d460*/  ISETP.GE.AND P5, PT, R22, UR4, PT ;  /* 0x0000000416007c0c */ /* 0x000fd2000bfa6270 */
[CC--:B----4-:R-:W-:Y:S02]  /*d470*/  @!P3 LEA R2, P0, R18.reuse, R11.reuse, 0x1 ;  /* 0x0000000b1202b211 */ /* 0x0d0fe400078008ff */
[C---:B------:R-:W-:Y:S02]  /*d480*/  @!P4 LEA R4, P1, R23.reuse, R11, 0x1 ;  /* 0x0000000b1704c211 */ /* 0x040fe400078208ff */
[----:B0-----:R-:W-:Y:S02]  /*d490*/  @!P3 LEA.HI.X R3, R18, R19, R230, 0x1, P0 ;  /* 0x000000131203b211 */ /* 0x001fe400000f0ce6 */
[----:B------:R-:W-:Y:S02]  /*d4a0*/  ISETP.GE.AND P0, PT, R212, UR4, PT ;  /* 0x00000004d4007c0c */ /* 0x000fe4000bf06270 */
[----:B------:R-:W-:Y:S01]  /*d4b0*/  @!P5 LEA R8, P2, R22, R11, 0x1 ;  /* 0x0000000b1608d211 */ /* 0x000fe200078408ff */
[----:B------:R3:W-:Y:S01]  /*d4c0*/  @!P3 ST.E.128 desc[UR8][R2.64], R28 ;  /* 0x0000001c0200b985 */ /* 0x0007e2000c101d08 */
[----:B------:R-:W-:-:S02]  /*d4d0*/  @!P4 LEA.HI.X R5, R23, R19, R229, 0x1, P1 ;  /* 0x000000131705c211 */ /* 0x000fc400008f0ce5 */
[----:B------:R-:W-:-:S03]  /*d4e0*/  @!P5 LEA.HI.X R9, R22, R19, R228, 0x1, P2 ;  /* 0x000000131609d211 */ /* 0x000fc600010f0ce4 */
[----:B------:R3:W-:Y:S04]  /*d4f0*/  @!P4 ST.E.128 desc[UR8][R4.64], R44 ;  /* 0x0000002c0400c985 */ /* 0x0007e8000c101d08 */
[----:B------:R3:W-:Y:S01]  /*d500*/  @!P5 ST.E.128 desc[UR8][R8.64], R56 ;  /* 0x000000380800d985 */ /* 0x0007e2000c101d08 */
[----:B------:R-:W-:Y:S05]  /*d510*/  @P0 BRA `(.L_x_421) ;  /* 0x0000000c00b80947 */ /* 0x000fea0003800000 */
[----:B---3--:R-:W-:Y:S01]  /*d520*/  LEA R2, P0, R212, R11, 0x1 ;  /* 0x0000000bd4027211 */ /* 0x008fe200078008ff */
[----:B------:R-:W-:-:S03]  /*d530*/  ULDC.64 UR8, c[0x0][0x208] ;  /* 0x0000820000087ab9 */ /* 0x000fc60000000a00 */
[----:B------:R-:W-:-:S05]  /*d540*/  LEA.HI.X R3, R212, R19, R227, 0x1, P0 ;  /* 0x00000013d4037211 */ /* 0x000fca00000f0ce3 */
[----:B------:R0:W-:Y:S01]  /*d550*/  ST.E.128 desc[UR8][R2.64], R60 ;  /* 0x0000003c02007985 */ /* 0x0001e2000c101d08 */
[----:B------:R-:W-:Y:S05]  /*d560*/  BRA `(.L_x_421) ;  /* 0x0000000c00a47947 */ /* 0x000fea0003800000 */
.L_x_413:
[----:B------:R-:W-:Y:S01]  /*d570*/  ULDC.64 UR8, c[0x0][0xc00] ;  /* 0x0003000000087ab9 */ /* 0x000fe20000000a00 */
[----:B------:R-:W-:Y:S01]  /*d580*/  R2UR UR4, R216 ;  /* 0x00000000d80472ca */ /* 0x000fe200000e0000 */
[----:B------:R-:W-:Y:S01]  /*d590*/  UISETP.NE.U32.AND UP0, UPT, UR8, URZ, UPT ;  /* 0x0000003f0800728c */ /* 0x000fe2000bf05070 */
[----:B------:R-:W0:Y:S01]  /*d5a0*/  LDC R13, c[0x0][0xbe8] ;  /* 0x0002fa00ff0d7b82 */ /* 0x000e220000000800 */
[----:B------:R-:W-:Y:S01]  /*d5b0*/  ULDC.64 UR10, c[0x0][0x208] ;  /* 0x00008200000a7ab9 */ /* 0x000fe20000000a00 */
[----:B------:R-:W-:Y:S01]  /*d5c0*/  R2UR UR7, R215 ;  /* 0x00000000d70772ca */ /* 0x000fe200000e0000 */
[----:B------:R-:W-:-:S03]  /*d5d0*/  UISETP.NE.AND.EX UP0, UPT, UR9, URZ, UPT, UP0 ;  /* 0x0000003f0900728c */ /* 0x000fc6000bf05300 */
[----:B------:R-:W-:-:S03]  /*d5e0*/  ULDC.64 UR8, c[0x0][0xc00] ;  /* 0x0003000000087ab9 */ /* 0x000fc60000000a00 */
[----:B------:R-:W-:Y:S02]  /*d5f0*/  PLOP3.LUT P2, PT, PT, PT, UP0, 0x80, 0x0 ;  /* 0x000000000000781c */ /* 0x000fe40003f4f008 */
[----:B------:R-:W-:-:S06]  /*d600*/  UIMAD.WIDE UR8, UR4, 0x4, UR8 ;  /* 0x00000004040878a5 */ /* 0x000fcc000f8e0208 */
[----:B------:R-:W-:Y:S02]  /*d610*/  IMAD.U32 R2, RZ, RZ, UR8 ;  /* 0x00000008ff027e24 */ /* 0x000fe4000f8e00ff */
[----:B------:R-:W-:Y:S01]  /*d620*/  IMAD.U32 R3, RZ, RZ, UR9 ;  /* 0x00000009ff037e24 */ /* 0x000fe2000f8e00ff */
[----:B------:R-:W-:-:S04]  /*d630*/  ULDC.64 UR8, c[0x0][0xc08] ;  /* 0x0003020000087ab9 */ /* 0x000fc80000000a00 */
[----:B------:R-:W2:Y:S01]  /*d640*/  @P2 LDG.E R6, desc[UR10][R2.64] ;  /* 0x0000000a02062981 */ /* 0x000ea2000c1e1900 */
[----:B------:R-:W-:Y:S01]  /*d650*/  UISETP.NE.U32.AND UP1, UPT, UR8, URZ, UPT ;  /* 0x0000003f0800728c */ /* 0x000fe2000bf25070 */
[----:B0-----:R-:W-:-:S03]  /*d660*/  ISETP.NE.AND P0, PT, R13, 0x1, PT ;  /* 0x000000010d00780c */ /* 0x001fc60003f05270 */
[----:B------:R-:W-:-:S06]  /*d670*/  UISETP.NE.AND.EX UP1, UPT, UR9, URZ, UPT, UP1 ;  /* 0x0000003f0900728c */ /* 0x000fcc000bf25310 */
[----:B------:R-:W-:-:S04]  /*d680*/  PLOP3.LUT P3, PT, PT, PT, UP1, 0x80, 0x0 ;  /* 0x000000000000781c */ /* 0x000fc80003f6f018 */
[----:B------:R-:W0:Y:S01]  /*d690*/  @P0 LDC R11, c[0x0][0xbec] ;  /* 0x0002fb00ff0b0b82 */ /* 0x000e220000000800 */
[----:B------:R-:W-:Y:S02]  /*d6a0*/  @UP1 ULDC.64 UR8, c[0x0][0xc08] ;  /* 0x0003020000081ab9 */ /* 0x000fe40000000a00 */
[----:B------:R-:W-:-:S03]  /*d6b0*/  @UP1 UIMAD.WIDE UR8, UR4, 0x4, UR8 ;  /* 0x00000004040818a5 */ /* 0x000fc6000f8e0208 */
[----:B------:R-:W-:Y:S02]  /*d6c0*/  ULDC UR4, c[0x0][0xa88] ;  /* 0x0002a20000047ab9 */ /* 0x000fe40000000800 */
[----:B------:R-:W-:Y:S01]  /*d6d0*/  IMAD.U32 R0, RZ, RZ, UR4 ;  /* 0x00000004ff007e24 */ /* 0x000fe2000f8e00ff */
[----:B------:R-:W-:Y:S01]  /*d6e0*/  UMOV UR4, URZ ;  /* 0x0000003f00047c82 */ /* 0x000fe20008000000 */
[----:B------:R-:W-:Y:S02]  /*d6f0*/  IMAD.U32 R4, RZ, RZ, UR8 ;  /* 0x00000008ff047e24 */ /* 0x000fe4000f8e00ff */
[----:B------:R-:W-:Y:S01]  /*d700*/  IMAD.U32 R5, RZ, RZ, UR9 ;  /* 0x00000009ff057e24 */ /* 0x000fe2000f8e00ff */
[----:B------:R-:W-:-:S04]  /*d710*/  ISETP.GE.AND P1, PT, R231, 0x80, PT ;  /* 0x00000080e700780c */ /* 0x000fc80003f26270 */
[----:B------:R1:W5:Y:S01]  /*d720*/  @P3 LDG.E R0, desc[UR10][R4.64] ;  /* 0x0000000a04003981 */ /* 0x000362000c1e1900 */
[----:B------:R-:W-:Y:S01]  /*d730*/  USHF.R.S32.HI UR11, URZ, 0x1f, UR7 ;  /* 0x0000001f3f0b7899 */ /* 0x000fe20008011407 */
[----:B--2---:R-:W-:-:S13]  /*d740*/  @P2 R2UR UR4, R6 ;  /* 0x00000000060422ca */ /* 0x004fda00000e0000 */
[----:B------:R-:W-:Y:S01]  /*d750*/  USHF.R.S32.HI UR10, URZ, 0x1f, UR4 ;  /* 0x0000001f3f0a7899 */ /* 0x000fe20008011404 */
[----:B01----:R-:W-:Y:S11]  /*d760*/  @P3 BRA `(.L_x_422) ;  /* 0x0000000000143947 */ /* 0x003ff60003800000 */
[----:B------:R-:W-:Y:S05]  /*d770*/  @!P2 BRA `(.L_x_422) ;  /* 0x000000000010a947 */ /* 0x000fea0003800000 */
[----:B------:R-:W-:Y:S02]  /*d780*/  ULDC.64 UR8, c[0x0][0x208] ;  /* 0x0000820000087ab9 */ /* 0x000fe40000000a00 */
[----:B------:R-:W2:Y:S04]  /*d790*/  LDG.E R5, desc[UR8][R2.64] ;  /* 0x0000000802057981 */ /* 0x000ea8000c1e1900 */
[----:B-----5:R-:W2:Y:S02]  /*d7a0*/  LDG.E R0, desc[UR8][R2.64+0x4] ;  /* 0x0000040802007981 */ /* 0x020ea4000c1e1900 */
[----:B--2---:R-:W-:-:S07]  /*d7b0*/  IMAD.IADD R0, R0, 0x1, -R5 ;  /* 0x0000000100007824 */ /* 0x004fce00078e0a05 */
.L_x_422:
[----:B------:R-:W-:Y:S01]  /*d7c0*/  R2UR UR8, R216 ;  /* 0x00000000d80872ca */ /* 0x000fe200000e0000 */
[----:B------:R-:W-:Y:S01]  /*d7d0*/  BSSY B1, `(.L_x_423) ;  /* 0x0000032000017945 */ /* 0x000fe20003800000 */
[----:B------:R-:W-:-:S11]  /*d7e0*/  R2UR UR7, R219 ;  /* 0x00000000db0772ca */ /* 0x000fd600000e0000 */
[----:B------:R-:W-:Y:S02]  /*d7f0*/  USEL UR12, UR8, URZ, !UP0 ;  /* 0x0000003f080c7287 */ /* 0x000fe4000c000000 */
[----:B------:R-:W-:Y:S01]  /*d800*/  USEL UR13, UR7, URZ, !UP0 ;  /* 0x0000003f070d7287 */ /* 0x000fe2000c000000 */
[----:B------:R-:W-:Y:S11]  /*d810*/  @P1 BRA `(.L_x_424) ;  /* 0x0000000000b41947 */ /* 0x000ff60003800000 */
[----:B------:R-:W0:Y:S01]  /*d820*/  S2R R3, SR_TID.X ;  /* 0x0000000000037919 */ /* 0x000e220000002100 */
[----:B------:R-:W1:Y:S01]  /*d830*/  LDC R9, c[0x0][0xbe8] ;  /* 0x0002fa00ff097b82 */ /* 0x000e620000000800 */
[----:B------:R-:W-:-:S13]  /*d840*/  R2UR UR7, R214 ;  /* 0x00000000d60772ca */ /* 0x000fda00000e0000 */
[----:B------:R-:W-:-:S04]  /*d850*/  IMAD.U32 R2, RZ, RZ, UR7 ;  /* 0x00000007ff027e24 */ /* 0x000fc8000f8e00ff */
[----:B0-----:R-:W-:Y:S02]  /*d860*/  IMAD R2, R2, 0x80, R3 ;  /* 0x0000008002027824 */ /* 0x001fe400078e0203 */
[----:B-1---5:R-:W-:Y:S02]  /*d870*/  IMAD R3, R0, R9, RZ ;  /* 0x0000000900037224 */ /* 0x022fe400078e02ff */
[----:B------:R-:W-:-:S05]  /*d880*/  VIADD R4, R2, 0xffffff80 ;  /* 0xffffff8002047836 */ /* 0x000fca0000000000 */
[----:B------:R-:W-:-:S13]  /*d890*/  ISETP.GE.AND P1, PT, R4, R3, PT ;  /* 0x000000030400720c */ /* 0x000fda0003f26270 */
[----:B------:R-:W-:Y:S05]  /*d8a0*/  @P1 BRA `(.L_x_424) ;  /* 0x0000000000901947 */ /* 0x000fea0003800000 */
[----:B------:R-:W-:Y:S01]  /*d8b0*/  ISETP.NE.AND P1, PT, R9, 0x1, PT ;  /* 0x000000010900780c */ /* 0x000fe20003f25270 */
[----:B------:R-:W-:Y:S01]  /*d8c0*/  ULDC.64 UR14, c[0x0][0xb90] ;  /* 0x0002e400000e7ab9 */ /* 0x000fe20000000a00 */
[----:B------:R-:W-:Y:S01]  /*d8d0*/  R2UR UR16, R215 ;  /* 0x00000000d71072ca */ /* 0x000fe200000e0000 */
[----:B------:R-:W-:Y:S01]  /*d8e0*/  UIMAD UR7, UR11, UR14, URZ ;  /* 0x0000000e0b0772a4 */ /* 0x000fe2000f8e023f */
[----:B------:R-:W-:Y:S01]  /*d8f0*/  IMAD.MOV.U32 R2, RZ, RZ, R4 ;  /* 0x000000ffff027224 */ /* 0x000fe200078e0004 */
[----:B------:R-:W-:Y:S01]  /*d900*/  UMOV UR8, UR4 ;  /* 0x0000000400087c82 */ /* 0x000fe20008000000 */
[----:B------:R-:W-:-:S07]  /*d910*/  UMOV UR9, UR10 ;  /* 0x0000000a00097c82 */ /* 0x000fce0008000000 */
[----:B------:R-:W0:Y:S02]  /*d920*/  @P1 LDC R3, c[0x0][0xbec] ;  /* 0x0002fb00ff031b82 */ /* 0x000e240000000800 */
[----:B------:R-:W-:Y:S02]  /*d930*/  UIMAD.WIDE.U32 UR8, UR16, UR14, UR8 ;  /* 0x0000000e100872a5 */ /* 0x000fe4000f8e0008 */
[----:B------:R-:W-:-:S03]  /*d940*/  UIMAD UR7, UR16, UR15, UR7 ;  /* 0x0000000f100772a4 */ /* 0x000fc6000f8e0207 */
[----:B------:R-:W-:Y:S01]  /*d950*/  ULDC.64 UR14, c[0x0][0xb98] ;  /* 0x0002e600000e7ab9 */ /* 0x000fe20000000a00 */
[----:B------:R-:W1:Y:S01]  /*d960*/  @P1 LDC R6, c[0x0][0xbf0] ;  /* 0x0002fc00ff061b82 */ /* 0x000e620000000800 */
[----:B------:R-:W-:Y:S02]  /*d970*/  UIADD3 UR9, UR9, UR7, URZ ;  /* 0x0000000709097290 */ /* 0x000fe4000fffe03f */
[----:B------:R-:W-:Y:S02]  /*d980*/  UIMAD UR7, UR13, UR14, URZ ;  /* 0x0000000e0d0772a4 */ /* 0x000fe4000f8e023f */
[----:B------:R-:W-:Y:S02]  /*d990*/  UIMAD.WIDE.U32 UR8, UR12, UR14, UR8 ;  /* 0x0000000e0c0872a5 */ /* 0x000fe4000f8e0008 */
[----:B------:R-:W-:Y:S01]  /*d9a0*/  UIMAD UR7, UR12, UR15, UR7 ;  /* 0x0000000f0c0772a4 */ /* 0x000fe2000f8e0207 */
[----:B------:R-:W-:Y:S02]  /*d9b0*/  ULDC.64 UR16, c[0x0][0x208] ;  /* 0x0000820000107ab9 */ /* 0x000fe40000000a00 */
[----:B------:R-:W-:Y:S01]  /*d9c0*/  ULDC.64 UR14, c[0x0][0xb88] ;  /* 0x0002e200000e7ab9 */ /* 0x000fe20000000a00 */
[----:B0-----:R-:W-:-:S05]  /*d9d0*/  @P1 IMAD.HI.U32 R3, R4, R3, RZ ;  /* 0x0000000304031227 */ /* 0x001fca00078e00ff */
[----:B-1----:R-:W-:Y:S01]  /*d9e0*/  @P1 SHF.R.U32.HI R2, RZ, R6, R3 ;  /* 0x00000006ff021219 */ /* 0x002fe20000011603 */
[----:B------:R-:W-:-:S03]  /*d9f0*/  IMAD.U32 R6, RZ, RZ, UR7 ;  /* 0x00000007ff067e24 */ /* 0x000fc6000f8e00ff */
[--C-:B------:R-:W-:Y:S01]  /*da00*/  SHF.R.S32.HI R3, RZ, 0x1f, R2.reuse ;  /* 0x0000001fff037819 */ /* 0x100fe20000011402 */
[----:B------:R-:W-:Y:S01]  /*da10*/  IMAD.MOV R5, RZ, RZ, -R2 ;  /* 0x000000ffff057224 */ /* 0x000fe200078e0a02 */
[----:B------:R-:W-:-:S03]  /*da20*/  IADD3 R2, P1, R2, UR8, RZ ;  /* 0x0000000802027c10 */ /* 0x000fc6000ff3e0ff */
[----:B------:R-:W-:Y:S01]  /*da30*/  IMAD R5, R9, R5, R4 ;  /* 0x0000000509057224 */ /* 0x000fe200078e0204 */
[----:B------:R-:W-:Y:S01]  /*da40*/  IADD3.X R3, R3, UR9, R6, P1, !PT ;  /* 0x0000000903037c10 */ /* 0x000fe20008ffe406 */
[----:B------:R-:W-:-:S03]  /*da50*/  ULDC.64 UR8, c[0x0][0xb50] ;  /* 0x0002d40000087ab9 */ /* 0x000fc60000000a00 */
[----:B------:R-:W-:Y:S01]  /*da60*/  SHF.R.S32.HI R4, RZ, 0x1f, R5 ;  /* 0x0000001fff047819 */ /* 0x000fe20000011405 */
[----:B------:R-:W-:-:S04]  /*da70*/  IMAD.WIDE.U32 R2, R5, UR14, R2 ;  /* 0x0000000e05027c25 */ /* 0x000fc8000f8e0002 */
[----:B------:R-:W-:-:S04]  /*da80*/  IMAD R4, R4, UR14, RZ ;  /* 0x0000000e04047c24 */ /* 0x000fc8000f8e02ff */
[----:B------:R-:W-:Y:S01]  /*da90*/  IMAD R9, R5, UR15, R4 ;  /* 0x0000000f05097c24 */ /* 0x000fe2000f8e0204 */
[----:B------:R-:W-:-:S03]  /*daa0*/  LEA R4, P1, R2, UR8, 0x2 ;  /* 0x0000000802047c11 */ /* 0x000fc6000f8210ff */
[----:B------:R-:W-:-:S05]  /*dab0*/  IMAD.IADD R3, R3, 0x1, R9 ;  /* 0x0000000103037824 */ /* 0x000fca00078e0209 */
[----:B------:R-:W-:Y:S01]  /*dac0*/  LEA.HI.X R5, R2, UR9, R3, 0x2, P1 ;  /* 0x0000000902057c11 */ /* 0x000fe200088f1403 */
[----:B------:R-:W-:-:S05]  /*dad0*/  IMAD.MOV.U32 R3, RZ, RZ, -0x800000 ;  /* 0xff800000ff037424 */ /* 0x000fca00078e00ff */
[----:B------:R0:W-:Y:S02]  /*dae0*/  STG.E desc[UR16][R4.64], R3 ;  /* 0x0000000304007986 */ /* 0x0001e4000c101910 */
.L_x_424:
[----:B------:R-:W-:Y:S05]  /*daf0*/  BSYNC B1 ;  /* 0x0000000000017941 */ /* 0x000fea0003800000 */
.L_x_423:
[----:B------:R-:W-:Y:S01]  /*db00*/  R2UR UR16, R214 ;  /* 0x00000000d61072ca */ /* 0x000fe200000e0000 */
[----:B0-----:R-:W0:Y:S01]  /*db10*/  @P0 LDC R3, c[0x0][0xbf0] ;  /* 0x0002fc00ff030b82 */ /* 0x001e220000000800 */
[----:B------:R-:W-:Y:S01]  /*db20*/  ULDC.64 UR14, c[0x0][0xaa0] ;  /* 0x0002a800000e7ab9 */ /* 0x000fe20000000a00 */
[----:B------:R-:W-:Y:S01]  /*db30*/  R2UR UR17, R215 ;  /* 0x00000000d71172ca */ /* 0x000fe200000e0000 */
[----:B------:R-:W-:Y:S01]  /*db40*/  UIMAD UR7, UR10, UR14, URZ ;  /* 0x0000000e0a0772a4 */ /* 0x000fe2000f8e023f */
[----:B------:R-:W-:Y:S01]  /*db50*/  IMAD R2, R213, 0x20, R217 ;  /* 0x00000020d5027824 */ /* 0x000fe200078e02d9 */
[----:B------:R-:W-:Y:S01]  /*db60*/  UIMAD.WIDE.U32 UR8, UR4, UR14, URZ ;  /* 0x0000000e040872a5 */ /* 0x000fe2000f8e003f */
[----:B------:R-:W-:Y:S01]  /*db70*/  BSSY B1, `(.L_x_425) ;  /* 0x0000043000017945 */ /* 0x000fe20003800000 */
[----:B------:R-:W-:-:S03]  /*db80*/  UIMAD UR7, UR4, UR15, UR7 ;  /* 0x0000000f040772a4 */ /* 0x000fc6000f8e0207 */
[----:B------:R-:W-:Y:S01]  /*db90*/  ULDC.64 UR14, c[0x0][0xae8] ;  /* 0x0002ba00000e7ab9 */ /* 0x000fe20000000a00 */
[----:B------:R-:W-:Y:S01]  /*dba0*/  UIADD3 UR9, UR9, UR7, URZ ;  /* 0x0000000709097290 */ /* 0x000fe2000fffe03f */
[----:B------:R-:W-:Y:S01]  /*dbb0*/  IMAD.U32 R5, RZ, RZ, UR16 ;  /* 0x00000010ff057e24 */ /* 0x000fe2000f8e00ff */
[----:B------:R-:W-:Y:S02]  /*dbc0*/  UIMAD UR4, UR11, UR14, URZ ;  /* 0x0000000e0b0472a4 */ /* 0x000fe4000f8e023f */
[----:B------:R-:W-:Y:S01]  /*dbd0*/  UIMAD.WIDE.U32 UR8, UR17, UR14, UR8 ;  /* 0x0000000e110872a5 */ /* 0x000fe2000f8e0008 */
[----:B------:R-:W-:Y:S01]  /*dbe0*/  IMAD R6, R5, 0x80, R2 ;  /* 0x0000008005067824 */ /* 0x000fe200078e0202 */
[----:B------:R-:W-:Y:S01]  /*dbf0*/  UIMAD UR4, UR17, UR15, UR4 ;  /* 0x0000000f110472a4 */ /* 0x000fe2000f8e0204 */
[----:B------:R-:W-:Y:S02]  /*dc00*/  ULDC.64 UR10, c[0x0][0xaf0] ;  /* 0x0002bc00000a7ab9 */ /* 0x000fe40000000a00 */
[----:B------:R-:W-:Y:S01]  /*dc10*/  @P0 IMAD.HI.U32 R2, R6, R11, RZ ;  /* 0x0000000b06020227 */ /* 0x000fe200078e00ff */
[----:B------:R-:W-:-:S02]  /*dc20*/  UIADD3 UR9, UR9, UR4, URZ ;  /* 0x0000000409097290 */ /* 0x000fc4000fffe03f */
[----:B------:R-:W-:Y:S01]  /*dc30*/  UIMAD UR4, UR13, UR10, URZ ;  /* 0x0000000a0d0472a4 */ /* 0x000fe2000f8e023f */
[----:B------:R-:W-:Y:S01]  /*dc40*/  IMAD.MOV.U32 R5, RZ, RZ, R6 ;  /* 0x000000ffff057224 */ /* 0x000fe200078e0006 */
[----:B0-----:R-:W-:Y:S01]  /*dc50*/  @P0 SHF.R.U32.HI R5, RZ, R3, R2 ;  /* 0x00000003ff050219 */ /* 0x001fe20000011602 */
[----:B------:R-:W-:Y:S02]  /*dc60*/  UIMAD.WIDE.U32 UR8, UR12, UR10, UR8 ;  /* 0x0000000a0c0872a5 */ /* 0x000fe4000f8e0008 */
[----:B------:R-:W-:Y:S01]  /*dc70*/  UIMAD UR4, UR12, UR11, UR4 ;  /* 0x0000000b0c0472a4 */ /* 0x000fe2000f8e0204 */
[--C-:B------:R-:W-:Y:S01]  /*dc80*/  SHF.R.S32.HI R2, RZ, 0x1f, R5.reuse ;  /* 0x0000001fff027819 */ /* 0x100fe20000011405 */
[----:B------:R-:W-:Y:S01]  /*dc90*/  IMAD.MOV R9, RZ, RZ, -R5 ;  /* 0x000000ffff097224 */ /* 0x000fe200078e0a05 */
[----:B------:R-:W-:Y:S01]  /*dca0*/  ULDC.64 UR10, c[0x0][0xae0] ;  /* 0x0002b800000a7ab9 */ /* 0x000fe20000000a00 */
[----:B------:R-:W-:Y:S02]  /*dcb0*/  UIADD3 UR4, UR9, UR4, URZ ;  /* 0x0000000409047290 */ /* 0x000fe4000fffe03f */
[----:B------:R-:W-:-:S02]  /*dcc0*/  IMAD.U32 R3, RZ, RZ, UR9 ;  /* 0x00000009ff037e24 */ /* 0x000fc4000f8e00ff */
[----:B------:R-:W-:Y:S02]  /*dcd0*/  IMAD R4, R2, UR10, RZ ;  /* 0x0000000a02047c24 */ /* 0x000fe4000f8e02ff */
[----:B------:R-:W-:Y:S01]  /*dce0*/  IMAD R9, R13, R9, R6 ;  /* 0x000000090d097224 */ /* 0x000fe200078e0206 */
[----:B------:R-:W-:Y:S01]  /*dcf0*/  MOV R6, UR16 ;  /* 0x0000001000067c02 */ /* 0x000fe20008000f00 */
[----:B------:R-:W-:Y:S01]  /*dd00*/  IMAD.U32 R2, RZ, RZ, UR8 ;  /* 0x00000008ff027e24 */ /* 0x000fe2000f8e00ff */
[----:B------:R-:W-:Y:S01]  /*dd10*/  ULDC.64 UR8, c[0x0][0xad8] ;  /* 0x0002b60000087ab9 */ /* 0x000fe20000000a00 */
[----:B------:R-:W-:Y:S02]  /*dd20*/  IMAD.U32 R3, RZ, RZ, UR4 ;  /* 0x00000004ff037e24 */ /* 0x000fe4000f8e00ff */
[C---:B------:R-:W-:Y:S01]  /*dd30*/  IMAD R11, R5.reuse, UR11, R4 ;  /* 0x0000000b050b7c24 */ /* 0x040fe2000f8e0204 */
[----:B------:R-:W-:Y:S01]  /*dd40*/  SHF.R.S32.HI R4, RZ, 0x1f, R9 ;  /* 0x0000001fff047819 */ /* 0x000fe20000011409 */
[----:B------:R-:W-:-:S04]  /*dd50*/  IMAD.WIDE.U32 R2, R5, UR10, R2 ;  /* 0x0000000a05027c25 */ /* 0x000fc8000f8e0002 */
[----:B------:R-:W-:Y:S02]  /*dd60*/  IMAD.IADD R3, R3, 0x1, R11 ;  /* 0x0000000103037824 */ /* 0x000fe400078e020b */
[----:B------:R-:W-:Y:S02]  /*dd70*/  IMAD R4, R4, UR8, RZ ;  /* 0x0000000804047c24 */ /* 0x000fe4000f8e02ff */
[----:B------:R-:W-:Y:S02]  /*dd80*/  IMAD R6, R6, 0x80, R217 ;  /* 0x0000008006067824 */ /* 0x000fe400078e02d9 */
[----:B-----5:R-:W-:Y:S02]  /*dd90*/  IMAD R13, R0, R13, RZ ;  /* 0x0000000d000d7224 */ /* 0x020fe400078e02ff */
[C---:B------:R-:W-:Y:S02]  /*dda0*/  IMAD R5, R9.reuse, UR9, R4 ;  /* 0x0000000909057c24 */ /* 0x040fe4000f8e0204 */
[----:B------:R-:W-:Y:S01]  /*ddb0*/  IMAD.WIDE.U32 R2, R9, UR8, R2 ;  /* 0x0000000809027c25 */ /* 0x000fe2000f8e0002 */
[----:B------:R-:W-:Y:S01]  /*ddc0*/  ISETP.GE.AND P2, PT, R6, R13, PT ;  /* 0x0000000d0600720c */ /* 0x000fe20003f46270 */
[----:B------:R-:W-:-:S02]  /*ddd0*/  ULDC.64 UR8, c[0x0][0xa80] ;  /* 0x0002a00000087ab9 */ /* 0x000fc40000000a00 */
[----:B------:R-:W-:Y:S01]  /*dde0*/  IMAD.IADD R3, R3, 0x1, R5 ;  /* 0x0000000103037824 */ /* 0x000fe200078e0205 */
[----:B------:R-:W-:Y:S01]  /*ddf0*/  LEA R4, P3, R2, UR8, 0x1 ;  /* 0x0000000802047c11 */ /* 0x000fe2000f8608ff */
[----:B------:R-:W-:-:S03]  /*de00*/  VIADD R0, R6, 0x20 ;  /* 0x0000002006007836 */ /* 0x000fc60000000000 */
[----:B------:R-:W-:Y:S01]  /*de10*/  LEA.HI.X R5, R2, UR9, R3, 0x1, P3 ;  /* 0x0000000902057c11 */ /* 0x000fe200098f0c03 */
[----:B------:R0:W1:Y:S01]  /*de20*/  SHFL.IDX PT, R9, R4, RZ, 0x181f ;  /* 0x00181fff04097589 */ /* 0x00006200000e0000 */
[-C--:B------:R-:W-:Y:S01]  /*de30*/  ISETP.GE.AND P1, PT, R0, R13.reuse, PT ;  /* 0x0000000d0000720c */ /* 0x080fe20003f26270 */
[----:B------:R-:W-:Y:S02]  /*de40*/  VIADD R0, R6, 0x40 ;  /* 0x0000004006007836 */ /* 0x000fe40000000000 */
[----:B------:R0:W2:Y:S03]  /*de50*/  SHFL.IDX PT, R3, R5, RZ, 0x181f ;  /* 0x00181fff05037589 */ /* 0x0000a600000e0000 */
        /* <DEDUP_REMOVED lines=11> */
[----:B------:R3:W-:Y:S01]  /*df10*/  @!P5 ST.E.128 desc[UR8][R10.64], RZ ;  /* 0x000000ff0a00d985 */ /* 0x0007e2000c101d08 */
[----:B------:R-:W-:Y:S02]  /*df20*/  @!P4 LEA.HI.X R15, R23, R3, R229, 0x1, P6 ;  /* 0x00000003170fc211 */ /* 0x000fe400030f0ce5 */
[----:B------:R-:W-:-:S03]  /*df30*/  @!P3 LEA R20, P6, R22, R9, 0x1 ;  /* 0x000000091614b211 */ /* 0x000fc600078c08ff */
[----:B------:R3:W-:Y:S01]  /*df40*/  @!P4 ST.E.128 desc[UR8][R14.64], RZ ;  /* 0x000000ff0e00c985 */ /* 0x0007e2000c101d08 */
[----:B------:R-:W-:Y:S02]  /*df50*/  @!P3 LEA.HI.X R21, R22, R3, R228, 0x1, P6 ;  /* 0x000000031615b211 */ /* 0x000fe400030f0ce4 */
[----:B------:R-:W-:-:S03]  /*df60*/  @!P2 LEA R2, P6, R212, R9, 0x1 ;  /* 0x00000009d402a211 */ /* 0x000fc600078c08ff */
[----:B------:R3:W-:Y:S01]  /*df70*/  @!P3 ST.E.128 desc[UR8][R20.64], RZ ;  /* 0x000000ff1400b985 */ /* 0x0007e2000c101d08 */
[----:B------:R-:W-:-:S05]  /*df80*/  @!P2 LEA.HI.X R3, R212, R3, R227, 0x1, P6 ;  /* 0x00000003d403a211 */ /* 0x000fca00030f0ce3 */
[----:B------:R3:W-:Y:S04]  /*df90*/  @!P2 ST.E.128 desc[UR8][R2.64], RZ ;  /* 0x000000ff0200a985 */ /* 0x0007e8000c101d08 */
.L_x_426:
[----:B------:R-:W-:Y:S05]  /*dfa0*/  BSYNC B1 ;  /* 0x0000000000017941 */ /* 0x000fea0003800000 */
.L_x_425:
[----:B--23--:R2:W3:Y:S01]  /*dfb0*/  SHFL.IDX PT, R3, R5, 0x1, 0x181f ;  /* 0x00381f0005037f89 */ /* 0x00c4e200000e0000 */
[----:B------:R-:W-:Y:S03]  /*dfc0*/  BSSY B1, `(.L_x_427) ;  /* 0x0000015000017945 */ /* 0x000fe60003800000 */
[----:B-1----:R2:W1:Y:S01]  /*dfd0*/  SHFL.IDX PT, R9, R4, 0x1, 0x181f ;  /* 0x00381f0004097f89 */ /* 0x00246200000e0000 */
[----:B------:R-:W-:Y:S05]  /*dfe0*/  @P1 BRA `(.L_x_428) ;  /* 0x0000000000481947 */ /* 0x000fea0003800000 */
[----:B------:R-:W-:Y:S01]  /*dff0*/  ULDC UR4, c[0x0][0xac8] ;  /* 0x0002b20000047ab9 */ /* 0x000fe20000000800 */
[----:B------:R-:W-:Y:S01]  /*e000*/  ULDC.64 UR8, c[0x0][0x208] ;  /* 0x0000820000087ab9 */ /* 0x000fe20000000a00 */
[----:B------:R-:W-:Y:S02]  /*e010*/  ISETP.GE.AND P4, PT, R18, UR4, PT ;  /* 0x0000000412007c0c */ /* 0x000fe4000bf86270 */
[----:B------:R-:W-:Y:S02]  /*e020*/  ISETP.GE.AND P3, PT, R23, UR4, PT ;  /* 0x0000000417007c0c */ /* 0x000fe4000bf66270 */
[----:B------:R-:W-:Y:S02]  /*e030*/  ISETP.GE.AND P2, PT, R22, UR4, PT ;  /* 0x0000000416007c0c */ /* 0x000fe4000bf46270 */
[----:B------:R-:W-:-:S07]  /*e040*/  ISETP.GE.AND P1, PT, R212, UR4, PT ;  /* 0x00000004d4007c0c */ /* 0x000fce000bf26270 */
[CC--:B-1----:R-:W-:Y:S02]  /*e050*/  @!P4 LEA R10, P6, R18.reuse, R9.reuse, 0x1 ;  /* 0x00000009120ac211 */ /* 0x0c2fe400078c08ff */
[C---:B------:R-:W-:Y:S02]  /*e060*/  @!P3 LEA R14, P5, R23.reuse, R9, 0x1 ;  /* 0x00000009170eb211 */ /* 0x040fe400078a08ff */
[----:B---3--:R-:W-:Y:S02]  /*e070*/  @!P4 LEA.HI.X R11, R18, R3, R230, 0x1, P6 ;  /* 0x00000003120bc211 */ /* 0x008fe400030f0ce6 */
[----:B------:R-:W-:Y:S02]  /*e080*/  @!P2 LEA R8, P6, R22, R9, 0x1 ;  /* 0x000000091608a211 */ /* 0x000fe400078c08ff */
[----:B------:R-:W-:Y:S01]  /*e090*/  @!P3 LEA.HI.X R15, R23, R3, R229, 0x1, P5 ;  /* 0x00000003170fb211 */ /* 0x000fe200028f0ce5 */
[----:B------:R4:W-:Y:S01]  /*e0a0*/  @!P4 ST.E.128 desc[UR8][R10.64], RZ ;  /* 0x000000ff0a00c985 */ /* 0x0009e2000c101d08 */
[----:B------:R-:W-:-:S02]  /*e0b0*/  @!P1 LEA R2, P5, R212, R9, 0x1 ;  /* 0x00000009d4029211 */ /* 0x000fc400078a08ff */
[-C--:B------:R-:W-:Y:S01]  /*e0c0*/  @!P2 LEA.HI.X R9, R22, R3.reuse, R228, 0x1, P6 ;  /* 0x000000031609a211 */ /* 0x080fe200030f0ce4 */
[----:B------:R4:W-:Y:S01]  /*e0d0*/  @!P3 ST.E.128 desc[UR8][R14.64], RZ ;  /* 0x000000ff0e00b985 */ /* 0x0009e2000c101d08 */
[----:B------:R-:W-:-:S03]  /*e0e0*/  @!P1 LEA.HI.X R3, R212, R3, R227, 0x1, P5 ;  /* 0x00000003d4039211 */ /* 0x000fc600028f0ce3 */
[----:B------:R4:W-:Y:S04]  /*e0f0*/  @!P2 ST.E.128 desc[UR8][R8.64], RZ ;  /* 0x000000ff0800a985 */ /* 0x0009e8000c101d08 */
[----:B------:R4:W-:Y:S02]  /*e100*/  @!P1 ST.E.128 desc[UR8][R2.64], RZ ;  /* 0x000000ff02009985 */ /* 0x0009e4000c101d08 */
.L_x_428:
[----:B------:R-:W-:Y:S05]  /*e110*/  BSYNC B1 ;  /* 0x0000000000017941 */ /* 0x000fea0003800000 */
.L_x_427:
[----:B---34-:R3:W4:Y:S01]  /*e120*/  SHFL.IDX PT, R3, R5, 0x2, 0x181f ;  /* 0x00581f0005037f89 */ /* 0x01872200000e0000 */
        /* <DEDUP_REMOVED lines=9> */
[-C--:B-1----:R-:W-:Y:S02]  /*e1c0*/  @!P3 LEA R10, P6, R18, R9.reuse, 0x1 ;  /* 0x00000009120ab211 */ /* 0x082fe400078c08ff */
[CC--:B------:R-:W-:Y:S02]  /*e1d0*/  @!P2 LEA R8, P5, R23.reuse, R9.reuse, 0x1 ;  /* 0x000000091708a211 */ /* 0x0c0fe400078a08ff */
[----:B------:R-:W-:Y:S02]  /*e1e0*/  @!P1 LEA R14, P4, R22, R9, 0x1 ;  /* 0x00000009160e9211 */ /* 0x000fe400078808ff */
[----:B----4-:R-:W-:Y:S02]  /*e1f0*/  @!P3 LEA.HI.X R11, R18, R3, R230, 0x1, P6 ;  /* 0x00000003120bb211 */ /* 0x010fe400030f0ce6 */
[----:B------:R-:W-:Y:S02]  /*e200*/  @!P0 LEA R2, P6, R212, R9, 0x1 ;  /* 0x00000009d4028211 */ /* 0x000fe400078c08ff */
[-C--:B------:R-:W-:Y:S01]  /*e210*/  @!P2 LEA.HI.X R9, R23, R3.reuse, R229, 0x1, P5 ;  /* 0x000000031709a211 */ /* 0x080fe200028f0ce5 */
[----:B------:R1:W-:Y:S01]  /*e220*/  @!P3 ST.E.128 desc[UR8][R10.64], RZ ;  /* 0x000000ff0a00b985 */ /* 0x0003e2000c101d08 */
[----:B------:R-:W-:-:S02]  /*e230*/  @!P1 LEA.HI.X R15, R22, R3, R228, 0x1, P4 ;  /* 0x00000003160f9211 */ /* 0x000fc400020f0ce4 */
[----:B------:R-:W-:Y:S01]  /*e240*/  @!P0 LEA.HI.X R3, R212, R3, R227, 0x1, P6 ;  /* 0x00000003d4038211 */ /* 0x000fe200030f0ce3 */
[----:B------:R1:W-:Y:S04]  /*e250*/  @!P2 ST.E.128 desc[UR8][R8.64], RZ ;  /* 0x000000ff0800a985 */ /* 0x0003e8000c101d08 */
[----:B------:R1:W-:Y:S04]  /*e260*/  @!P1 ST.E.128 desc[UR8][R14.64], RZ ;  /* 0x000000ff0e009985 */ /* 0x0003e8000c101d08 */
[----:B------:R1:W-:Y:S02]  /*e270*/  @!P0 ST.E.128 desc[UR8][R2.64], RZ ;  /* 0x000000ff02008985 */ /* 0x0003e4000c101d08 */
.L_x_430:
[----:B------:R-:W-:Y:S05]  /*e280*/  BSYNC B1 ;  /* 0x0000000000017941 */ /* 0x000fea0003800000 */
.L_x_429:
[----:B------:R-:W-:Y:S01]  /*e290*/  VIADD R0, R6, 0x60 ;  /* 0x0000006006007836 */ /* 0x000fe20000000000 */
[----:B0-23--:R-:W0:Y:S04]  /*e2a0*/  SHFL.IDX PT, R5, R5, 0x3, 0x181f ;  /* 0x00781f0005057f89 */ /* 0x00de2800000e0000 */
[----:B------:R-:W-:Y:S01]  /*e2b0*/  ISETP.GE.AND P0, PT, R0, R13, PT ;  /* 0x0000000d0000720c */ /* 0x000fe20003f06270 */
[----:B-1--4-:R1:W2:-:S12]  /*e2c0*/  SHFL.IDX PT, R3, R4, 0x3, 0x181f ;  /* 0x00781f0004037f89 */ /* 0x01229800000e0000 */
[----:B-1----:R-:W-:Y:S05]  /*e2d0*/  @P0 BRA `(.L_x_421) ;  /* 0x0000000000480947 */ /* 0x002fea0003800000 */
[----:B------:R-:W-:Y:S01]  /*e2e0*/  ULDC UR4, c[0x0][0xac8] ;  /* 0x0002b20000047ab9 */ /* 0x000fe20000000800 */
[----:B------:R-:W-:Y:S01]  /*e2f0*/  ULDC.64 UR8, c[0x0][0x208] ;  /* 0x0000820000087ab9 */ /* 0x000fe20000000a00 */
[----:B------:R-:W-:Y:S02]  /*e300*/  ISETP.GE.AND P3, PT, R18, UR4, PT ;  /* 0x0000000412007c0c */ /* 0x000fe4000bf66270 */
[----:B------:R-:W-:Y:S02]  /*e310*/  ISETP.GE.AND P2, PT, R23, UR4, PT ;  /* 0x0000000417007c0c */ /* 0x000fe4000bf46270 */
[----:B------:R-:W-:Y:S02]  /*e320*/  ISETP.GE.AND P1, PT, R22, UR4, PT ;  /* 0x0000000416007c0c */ /* 0x000fe4000bf26270 */
[----:B------:R-:W-:-:S07]  /*e330*/  ISETP.GE.AND P0, PT, R212, UR4, PT ;  /* 0x00000004d4007c0c */ /* 0x000fce000bf06270 */
[-C--:B--2---:R-:W-:Y:S02]  /*e340*/  @!P3 LEA R8, P6, R18, R3.reuse, 0x1 ;  /* 0x000000031208b211 */ /* 0x084fe400078c08ff */
[CC--:B------:R-:W-:Y:S02]  /*e350*/  @!P2 LEA R10, P5, R23.reuse, R3.reuse, 0x1 ;  /* 0x00000003170aa211 */ /* 0x0c0fe400078a08ff */
[----:B------:R-:W-:Y:S02]  /*e360*/  @!P1 LEA R12, P4, R22, R3, 0x1 ;  /* 0x00000003160c9211 */ /* 0x000fe400078808ff */
[----:B0-----:R-:W-:Y:S02]  /*e370*/  @!P3 LEA.HI.X R9, R18, R5, R230, 0x1, P6 ;  /* 0x000000051209b211 */ /* 0x001fe400030f0ce6 */
        /* <DEDUP_REMOVED lines=8> */
.L_x_421:
[----:B------:R-:W-:Y:S05]  /*e400*/  BSYNC B0 ;  /* 0x0000000000007941 */ /* 0x000fea0003800000 */
.L_x_412:
[----:B------:R-:W-:Y:S02]  /*e410*/  ULDC UR4, c[0x0][0xc3c] ;  /* 0x00030f0000047ab9 */ /* 0x000fe40000000800 */
[----:B------:R-:W-:-:S13]  /*e420*/  ISETP.GE.AND P0, PT, R7, UR4, PT ;  /* 0x0000000407007c0c */ /* 0x000fda000bf06270 */
[----:B------:R-:W-:Y:S05]  /*e430*/  @!P0 BRA `(.L_x_431) ;  /* 0xffffff28008c8947 */ /* 0x000fea000383ffff */
[----:B------:R-:W-:Y:S05]  /*e440*/  EXIT ;  /* 0x000000000000794d */ /* 0x000fea0003800000 */
.L_x_387:
[----:B------:R-:W-:-:S08]  /*e450*/  NOP ;  /* 0x0000000000007918 */ /* 0x000fd00000000000 */
[----:B0-----:R-:W0:-:S00]  /*e460*/  USETMAXREG.DEALLOC.CTAPOOL 0x18 ;  /* 0x00000018000079c8 */ /* 0x001e0000080e0500 */
[----:B0-----:R-:W-:-:S06]  /*e470*/  LOP3.LUT R0, R0, 0x3, RZ, 0xc0, !PT ;  /* 0x0000000300007812 */ /* 0x001fcc00078ec0ff */
[----:B------:R-:W0:Y:S02]  /*e480*/  SHFL.IDX PT, R0, R0, RZ, 0x1f ;  /* 0x00001fff00007589 */ /* 0x000e2400000e0000 */
[----:B0-----:R-:W-:Y:S01]  /*e490*/  ISETP.NE.AND P0, PT, R0, RZ, PT ;  /* 0x000000ff0000720c */ /* 0x001fe20003f05270 */
[----:B------:R-:W-:-:S03]  /*e4a0*/  IMAD.MOV.U32 R0, RZ, RZ, RZ ;  /* 0x000000ffff007224 */ /* 0x000fc600078e00ff */
[----:B------:R-:W-:-:S05]  /*e4b0*/  P2R R2, PR, RZ, 0x1 ;  /* 0x00000001ff027803 */ /* 0x000fca0000000000 */
[----:B------:R0:W-:Y:S04]  /*e4c0*/  STL [R1+0x58], R2 ;  /* 0x0000580201007387 */ /* 0x0001e80000100800 */
[----:B------:R-:W-:Y:S05]  /*e4d0*/  @!P0 BRA `(.L_x_432) ;  /* 0x00000000001c8947 */ /* 0x000fea0003800000 */
[----:B------:R-:W1:Y:S08]  /*e4e0*/  S2UR UR5, SR_CgaCtaId ;  /* 0x00000000000579c3 */ /* 0x000e700000008800 */
[----:B------:R-:W-:Y:S06]  /*e4f0*/  BAR.SYNC.DEFER_BLOCKING 0x5, 0x180 ;  /* 0x0146000000007b1d */ /* 0x000fec0000010000 */
[----:B------:R-:W-:-:S02]  /*e500*/  UMOV UR4, 0x400 ;  /* 0x0000040000047882 */ /* 0x000fc40000000000 */
[----:B-1----:R-:W-:-:S09]  /*e510*/  ULEA UR4, UR5, UR4, 0x18 ;  /* 0x0000000405047291 */ /* 0x002fd2000f8ec03f */
[----:B------:R-:W1:Y:S01]  /*e520*/  LDS.128 R16, [UR4+0x388d0] ;  /* 0x0388d004ff107984 */ /* 0x000e620008000c00 */
[----:B------:R-:W-:Y:S06]  /*e530*/  BAR.ARV 0x4, 0x180 ;  /* 0x0106000000007b1d */ /* 0x000fec0000002000 */
[----:B------:R-:W-:Y:S05]  /*e540*/  BRA `(.L_x_433) ;  /* 0x0000000800047947 */ /* 0x000fea0003800000 */
.L_x_432:
[----:B0-----:R-:W0:Y:S01]  /*e550*/  S2R R2, SR_TID.X ;  /* 0x0000000000027919 */ /* 0x001e220000002100 */
[----:B------:R-:W-:Y:S01]  /*e560*/  ULDC UR4, c[0x0][0xc3c] ;  /* 0x00030f0000047ab9 */ /* 0x000fe20000000800 */
[----:B------:R-:W-:Y:S01]  /*e570*/  ULDC.64 UR6, c[0x0][0x208] ;  /* 0x0000820000067ab9 */ /* 0x000fe20000000a00 */
[----:B------:R-:W-:Y:S01]  /*e580*/  ULDC UR5, c[0x0][0xc38] ;  /* 0x00030e0000057ab9 */ /* 0x000fe20000000800 */
[----:B0-----:R-:W-:-:S04]  /*e590*/  LOP3.LUT R5, R2, 0x1f, RZ, 0xc0, !PT ;  /* 0x0000001f02057812 */ /* 0x001fc800078ec0ff */
[----:B------:R-:W-:-:S04]  /*e5a0*/  ISETP.NE.AND P0, PT, R5, 0x1f, PT ;  /* 0x0000001f0500780c */ /* 0x000fc80003f05270 */
[----:B------:R-:W-:-:S13]  /*e5b0*/  ISETP.GE.OR P1, PT, R5, UR4, !P0 ;  /* 0x0000000405007c0c */ /* 0x000fda000c726670 */
[----:B------:R-:W0:Y:S02]  /*e5c0*/  @!P1 LDC.64 R2, c[0x0][0xc80] ;  /* 0x00032000ff029b82 */ /* 0x000e240000000a00 */
[----:B0-----:R-:W-:-:S05]  /*e5d0*/  @!P1 IMAD.WIDE.U32 R2, R5, 0x4, R2 ;  /* 0x0000000405029825 */ /* 0x001fca00078e0002 */
[----:B------:R-:W2:Y:S01]  /*e5e0*/  @!P1 LDG.E R0, desc[UR6][R2.64] ;  /* 0x0000000602009981 */ /* 0x000ea2000c1e1900 */
[C---:B------:R-:W-:Y:S01]  /*e5f0*/  ISETP.NE.AND P1, PT, R5.reuse, RZ, PT ;  /* 0x000000ff0500720c */ /* 0x040fe20003f25270 */
[----:B------:R-:W0:Y:S01]  /*e600*/  S2UR UR6, SR_CTAID.X ;  /* 0x00000000000679c3 */ /* 0x000e220000002500 */
[C---:B------:R-:W-:Y:S01]  /*e610*/  ISETP.GE.U32.AND P2, PT, R5.reuse, 0x2, PT ;  /* 0x000000020500780c */ /* 0x040fe20003f46070 */
[----:B------:R-:W-:Y:S01]  /*e620*/  UMOV UR4, URZ ;  /* 0x0000003f00047c82 */ /* 0x000fe20008000000 */
[C---:B------:R-:W-:Y:S01]  /*e630*/  ISETP.GE.U32.AND P3, PT, R5.reuse, 0x4, PT ;  /* 0x000000040500780c */ /* 0x040fe20003f66070 */
[----:B------:R-:W-:Y:S01]  /*e640*/  IMAD.MOV.U32 R16, RZ, RZ, RZ ;  /* 0x000000ffff107224 */ /* 0x000fe200078e00ff */
[C---:B------:R-:W-:Y:S02]  /*e650*/  ISETP.GE.U32.AND P4, PT, R5.reuse, 0x8, PT ;  /* 0x000000080500780c */ /* 0x040fe40003f86070 */
[----:B------:R-:W-:Y:S01]  /*e660*/  ISETP.GE.U32.AND P5, PT, R5, 0x10, PT ;  /* 0x000000100500780c */ /* 0x000fe20003fa6070 */
[----:B--2---:R-:W1:Y:S02]  /*e670*/  SHFL.UP PT, R4, R0, 0x1, RZ ;  /* 0x0420000000047989 */ /* 0x004e6400000e00ff */
[----:B-1----:R-:W-:-:S05]  /*e680*/  SEL R7, R4, RZ, P1 ;  /* 0x000000ff04077207 */ /* 0x002fca0000800000 */
[----:B------:R-:W-:-:S05]  /*e690*/  IMAD.IADD R7, R0, 0x1, R7 ;  /* 0x0000000100077824 */ /* 0x000fca00078e0207 */
[----:B------:R-:W1:Y:S02]  /*e6a0*/  SHFL.UP PT, R4, R7, 0x2, RZ ;  /* 0x0440000007047989 */ /* 0x000e6400000e00ff */
        /* <DEDUP_REMOVED lines=11> */
[----:B------:R-:W1:Y:S02]  /*e760*/  SHFL.IDX PT, R4, R2, 0x1f, 0x1f ;  /* 0x03e01f0002047f89 */ /* 0x000e6400000e0000 */
[----:B-1----:R-:W-:-:S04]  /*e770*/  IMAD R4, R4, UR5, RZ ;  /* 0x0000000504047c24 */ /* 0x002fc8000f8e02ff */
[----:B------:R-:W-:Y:S01]  /*e780*/  IMAD.MOV.U32 R7, RZ, RZ, R4 ;  /* 0x000000ffff077224 */ /* 0x000fe200078e0004 */
[----:B0-----:R-:W-:-:S13]  /*e790*/  ISETP.GT.AND P6, PT, R4, UR6, PT ;  /* 0x0000000604007c0c */ /* 0x001fda000bfc4270 */
[----:B------:R-:W-:Y:S05]  /*e7a0*/  @P6 BRA `(.L_x_434) ;  /* 0x0000000000a46947 */ /* 0x000fea0003800000 */
[----:B------:R-:W0:Y:S01]  /*e7b0*/  LDC R6, c[0x0][0xc3c] ;  /* 0x00030f00ff067b82 */ /* 0x000e220000000800 */
[----:B------:R-:W-:Y:S01]  /*e7c0*/  IMAD.MOV.U32 R4, RZ, RZ, R7 ;  /* 0x000000ffff047224 */ /* 0x000fe200078e0007 */
[----:B------:R-:W-:Y:S01]  /*e7d0*/  UMOV UR4, URZ ;  /* 0x0000003f00047c82 */ /* 0x000fe20008000000 */
[----:B------:R-:W-:Y:S01]  /*e7e0*/  ULDC UR7, c[0x0][0xc3c] ;  /* 0x00030f0000077ab9 */ /* 0x000fe20000000800 */
[----:B------:R-:W-:-:S05]  /*e7f0*/  ULDC UR5, c[0x0][0xc38] ;  /* 0x00030e0000057ab9 */ /* 0x000fca0000000800 */
.L_x_438:
[----:B------:R-:W-:Y:S01]  /*e800*/  UIADD3 UR4, UR4, 0x1f, URZ ;  /* 0x0000001f04047890 */ /* 0x000fe2000fffe03f */
[----:B------:R-:W-:-:S05]  /*e810*/  IMAD.U32 R19, RZ, RZ, UR7 ;  /* 0x00000007ff137e24 */ /* 0x000fca000f8e00ff */
[----:B0-----:R-:W-:-:S13]  /*e820*/  ISETP.LE.AND P6, PT, R6, UR4, PT ;  /* 0x0000000406007c0c */ /* 0x001fda000bfc3270 */
[----:B------:R-:W-:Y:S05]  /*e830*/  @P6 BRA `(.L_x_435) ;  /* 0x0000000400246947 */ /* 0x000fea0003800000 */
[----:B------:R-:W-:Y:S01]  /*e840*/  VIADD R7, R5, UR4 ;  /* 0x0000000405077c36 */ /* 0x000fe20008000000 */
[----:B------:R-:W-:Y:S01]  /*e850*/  BSSY B0, `(.L_x_436) ;  /* 0x0000008000007945 */ /* 0x000fe20003800000 */
[----:B------:R-:W-:-:S03]  /*e860*/  IMAD.MOV.U32 R0, RZ, RZ, RZ ;  /* 0x000000ffff007224 */ /* 0x000fc600078e00ff */
[----:B------:R-:W-:-:S13]  /*e870*/  ISETP.GE.OR P6, PT, R7, R6, !P0 ;  /* 0x000000060700720c */ /* 0x000fda00047c6670 */
[----:B------:R-:W-:Y:S05]  /*e880*/  @P6 BRA `(.L_x_437) ;  /* 0x0000000000106947 */ /* 0x000fea0003800000 */
[----:B------:R-:W0:Y:S01]  /*e890*/  LDC.64 R2, c[0x0][0xc80] ;  /* 0x00032000ff027b82 */ /* 0x000e220000000a00 */
[----:B------:R-:W-:Y:S01]  /*e8a0*/  ULDC.64 UR8, c[0x0][0x208] ;  /* 0x0000820000087ab9 */ /* 0x000fe20000000a00 */
[----:B0-----:R-:W-:-:S05]  /*e8b0*/  IMAD.WIDE R2, R7, 0x4, R2 ;  /* 0x0000000407027825 */ /* 0x001fca00078e0202 */
[----:B------:R0:W5:Y:S02]  /*e8c0*/  LDG.E R0, desc[UR8][R2.64] ;  /* 0x0000000802007981 */ /* 0x000164000c1e1900 */
.L_x_437:
[----:B------:R-:W-:Y:S05]  /*e8d0*/  BSYNC B0 ;  /* 0x0000000000007941 */ /* 0x000fea0003800000 */
.L_x_436:
[----:B0----5:R-:W0:Y:S02]  /*e8e0*/  SHFL.UP PT, R2, R0, 0x1, RZ ;  /* 0x0420000000027989 */ /* 0x021e2400000e00ff */
[----:B0-----:R-:W-:-:S05]  /*e8f0*/  SEL R3, R2, RZ, P1 ;  /* 0x000000ff02037207 */ /* 0x001fca0000800000 */
[----:B------:R-:W-:-:S05]  /*e900*/  IMAD.IADD R3, R0, 0x1, R3 ;  /* 0x0000000100037824 */ /* 0x000fca00078e0203 */
[----:B------:R-:W0:Y:S02]  /*e910*/  SHFL.UP PT, R2, R3, 0x2, RZ ;  /* 0x0440000003027989 */ /* 0x000e2400000e00ff */
        /* <DEDUP_REMOVED lines=11> */
[----:B------:R-:W0:Y:S02]  /*e9d0*/  SHFL.IDX PT, R3, R9, 0x1f, 0x1f ;  /* 0x03e01f0009037f89 */ /* 0x000e2400000e0000 */
[----:B0-----:R-:W-:-:S04]  /*e9e0*/  IMAD R3, R3, UR5, RZ ;  /* 0x0000000503037c24 */ /* 0x001fc8000f8e02ff */
[----:B------:R-:W-:-:S05]  /*e9f0*/  IMAD.IADD R4, R3, 0x1, R4 ;  /* 0x0000000103047824 */ /* 0x000fca00078e0204 */
[----:B------:R-:W-:-:S13]  /*ea00*/  ISETP.GT.AND P6, PT, R4, UR6, PT ;  /* 0x0000000604007c0c */ /* 0x000fda000bfc4270 */
[----:B------:R-:W-:Y:S05]  /*ea10*/  @!P6 BRA `(.L_x_438) ;  /* 0xfffffffc0078e947 */ /* 0x000fea000383ffff */
[----:B------:R-:W-:Y:S02]  /*ea20*/  IMAD.MOV.U32 R2, RZ, RZ, R9 ;  /* 0x000000ffff027224 */ /* 0x000fe400078e0009 */
[----:B------:R-:W-:-:S07]  /*ea30*/  IMAD.MOV.U32 R7, RZ, RZ, R3 ;  /* 0x000000ffff077224 */ /* 0x000fce00078e0003 */
.L_x_434:
[----:B------:R-:W-:-:S04]  /*ea40*/  IMAD.IADD R7, R4, 0x1, -R7 ;  /* 0x0000000104077824 */ /* 0x000fc800078e0a07 */
[----:B------:R-:W-:-:S05]  /*ea50*/  IMAD R3, R2, UR5, R7 ;  /* 0x0000000502037c24 */ /* 0x000fca000f8e0207 */
[----:B------:R-:W-:-:S13]  /*ea60*/  ISETP.GT.AND P0, PT, R3, UR6, PT ;  /* 0x0000000603007c0c */ /* 0x000fda000bf04270 */
[----:B------:R-:W-:-:S04]  /*ea70*/  VOTE.ANY R6, PT, !P0 ;  /* 0x0000000000067806 */ /* 0x000fc800040e0100 */
[----:B------:R-:W0:Y:S01]  /*ea80*/  POPC R19, R6 ;  /* 0x0000000600137309 */ /* 0x000e220000000000 */
[----:B------:R-:W-:Y:S01]  /*ea90*/  ISETP.NE.AND P0, PT, R6, RZ, PT ;  /* 0x000000ff0600720c */ /* 0x000fe20003f05270 */
[----:B0-----:R-:W0:Y:S02]  /*eaa0*/  SHFL.IDX PT, R0, R0, R19, 0x1f ;  /* 0x00001f1300007589 */ /* 0x001e2400000e0000 */
[----:B0-----:R-:W-:-:S04]  /*eab0*/  IABS R4, R0 ;  /* 0x0000000000047213 */ /* 0x001fc80000000000 */
[----:B------:R-:W0:Y:S08]  /*eac0*/  I2F.RP R8, R4 ;  /* 0x0000000400087306 */ /* 0x000e300000209400 */
[----:B0-----:R-:W0:Y:S02]  /*ead0*/  MUFU.RCP R8, R8 ;  /* 0x0000000800087308 */ /* 0x001e240000001000 */
[----:B0-----:R-:W-:-:S06]  /*eae0*/  VIADD R3, R8, 0xffffffe ;  /* 0x0ffffffe08037836 */ /* 0x001fcc0000000000 */
[----:B------:R-:W0:Y:S02]  /*eaf0*/  F2I.FTZ.U32.TRUNC.NTZ R3, R3 ;  /* 0x0000000300037305 */ /* 0x000e24000021f000 */
[----:B0-----:R-:W-:Y:S01]  /*eb00*/  IMAD.MOV R11, RZ, RZ, -R3 ;  /* 0x000000ffff0b7224 */ /* 0x001fe200078e0a03 */
[----:B------:R-:W-:Y:S06]  /*eb10*/  @!P0 BRA `(.L_x_439) ;  /* 0x0000000000088947 */ /* 0x000fec0003800000 */
[----:B------:R-:W-:-:S05]  /*eb20*/  VIADD R9, R19, 0xffffffff ;  /* 0xffffffff13097836 */ /* 0x000fca0000000000 */
[----:B------:R0:W1:Y:S02]  /*eb30*/  SHFL.IDX PT, R16, R2, R9, 0x1f ;  /* 0x00001f0902107589 */ /* 0x00006400000e0000 */
.L_x_439:
[----:B-1----:R-:W-:Y:S01]  /*eb40*/  IMAD R16, R16, UR5, R7 ;  /* 0x0000000510107c24 */ /* 0x002fe2000f8e0207 */
[----:B------:R-:W-:Y:S01]  /*eb50*/  IABS R6, R0 ;  /* 0x0000000000067213 */ /* 0x000fe20000000000 */
[----:B------:R-:W-:Y:S02]  /*eb60*/  IMAD R7, R11, R4, RZ ;  /* 0x000000040b077224 */ /* 0x000fe400078e02ff */
[----:B0-----:R-:W-:Y:S01]  /*eb70*/  IMAD.MOV.U32 R2, RZ, RZ, RZ ;  /* 0x000000ffff027224 */ /* 0x001fe200078e00ff */
[----:B------:R-:W-:Y:S01]  /*eb80*/  IADD3 R17, -R16, UR6, RZ ;  /* 0x0000000610117c10 */ /* 0x000fe2000fffe1ff */
[----:B------:R-:W-:Y:S02]  /*eb90*/  IMAD.MOV R6, RZ, RZ, -R6 ;  /* 0x000000ffff067224 */ /* 0x000fe400078e0a06 */
[----:B------:R-:W-:Y:S01]  /*eba0*/  IMAD.HI.U32 R2, R3, R7, R2 ;  /* 0x0000000703027227 */ /* 0x000fe200078e0002 */
[----:B------:R-:W-:-:S03]  /*ebb0*/  IABS R3, R17 ;  /* 0x0000001100037213 */ /* 0x000fc60000000000 */
[----:B------:R-:W-:Y:S02]  /*ebc0*/  VIADD R19, R19, UR4 ;  /* 0x0000000413137c36 */ /* 0x000fe40008000000 */
[----:B------:R-:W-:-:S04]  /*ebd0*/  IMAD.HI.U32 R2, R2, R3, RZ ;  /* 0x0000000302027227 */ /* 0x000fc800078e00ff */
[----:B------:R-:W-:-:S05]  /*ebe0*/  IMAD R3, R2, R6, R3 ;  /* 0x0000000602037224 */ /* 0x000fca00078e0203 */
[----:B------:R-:W-:-:S13]  /*ebf0*/  ISETP.GT.U32.AND P1, PT, R4, R3, PT ;  /* 0x000000030400720c */ /* 0x000fda0003f24070 */
[----:B------:R-:W-:Y:S02]  /*ec00*/  @!P1 IMAD.IADD R3, R3, 0x1, -R4 ;  /* 0x0000000103039824 */ /* 0x000fe400078e0a04 */
[----:B------:R-:W-:Y:S01]  /*ec10*/  @!P1 VIADD R2, R2, 0x1 ;  /* 0x0000000102029836 */ /* 0x000fe20000000000 */
[----:B------:R-:W-:Y:S02]  /*ec20*/  ISETP.NE.AND P1, PT, R0, RZ, PT ;  /* 0x000000ff0000720c */ /* 0x000fe40003f25270 */
[----:B------:R-:W-:Y:S02]  /*ec30*/  ISETP.GE.U32.AND P0, PT, R3, R4, PT ;  /* 0x000000040300720c */ /* 0x000fe40003f06070 */
[----:B------:R-:W-:-:S04]  /*ec40*/  LOP3.LUT R3, R17, R0, RZ, 0x3c, !PT ;  /* 0x0000000011037212 */ /* 0x000fc800078e3cff */
[----:B------:R-:W-:-:S07]  /*ec50*/  ISETP.GE.AND P2, PT, R3, RZ, PT ;  /* 0x000000ff0300720c */ /* 0x000fce0003f46270 */
[----:B------:R-:W-:-:S06]  /*ec60*/  @P0 IADD3 R2, R2, 0x1, RZ ;  /* 0x0000000102020810 */ /* 0x000fcc0007ffe0ff */
[----:B------:R-:W-:Y:S01]  /*ec70*/  @!P2 IMAD.MOV R2, RZ, RZ, -R2 ;  /* 0x000000ffff02a224 */ /* 0x000fe200078e0a02 */
[----:B------:R-:W-:-:S05]  /*ec80*/  @!P1 LOP3.LUT R2, RZ, R0, RZ, 0x33, !PT ;  /* 0x00000000ff029212 */ /* 0x000fca00078e33ff */
[--C-:B------:R-:W-:Y:S02]  /*ec90*/  IMAD.MOV R3, RZ, RZ, -R2.reuse ;  /* 0x000000ffff037224 */ /* 0x100fe400078e0a02 */
[----:B------:R-:W-:Y:S02]  /*eca0*/  IMAD.MOV.U32 R18, RZ, RZ, R2 ;  /* 0x000000ffff127224 */ /* 0x000fe400078e0002 */
[----:B------:R-:W-:Y:S01]  /*ecb0*/  IMAD R17, R0, R3, R17 ;  /* 0x0000000300117224 */ /* 0x000fe200078e0211 */
[----:B------:R-:W-:Y:S06]  /*ecc0*/  BRA `(.L_x_440) ;  /* 0x00000000000c7947 */ /* 0x000fec0003800000 */
.L_x_435:
[----:B------:R-:W-:Y:S02]  /*ecd0*/  IMAD.MOV.U32 R17, RZ, RZ, RZ ;  /* 0x000000ffff117224 */ /* 0x000fe400078e00ff */
[----:B------:R-:W-:Y:S02]  /*ece0*/  IMAD.U32 R16, RZ, RZ, UR6 ;  /* 0x00000006ff107e24 */ /* 0x000fe4000f8e00ff */
[----:B------:R-:W-:-:S07]  /*ecf0*/  IMAD.MOV.U32 R18, RZ, RZ, RZ ;  /* 0x000000ffff127224 */ /* 0x000fce00078e00ff */
.L_x_440:
[----:B------:R-:W-:-:S13]  /*ed00*/  ISETP.NE.AND P0, PT, R5, RZ, PT ;  /* 0x000000ff0500720c */ /* 0x000fda0003f05270 */
[----:B------:R-:W0:Y:S01]  /*ed10*/  @!P0 S2R R3, SR_CgaCtaId ;  /* 0x0000000000038919 */ /* 0x000e220000008800 */
[----:B------:R-:W-:-:S04]  /*ed20*/  @!P0 MOV R0, 0x400 ;  /* 0x0000040000008802 */ /* 0x000fc80000000f00 */
[----:B0-----:R-:W-:-:S05]  /*ed30*/  @!P0 LEA R0, R3, R0, 0x18 ;  /* 0x0000000003008211 */ /* 0x001fca00078ec0ff */
[----:B------:R0:W-:Y:S01]  /*ed40*/  @!P0 STS.128 [R0+0x388d0], R16 ;  /* 0x0388d01000008388 */ /* 0x0001e20000000c00 */
[----:B------:R-:W-:Y:S06]  /*ed50*/  BAR.ARV 0x5, 0x180 ;  /* 0x0146000000007b1d */ /* 0x000fec0000002000 */
.L_x_433:
[----:B0-----:R-:W-:Y:S01]  /*ed60*/  IMAD.MOV.U32 R0, RZ, RZ, 0x1 ;  /* 0x00000001ff007424 */ /* 0x001fe200078e00ff */
[----:B------:R0:W-:Y:S01]  /*ed70*/  STL [R1+0x50], RZ ;  /* 0x000050ff01007387 */ /* 0x0001e20000100800 */
[----:B------:R-:W-:Y:S02]  /*ed80*/  ULDC UR4, c[0x0][0xc3c] ;  /* 0x00030f0000047ab9 */ /* 0x000fe40000000800 */
[----:B-1----:R-:W-:Y:S01]  /*ed90*/  ISETP.GE.AND P0, PT, R19, UR4, PT ;  /* 0x0000000413007c0c */ /* 0x002fe2000bf06270 */
[----:B------:R0:W-:Y:S04]  /*eda0*/  STL [R1+0x10], R0 ;  /* 0x0000100001007387 */ /* 0x0001e80000100800 */
[----:B------:R0:W-:Y:S08]  /*edb0*/  STL [R1+0x8], RZ ;  /* 0x000008ff01007387 */ /* 0x0001f00000100800 */
[----:B0-----:R-:W-:Y:S05]  /*edc0*/  @P0 BRA `(.L_x_441) ;  /* 0x0000006000280947 */ /* 0x001fea0003800000 */
[----:B------:R-:W0:Y:S01]  /*edd0*/  S2R R5, SR_TID.X ;  /* 0x0000000000057919 */ /* 0x000e220000002100 */
[----:B------:R-:W1:Y:S01]  /*ede0*/  S2UR UR5, SR_CgaCtaId ;  /* 0x00000000000579c3 */ /* 0x000e620000008800 */
[----:B------:R-:W-:Y:S01]  /*edf0*/  UMOV UR4, 0x400 ;  /* 0x0000040000047882 */ /* 0x000fe20000000000 */
[----:B------:R-:W-:Y:S01]  /*ee00*/  BSSY B8, `(.L_x_441) ;  /* 0x0000606000087945 */ /* 0x000fe20003800000 */
[----:B------:R-:W-:Y:S01]  /*ee10*/  ULDC UR38, c[0x0][0xc] ;  /* 0x0000030000267ab9 */ /* 0x000fe20000000800 */
[----:B------:R-:W-:Y:S01]  /*ee20*/  ULDC.64 UR36, c[0x0][0x198] ;  /* 0x0000660000247ab9 */ /* 0x000fe20000000a00 */
[----:B-1----:R-:W-:Y:S01]  /*ee30*/  ULEA UR4, UR5, UR4, 0x18 ;  /* 0x0000000405047291 */ /* 0x002fe2000f8ec03f */
[C---:B0-----:R-:W-:Y:S01]  /*ee40*/  IMAD.SHL.U32 R0, R5.reuse, 0x8, RZ ;  /* 0x0000000805007824 */ /* 0x041fe200078e00ff */
[----:B------:R-:W-:-:S04]  /*ee50*/  LOP3.LUT R4, R5, 0x7f, RZ, 0xc0, !PT ;  /* 0x0000007f05047812 */ /* 0x000fc800078ec0ff */
[C---:B------:R-:W-:Y:S02]  /*ee60*/  LOP3.LUT R2, R0.reuse, 0x1f8, RZ, 0xc0, !PT ;  /* 0x000001f800027812 */ /* 0x040fe400078ec0ff */
[----:B------:R-:W-:Y:S02]  /*ee70*/  LOP3.LUT R0, R0, 0x38, RZ, 0xc0, !PT ;  /* 0x0000003800007812 */ /* 0x000fe400078ec0ff */
[----:B------:R-:W-:Y:S01]  /*ee80*/  LOP3.LUT R3, R2, 0x38, R5, 0x78, !PT ;  /* 0x0000003802037812 */ /* 0x000fe200078e7805 */
[----:B------:R-:W-:-:S05]  /*ee90*/  IMAD.SHL.U32 R2, R4, 0x8, RZ ;  /* 0x0000000804027824 */ /* 0x000fca00078e00ff */
[----:B------:R-:W-:Y:S01]  /*eea0*/  LOP3.LUT R3, R3, 0x200, R2, 0xf8, !PT ;  /* 0x0000020003037812 */ /* 0x000fe200078ef802 */
[----:B------:R-:W-:Y:S01]  /*eeb0*/  IMAD.SHL.U32 R2, R5, 0x10, RZ ;  /* 0x0000001005027824 */ /* 0x000fe200078e00ff */
[----:B------:R-:W-:Y:S01]  /*eec0*/  SHF.R.U32.HI R5, RZ, 0x3, R4 ;  /* 0x00000003ff057819 */ /* 0x000fe20000011604 */
[----:B------:R-:W-:-:S03]  /*eed0*/  IMAD.U32 R4, RZ, RZ, UR4 ;  /* 0x00000004ff047e24 */ /* 0x000fc6000f8e00ff */
[----:B------:R-:W-:Y:S01]  /*eee0*/  LOP3.LUT R2, R5, 0x70, R2, 0xf8, !PT ;  /* 0x0000007005027812 */ /* 0x000fe200078ef802 */
[----:B------:R-:W-:Y:S01]  /*eef0*/  IMAD R3, R3, 0x2, R4 ;  /* 0x0000000203037824 */ /* 0x000fe200078e0204 */
[----:B------:R-:W-:Y:S01]  /*ef00*/  STL [R1+0x4], R4 ;  /* 0x0000040401007387 */ /* 0x000fe20000100800 */
[----:B------:R-:W-:-:S03]  /*ef10*/  IMAD.MOV.U32 R2, RZ, RZ, 0x1 ;  /* 0x00000001ff027424 */ /* 0x000fc600078e00ff */
[----:B------:R0:W-:Y:S04]  /*ef20*/  STL [R1+0x24], R3 ;  /* 0x0000240301007387 */ /* 0x0001e80000100800 */
[----:B------:R-:W-:Y:S04]  /*ef30*/  STL [R1+0x8], RZ ;  /* 0x000008ff01007387 */ /* 0x000fe80000100800 */
[----:B------:R1:W-:Y:S01]  /*ef40*/  STL [R1+0x10], R2 ;  /* 0x0000100201007387 */ /* 0x0003e20000100800 */
[----:B0-----:R-:W-:-:S03]  /*ef50*/  LOP3.LUT R3, R0, 0x40, RZ, 0xfc, !PT ;  /* 0x0000004000037812 */ /* 0x001fc600078efcff */
[----:B------:R0:W-:Y:S01]  /*ef60*/  STL [R1+0x50], RZ ;  /* 0x000050ff01007387 */ /* 0x0001e20000100800 */
[C---:B-1----:R-:W-:Y:S02]  /*ef70*/  LOP3.LUT R2, R0.reuse, 0x80, RZ, 0xfc, !PT ;  /* 0x0000008000027812 */ /* 0x042fe400078efcff */
[----:B------:R-:W-:-:S07]  /*ef80*/  LOP3.LUT R0, R0, 0xc0, RZ, 0xfc, !PT ;  /* 0x000000c000007812 */ /* 0x000fce00078efcff */
.L_x_554:
[----:B-1----:R-:W1:Y:S01]  /*ef90*/  LDC.64 R2, c[0x0][0xc88] ;  /* 0x00032200ff027b82 */ /* 0x002e620000000a00 */
[----:B------:R-:W-:Y:S01]  /*efa0*/  ULDC.64 UR4, c[0x0][0x208] ;  /* 0x0000820000047ab9 */ /* 0x000fe20000000a00 */
[----:B-1----:R-:W-:-:S05]  /*efb0*/  IMAD.WIDE R2, R19, 0x4, R2 ;  /* 0x0000000413027825 */ /* 0x002fca00078e0202 */
[----:B--2---:R-:W2:Y:S01]  /*efc0*/  LDG.E R11, desc[UR4][R2.64] ;  /* 0x00000004020b7981 */ /* 0x004ea2000c1e1900 */
[----:B------:R-:W-:Y:S05]  /*efd0*/  YIELD ;  /* 0x0000000000007946 */ /* 0x000fea0003800000 */
[----:B------:R-:W-:Y:S01]  /*efe0*/  ULDC.64 UR4, c[0x0][0xa28] ;  /* 0x00028a0000047ab9 */ /* 0x000fe20000000a00 */
[----:B---3--:R-:W-:Y:S01]  /*eff0*/  IMAD.MOV.U32 R0, RZ, RZ, RZ ;  /* 0x000000ffff007224 */ /* 0x008fe200078e00ff */
[----:B------:R-:W-:Y:S01]  /*f000*/  ISETP.NE.U32.AND P0, PT, RZ, UR4, PT ;  /* 0x00000004ff007c0c */ /* 0x000fe2000bf05070 */
[----:B------:R-:W-:Y:S01]  /*f010*/  ULDC.64 UR10, c[0x0][0x208] ;  /* 0x00008200000a7ab9 */ /* 0x000fe20000000a00 */
[----:B------:R-:W-:Y:S01]  /*f020*/  IMAD.MOV.U32 R6, RZ, RZ, RZ ;  /* 0x000000ffff067224 */ /* 0x000fe200078e00ff */
[----:B------:R-:W-:Y:S01]  /*f030*/  ULDC.64 UR6, c[0x0][0xa18] ;  /* 0x0002860000067ab9 */ /* 0x000fe20000000a00 */
[----:B------:R-:W-:Y:S01]  /*f040*/  ISETP.NE.AND.EX P0, PT, RZ, UR5, PT, P0 ;  /* 0x00000005ff007c0c */ /* 0x000fe2000bf05300 */
[----:B------:R-:W-:Y:S01]  /*f050*/  ULDC.64 UR8, c[0x0][0xa08] ;  /* 0x0002820000087ab9 */ /* 0x000fe20000000a00 */
[----:B--2---:R-:W-:Y:S01]  /*f060*/  SHF.R.S32.HI R4, RZ, 0x1f, R11 ;  /* 0x0000001fff047819 */ /* 0x004fe2000001140b */
[----:B------:R-:W-:-:S10]  /*f070*/  IMAD.SHL.U32 R10, R11, 0x4, RZ ;  /* 0x000000040b0a7824 */ /* 0x000fd400078e00ff */
[C---:B------:R-:W-:Y:S01]  /*f080*/  @P0 LEA R2, P1, R11.reuse, UR4, 0x2 ;  /* 0x000000040b020c11 */ /* 0x040fe2000f8210ff */
[----:B------:R-:W-:Y:S03]  /*f090*/  STL [R1+0x28], R11 ;  /* 0x0000280b01007387 */ /* 0x000fe60000100800 */
[C-C-:B------:R-:W-:Y:S01]  /*f0a0*/  @P0 LEA.HI.X R3, R11.reuse, UR5, R4.reuse, 0x2, P1 ;  /* 0x000000050b030c11 */ /* 0x140fe200088f1404 */
[----:B------:R-:W-:Y:S01]  /*f0b0*/  ULDC.64 UR4, c[0x0][0xa00] ;  /* 0x0002800000047ab9 */ /* 0x000fe20000000a00 */
[----:B------:R-:W-:Y:S01]  /*f0c0*/  SHF.L.U64.HI R9, R11, 0x2, R4 ;  /* 0x000000020b097819 */ /* 0x000fe20000010204 */
[----:B------:R1:W-:Y:S01]  /*f0d0*/  STL [R1+0x38], R4 ;  /* 0x0000380401007387 */ /* 0x0003e20000100800 */
[----:B------:R-:W-:-:S03]  /*f0e0*/  ISETP.NE.U32.AND P1, PT, RZ, UR4, PT ;  /* 0x00000004ff007c0c */ /* 0x000fc6000bf25070 */
[----:B-----5:R2:W5:Y:S01]  /*f0f0*/  @P0 LDG.E R0, desc[UR10][R2.64] ;  /* 0x0000000a02000981 */ /* 0x020562000c1e1900 */
[----:B------:R-:W-:Y:S01]  /*f100*/  ISETP.NE.AND.EX P1, PT, RZ, UR5, PT, P1 ;  /* 0x00000005ff007c0c */ /* 0x000fe2000bf25310 */
[----:B------:R-:W-:Y:S01]  /*f110*/  IMAD.MOV.U32 R8, RZ, RZ, RZ ;  /* 0x000000ffff087224 */ /* 0x000fe200078e00ff */
[----:B------:R-:W-:Y:S01]  /*f120*/  ISETP.NE.U32.AND P2, PT, RZ, UR6, PT ;  /* 0x00000006ff007c0c */ /* 0x000fe2000bf45070 */
[----:B------:R-:W-:Y:S01]  /*f130*/  STL [R1], R10 ;  /* 0x0000000a01007387 */ /* 0x000fe20000100800 */
[----:B------:R-:W-:Y:S02]  /*f140*/  ISETP.NE.U32.AND P0, PT, RZ, UR8, PT ;  /* 0x00000008ff007c0c */ /* 0x000fe4000bf05070 */
[----:B------:R-:W-:Y:S01]  /*f150*/  ISETP.NE.AND.EX P2, PT, RZ, UR7, PT, P2 ;  /* 0x00000007ff007c0c */ /* 0x000fe2000bf45320 */
[----:B------:R-:W-:Y:S01]  /*f160*/  STL [R1+0x1c], R9 ;  /* 0x00001c0901007387 */ /* 0x000fe20000100800 */
[----:B------:R-:W-:Y:S02]  /*f170*/  ISETP.NE.AND.EX P0, PT, RZ, UR9, PT, P0 ;  /* 0x00000009ff007c0c */ /* 0x000fe4000bf05300 */
[----:B--2---:R-:W-:-:S02]  /*f180*/  IADD3 R2, P3, R10, UR4, RZ ;  /* 0x000000040a027c10 */ /* 0x004fc4000ff7e0ff */
[----:B-1----:R-:W-:Y:S02]  /*f190*/  IADD3 R4, P4, R10, UR8, RZ ;  /* 0x000000080a047c10 */ /* 0x002fe4000ff9e0ff */
[C---:B------:R-:W-:Y:S01]  /*f1a0*/  IADD3.X R3, R9.reuse, UR5, RZ, P3, !PT ;  /* 0x0000000509037c10 */ /* 0x040fe20009ffe4ff */
[----:B------:R-:W-:Y:S01]  /*f1b0*/  ULDC UR4, c[0x0][0x288] ;  /* 0x0000a20000047ab9 */ /* 0x000fe20000000800 */
[----:B------:R-:W-:-:S03]  /*f1c0*/  IADD3.X R5, R9, UR9, RZ, P4, !PT ;  /* 0x0000000909057c10 */ /* 0x000fc6000a7fe4ff */
[----:B------:R-:W2:Y:S01]  /*f1d0*/  @P1 LDG.E R6, desc[UR10][R2.64] ;  /* 0x0000000a02061981 */ /* 0x000ea2000c1e1900 */
[----:B------:R-:W-:Y:S01]  /*f1e0*/  IMAD.U32 R12, RZ, RZ, UR4 ;  /* 0x00000004ff0c7e24 */ /* 0x000fe2000f8e00ff */
[----:B------:R-:W-:Y:S02]  /*f1f0*/  ULDC.64 UR4, c[0x0][0x418] ;  /* 0x0001060000047ab9 */ /* 0x000fe40000000a00 */
[----:B------:R-:W5:Y:S04]  /*f200*/  @P0 LDG.E R8, desc[UR10][R4.64] ;  /* 0x0000000a04080981 */ /* 0x000f68000c1e1900 */
[----:B--2---:R1:W-:Y:S02]  /*f210*/  STL [R1+0x34], R6 ;  /* 0x0000340601007387 */ /* 0x0043e40000100800 */
[----:B-1----:R-:W-:-:S04]  /*f220*/  @P2 IADD3 R6, P3, R10, UR6, RZ ;  /* 0x000000060a062c10 */ /* 0x002fc8000ff7e0ff */
[----:B------:R-:W-:-:S05]  /*f230*/  @P2 IADD3.X R7, R9, UR7, RZ, P3, !PT ;  /* 0x0000000709072c10 */ /* 0x000fca0009ffe4ff */
[----:B------:R1:W2:Y:S01]  /*f240*/  @P2 LDG.E R12, desc[UR10][R6.64] ;  /* 0x0000000a060c2981 */ /* 0x0002a2000c1e1900 */
[----:B------:R-:W-:-:S03]  /*f250*/  UISETP.NE.U32.AND UP0, UPT, UR4, URZ, UPT ;  /* 0x0000003f0400728c */ /* 0x000fc6000bf05070 */
[----:B------:R-:W-:Y:S01]  /*f260*/  ULDC UR4, c[0x0][0x424] ;  /* 0x0001090000047ab9 */ /* 0x000fe20000000800 */
[----:B------:R-:W-:-:S03]  /*f270*/  UISETP.NE.AND.EX UP0, UPT, UR5, URZ, UPT, UP0 ;  /* 0x0000003f0500728c */ /* 0x000fc6000bf05300 */
[----:B------:R-:W-:Y:S01]  /*f280*/  ULDC UR5, c[0x0][0x2f0] ;  /* 0x0000bc0000057ab9 */ /* 0x000fe20000000800 */
[----:B------:R-:W-:-:S04]  /*f290*/  USEL UR4, UR4, 0x1, UP0 ;  /* 0x0000000104047887 */ /* 0x000fc80008000000 */
[----:B------:R-:W-:-:S06]  /*f2a0*/  UIMAD UR4, UR4, UR5, URZ ;  /* 0x00000005040472a4 */ /* 0x000fcc000f8e023f */
[----:B-1----:R-:W-:Y:S01]  /*f2b0*/  IMAD.U32 R6, RZ, RZ, UR4 ;  /* 0x00000004ff067e24 */ /* 0x002fe2000f8e00ff */
[----:B--2---:R1:W-:Y:S01]  /*f2c0*/  STL [R1+0x3c], R12 ;  /* 0x00003c0c01007387 */ /* 0x0043e20000100800 */
[----:B------:R-:W-:Y:S05]  /*f2d0*/  @P2 BRA `(.L_x_442) ;  /* 0x0000000000182947 */ /* 0x000fea0003800000 */
[----:B------:R-:W-:Y:S05]  /*f2e0*/  @!P1 BRA `(.L_x_442) ;  /* 0x0000000000149947 */ /* 0x000fea0003800000 */
[----:B------:R-:W-:Y:S02]  /*f2f0*/  ULDC.64 UR4, c[0x0][0x208] ;  /* 0x0000820000047ab9 */ /* 0x000fe40000000a00 */
[----:B------:R-:W2:Y:S04]  /*f300*/  LDG.E R7, desc[UR4][R2.64] ;  /* 0x0000000402077981 */ /* 0x000ea8000c1e1900 */
[----:B------:R-:W2:Y:S02]  /*f310*/  LDG.E R2, desc[UR4][R2.64+0x4] ;  /* 0x0000040402027981 */ /* 0x000ea4000c1e1900 */
[----:B--2---:R-:W-:-:S05]  /*f320*/  IMAD.IADD R2, R2, 0x1, -R7 ;  /* 0x0000000102027824 */ /* 0x004fca00078e0a07 */
[----:B------:R2:W-:Y:S02]  /*f330*/  STL [R1+0x3c], R2 ;  /* 0x00003c0201007387 */ /* 0x0005e40000100800 */
.L_x_442:
[----:B--2---:R-:W-:Y:S01]  /*f340*/  IMAD.MOV.U32 R2, RZ, RZ, R11 ;  /* 0x000000ffff027224 */ /* 0x004fe200078e000b */
[----:B------:R-:W-:Y:S01]  /*f350*/  ULDC.64 UR4, c[0x0][0xa20] ;  /* 0x0002880000047ab9 */ /* 0x000fe20000000a00 */
[----:B-----5:R-:W-:Y:S01]  /*f360*/  IMAD.IADD R3, R8, 0x1, R0 ;  /* 0x0000000108037824 */ /* 0x020fe200078e0200 */
[----:B------:R-:W-:Y:S02]  /*f370*/  ISETP.NE.U32.AND P1, PT, RZ, UR4, PT ;  /* 0x00000004ff007c0c */ /* 0x000fe4000bf25070 */
[----:B------:R2:W-:Y:S02]  /*f380*/  STL [R1+0xc], R2 ;  /* 0x00000c0201007387 */ /* 0x0005e40000100800 */
[----:B------:R-:W-:Y:S02]  /*f390*/  ISETP.NE.AND.EX P1, PT, RZ, UR5, PT, P1 ;  /* 0x00000005ff007c0c */ /* 0x000fe4000bf25310 */
[----:B------:R2:W-:Y:S11]  /*f3a0*/  STL [R1+0x18], R3 ;  /* 0x0000180301007387 */ /* 0x0005f60000100800 */
[----:B--2---:R-:W-:Y:S05]  /*f3b0*/  @!P1 BRA `(.L_x_443) ;  /* 0x0000000000149947 */ /* 0x004fea0003800000 */
[----:B------:R-:W-:Y:S01]  /*f3c0*/  IADD3 R6, P0, R10, UR4, RZ ;  /* 0x000000040a067c10 */ /* 0x000fe2000ff1e0ff */
[----:B------:R-:W-:-:S03]  /*f3d0*/  ULDC.64 UR6, c[0x0][0x208] ;  /* 0x0000820000067ab9 */ /* 0x000fc60000000a00 */
[----:B------:R-:W-:-:S05]  /*f3e0*/  IADD3.X R7, R9, UR5, RZ, P0, !PT ;  /* 0x0000000509077c10 */ /* 0x000fca00087fe4ff */
[----:B------:R2:W5:Y:S01]  /*f3f0*/  LDG.E R6, desc[UR6][R6.64] ;  /* 0x0000000606067981 */ /* 0x000562000c1e1900 */
[----:B------:R-:W-:Y:S05]  /*f400*/  BRA `(.L_x_444) ;  /* 0x0000000000147947 */ /* 0x000fea0003800000 */
.L_x_443:
[----:B------:R-:W-:Y:S05]  /*f410*/  @!P0 BRA `(.L_x_444) ;  /* 0x0000000000108947 */ /* 0x000fea0003800000 */
[----:B------:R-:W-:Y:S02]  /*f420*/  ULDC.64 UR4, c[0x0][0x208] ;  /* 0x0000820000047ab9 */ /* 0x000fe40000000a00 */
[----:B------:R-:W2:Y:S04]  /*f430*/  LDG.E R6, desc[UR4][R4.64] ;  /* 0x0000000404067981 */ /* 0x000ea8000c1e1900 */
[----:B------:R-:W2:Y:S02]  /*f440*/  LDG.E R4, desc[UR4][R4.64+0x4] ;  /* 0x0000040404047981 */ /* 0x000ea4000c1e1900 */
[----:B--2---:R-:W-:-:S07]  /*f450*/  IMAD.IADD R6, R4, 0x1, -R6 ;  /* 0x0000000104067824 */ /* 0x004fce00078e0a06 */
.L_x_444:
[----:B-----5:R-:W-:Y:S01]  /*f460*/  IMAD.IADD R2, R6, 0x1, -R0 ;  /* 0x0000000106027824 */ /* 0x020fe200078e0a00 */
[----:B------:R-:W-:Y:S03]  /*f470*/  BSSY B7, `(.L_x_445) ;  /* 0x00004fa000077945 */ /* 0x000fe60003800000 */
[C---:B------:R-:W-:Y:S01]  /*f480*/  VIADD R0, R2.reuse, 0x4f ;  /* 0x0000004f02007836 */ /* 0x040fe20000000000 */
[----:B------:R3:W-:Y:S01]  /*f490*/  STL [R1+0x40], R2 ;  /* 0x0000400201007387 */ /* 0x0007e20000100800 */
[----:B------:R-:W-:Y:S02]  /*f4a0*/  ISETP.GT.AND P0, PT, R2, RZ, PT ;  /* 0x000000ff0200720c */ /* 0x000fe40003f04270 */
[----:B------:R-:W-:-:S05]  /*f4b0*/  IMAD.HI R0, R0, 0x66666667, RZ ;  /* 0x6666666700007827 */ /* 0x000fca00078e02ff */
[----:B---3--:R-:W-:-:S04]  /*f4c0*/  SHF.R.U32.HI R2, RZ, 0x1f, R0 ;  /* 0x0000001fff027819 */ /* 0x008fc80000011600 */
[----:B------:R-:W-:-:S05]  /*f4d0*/  LEA.HI.SX32 R0, R0, R2, 0x1b ;  /* 0x0000000200007211 */ /* 0x000fca00078fdaff */
[----:B------:R3:W-:Y:S01]  /*f4e0*/  STL [R1+0x30], R0 ;  /* 0x0000300001007387 */ /* 0x0007e20000100800 */
[----:B------:R-:W-:Y:S05]  /*f4f0*/  @P0 BRA `(.L_x_446) ;  /* 0x0000000000480947 */ /* 0x000fea0003800000 */
[----:B------:R-:W4:Y:S02]  /*f500*/  S2R R3, SR_TID.X ;  /* 0x0000000000037919 */ /* 0x000f240000002100 */
[----:B----4-:R-:W-:-:S04]  /*f510*/  LOP3.LUT R3, R3, 0x7f, RZ, 0xc0, !PT ;  /* 0x0000007f03037812 */ /* 0x010fc800078ec0ff */
[----:B------:R-:W-:-:S13]  /*f520*/  ISETP.NE.AND P0, PT, R3, RZ, PT ;  /* 0x000000ff0300720c */ /* 0x000fda0003f05270 */
[----:B------:R-:W-:Y:S05]  /*f530*/  @P0 BRA `(.L_x_447) ;  /* 0x0000004c00b40947 */ /* 0x000fea0003800000 */
[----:B------:R-:W4:Y:S01]  /*f540*/  S2R R3, SR_LANEID ;  /* 0x0000000000037919 */ /* 0x000f220000000000 */
[----:B------:R-:W-:Y:S01]  /*f550*/  VOTEU.ANY UR4, UPT, PT ;  /* 0x0000000000047886 */ /* 0x000fe200038e0100 */
[----:B------:R-:W5:Y:S01]  /*f560*/  LDC.64 R4, c[0x0][0xc60] ;  /* 0x00031800ff047b82 */ /* 0x000f620000000a00 */
[----:B---3--:R-:W4:Y:S01]  /*f570*/  FLO.U32 R0, UR4 ;  /* 0x0000000400007d00 */ /* 0x008f2200080e0000 */
[----:B------:R-:W-:-:S07]  /*f580*/  ULDC.64 UR6, c[0x0][0x208] ;  /* 0x0000820000067ab9 */ /* 0x000fce0000000a00 */
[----:B------:R-:W5:Y:S01]  /*f590*/  POPC R2, UR4 ;  /* 0x0000000400027d09 */ /* 0x000f620008000000 */
[----:B----4-:R-:W-:-:S13]  /*f5a0*/  ISETP.EQ.U32.AND P0, PT, R0, R3, PT ;  /* 0x000000030000720c */ /* 0x010fda0003f02070 */
[----:B-----5:R-:W3:Y:S01]  /*f5b0*/  @P0 ATOMG.E.ADD.STRONG.GPU PT, R5, desc[UR6][R4.64], R2 ;  /* 0x00000002040509a8 */ /* 0x020ee200081ee1c6 */
[----:B------:R-:W4:Y:S02]  /*f5c0*/  S2R R3, SR_LTMASK ;  /* 0x0000000000037919 */ /* 0x000f240000003900 */
[----:B----4-:R-:W-:-:S06]  /*f5d0*/  LOP3.LUT R3, R3, UR4, RZ, 0xc0, !PT ;  /* 0x0000000403037c12 */ /* 0x010fcc000f8ec0ff */
[----:B------:R-:W4:Y:S01]  /*f5e0*/  POPC R3, R3 ;  /* 0x0000000300037309 */ /* 0x000f220000000000 */
[----:B---3--:R-:W4:Y:S02]  /*f5f0*/  SHFL.IDX PT, R0, R5, R0, 0x1f ;  /* 0x00001f0005007589 */ /* 0x008f2400000e0000 */
[----:B----4-:R-:W-:Y:S01]  /*f600*/  IADD3 R16, R0, UR38, R3 ;  /* 0x0000002600107c10 */ /* 0x010fe2000fffe003 */
[----:B------:R-:W-:Y:S06]  /*f610*/  BRA `(.L_x_447) ;  /* 0x0000004c007c7947 */ /* 0x000fec0003800000 */
.L_x_446:
[----:B---3--:R-:W3:Y:S01]  /*f620*/  LDL R0, [R1+0x4] ;  /* 0x0000040001007983 */ /* 0x008ee20000100800 */
[----:B------:R-:W-:Y:S01]  /*f630*/  BSSY B6, `(.L_x_448) ;  /* 0x0000014000067945 */ /* 0x000fe20003800000 */
[----:B---3--:R-:W-:-:S05]  /*f640*/  VIADD R0, R0, 0x24400 ;  /* 0x0002440000007836 */ /* 0x008fca0000000000 */
[----:B------:R-:W-:-:S13]  /*f650*/  LOP3.LUT P0, RZ, R0, 0x3ff, RZ, 0xc0, !PT ;  /* 0x000003ff00ff7812 */ /* 0x000fda000780c0ff */
[----:B------:R-:W-:Y:S05]  /*f660*/  @!P0 BRA `(.L_x_449) ;  /* 0x0000000000408947 */ /* 0x000fea0003800000 */
[----:B------:R-:W-:Y:S01]  /*f670*/  MOV R2, 0x0 ;  /* 0x0000000000027802 */ /* 0x000fe20000000f00 */
[----:B------:R-:W-:Y:S01]  /*f680*/  ULDC.64 UR6, c[0x4][0xa8] ;  /* 0x01002a0000067ab9 */ /* 0x000fe20000000a00 */
[----:B------:R-:W-:Y:S01]  /*f690*/  ULDC.64 UR8, c[0x4][0xb0] ;  /* 0x01002c0000087ab9 */ /* 0x000fe20000000a00 */
[----:B------:R-:W-:Y:S01]  /*f6a0*/  ULDC.64 UR4, c[0x4][0x8] ;  /* 0x0100020000047ab9 */ /* 0x000fe20000000a00 */
[----:B------:R-:W-:Y:S01]  /*f6b0*/  IMAD.U32 R4, RZ, RZ, UR6 ;  /* 0x00000006ff047e24 */ /* 0x000fe2000f8e00ff */
[----:B-1----:R-:W-:Y:S01]  /*f6c0*/  MOV R12, 0x1 ;  /* 0x00000001000c7802 */ /* 0x002fe20000000f00 */
[----:B------:R-:W1:Y:S01]  /*f6d0*/  LDC.64 R2, c[0x4][R2] ;  /* 0x0100000002027b82 */ /* 0x000e620000000a00 */
[----:B------:R-:W-:Y:S02]  /*f6e0*/  IMAD.U32 R5, RZ, RZ, UR7 ;  /* 0x00000007ff057e24 */ /* 0x000fe4000f8e00ff */
[----:B------:R-:W-:Y:S02]  /*f6f0*/  IMAD.U32 R6, RZ, RZ, UR8 ;  /* 0x00000008ff067e24 */ /* 0x000fe4000f8e00ff */
[----:B--2---:R-:W-:-:S02]  /*f700*/  IMAD.U32 R7, RZ, RZ, UR9 ;  /* 0x00000009ff077e24 */ /* 0x004fc4000f8e00ff */
[----:B------:R-:W-:Y:S02]  /*f710*/  IMAD.U32 R10, RZ, RZ, UR4 ;  /* 0x00000004ff0a7e24 */ /* 0x000fe4000f8e00ff */
[----:B------:R-:W-:Y:S02]  /*f720*/  IMAD.U32 R11, RZ, RZ, UR5 ;  /* 0x00000005ff0b7e24 */ /* 0x000fe4000f8e00ff */
[----:B------:R-:W-:Y:S02]  /*f730*/  IMAD.MOV.U32 R8, RZ, RZ, 0x70 ;  /* 0x00000070ff087424 */ /* 0x000fe400078e00ff */
[----:B------:R-:W-:-:S07]  /*f740*/  IMAD.MOV.U32 R13, RZ, RZ, RZ ;  /* 0x000000ffff0d7224 */ /* 0x000fce00078e00ff */
[----:B------:R-:W-:-:S07]  /*f750*/  LEPC R20, `(.L_x_449) ;  /* 0x000000001014794e */ /* 0x000fce0000000000 */
[----:B01----:R-:W-:Y:S05]  /*f760*/  CALL.ABS.NOINC R2 ;  /* 0x0000000002007343 */ /* 0x003fea0003c00000 */
.L_x_449:
[----:B------:R-:W-:Y:S05]  /*f770*/  BSYNC B6 ;  /* 0x0000000000067941 */ /* 0x000fea0003800000 */
.L_x_448:
[----:B------:R-:W3:Y:S01]  /*f780*/  LDL R2, [R1+0x4] ;  /* 0x0000040001027983 */ /* 0x000ee20000100800 */
        /* <DEDUP_REMOVED lines=8> */
[----:B------:R3:W4:Y:S01]  /*f810*/  LDC.64 R2, c[0x4][R0] ;  /* 0x0100000000027b82 */ /* 0x0007220000000a00 */
[----:B------:R-:W-:Y:S02]  /*f820*/  IMAD.U32 R4, RZ, RZ, UR6 ;  /* 0x00000006ff047e24 */ /* 0x000fe4000f8e00ff */
[----:B------:R-:W-:Y:S02]  /*f830*/  IMAD.U32 R5, RZ, RZ, UR7 ;  /* 0x00000007ff057e24 */ /* 0x000fe4000f8e00ff */
[----:B------:R-:W-:Y:S02]  /*f840*/  IMAD.U32 R6, RZ, RZ, UR8 ;  /* 0x00000008ff067e24 */ /* 0x000fe4000f8e00ff */
[----:B--2---:R-:W-:-:S02]  /*f850*/  IMAD.U32 R7, RZ, RZ, UR9 ;  /* 0x00000009ff077e24 */ /* 0x004fc4000f8e00ff */
[----:B------:R-:W-:Y:S02]  /*f860*/  IMAD.U32 R10, RZ, RZ, UR4 ;  /* 0x00000004ff0a7e24 */ /* 0x000fe4000f8e00ff */
[----:B------:R-:W-:Y:S02]  /*f870*/  IMAD.U32 R11, RZ, RZ, UR5 ;  /* 0x00000005ff0b7e24 */ /* 0x000fe4000f8e00ff */
[----:B------:R-:W-:Y:S02]  /*f880*/  IMAD.MOV.U32 R8, RZ, RZ, 0x70 ;  /* 0x00000070ff087424 */ /* 0x000fe400078e00ff */
[----:B-1----:R-:W-:Y:S02]  /*f890*/  IMAD.MOV.U32 R12, RZ, RZ, 0x1 ;  /* 0x00000001ff0c7424 */ /* 0x002fe400078e00ff */
[----:B---3--:R-:W-:-:S07]  /*f8a0*/  IMAD.MOV.U32 R13, RZ, RZ, RZ ;  /* 0x000000ffff0d7224 */ /* 0x008fce00078e00ff */
[----:B------:R-:W-:-:S07]  /*f8b0*/  LEPC R20, `(.L_x_452) ;  /* 0x000000001014794e */ /* 0x000fce0000000000 */
[----:B0---4-:R-:W-:Y:S05]  /*f8c0*/  CALL.ABS.NOINC R2 ;  /* 0x0000000002007343 */ /* 0x011fea0003c00000 */
.L_x_452:
[----:B------:R-:W-:Y:S01]  /*f8d0*/  MOV R2, 0x0 ;  /* 0x0000000000027802 */ /* 0x000fe20000000f00 */
[----:B------:R-:W-:Y:S01]  /*f8e0*/  ULDC.64 UR6, c[0x4][0xa8] ;  /* 0x01002a0000067ab9 */ /* 0x000fe20000000a00 */
[----:B------:R-:W-:Y:S01]  /*f8f0*/  ULDC.64 UR8, c[0x4][0xb0] ;  /* 0x01002c0000087ab9 */ /* 0x000fe20000000a00 */
[----:B------:R-:W-:Y:S01]  /*f900*/  ULDC.64 UR4, c[0x4][0x18] ;  /* 0x0100060000047ab9 */ /* 0x000fe20000000a00 */
[----:B------:R-:W-:Y:S02]  /*f910*/  IMAD.U32 R4, RZ, RZ, UR6 ;  /* 0x00000006ff047e24 */ /* 0x000fe4000f8e00ff */
[----:B------:R-:W0:Y:S01]  /*f920*/  LDC.64 R2, c[0x4][R2] ;  /* 0x0100000002027b82 */ /* 0x000e220000000a00 */
        /* <DEDUP_REMOVED lines=9> */
[----:B0-----:R-:W-:Y:S05]  /*f9c0*/  CALL.ABS.NOINC R2 ;  /* 0x0000000002007343 */ /* 0x001fea0003c00000 */
.L_x_451:
[----:B------:R-:W-:Y:S05]  /*f9d0*/  BSYNC B6 ;  /* 0x0000000000067941 */ /* 0x000fea0003800000 */
.L_x_450:
[----:B------:R-:W3:Y:S01]  /*f9e0*/  LDL.LU R2, [R1] ;  /* 0x0000000001027983 */ /* 0x000ee20000300800 */
[----:B------:R-:W-:-:S03]  /*f9f0*/  ULDC.64 UR4, c[0x0][0x9f8] ;  /* 0x00027e0000047ab9 */ /* 0x000fc60000000a00 */
[----:B------:R-:W4:Y:S04]  /*fa00*/  LDL.LU R4, [R1+0x1c] ;  /* 0x00001c0001047983 */ /* 0x000f280000300800 */
[----:B--2---:R-:W2:Y:S01]  /*fa10*/  LDL R7, [R1+0xc] ;  /* 0x00000c0001077983 */ /* 0x004ea20000100800 */
[----:B------:R-:W-:Y:S01]  /*fa20*/  ISETP.NE.U32.AND P0, PT, RZ, UR4, PT ;  /* 0x00000004ff007c0c */ /* 0x000fe2000bf05070 */
[----:B------:R-:W-:Y:S02]  /*fa30*/  ULDC.64 UR6, c[0x0][0x208] ;  /* 0x0000820000067ab9 */ /* 0x000fe40000000a00 */
[----:B------:R-:W5:Y:S01]  /*fa40*/  LDL R0, [R1+0x30] ;  /* 0x0000300001007983 */ /* 0x000f620000100800 */
[----:B------:R-:W-:-:S13]  /*fa50*/  ISETP.NE.AND.EX P0, PT, RZ, UR5, PT, P0 ;  /* 0x00000005ff007c0c */ /* 0x000fda000bf05300 */
[----:B---3--:R-:W-:-:S04]  /*fa60*/  @P0 IADD3 R2, P1, R2, UR4, RZ ;  /* 0x0000000402020c10 */ /* 0x008fc8000ff3e0ff */
[----:B----4-:R-:W-:Y:S01]  /*fa70*/  @P0 IADD3.X R3, R4, UR5, RZ, P1, !PT ;  /* 0x0000000504030c10 */ /* 0x010fe20008ffe4ff */
[----:B------:R-:W-:-:S04]  /*fa80*/  ULDC.64 UR4, c[0x0][0xa08] ;  /* 0x0002820000047ab9 */ /* 0x000fc80000000a00 */
[----:B--2---:R2:W3:Y:S01]  /*fa90*/  @P0 LDG.E R7, desc[UR6][R2.64] ;  /* 0x0000000602070981 */ /* 0x0044e2000c1e1900 */
[----:B-----5:R-:W-:Y:S01]  /*faa0*/  VIADD R9, R0, 0xffffffff ;  /* 0xffffffff00097836 */ /* 0x020fe20000000000 */
[----:B--2---:R-:W2:Y:S01]  /*fab0*/  LDC.64 R2, c[0x0][0x418] ;  /* 0x00010600ff027b82 */ /* 0x004ea20000000a00 */
[----:B---3--:R-:W-:Y:S01]  /*fac0*/  SHF.R.S32.HI R8, RZ, 0x1f, R7 ;  /* 0x0000001fff087819 */ /* 0x008fe20000011407 */
[----:B------:R3:W-:Y:S04]  /*fad0*/  @P0 STL [R1+0xc], R7 ;  /* 0x00000c0701000387 */ /* 0x0007e80000100800 */
[----:B------:R3:W-:Y:S04]  /*fae0*/  STL [R1+0x2c], R9 ;  /* 0x00002c0901007387 */ /* 0x0007e80000100800 */
[----:B------:R3:W-:Y:S01]  /*faf0*/  STL [R1+0x1c], R8 ;  /* 0x00001c0801007387 */ /* 0x0007e20000100800 */
[----:B--2---:R-:W-:Y:S01]  /*fb00*/  LOP3.LUT P0, RZ, R2, UR4, RZ, 0xfc, !PT ;  /* 0x0000000402ff7c12 */ /* 0x004fe2000f80fcff */
[----:B------:R-:W-:-:S03]  /*fb10*/  UMOV UR4, 0xffffffff ;  /* 0xffffffff00047882 */ /* 0x000fc60000000000 */
[----:B------:R-:W-:-:S04]  /*fb20*/  LOP3.LUT P0, RZ, R3, UR5, RZ, 0xfc, P0 ;  /* 0x0000000503ff7c12 */ /* 0x000fc8000800fcff */
[----:B------:R-:W-:Y:S01]  /*fb30*/  SEL R0, R7, RZ, !P0 ;  /* 0x000000ff07007207 */ /* 0x000fe20004000000 */
[----:B---3--:R-:W-:Y:S08]  /*fb40*/  BRA.DIV UR4, `(.L_x_453) ;  /* 0x0000005a04347947 */ /* 0x008ff0000b800000 */
[----:B------:R-:W2:Y:S02]  /*fb50*/  S2R R4, SR_TID.X ;  /* 0x0000000000047919 */ /* 0x000ea40000002100 */
[----:B--2---:R-:W-:-:S04]  /*fb60*/  SHF.R.U32.HI R4, RZ, 0x5, R4 ;  /* 0x00000005ff047819 */ /* 0x004fc80000011604 */
[----:B------:R-:W-:-:S05]  /*fb70*/  LOP3.LUT R4, R4, 0x3, RZ, 0xc0, !PT ;  /* 0x0000000304047812 */ /* 0x000fca00078ec0ff */
[----:B------:R2:W3:Y:S02]  /*fb80*/  SHFL.IDX PT, R14, R4, RZ, 0x1f ;  /* 0x00001fff040e7589 */ /* 0x0004e400000e0000 */
.L_x_570:
[----:B------:R-:W-:Y:S01]  /*fb90*/  PLOP3.LUT P1, PT, PT, PT, PT, 0x8, 0x0 ;  /* 0x000000000000781c */ /* 0x000fe20003f2e170 */
[----:B------:R4:W-:Y:S01]  /*fba0*/  STL [R1], R0 ;  /* 0x0000000001007387 */ /* 0x0009e20000100800 */
[----:B---3--:R-:W-:Y:S02]  /*fbb0*/  ISETP.NE.AND P0, PT, R14, RZ, PT ;  /* 0x000000ff0e00720c */ /* 0x008fe40003f05270 */
[----:B----4-:R-:W-:-:S05]  /*fbc0*/  P2R R0, PR, RZ, 0x2 ;  /* 0x00000002ff007803 */ /* 0x010fca0000000000 */
[----:B------:R3:W-:Y:S06]  /*fbd0*/  STL [R1+0x20], R0 ;  /* 0x0000200001007387 */ /* 0x0007ec0000100800 */
[----:B------:R-:W-:Y:S05]  /*fbe0*/  @P0 BRA `(.L_x_454) ;  /* 0x00000004005c0947 */ /* 0x000fea0003800000 */
[----:B------:R-:W-:-:S03]  /*fbf0*/  UMOV UR4, 0xffffffff ;  /* 0xffffffff00047882 */ /* 0x000fc60000000000 */
[----:B------:R-:W-:Y:S05]  /*fc00*/  BRA.DIV UR4, `(.L_x_455) ;  /* 0x0000005a04387947 */ /* 0x000fea000b800000 */
[----:B------:R-:W-:-:S13]  /*fc10*/  ELECT P6, URZ, PT ;  /* 0x00000000003f782f */ /* 0x000fda00038c0000 */
.L_x_573:
[----:B------:R-:W-:Y:S05]  /*fc20*/  @!P6 BRA `(.L_x_454) ;  /* 0x00000004004ce947 */ /* 0x000fea0003800000 */
[----:B------:R4:W-:Y:S01]  /*fc30*/  STL [R1+0x14], R9 ;  /* 0x0000140901007387 */ /* 0x0009e20000100800 */
[----:B------:R-:W-:-:S04]  /*fc40*/  ISETP.NE.U32.AND P0, PT, R2, RZ, PT ;  /* 0x000000ff0200720c */ /* 0x000fc80003f05070 */
[----:B------:R-:W-:-:S13]  /*fc50*/  ISETP.NE.AND.EX P0, PT, R3, RZ, PT, P0 ;  /* 0x000000ff0300720c */ /* 0x000fda0003f05300 */
[----:B----4-:R-:W-:Y:S05]  /*fc60*/  @!P0 BRA `(.L_x_456) ;  /* 0x0000000000548947 */ /* 0x010fea0003800000 */
[----:B------:R-:W4:Y:S01]  /*fc70*/  LDC R6, c[0x0][0x43c] ;  /* 0x00010f00ff067b82 */ /* 0x000f220000000800 */
[----:B---3--:R-:W-:Y:S01]  /*fc80*/  IMAD.MOV.U32 R0, RZ, RZ, R9 ;  /* 0x000000ffff007224 */ /* 0x008fe200078e0009 */
[----:B------:R-:W-:Y:S01]  /*fc90*/  ULDC.64 UR4, c[0x0][0x428] ;  /* 0x00010a0000047ab9 */ /* 0x000fe20000000a00 */
[----:B------:R-:W-:Y:S01]  /*fca0*/  ULDC.64 UR6, c[0x0][0x208] ;  /* 0x0000820000067ab9 */ /* 0x000fe20000000a00 */
[----:B----4-:R-:W-:-:S13]  /*fcb0*/  ISETP.NE.AND P0, PT, R6, 0x1, PT ;  /* 0x000000010600780c */ /* 0x010fda0003f05270 */
[----:B--2---:R-:W2:Y:S02]  /*fcc0*/  @P0 LDC.64 R4, c[0x0][0x440] ;  /* 0x00011000ff040b82 */ /* 0x004ea40000000a00 */
[----:B--2---:R-:W-:-:S05]  /*fcd0*/  @P0 IMAD.HI.U32 R4, R9, R4, RZ ;  /* 0x0000000409040227 */ /* 0x004fca00078e00ff */
        /* <DEDUP_REMOVED lines=8> */
[----:B--2---:R-:W-:-:S04]  /*fd60*/  IMAD R6, R8, UR4, RZ ;  /* 0x0000000408067c24 */ /* 0x004fc8000f8e02ff */
[----:B------:R-:W-:-:S04]  /*fd70*/  IMAD R0, R7, UR5, R6 ;  /* 0x0000000507007c24 */ /* 0x000fc8000f8e0206 */
[----:B------:R-:W-:-:S05]  /*fd80*/  IMAD.IADD R0, R5, 0x1, R0 ;  /* 0x0000000105007824 */ /* 0x000fca00078e0200 */
[----:B------:R-:W-:-:S05]  /*fd90*/  LEA.HI.X R3, R4, R3, R0, 0x2, P0 ;  /* 0x0000000304037211 */ /* 0x000fca00000f1400 */
[----:B------:R-:W2:Y:S04]  /*fda0*/  LDG.E R0, desc[UR6][R2.64] ;  /* 0x0000000602007981 */ /* 0x000ea8000c1e1900 */
[----:B--2---:R4:W-:Y:S02]  /*fdb0*/  STL [R1], R0 ;  /* 0x0000000001007387 */ /* 0x0049e40000100800 */
.L_x_456:
[----:B------:R-:W5:Y:S04]  /*fdc0*/  LDL R7, [R1+0x4] ;  /* 0x0000040001077983 */ /* 0x000f680000100800 */
[----:B---34-:R-:W5:Y:S04]  /*fdd0*/  LDL R0, [R1+0x8] ;  /* 0x0000080001007983 */ /* 0x018f680000100800 */
[----:B------:R-:W3:Y:S01]  /*fde0*/  LDL R2, [R1+0x10] ;  /* 0x0000100001027983 */ /* 0x000ee20000100800 */
[----:B-----5:R-:W-:Y:S01]  /*fdf0*/  IMAD R0, R0, 0x8, R7 ;  /* 0x0000000800007824 */ /* 0x020fe200078e0207 */
[----:B---3--:R-:W-:-:S04]  /*fe00*/  SHF.L.U32 R2, R2, 0x1f, RZ ;  /* 0x0000001f02027819 */ /* 0x008fc800000006ff */
[----:B------:R-:W3:Y:S02]  /*fe10*/  SYNCS.PHASECHK.TRANS64.TRYWAIT P0, [R0+URZ+0x38840], R2 ;  /* 0x03884002000075a7 */ /* 0x000ee4000800017f */
[----:B---3--:R-:W-:Y:S05]  /*fe20*/  @!P0 BRA `(.L_x_457) ;  /* 0x0000005400d08947 */ /* 0x008fea0003800000 */
.L_x_574:
[----:B------:R-:W4:Y:S02]  /*fe30*/  S2R R3, SR_TID.X ;  /* 0x0000000000037919 */ /* 0x000f240000002100 */
[----:B----4-:R-:W-:-:S04]  /*fe40*/  LOP3.LUT R3, R3, 0x7f, RZ, 0xc0, !PT ;  /* 0x0000007f03037812 */ /* 0x010fc800078ec0ff */
[----:B------:R-:W-:-:S13]  /*fe50*/  ISETP.NE.AND P0, PT, R3, RZ, PT ;  /* 0x000000ff0300720c */ /* 0x000fda0003f05270 */
[----:B------:R-:W-:Y:S05]  /*fe60*/  @P0 BRA `(.L_x_458) ;  /* 0x00000000001c0947 */ /* 0x000fea0003800000 */
[----:B------:R-:W4:Y:S01]  /*fe70*/  S2R R3, SR_TID.X ;  /* 0x0000000000037919 */ /* 0x000f220000002100 */
[----:B---3--:R-:W-:-:S04]  /*fe80*/  IMAD.MOV.U32 R2, RZ, RZ, 0xa000 ;  /* 0x0000a000ff027424 */ /* 0x008fc800078e00ff */
[----:B------:R3:W-:Y:S01]  /*fe90*/  SYNCS.ARRIVE.TRANS64 RZ, [R0+URZ+0x38830], R2 ;  /* 0x0388300200ff79a7 */ /* 0x0007e2000800003f */
[----:B----4-:R-:W-:-:S04]  /*fea0*/  LOP3.LUT R3, R3, 0x1f, RZ, 0xc0, !PT ;  /* 0x0000001f03037812 */ /* 0x010fc800078ec0ff */
[----:B------:R-:W-:-:S13]  /*feb0*/  ISETP.NE.AND P0, PT, R3, RZ, PT ;  /* 0x000000ff0300720c */ /* 0x000fda0003f05270 */
[----:B---3--:R-:W-:Y:S05]  /*fec0*/  @!P0 BRA `(.L_x_458) ;  /* 0x0000000000048947 */ /* 0x008fea0003800000 */
[----:B------:R-:W-:Y:S01]  /*fed0*/  BPT.TRAP 0x1 ;  /* 0x000000040000795c */ /* 0x000fe20000300000 */
.L_x_458:
[----:B------:R-:W4:Y:S04]  /*fee0*/  LDL R6, [R1+0x4] ;  /* 0x0000040001067983 */ /* 0x000f280000100800 */
[----:B------:R-:W4:Y:S04]  /*fef0*/  LDL R5, [R1+0x8] ;  /* 0x0000080001057983 */ /* 0x000f280000100800 */
[----:B--2---:R-:W2:Y:S04]  /*ff00*/  LDL R4, [R1+0x14] ;  /* 0x0000140001047983 */ /* 0x004ea80000100800 */
[----:B------:R-:W5:Y:S04]  /*ff10*/  LDL R3, [R1+0x18] ;  /* 0x0000180001037983 */ /* 0x000f680000100800 */
[----:B---3--:R-:W3:Y:S01]  /*ff20*/  LDL R2, [R1] ;  /* 0x0000000001027983 */ /* 0x008ee20000100800 */
[----:B------:R-:W-:Y:S01]  /*ff30*/  R2UR UR9, R0 ;  /* 0x00000000000972ca */ /* 0x000fe200000e0000 */
[----:B------:R-:W-:Y:S01]  /*ff40*/  UIADD3 UR4, UP0, UR36, 0x370, URZ ;  /* 0x0000037024047890 */ /* 0x000fe2000ff1e03f */
[----:B------:R-:W-:Y:S01]  /*ff50*/  R2UR UR12, R18 ;  /* 0x00000000120c72ca */ /* 0x000fe200000e0000 */
[----:B------:R-:W-:Y:S01]  /*ff60*/  UMOV UR10, URZ ;  /* 0x0000003f000a7c82 */ /* 0x000fe20008000000 */
[----:B------:R-:W-:Y:S01]  /*ff70*/  UMOV UR6, 0x0 ;  /* 0x0000000000067882 */ /* 0x000fe20000000000 */
[----:B------:R-:W-:Y:S01]  /*ff80*/  UMOV UR7, 0x14f00000 ;  /* 0x14f0000000077882 */ /* 0x000fe20000000000 */
[----:B------:R-:W-:Y:S01]  /*ff90*/  UMOV UR16, 0x40 ;  /* 0x0000004000107882 */ /* 0x000fe20000000000 */
[----:B------:R-:W-:-:S06]  /*ffa0*/  PLOP3.LUT P0, PT, PT, PT, PT, 0x80, 0x0 ;  /* 0x000000000000781c */ /* 0x000fcc0003f0f070 */
[----:B------:R-:W-:Y:S01]  /*ffb0*/  UIADD3 UR9, UR9, 0x38830, URZ ;  /* 0x0003883009097890 */ /* 0x000fe2000fffe03f */
[----:B----4-:R-:W-:Y:S01]  /*ffc0*/  IMAD R0, R5, 0xa000, R6 ;  /* 0x0000a00005007824 */ /* 0x010fe200078e0206 */
[----:B--2---:R-:W-:-:S04]  /*ffd0*/  R2UR UR11, R4 ;  /* 0x00000000040b72ca */ /* 0x004fc800000e0000 */
[----:B------:R-:W-:Y:S02]  /*ffe0*/  R2UR UR14, R0 ;  /* 0x00000000000e72ca */ /* 0x000fe400000e0000 */
[----:B-----5:R-:W-:Y:S02]  /*fff0*/  R2UR UR5, R3 ;  /* 0x00000000030572ca */ /* 0x020fe400000e0000 */
[----:B------:R-:W-:Y:S02]  /*10000*/  P2R R0, PR, RZ, 0x1 ;  /* 0x00000001ff007803 */ /* 0x000fe40000000000 */
[----:B---3--:R-:W-:-:S03]  /*10010*/  R2UR UR13, R2 ;  /* 0x00000000020d72ca */ /* 0x008fc600000e0000 */
[----:B------:R4:W-:Y:S04]  /*10020*/  STL [R1+0x20], R0 ;  /* 0x0000200001007387 */ /* 0x0009e80000100800 */
[----:B------:R-:W-:Y:S02]  /*10030*/  UIADD3 UR8, UR14, 0x24400, URZ ;  /* 0x000244000e087890 */ /* 0x000fe4000fffe03f */
[----:B------:R-:W-:Y:S02]  /*10040*/  UIMAD UR11, UR11, 0x50, UR5 ;  /* 0x000000500b0b78a4 */ /* 0x000fe4000f8e0205 */
[----:B------:R-:W-:Y:S02]  /*10050*/  UIADD3.X UR5, URZ, UR37, URZ, UP0, !UPT ;  /* 0x000000253f057290 */ /* 0x000fe400087fe43f */
[----:B------:R-:W-:-:S02]  /*10060*/  UIADD3 UR15, UR14, 0x26c00, URZ ;  /* 0x00026c000e0f7890 */ /* 0x000fc4000fffe03f */
[----:B------:R-:W-:Y:S02]  /*10070*/  UIADD3 UR17, UR14, 0x29400, URZ ;  /* 0x000294000e117890 */ /* 0x000fe4000fffe03f */
[----:B------:R-:W-:-:S03]  /*10080*/  UIADD3 UR18, UR14, 0x2bc00, URZ ;  /* 0x0002bc000e127890 */ /* 0x000fc6000fffe03f */
[----:B------:R2:W-:Y:S01]  /*10090*/  UTMALDG.4D [UR8], [UR4], desc[UR6] ;  /* 0x00000608040075b4 */ /* 0x0005e20008019000 */
[----:B------:R-:W-:Y:S01]  /*100a0*/  UMOV UR14, 0x80 ;  /* 0x00000080000e7882 */ /* 0x000fe20000000000 */
[----:B--2---:R-:W-:Y:S01]  /*100b0*/  UMOV UR8, UR15 ;  /* 0x0000000f00087c82 */ /* 0x004fe20008000000 */
[----:B------:R-:W-:Y:S02]  /*100c0*/  UMOV UR10, UR16 ;  /* 0x00000010000a7c82 */ /* 0x000fe40008000000 */
[----:B------:R2:W-:Y:S02]  /*100d0*/  UTMALDG.4D [UR8], [UR4], desc[UR6] ;  /* 0x00000608040075b4 */ /* 0x0005e40008019000 */
[----:B--2---:R-:W-:Y:S01]  /*100e0*/  UMOV UR8, UR17 ;  /* 0x0000001100087c82 */ /* 0x004fe20008000000 */
[----:B------:R-:W-:Y:S01]  /*100f0*/  UMOV UR10, UR14 ;  /* 0x0000000e000a7c82 */ /* 0x000fe20008000000 */
[----:B------:R-:W-:Y:S01]  /*10100*/  UMOV UR14, 0xc0 ;  /* 0x000000c0000e7882 */ /* 0x000fe20000000000 */
[----:B------:R2:W-:Y:S02]  /*10110*/  UTMALDG.4D [UR8], [UR4], desc[UR6] ;  /* 0x00000608040075b4 */ /* 0x0005e40008019000 */
[----:B--2---:R-:W-:Y:S01]  /*10120*/  UMOV UR8, UR18 ;  /* 0x0000001200087c82 */ /* 0x004fe20008000000 */
[----:B------:R-:W-:-:S02]  /*10130*/  UMOV UR10, UR14 ;  /* 0x0000000e000a7c82 */ /* 0x000fc40008000000 */
[----:B------:R4:W-:Y:S02]  /*10140*/  UTMALDG.4D [UR8], [UR4], desc[UR6] ;  /* 0x00000608040075b4 */ /* 0x0009e40008019000 */
[----:B----4-:R-:W-:Y:S01]  /*10150*/  NOP ;  /* 0x0000000000007918 */ /* 0x010fe20000000000 */
.L_x_454:
[----:B------:R-:W4:Y:S04]  /*10160*/  LDL R2, [R1+0x4] ;  /* 0x0000040001027983 */ /* 0x000f280000100800 */
[----:B------:R-:W3:Y:S04]  /*10170*/  LDL.LU R3, [R1+0x34] ;  /* 0x0000340001037983 */ /* 0x000ee80000300800 */
[----:B------:R-:W5:Y:S04]  /*10180*/  LDL.LU R5, [R1+0x28] ;  /* 0x0000280001057983 */ /* 0x000f680000300800 */
[----:B--2---:R-:W2:Y:S01]  /*10190*/  LDL.LU R4, [R1+0x38] ;  /* 0x0000380001047983 */ /* 0x004ea20000300800 */
[----:B------:R-:W-:Y:S05]  /*101a0*/  WARPSYNC.ALL ;  /* 0x0000000000007948 */ /* 0x000fea0003800000 */
[----:B------:R-:W-:Y:S01]  /*101b0*/  ULDC.64 UR4, c[0x0][0x298] ;  /* 0x0000a60000047ab9 */ /* 0x000fe20000000a00 */
[----:B------:R-:W-:Y:S01]  /*101c0*/  ULDC.64 UR6, c[0x0][0xa00] ;  /* 0x0002800000067ab9 */ /* 0x000fe20000000a00 */
[----:B------:R-:W-:Y:S01]  /*101d0*/  BSSY B6, `(.L_x_459) ;  /* 0x0000024000067945 */ /* 0x000fe20003800000 */
[----:B------:R-:W-:Y:S01]  /*101e0*/  BAR.SYNC.DEFER_BLOCKING 0x8, 0x180 ;  /* 0x0206000000007b1d */ /* 0x000fe20000010000 */
[----:B------:R-:W-:-:S04]  /*101f0*/  ISETP.NE.U32.AND P0, PT, RZ, UR6, PT ;  /* 0x00000006ff007c0c */ /* 0x000fc8000bf05070 */
[----:B------:R-:W-:Y:S01]  /*10200*/  ISETP.NE.AND.EX P0, PT, RZ, UR7, PT, P0 ;  /* 0x00000007ff007c0c */ /* 0x000fe2000bf05300 */
[----:B----4-:R-:W-:Y:S01]  /*10210*/  VIADD R2, R2, 0x14400 ;  /* 0x0001440002027836 */ /* 0x010fe20000000000 */
[----:B---3--:R-:W-:-:S04]  /*10220*/  SHF.R.S32.HI R0, RZ, 0x1f, R3 ;  /* 0x0000001fff007819 */ /* 0x008fc80000011403 */
[----:B------:R-:W-:Y:S02]  /*10230*/  LOP3.LUT P1, RZ, R2, 0x3ff, RZ, 0xc0, !PT ;  /* 0x000003ff02ff7812 */ /* 0x000fe4000782c0ff */
[----:B-----5:R-:W-:Y:S01]  /*10240*/  SEL R5, R5, RZ, !P0 ;  /* 0x000000ff05057207 */ /* 0x020fe20004000000 */
[----:B------:R-:W-:Y:S01]  /*10250*/  IMAD R0, R0, UR4, RZ ;  /* 0x0000000400007c24 */ /* 0x000fe2000f8e02ff */
[----:B--2---:R-:W-:-:S03]  /*10260*/  SEL R4, R4, RZ, !P0 ;  /* 0x000000ff04047207 */ /* 0x004fc60004000000 */
[C---:B------:R-:W-:Y:S02]  /*10270*/  IMAD R0, R3.reuse, UR5, R0 ;  /* 0x0000000503007c24 */ /* 0x040fe4000f8e0200 */
[----:B------:R-:W-:-:S05]  /*10280*/  IMAD.WIDE.U32 R2, R3, UR4, RZ ;  /* 0x0000000403027c25 */ /* 0x000fca000f8e00ff */
[----:B------:R2:W-:Y:S04]  /*10290*/  STL.64 [R1+0x48], R2 ;  /* 0x0000480201007387 */ /* 0x0005e80000100a00 */
[----:B------:R3:W-:Y:S04]  /*102a0*/  STL [R1+0x28], R5 ;  /* 0x0000280501007387 */ /* 0x0007e80000100800 */
[----:B------:R3:W-:Y:S01]  /*102b0*/  STL [R1+0x54], R4 ;  /* 0x0000540401007387 */ /* 0x0007e20000100800 */
[----:B--2---:R-:W-:Y:S01]  /*102c0*/  IMAD.IADD R2, R3, 0x1, R0 ;  /* 0x0000000103027824 */ /* 0x004fe200078e0200 */
[----:B------:R-:W-:-:S05]  /*102d0*/  SHF.R.S32.HI R0, RZ, 0x1f, R18 ;  /* 0x0000001fff007819 */ /* 0x000fca0000011412 */
[----:B------:R3:W-:Y:S04]  /*102e0*/  STL [R1+0x38], R0 ;  /* 0x0000380001007387 */ /* 0x0007e80000100800 */
[----:B------:R3:W-:Y:S01]  /*102f0*/  STL [R1+0x34], R2 ;  /* 0x0000340201007387 */ /* 0x0007e20000100800 */
[----:B------:R-:W-:Y:S05]  /*10300*/  @!P1 BRA `(.L_x_460) ;  /* 0x0000000000409947 */ /* 0x000fea0003800000 */
[----:B---3--:R-:W-:Y:S01]  /*10310*/  MOV R2, 0x0 ;  /* 0x0000000000027802 */ /* 0x008fe20000000f00 */
        /* <DEDUP_REMOVED lines=11> */
[----:B-1----:R-:W-:Y:S02]  /*103d0*/  IMAD.MOV.U32 R12, RZ, RZ, 0x1 ;  /* 0x00000001ff0c7424 */ /* 0x002fe400078e00ff */
[----:B------:R-:W-:-:S07]  /*103e0*/  IMAD.MOV.U32 R13, RZ, RZ, RZ ;  /* 0x000000ffff0d7224 */ /* 0x000fce00078e00ff */
[----:B------:R-:W-:-:S07]  /*103f0*/  LEPC R20, `(.L_x_460) ;  /* 0x000000001014794e */ /* 0x000fce0000000000 */
[----:B0-2---:R-:W-:Y:S05]  /*10400*/  CALL.ABS.NOINC R2 ;  /* 0x0000000002007343 */ /* 0x005fea0003c00000 */
.L_x_460:
[----:B------:R-:W-:Y:S05]  /*10410*/  BSYNC B6 ;  /* 0x0000000000067941 */ /* 0x000fea0003800000 */
.L_x_459:
[----:B---3--:R-:W2:Y:S01]  /*10420*/  LDL.LU R4, [R1+0x34] ;  /* 0x0000340001047983 */ /* 0x008ea20000300800 */
[----:B------:R-:W3:Y:S01]  /*10430*/  LDC R7, c[0x0][0x448] ;  /* 0x00011200ff077b82 */ /* 0x000ee20000000800 */
[----:B------:R-:W-:Y:S01]  /*10440*/  ULDC.64 UR4, c[0x0][0x2d8] ;  /* 0x0000b60000047ab9 */ /* 0x000fe20000000a00 */
[----:B------:R-:W-:Y:S01]  /*10450*/  IMAD.SHL.U32 R17, R17, 0x80, RZ ;  /* 0x0000008011117824 */ /* 0x000fe200078e00ff */
[----:B------:R-:W2:Y:S01]  /*10460*/  LDL.LU.64 R2, [R1+0x48] ;  /* 0x0000480001027983 */ /* 0x000ea20000300a00 */
[----:B------:R-:W-:-:S03]  /*10470*/  ULDC.64 UR6, c[0x0][0x280] ;  /* 0x0000a00000067ab9 */ /* 0x000fc60000000a00 */
[----:B------:R-:W4:Y:S04]  /*10480*/  LDL.LU R0, [R1+0x38] ;  /* 0x0000380001007983 */ /* 0x000f280000300800 */
[----:B------:R-:W4:Y:S04]  /*10490*/  LDL.LU R6, [R1+0x54] ;  /* 0x0000540001067983 */ /* 0x000f280000300800 */
[----:B------:R-:W4:Y:S01]  /*104a0*/  LDL.LU R5, [R1+0x28] ;  /* 0x0000280001057983 */ /* 0x000f220000300800 */
[----:B------:R-:W0:Y:S01]  /*104b0*/  S2R R9, SR_TID.X ;  /* 0x0000000000097919 */ /* 0x000e220000002100 */
[----:B------:R-:W1:Y:S01]  /*104c0*/  S2R R8, SR_TID.X ;  /* 0x0000000000087919 */ /* 0x000e620000002100 */
[----:B---3--:R-:W-:Y:S01]  /*104d0*/  ISETP.NE.AND P0, PT, R7, 0x1, PT ;  /* 0x000000010700780c */ /* 0x008fe20003f05270 */
[----:B0-----:R-:W-:-:S02]  /*104e0*/  IMAD.SHL.U32 R9, R9, 0x8, RZ ;  /* 0x0000000809097824 */ /* 0x001fc400078e00ff */
[----:B-1----:R-:W-:-:S03]  /*104f0*/  IMAD.SHL.U32 R10, R8, 0x8, RZ ;  /* 0x00000008080a7824 */ /* 0x002fc600078e00ff */
[----:B------:R-:W-:-:S04]  /*10500*/  LOP3.LUT R9, R9, 0x38, RZ, 0xc0, !PT ;  /* 0x0000003809097812 */ /* 0x000fc800078ec0ff */
[C---:B------:R-:W-:Y:S02]  /*10510*/  LOP3.LUT R12, R9.reuse, 0x40, RZ, 0xfc, !PT ;  /* 0x00000040090c7812 */ /* 0x040fe400078efcff */
[C---:B------:R-:W-:Y:S02]  /*10520*/  LOP3.LUT R11, R9.reuse, 0x80, RZ, 0xfc, !PT ;  /* 0x00000080090b7812 */ /* 0x040fe400078efcff */
[----:B------:R-:W-:Y:S02]  /*10530*/  LOP3.LUT R9, R9, 0xc0, RZ, 0xfc, !PT ;  /* 0x000000c009097812 */ /* 0x000fe400078efcff */
[----:B------:R-:W-:Y:S01]  /*10540*/  LOP3.LUT R10, R10, 0x38, RZ, 0xc0, !PT ;  /* 0x000000380a0a7812 */ /* 0x000fe200078ec0ff */
[----:B--2---:R-:W-:Y:S02]  /*10550*/  IMAD.MOV.U32 R3, RZ, RZ, R4 ;  /* 0x000000ffff037224 */ /* 0x004fe400078e0004 */
[----:B------:R-:W0:Y:S01]  /*10560*/  S2R R4, SR_TID.X ;  /* 0x0000000000047919 */ /* 0x000e220000002100 */
[----:B----4-:R-:W-:-:S02]  /*10570*/  IMAD R0, R0, UR4, RZ ;  /* 0x0000000400007c24 */ /* 0x010fc4000f8e02ff */
[----:B------:R-:W-:-:S04]  /*10580*/  IMAD.WIDE.U32 R2, R18, UR4, R2 ;  /* 0x0000000412027c25 */ /* 0x000fc8000f8e0002 */
[----:B------:R-:W-:Y:S01]  /*10590*/  IMAD R0, R18, UR5, R0 ;  /* 0x0000000512007c24 */ /* 0x000fe2000f8e0200 */
[----:B------:R-:W-:-:S03]  /*105a0*/  ULDC.64 UR4, c[0x0][0x2e0] ;  /* 0x0000b80000047ab9 */ /* 0x000fc60000000a00 */
[----:B------:R-:W-:Y:S02]  /*105b0*/  IMAD.IADD R3, R3, 0x1, R0 ;  /* 0x0000000103037824 */ /* 0x000fe400078e0200 */
[----:B------:R-:W-:Y:S02]  /*105c0*/  IMAD R0, R6, UR4, RZ ;  /* 0x0000000406007c24 */ /* 0x000fe4000f8e02ff */
[C---:B------:R-:W-:Y:S01]  /*105d0*/  IMAD.WIDE.U32 R2, R5.reuse, UR4, R2 ;  /* 0x0000000405027c25 */ /* 0x040fe2000f8e0002 */
[----:B------:R-:W1:Y:S03]  /*105e0*/  @P0 LDC R6, c[0x0][0x450] ;  /* 0x00011400ff060b82 */ /* 0x000e660000000800 */
[----:B------:R-:W-:Y:S01]  /*105f0*/  IMAD R0, R5, UR5, R0 ;  /* 0x0000000505007c24 */ /* 0x000fe2000f8e0200 */
[----:B------:R-:W-:-:S03]  /*10600*/  ULDC.64 UR4, c[0x0][0x2d0] ;  /* 0x0000b40000047ab9 */ /* 0x000fc60000000a00 */
[----:B------:R-:W-:Y:S01]  /*10610*/  IMAD.IADD R3, R3, 0x1, R0 ;  /* 0x0000000103037824 */ /* 0x000fe200078e0200 */
[C---:B0-----:R-:W-:Y:S01]  /*10620*/  LOP3.LUT R5, R4.reuse, 0x7f, RZ, 0xc0, !PT ;  /* 0x0000007f04057812 */ /* 0x041fe200078ec0ff */
[----:B------:R-:W-:-:S03]  /*10630*/  IMAD.SHL.U32 R4, R4, 0x10, RZ ;  /* 0x0000001004047824 */ /* 0x000fc600078e00ff */
[----:B------:R-:W-:-:S04]  /*10640*/  SHF.R.U32.HI R5, RZ, 0x3, R5 ;  /* 0x00000003ff057819 */ /* 0x000fc80000011605 */
[----:B------:R-:W-:Y:S02]  /*10650*/  LOP3.LUT R4, R5, 0x70, R4, 0xf8, !PT ;  /* 0x0000007005047812 */ /* 0x000fe400078ef804 */
[----:B------:R-:W0:Y:S02]  /*10660*/  @P0 LDC R5, c[0x0][0x44c] ;  /* 0x00011300ff050b82 */ /* 0x000e240000000800 */
[----:B------:R-:W-:-:S05]  /*10670*/  LOP3.LUT R0, R4, R17, RZ, 0xfc, !PT ;  /* 0x0000001104007212 */ /* 0x000fca00078efcff */
[----:B------:R-:W-:Y:S02]  /*10680*/  IMAD.MOV.U32 R4, RZ, RZ, R0 ;  /* 0x000000ffff047224 */ /* 0x000fe400078e0000 */
[----:B0-----:R-:W-:-:S05]  /*10690*/  @P0 IMAD.HI.U32 R5, R0, R5, RZ ;  /* 0x0000000500050227 */ /* 0x001fca00078e00ff */
[----:B-1----:R-:W-:-:S05]  /*106a0*/  @P0 SHF.R.U32.HI R4, RZ, R6, R5 ;  /* 0x00000006ff040219 */ /* 0x002fca0000011605 */
[----:B------:R-:W-:Y:S02]  /*106b0*/  IMAD.MOV R5, RZ, RZ, -R4 ;  /* 0x000000ffff057224 */ /* 0x000fe400078e0a04 */
[----:B------:R-:W-:-:S04]  /*106c0*/  IMAD.WIDE.U32 R2, R4, UR4, R2 ;  /* 0x0000000404027c25 */ /* 0x000fc8000f8e0002 */
[----:B------:R-:W-:Y:S01]  /*106d0*/  IMAD R0, R7, R5, R0 ;  /* 0x0000000507007224 */ /* 0x000fe200078e0200 */
[----:B------:R-:W-:-:S05]  /*106e0*/  SHF.R.S32.HI R5, RZ, 0x1f, R4 ;  /* 0x0000001fff057819 */ /* 0x000fca0000011404 */
[----:B------:R-:W-:-:S04]  /*106f0*/  IMAD R5, R5, UR4, RZ ;  /* 0x0000000405057c24 */ /* 0x000fc8000f8e02ff */
[----:B------:R-:W-:Y:S01]  /*10700*/  IMAD R4, R4, UR5, R5 ;  /* 0x0000000504047c24 */ /* 0x000fe2000f8e0205 */
[----:B------:R-:W-:-:S03]  /*10710*/  ULDC.64 UR4, c[0x0][0x2c8] ;  /* 0x0000b20000047ab9 */ /* 0x000fc60000000a00 */
[----:B------:R-:W-:Y:S01]  /*10720*/  IMAD.IADD R3, R3, 0x1, R4 ;  /* 0x0000000103037824 */ /* 0x000fe200078e0204 */
[----:B------:R-:W-:Y:S01]  /*10730*/  SHF.R.S32.HI R4, RZ, 0x1f, R0 ;  /* 0x0000001fff047819 */ /* 0x000fe20000011400 */
[----:B------:R-:W-:-:S04]  /*10740*/  IMAD.WIDE.U32 R2, R0, UR4, R2 ;  /* 0x0000000400027c25 */ /* 0x000fc8000f8e0002 */
[----:B------:R-:W-:Y:S01]  /*10750*/  IMAD R4, R4, UR4, RZ ;  /* 0x0000000404047c24 */ /* 0x000fe2000f8e02ff */
[----:B------:R-:W-:Y:S02]  /*10760*/  ULDC UR4, c[0x0][0x2b8] ;  /* 0x0000ae0000047ab9 */ /* 0x000fe40000000800 */
[----:B------:R-:W-:Y:S01]  /*10770*/  ISETP.GE.AND P3, PT, R9, UR4, PT ;  /* 0x0000000409007c0c */ /* 0x000fe2000bf66270 */
[----:B------:R-:W-:Y:S01]  /*10780*/  IMAD R0, R0, UR5, R4 ;  /* 0x0000000500007c24 */ /* 0x000fe2000f8e0204 */
[----:B------:R0:W5:Y:S01]  /*10790*/  LDL R9, [R1+0x24] ;  /* 0x0000240001097983 */ /* 0x0001620000100800 */
[----:B------:R-:W-:Y:S02]  /*107a0*/  LEA R4, P4, R2, UR6, 0x1 ;  /* 0x0000000602047c11 */ /* 0x000fe4000f8808ff */
[----:B------:R-:W-:Y:S01]  /*107b0*/  IMAD.IADD R0, R3, 0x1, R0 ;  /* 0x0000000103007824 */ /* 0x000fe200078e0200 */
[----:B------:R-:W-:Y:S02]  /*107c0*/  ISETP.GE.AND P0, PT, R10, UR4, PT ;  /* 0x000000040a007c0c */ /* 0x000fe4000bf06270 */
[----:B------:R-:W-:-:S02]  /*107d0*/  ISETP.GE.AND P1, PT, R12, UR4, PT ;  /* 0x000000040c007c0c */ /* 0x000fc4000bf26270 */
[----:B------:R-:W-:Y:S01]  /*107e0*/  ISETP.GE.AND P2, PT, R11, UR4, PT ;  /* 0x000000040b007c0c */ /* 0x000fe2000bf46270 */
[----:B------:R-:W-:Y:S01]  /*107f0*/  UMOV UR4, 0xffffffff ;  /* 0xffffffff00047882 */ /* 0x000fe20000000000 */
[----:B------:R-:W-:Y:S02]  /*10800*/  LEA.HI.X R0, R2, UR7, R0, 0x1, P4 ;  /* 0x0000000702007c11 */ /* 0x000fe4000a0f0c00 */
[----:B0-----:R-:W-:Y:S09]  /*10810*/  BRA.DIV UR4, `(.L_x_461) ;  /* 0x0000004e04687947 */ /* 0x001ff2000b800000 */
[----:B------:R-:W0:Y:S02]  /*10820*/  S2R R6, SR_TID.X ;  /* 0x0000000000067919 */ /* 0x000e240000002100 */
[----:B0-----:R-:W-:Y:S02]  /*10830*/  LOP3.LUT R8, R6, 0x7f, RZ, 0xc0, !PT ;  /* 0x0000007f06087812 */ /* 0x001fe400078ec0ff */
[----:B------:R-:W2:Y:S01]  /*10840*/  LDL.LU R6, [R1+0x3c] ;  /* 0x00003c0001067983 */ /* 0x000ea20000300800 */
[----:B------:R-:W-:Y:S01]  /*10850*/  ULDC.64 UR4, c[0x0][0x208] ;  /* 0x0000820000047ab9 */ /* 0x000fe20000000a00 */
[----:B------:R-:W-:-:S05]  /*10860*/  SHF.R.U32.HI R8, RZ, 0x3, R8 ;  /* 0x00000003ff087819 */ /* 0x000fca0000011608 */
[----:B------:R-:W-:Y:S02]  /*10870*/  IMAD.IADD R2, R8, 0x1, R17 ;  /* 0x0000000108027824 */ /* 0x000fe400078e0211 */
[----:B------:R-:W-:Y:S02]  /*10880*/  SHFL.IDX PT, R8, R0, 0x6, 0x181f ;  /* 0x00d81f0000087f89 */ /* 0x000fe400000e0000 */
[----:B------:R-:W-:Y:S02]  /*10890*/  VIADD R5, R2, 0x10 ;  /* 0x0000001002057836 */ /* 0x000fe40000000000 */
[----:B--2---:R-:W-:Y:S02]  /*108a0*/  IMAD R3, R6, R7, RZ ;  /* 0x0000000706037224 */ /* 0x004fe400078e02ff */
[----:B------:R-:W0:Y:S03]  /*108b0*/  SHFL.IDX PT, R7, R4, RZ, 0x181f ;  /* 0x00181fff04077589 */ /* 0x000e2600000e0000 */
[----:B------:R-:W-:Y:S01]  /*108c0*/  ISETP.GE.AND P5, PT, R2, R3, PT ;  /* 0x000000030200720c */ /* 0x000fe20003fa6270 */
[----:B------:R-:W1:-:S12]  /*108d0*/  SHFL.IDX PT, R6, R0, RZ, 0x181f ;  /* 0x00181fff00067589 */ /* 0x000e5800000e0000 */
[----:B0-----:R-:W-:-:S05]  /*108e0*/  @!P5 LEA R7, P4, R10, R7, 0x1 ;  /* 0x000000070a07d211 */ /* 0x001fca00078808ff */
[----:B-1----:R-:W-:-:S05]  /*108f0*/  @!P5 IMAD.X R6, RZ, RZ, R6, P4 ;  /* 0x000000ffff06d224 */ /* 0x002fca00020e0606 */
[----:B------:R-:W-:-:S04]  /*10900*/  @!P5 LOP3.LUT R7, R7, R6, RZ, 0x3c, !PT ;  /* 0x000000060707d212 */ /* 0x000fc800078e3cff */
[----:B------:R-:W-:-:S04]  /*10910*/  @!P5 LOP3.LUT R6, R7, R6, RZ, 0x3c, !PT ;  /* 0x000000060706d212 */ /* 0x000fc800078e3cff */
[----:B------:R-:W-:-:S05]  /*10920*/  @!P5 LOP3.LUT R7, R7, R6, RZ, 0x3c, !PT ;  /* 0x000000060707d212 */ /* 0x000fca00078e3cff */
[----:B-----5:R-:W-:Y:S04]  /*10930*/  @!P5 LDGSTS.E.BYPASS.LTC128B.128 [R9+0x14400], desc[UR4][R6.64], !P0 ;  /* 0x144000000609dfae */ /* 0x020fe8000c101d44 */
[----:B------:R-:W-:Y:S04]  /*10940*/  @!P5 LDGSTS.E.BYPASS.LTC128B.128 [R9+0x18400], desc[UR4][R6.64+0x80], !P1 ;  /* 0x184000800609dfae */ /* 0x000fe8000c901d44 */
[----:B------:R-:W-:Y:S04]  /*10950*/  @!P5 LDGSTS.E.BYPASS.LTC128B.128 [R9+0x1c400], desc[UR4][R6.64+0x100], !P2 ;  /* 0x1c4001000609dfae */ /* 0x000fe8000d101d44 */
[----:B------:R0:W-:Y:S01]  /*10960*/  @!P5 LDGSTS.E.BYPASS.LTC128B.128 [R9+0x20400], desc[UR4][R6.64+0x180], !P3 ;  /* 0x204001800609dfae */ /* 0x0001e2000d901d44 */
[----:B------:R-:W-:-:S03]  /*10970*/  ISETP.GE.AND P5, PT, R5, R3, PT ;  /* 0x000000030500720c */ /* 0x000fc60003fa6270 */
[----:B------:R-:W1:Y:S04]  /*10980*/  SHFL.IDX PT, R5, R4, 0x1, 0x181f ;  /* 0x00381f0004057f89 */ /* 0x000e6800000e0000 */
[----:B0-----:R-:W0:Y:S06]  /*10990*/  SHFL.IDX PT, R6, R0, 0x1, 0x181f ;  /* 0x00381f0000067f89 */ /* 0x001e2c00000e0000 */
[----:B-1----:R-:W-:-:S05]  /*109a0*/  @!P5 LEA R5, P4, R10, R5, 0x1 ;  /* 0x000000050a05d211 */ /* 0x002fca00078808ff */
[----:B0-----:R-:W-:-:S04]  /*109b0*/  @!P5 IMAD.X R6, RZ, RZ, R6, P4 ;  /* 0x000000ffff06d224 */ /* 0x001fc800020e0606 */
[----:B------:R-:W-:Y:S02]  /*109c0*/  @!P5 IMAD.MOV.U32 R7, RZ, RZ, R6 ;  /* 0x000000ffff07d224 */ /* 0x000fe400078e0006 */
[----:B------:R-:W-:Y:S02]  /*109d0*/  @!P5 IMAD.MOV.U32 R6, RZ, RZ, R5 ;  /* 0x000000ffff06d224 */ /* 0x000fe400078e0005 */
[----:B------:R-:W-:-:S03]  /*109e0*/  VIADD R5, R2, 0x20 ;  /* 0x0000002002057836 */ /* 0x000fc60000000000 */
[----:B------:R-:W-:Y:S04]  /*109f0*/  @!P5 LDGSTS.E.BYPASS.LTC128B.128 [R9+0x14c00], desc[UR4][R6.64], !P0 ;  /* 0x14c000000609dfae */ /* 0x000fe8000c101d44 */
        /* <DEDUP_REMOVED lines=43> */
[----:B0-----:R-:W-:-:S05]  /*10cb0*/  @!P5 IMAD.X R6, RZ, RZ, R6, P4 ;  /* 0x000000ffff06d224 */ /* 0x001fca00020e0606 */
[----:B------:R-:W-:Y:S01]  /*10cc0*/  @!P5 MOV R7, R6 ;  /* 0x000000060007d202 */ /* 0x000fe20000000f00 */
        /* <DEDUP_REMOVED lines=8> */
[----:B------:R-:W2:Y:S06]  /*10d50*/  SHFL.IDX PT, R4, R4, 0x7, 0x181f ;  /* 0x00f81f0004047f89 */ /* 0x000eac00000e0000 */
[----:B-1----:R-:W-:-:S05]  /*10d60*/  @!P5 LEA R5, P4, R10, R5, 0x1 ;  /* 0x000000050a05d211 */ /* 0x002fca00078808ff */
[----:B0-----:R-:W-:-:S04]  /*10d70*/  @!P5 IMAD.X R6, RZ, RZ, R8, P4 ;  /* 0x000000ffff06d224 */ /* 0x001fc800020e0608 */
[----:B------:R-:W-:Y:S02]  /*10d80*/  @!P5 IMAD.MOV.U32 R7, RZ, RZ, R6 ;  /* 0x000000ffff07d224 */ /* 0x000fe400078e0006 */
[----:B------:R-:W-:Y:S02]  /*10d90*/  @!P5 IMAD.MOV.U32 R6, RZ, RZ, R5 ;  /* 0x000000ffff06d224 */ /* 0x000fe400078e0005 */
[----:B------:R0:W1:Y:S04]  /*10da0*/  SHFL.IDX PT, R5, R0, 0x7, 0x181f ;  /* 0x00f81f0000057f89 */ /* 0x00006800000e0000 */
[----:B------:R0:W-:Y:S04]  /*10db0*/  @!P5 LDGSTS.E.BYPASS.LTC128B.128 [R9+0x17400], desc[UR4][R6.64], !P0 ;  /* 0x174000000609dfae */ /* 0x0001e8000c101d44 */
[----:B------:R0:W-:Y:S04]  /*10dc0*/  @!P5 LDGSTS.E.BYPASS.LTC128B.128 [R9+0x1b400], desc[UR4][R6.64+0x80], !P1 ;  /* 0x1b4000800609dfae */ /* 0x0001e8000c901d44 */
[----:B------:R0:W-:Y:S04]  /*10dd0*/  @!P5 LDGSTS.E.BYPASS.LTC128B.128 [R9+0x1f400], desc[UR4][R6.64+0x100], !P2 ;  /* 0x1f4001000609dfae */ /* 0x0001e8000d101d44 */
[----:B--2---:R0:W-:Y:S02]  /*10de0*/  @!P5 LDGSTS.E.BYPASS.LTC128B.128 [R9+0x23400], desc[UR4][R6.64+0x180], !P3 ;  /* 0x234001800609dfae */ /* 0x0041e4000d901d44 */
.L_x_591:
[----:B------:R-:W-:Y:S01]  /*10df0*/  VIADD R2, R2, 0x70 ;  /* 0x0000007002027836 */ /* 0x000fe20000000000 */
[----:B------:R-:W-:Y:S04]  /*10e00*/  BSSY B0, `(.L_x_462) ;  /* 0x000000d000007945 */ /* 0x000fe80003800000 */
[----:B------:R-:W-:-:S13]  /*10e10*/  ISETP.GE.AND P4, PT, R2, R3, PT ;  /* 0x000000030200720c */ /* 0x000fda0003f86270 */
[----:B------:R-:W-:Y:S05]  /*10e20*/  @P4 BRA `(.L_x_463) ;  /* 0x0000000000284947 */ /* 0x000fea0003800000 */
[----:B------:R-:W-:Y:S01]  /*10e30*/  LEA R2, P4, R10, R4, 0x1 ;  /* 0x000000040a027211 */ /* 0x000fe200078808ff */
[----:B------:R-:W-:-:S04]  /*10e40*/  ULDC.64 UR4, c[0x0][0x208] ;  /* 0x0000820000047ab9 */ /* 0x000fc80000000a00 */
[----:B-1----:R-:W-:-:S05]  /*10e50*/  IMAD.X R3, RZ, RZ, R5, P4 ;  /* 0x000000ffff037224 */ /* 0x002fca00020e0605 */
[----:B------:R-:W-:Y:S01]  /*10e60*/  @!PT LDS RZ, [RZ] ;  /* 0x00000000fffff984 */ /* 0x000fe20000000800 */
[----:B------:R-:W-:Y:S01]  /*10e70*/  @!PT LDS RZ, [RZ] ;  /* 0x00000000fffff984 */ /* 0x000fe20000000800 */
[----:B------:R-:W-:Y:S01]  /*10e80*/  @!PT LDS RZ, [RZ] ;  /* 0x00000000fffff984 */ /* 0x000fe20000000800 */
[----:B------:R2:W-:Y:S04]  /*10e90*/  LDGSTS.E.BYPASS.LTC128B.128 [R9+0x17c00], desc[UR4][R2.64], !P0 ;  /* 0x17c0000002097fae */ /* 0x0005e8000c101d44 */
[----:B------:R2:W-:Y:S04]  /*10ea0*/  LDGSTS.E.BYPASS.LTC128B.128 [R9+0x1bc00], desc[UR4][R2.64+0x80], !P1 ;  /* 0x1bc0008002097fae */ /* 0x0005e8000c901d44 */
[----:B------:R2:W-:Y:S04]  /*10eb0*/  LDGSTS.E.BYPASS.LTC128B.128 [R9+0x1fc00], desc[UR4][R2.64+0x100], !P2 ;  /* 0x1fc0010002097fae */ /* 0x0005e8000d101d44 */
[----:B------:R2:W-:Y:S02]  /*10ec0*/  LDGSTS.E.BYPASS.LTC128B.128 [R9+0x23c00], desc[UR4][R2.64+0x180], !P3 ;  /* 0x23c0018002097fae */ /* 0x0005e4000d901d44 */
.L_x_463:
[----:B------:R-:W-:Y:S05]  /*10ed0*/  BSYNC B0 ;  /* 0x0000000000007941 */ /* 0x000fea0003800000 */
.L_x_462:
[----:B0-2---:R-:W2:Y:S01]  /*10ee0*/  LDL R9, [R1+0x4] ;  /* 0x0000040001097983 */ /* 0x005ea20000100800 */
[----:B------:R-:W-:Y:S01]  /*10ef0*/  PLOP3.LUT P0, PT, PT, PT, PT, 0x80, 0x0 ;  /* 0x000000000000781c */ /* 0x000fe20003f0f070 */
[----:B------:R-:W-:Y:S01]  /*10f00*/  NOP ;  /* 0x0000000000007918 */ /* 0x000fe20000000000 */
[----:B--2---:R-:W-:-:S11]  /*10f10*/  VIADD R6, R9, 0x38800 ;  /* 0x0003880009067836 */ /* 0x004fd60000000000 */
.L_x_464:
[----:B------:R-:W2:Y:S01]  /*10f20*/  LDL R2, [R1+0x4] ;  /* 0x0000040001027983 */ /* 0x000ea20000100800 */
[----:B------:R-:W-:Y:S02]  /*10f30*/  PLOP3.LUT P1, PT, P1, P0, PT, 0xa2, 0x0 ;  /* 0x000000000000781c */ /* 0x000fe40000f21472 */
[----:B--2---:R-:W-:-:S08]  /*10f40*/  @P0 R2UR P1, UR4, R2 ;  /* 0x00000000020402ca */ /* 0x004fd00000020000 */
[----:B------:R-:W-:-:S05]  /*10f50*/  @P0 PLOP3.LUT P0, PT, P1, PT, PT, 0x80, 0x0 ;  /* 0x000000000000081c */ /* 0x000fca0000f0f070 */
[----:B------:R-:W-:Y:S01]  /*10f60*/  @!P1 SYNCS.ARRIVE.TRANS64.RED.A0T1 RZ, [UR4+0x38800], RZ ;  /* 0x038800ffffff99a7 */ /* 0x000fe20008200404 */
[----:B------:R-:W-:Y:S07]  /*10f70*/  @!P1 ARRIVES.LDGSTSBAR.64.TRANSCNT [UR4+0x38800] ;  /* 0x03880000ff0099b0 */ /* 0x000fee0008000a84 */
[----:B------:R-:W-:Y:S05]  /*10f80*/  @P0 BRA.U.ANY `(.L_x_464) ;  /* 0xfffffffd00e40947 */ /* 0x000fea000393ffff */
[----:B------:R-:W2:Y:S02]  /*10f90*/  LDL.LU R3, [R1+0x50] ;  /* 0x0000500001037983 */ /* 0x000ea40000300800 */
[----:B--2---:R-:W-:-:S05]  /*10fa0*/  VIADD R3, R3, 0x1 ;  /* 0x0000000103037836 */ /* 0x004fca0000000000 */
[----:B------:R0:W-:Y:S01]  /*10fb0*/  STL [R1+0x50], R3 ;  /* 0x0000500301007387 */ /* 0x0001e20000100800 */
[----:B------:R-:W-:-:S04]  /*10fc0*/  LEA.HI R0, R3, R3, RZ, 0x1 ;  /* 0x0000000303007211 */ /* 0x000fc800078f08ff */
[----:B------:R-:W-:-:S05]  /*10fd0*/  LOP3.LUT R0, R0, 0xfffffffe, RZ, 0xc0, !PT ;  /* 0xfffffffe00007812 */ /* 0x000fca00078ec0ff */
[----:B------:R-:W-:-:S05]  /*10fe0*/  IMAD.IADD R0, R3, 0x1, -R0 ;  /* 0x0000000103007824 */ /* 0x000fca00078e0a00 */
[----:B------:R-:W-:Y:S01]  /*10ff0*/  SHF.L.U32 R0, R0, 0x1f, RZ ;  /* 0x0000001f00007819 */ /* 0x000fe200000006ff */
[----:B------:R-:W-:Y:S01]  /*11000*/  NOP ;  /* 0x0000000000007918 */ /* 0x000fe20000000000 */
[----:B------:R0:W-:Y:S01]  /*11010*/  SYNCS.ARRIVE.TRANS64.A1T0 RZ, [R2+URZ+0x38800], RZ ;  /* 0x038800ff02ff79a7 */ /* 0x0001e2000810003f */
[----:B------:R-:W-:Y:S01]  /*11020*/  BSSY B0, `(.L_x_465) ;  /* 0x0000003000007945 */ /* 0x000fe20003800000 */
[----:B------:R-:W2:Y:S03]  /*11030*/  SYNCS.PHASECHK.TRANS64.TRYWAIT P0, [R2+URZ+0x38820], R0 ;  /* 0x03882000020075a7 */ /* 0x000ea6000800017f */
[----:B0-2---:R-:W-:Y:S05]  /*11040*/  @!P0 BRA `(.L_x_466) ;  /* 0x0000005000648947 */ /* 0x005fea0003800000 */
.L_x_592:
[----:B------:R-:W-:Y:S05]  /*11050*/  BSYNC B0 ;  /* 0x0000000000007941 */ /* 0x000fea0003800000 */
.L_x_465:
[----:B0-----:R-:W2:Y:S01]  /*11060*/  LDL.LU R2, [R1+0x40] ;  /* 0x0000400001027983 */ /* 0x001ea20000300800 */
[----:B------:R-:W-:Y:S01]  /*11070*/  BSSY B0, `(.L_x_467) ;  /* 0x00002bb000007945 */ /* 0x000fe20003800000 */
[----:B--2---:R-:W-:-:S13]  /*11080*/  ISETP.GE.AND P0, PT, R2, 0x51, PT ;  /* 0x000000510200780c */ /* 0x004fda0003f06270 */
[----:B------:R-:W-:Y:S05]  /*11090*/  @!P0 BRA `(.L_x_468) ;  /* 0x0000002800e08947 */ /* 0x000fea0003800000 */
[----:B------:R-:W2:Y:S01]  /*110a0*/  LDL R2, [R1+0x30] ;  /* 0x0000300001027983 */ /* 0x000ea20000100800 */
[----:B------:R-:W-:Y:S01]  /*110b0*/  IMAD.MOV.U32 R0, RZ, RZ, 0x1 ;  /* 0x00000001ff007424 */ /* 0x000fe200078e00ff */
[----:B------:R-:W-:Y:S01]  /*110c0*/  BSSY B2, `(.L_x_469) ;  /* 0x00000ef000027945 */ /* 0x000fe20003800000 */
[----:B--2---:R-:W-:-:S05]  /*110d0*/  IMAD.MOV R9, RZ, RZ, -R2 ;  /* 0x000000ffff097224 */ /* 0x004fca00078e0a02 */
[----:B------:R-:W-:-:S05]  /*110e0*/  VIADDMNMX R9, R9, R0, 0xffffffff, !PT ;  /* 0xffffffff09097446 */ /* 0x000fca0007800100 */
[----:B------:R-:W-:-:S05]  /*110f0*/  IMAD.IADD R0, R2, 0x1, R9 ;  /* 0x0000000102007824 */ /* 0x000fca00078e0209 */
[----:B------:R-:W-:-:S04]  /*11100*/  LOP3.LUT R0, R0, 0x1, RZ, 0xc0, !PT ;  /* 0x0000000100007812 */ /* 0x000fc800078ec0ff */
[----:B------:R-:W-:Y:S01]  /*11110*/  ISETP.NE.U32.AND P0, PT, R0, 0x1, PT ;  /* 0x000000010000780c */ /* 0x000fe20003f05070 */
[----:B------:R-:W-:-:S12]  /*11120*/  VIADD R0, R2, 0xfffffffe ;  /* 0xfffffffe02007836 */ /* 0x000fd80000000000 */
[----:B------:R-:W-:Y:S05]  /*11130*/  @P0 BRA `(.L_x_470) ;  /* 0x0000000c009c0947 */ /* 0x000fea0003800000 */
[----:B------:R-:W2:Y:S04]  /*11140*/  LDL R4, [R1+0x20] ;  /* 0x0000200001047983 */ /* 0x000ea80000100800 */
[----:B------:R-:W3:Y:S04]  /*11150*/  LDL R3, [R1+0x8] ;  /* 0x0000080001037983 */ /* 0x000ee80000100800 */
[----:B------:R-:W4:Y:S01]  /*11160*/  LDL R2, [R1+0x10] ;  /* 0x0000100001027983 */ /* 0x000f220000100800 */
[----:B------:R-:W-:Y:S01]  /*11170*/  BSSY B1, `(.L_x_471) ;  /* 0x00000df000017945 */ /* 0x000fe20003800000 */
[----:B--2---:R-:W-:Y:S01]  /*11180*/  ISETP.NE.AND P1, PT, R4, RZ, PT ;  /* 0x000000ff0400720c */ /* 0x004fe20003f25270 */
[----:B---3--:R-:W-:-:S05]  /*11190*/  VIADD R8, R3, 0x1 ;  /* 0x0000000103087836 */ /* 0x008fca0000000000 */
[----:B------:R-:W-:-:S04]  /*111a0*/  ISETP.NE.AND P0, PT, R8, 0x2, PT ;  /* 0x000000020800780c */ /* 0x000fc80003f05270 */
[----:B------:R-:W-:Y:S02]  /*111b0*/  SEL R10, RZ, 0x1, P0 ;  /* 0x00000001ff0a7807 */ /* 0x000fe40000000000 */
[----:B------:R-:W-:Y:S02]  /*111c0*/  SEL R8, R8, RZ, P0 ;  /* 0x000000ff08087207 */ /* 0x000fe40000000000 */
[----:B----4-:R-:W-:Y:S01]  /*111d0*/  LOP3.LUT R10, R2, R10, RZ, 0x3c, !PT ;  /* 0x0000000a020a7212 */ /* 0x010fe200078e3cff */
[----:B------:R-:W-:Y:S06]  /*111e0*/  @!P1 BRA `(.L_x_472) ;  /* 0x0000000c005c9947 */ /* 0x000fec0003800000 */
[----:B-1----:R0:W5:Y:S01]  /*111f0*/  LDL R5, [R1] ;  /* 0x0000000001057983 */ /* 0x0021620000100800 */
[----:B------:R-:W-:Y:S02]  /*11200*/  ULDC.64 UR4, c[0x0][0x418] ;  /* 0x0001060000047ab9 */ /* 0x000fe40000000a00 */
[----:B------:R-:W-:-:S04]  /*11210*/  ISETP.NE.U32.AND P0, PT, RZ, UR4, PT ;  /* 0x00000004ff007c0c */ /* 0x000fc8000bf05070 */
[----:B------:R-:W-:-:S13]  /*11220*/  ISETP.NE.AND.EX P0, PT, RZ, UR5, PT, P0 ;  /* 0x00000005ff007c0c */ /* 0x000fda000bf05300 */
[----:B0-----:R-:W-:Y:S05]  /*11230*/  @!P0 BRA `(.L_x_473) ;  /* 0x0000000000508947 */ /* 0x001fea0003800000 */
[----:B------:R-:W2:Y:S01]  /*11240*/  LDL R11, [R1+0x1c] ;  /* 0x00001c00010b7983 */ /* 0x000ea20000100800 */
[----:B-----5:R-:W0:Y:S01]  /*11250*/  LDC R5, c[0x0][0x43c] ;  /* 0x00010f00ff057b82 */ /* 0x020e220000000800 */
[----:B------:R-:W-:Y:S02]  /*11260*/  ULDC.64 UR6, c[0x0][0x428] ;  /* 0x00010a0000067ab9 */ /* 0x000fe40000000a00 */
[----:B------:R-:W3:Y:S01]  /*11270*/  LDL R7, [R1+0xc] ;  /* 0x00000c0001077983 */ /* 0x000ee20000100800 */
        /* <DEDUP_REMOVED lines=8> */
[----:B------:R-:W-:Y:S01]  /*11300*/  SHF.R.S32.HI R3, RZ, 0x1f, R2 ;  /* 0x0000001fff037819 */ /* 0x000fe20000011402 */
[----:B--2---:R-:W-:-:S04]  /*11310*/  IMAD R4, R11, UR6, RZ ;  /* 0x000000060b047c24 */ /* 0x004fc8000f8e02ff */
[C---:B---3--:R-:W-:Y:S02]  /*11320*/  IMAD R4, R7.reuse, UR7, R4 ;  /* 0x0000000707047c24 */ /* 0x048fe4000f8e0204 */
[----:B------:R-:W-:-:S04]  /*11330*/  IMAD.WIDE.U32 R2, R7, UR6, R2 ;  /* 0x0000000607027c25 */ /* 0x000fc8000f8e0002 */
[----:B------:R-:W-:Y:S01]  /*11340*/  IMAD.IADD R3, R4, 0x1, R3 ;  /* 0x0000000104037824 */ /* 0x000fe200078e0203 */
[----:B------:R-:W-:-:S04]  /*11350*/  LEA R4, P0, R2, UR4, 0x2 ;  /* 0x0000000402047c11 */ /* 0x000fc8000f8010ff */
[----:B------:R-:W-:-:S06]  /*11360*/  LEA.HI.X R5, R2, UR5, R3, 0x2, P0 ;  /* 0x0000000502057c11 */ /* 0x000fcc00080f1403 */
[----:B------:R0:W5:Y:S03]  /*11370*/  LDG.E R5, desc[UR8][R4.64] ;  /* 0x0000000804057981 */ /* 0x000166000c1e1900 */
.L_x_473:
[----:B------:R-:W2:Y:S01]  /*11380*/  LDL R2, [R1+0x4] ;  /* 0x0000040001027983 */ /* 0x000ea20000100800 */
[----:B------:R-:W-:Y:S01]  /*11390*/  BSSY B3, `(.L_x_474) ;  /* 0x0000005000037945 */ /* 0x000fe20003800000 */
[----:B--2---:R-:W-:Y:S01]  /*113a0*/  IMAD R3, R8, 0x8, R2 ;  /* 0x0000000808037824 */ /* 0x004fe200078e0202 */
[----:B------:R-:W-:-:S04]  /*113b0*/  SHF.L.U32 R2, R10, 0x1f, RZ ;  /* 0x0000001f0a027819 */ /* 0x000fc800000006ff */
[----:B------:R-:W1:Y:S02]  /*113c0*/  SYNCS.PHASECHK.TRANS64.TRYWAIT P0, [R3+URZ+0x38840], R2 ;  /* 0x03884002030075a7 */ /* 0x000e64000800017f */
[----:B-1----:R-:W-:Y:S05]  /*113d0*/  @!P0 BRA `(.L_x_475) ;  /* 0x0000004c00988947 */ /* 0x002fea0003800000 */
.L_x_593:
[----:B------:R-:W-:Y:S05]  /*113e0*/  BSYNC B3 ;  /* 0x0000000000037941 */ /* 0x000fea0003800000 */
.L_x_474:
[----:B0-----:R-:W0:Y:S01]  /*113f0*/  S2R R4, SR_TID.X ;  /* 0x0000000000047919 */ /* 0x001e220000002100 */
[----:B------:R-:W-:Y:S01]  /*11400*/  BSSY B3, `(.L_x_476) ;  /* 0x000000b000037945 */ /* 0x000fe20003800000 */
[----:B0-----:R-:W-:-:S04]  /*11410*/  LOP3.LUT R4, R4, 0x7f, RZ, 0xc0, !PT ;  /* 0x0000007f04047812 */ /* 0x001fc800078ec0ff */
[----:B------:R-:W-:-:S13]  /*11420*/  ISETP.NE.AND P1, PT, R4, RZ, PT ;  /* 0x000000ff0400720c */ /* 0x000fda0003f25270 */
[----:B------:R-:W-:Y:S05]  /*11430*/  @P1 BRA `(.L_x_477) ;  /* 0x00000000001c1947 */ /* 0x000fea0003800000 */
[----:B------:R-:W0:Y:S01]  /*11440*/  S2R R4, SR_TID.X ;  /* 0x0000000000047919 */ /* 0x000e220000002100 */
[----:B-1----:R-:W-:-:S04]  /*11450*/  IMAD.MOV.U32 R2, RZ, RZ, 0xa000 ;  /* 0x0000a000ff027424 */ /* 0x002fc800078e00ff */
[----:B------:R2:W-:Y:S01]  /*11460*/  SYNCS.ARRIVE.TRANS64 RZ, [R3+URZ+0x38830], R2 ;  /* 0x0388300203ff79a7 */ /* 0x0005e2000800003f */
[----:B0-----:R-:W-:-:S04]  /*11470*/  LOP3.LUT R4, R4, 0x1f, RZ, 0xc0, !PT ;  /* 0x0000001f04047812 */ /* 0x001fc800078ec0ff */
[----:B------:R-:W-:-:S13]  /*11480*/  ISETP.NE.AND P0, PT, R4, RZ, PT ;  /* 0x000000ff0400720c */ /* 0x000fda0003f05270 */
[----:B--2---:R-:W-:Y:S05]  /*11490*/  @!P0 BRA `(.L_x_477) ;  /* 0x0000000000048947 */ /* 0x004fea0003800000 */
[----:B------:R-:W-:Y:S01]  /*114a0*/  BPT.TRAP 0x1 ;  /* 0x000000040000795c */ /* 0x000fe20000300000 */
.L_x_477:
[----:B------:R-:W-:Y:S05]  /*114b0*/  BSYNC B3 ;  /* 0x0000000000037941 */ /* 0x000fea0003800000 */
.L_x_476:
[----:B------:R-:W2:Y:S04]  /*114c0*/  LDL R4, [R1+0x4] ;  /* 0x0000040001047983 */ /* 0x000ea80000100800 */
[----:B-1----:R-:W3:Y:S01]  /*114d0*/  LDL R2, [R1+0x18] ;  /* 0x0000180001027983 */ /* 0x002ee20000100800 */
        /* <DEDUP_REMOVED lines=8> */
[----:B--2---:R-:W-:-:S02]  /*11560*/  IMAD R4, R8, 0xa000, R4 ;  /* 0x0000a00008047824 */ /* 0x004fc400078e0204 */
[----:B---3--:R-:W-:Y:S02]  /*11570*/  IMAD R2, R0, 0x50, R2 ;  /* 0x0000005000027824 */ /* 0x008fe400078e0202 */
[----:B------:R-:W-:-:S08]  /*11580*/  VIADD R7, R4, 0x24400 ;  /* 0x0002440004077836 */ /* 0x000fd00000000000 */
.L_x_478:
        /* <DEDUP_REMOVED lines=16> */
.L_x_479:
        /* <DEDUP_REMOVED lines=16> */
.L_x_480:
        /* <DEDUP_REMOVED lines=16> */
.L_x_481:
        /* <DEDUP_REMOVED lines=10> */
[----:B------:R-:W2:Y:S04]  /*11930*/  LDL.LU R12, [R1+0x10] ;  /* 0x00001000010c7983 */ /* 0x000ea80000300800 */
[----:B------:R-:W3:Y:S01]  /*11940*/  LDL R7, [R1+0x8] ;  /* 0x0000080001077983 */ /* 0x000ee20000100800 */
[----:B------:R-:W-:Y:S01]  /*11950*/  BSSY B3, `(.L_x_482) ;  /* 0x0000005000037945 */ /* 0x000fe20003800000 */
[----:B--2---:R-:W-:Y:S01]  /*11960*/  SHF.L.U32 R2, R12, 0x1f, RZ ;  /* 0x0000001f0c027819 */ /* 0x004fe200000006ff */
[----:B---3--:R-:W-:-:S04]  /*11970*/  IMAD R3, R7, 0x8, R6 ;  /* 0x0000000807037824 */ /* 0x008fc800078e0206 */
[----:B------:R-:W0:Y:S02]  /*11980*/  SYNCS.PHASECHK.TRANS64.TRYWAIT P0, [R3+URZ+0x60], R2 ;  /* 0x00006002030075a7 */ /* 0x000e24000800017f */
[----:B0-----:R-:W-:Y:S05]  /*11990*/  @!P0 BRA `(.L_x_483) ;  /* 0x00000048003c8947 */ /* 0x001fea0003800000 */
.L_x_594:
[----:B------:R-:W-:Y:S05]  /*119a0*/  BSYNC B3 ;  /* 0x0000000000037941 */ /* 0x000fea0003800000 */
.L_x_482:
[----:B------:R-:W-:Y:S01]  /*119b0*/  BSSY B3, `(.L_x_484) ;  /* 0x000000e000037945 */ /* 0x000fe20003800000 */
[----:B------:R-:W-:Y:S02]  /*119c0*/  IMAD.MOV.U32 R12, RZ, RZ, 0x0 ;  /* 0x00000000ff0c7424 */ /* 0x000fe400078e00ff */
[----:B------:R-:W-:Y:S01]  /*119d0*/  IMAD.MOV.U32 R13, RZ, RZ, 0x14f00000 ;  /* 0x14f00000ff0d7424 */ /* 0x000fe200078e00ff */
[----:B------:R-:W-:Y:S06]  /*119e0*/  @P1 BRA `(.L_x_485) ;  /* 0x0000000000281947 */ /* 0x000fec0003800000 */
[----:B0-----:R-:W2:Y:S04]  /*119f0*/  LDL R3, [R1+0x4] ;  /* 0x0000040001037983 */ /* 0x001ea80000100800 */
[----:B------:R-:W2:Y:S01]  /*11a00*/  LDL R7, [R1+0x8] ;  /* 0x0000080001077983 */ /* 0x000ea20000100800 */
[----:B------:R-:W0:Y:S02]  /*11a10*/  S2R R4, SR_TID.X ;  /* 0x0000000000047919 */ /* 0x000e240000002100 */
[----:B0-----:R-:W-:-:S04]  /*11a20*/  LOP3.LUT R4, R4, 0x1f, RZ, 0xc0, !PT ;  /* 0x0000001f04047812 */ /* 0x001fc800078ec0ff */
[----:B------:R-:W-:Y:S01]  /*11a30*/  ISETP.NE.AND P0, PT, R4, RZ, PT ;  /* 0x000000ff0400720c */ /* 0x000fe20003f05270 */
[----:B--2---:R-:W-:Y:S02]  /*11a40*/  IMAD R2, R7, 0x8, R3 ;  /* 0x0000000807027824 */ /* 0x004fe400078e0203 */
[----:B------:R-:W-:-:S04]  /*11a50*/  IMAD.MOV.U32 R3, RZ, RZ, 0xa000 ;  /* 0x0000a000ff037424 */ /* 0x000fc800078e00ff */
[----:B------:R1:W-:Y:S06]  /*11a60*/  SYNCS.ARRIVE.TRANS64 RZ, [R2+URZ+0x38850], R3 ;  /* 0x0388500302ff79a7 */ /* 0x0003ec000800003f */
[----:B------:R-:W-:Y:S05]  /*11a70*/  @!P0 BRA `(.L_x_485) ;  /* 0x0000000000048947 */ /* 0x000fea0003800000 */
[----:B------:R-:W-:Y:S01]  /*11a80*/  BPT.TRAP 0x1 ;  /* 0x000000040000795c */ /* 0x000fe20000300000 */
.L_x_485:
[----:B------:R-:W-:Y:S05]  /*11a90*/  BSYNC B3 ;  /* 0x0000000000037941 */ /* 0x000fea0003800000 */
.L_x_484:
[----:B01----:R-:W2:Y:S01]  /*11aa0*/  LDL.LU R2, [R1+0x8] ;  /* 0x0000080001027983 */ /* 0x003ea20000300800 */
[----:B------:R-:W-:-:S03]  /*11ab0*/  R2UR UR10, R11 ;  /* 0x000000000b0a72ca */ /* 0x000fc600000e0000 */
[----:B------:R-:W3:Y:S04]  /*11ac0*/  LDL R7, [R1+0x18] ;  /* 0x0000180001077983 */ /* 0x000ee80000100800 */
[----:B------:R-:W3:Y:S04]  /*11ad0*/  LDL.LU R4, [R1+0x14] ;  /* 0x0000140001047983 */ /* 0x000ee80000300800 */
[----:B------:R-:W2:Y:S01]  /*11ae0*/  LDL R11, [R1+0x4] ;  /* 0x00000400010b7983 */ /* 0x000ea20000100800 */
[----:B------:R-:W-:Y:S01]  /*11af0*/  R2UR UR6, R12 ;  /* 0x000000000c0672ca */ /* 0x000fe200000e0000 */
[----:B------:R-:W-:Y:S01]  /*11b00*/  UIADD3 UR4, UP0, UR36, 0x470, URZ ;  /* 0x0000047024047890 */ /* 0x000fe2000ff1e03f */
[----:B------:R-:W-:-:S02]  /*11b10*/  R2UR UR7, R13 ;  /* 0x000000000d0772ca */ /* 0x000fc400000e0000 */
[----:B------:R-:W-:Y:S01]  /*11b20*/  PLOP3.LUT P0, PT, PT, PT, PT, 0x80, 0x0 ;  /* 0x000000000000781c */ /* 0x000fe20003f0f070 */
[----:B------:R-:W-:Y:S01]  /*11b30*/  UIADD3.X UR5, URZ, UR37, URZ, UP0, !UPT ;  /* 0x000000253f057290 */ /* 0x000fe200087fe43f */
[----:B---3--:R-:W-:Y:S01]  /*11b40*/  IMAD R4, R4, 0x50, R7 ;  /* 0x0000005004047824 */ /* 0x008fe200078e0207 */
[C---:B--2---:R-:W-:Y:S01]  /*11b50*/  LEA R3, R2.reuse, R11, 0x3 ;  /* 0x0000000b02037211 */ /* 0x044fe200078e18ff */
[----:B------:R-:W-:-:S04]  /*11b60*/  IMAD R2, R2, 0xa000, R11 ;  /* 0x0000a00002027824 */ /* 0x000fc800078e020b */
[----:B------:R-:W-:Y:S02]  /*11b70*/  VIADD R3, R3, 0x38850 ;  /* 0x0003885003037836 */ /* 0x000fe40000000000 */
[----:B------:R-:W-:-:S07]  /*11b80*/  VIADD R7, R2, 0x400 ;  /* 0x0000040002077836 */ /* 0x000fce0000000000 */
.L_x_486:
[----:B------:R-:W2:Y:S01]  /*11b90*/  LDL R11, [R1] ;  /* 0x00000000010b7983 */ /* 0x000ea20000100800 */
[----:B------:R-:W-:-:S13]  /*11ba0*/  @P0 ELECT P1, URZ, PT ;  /* 0x00000000003f082f */ /* 0x000fda0003820000 */
[----:B------:R-:W-:Y:S02]  /*11bb0*/  @P1 R2UR UR12, R18 ;  /* 0x00000000120c12ca */ /* 0x000fe400000e0000 */
[----:B------:R-:W-:Y:S02]  /*11bc0*/  @P1 R2UR UR11, R4 ;  /* 0x00000000040b12ca */ /* 0x000fe400000e0000 */
[----:B------:R-:W-:Y:S02]  /*11bd0*/  @P1 R2UR UR9, R3 ;  /* 0x00000000030912ca */ /* 0x000fe400000e0000 */
[----:B------:R-:W-:Y:S02]  /*11be0*/  @P1 R2UR UR8, R7 ;  /* 0x00000000070812ca */ /* 0x000fe400000e0000 */
[----:B------:R-:W-:Y:S02]  /*11bf0*/  @P1 PLOP3.LUT P0, PT, P1, PT, PT, 0x8, 0x0 ;  /* 0x000000000000181c */ /* 0x000fe40000f0e170 */
[----:B--2---:R-:W-:-:S02]  /*11c00*/  @P1 R2UR UR13, R11 ;  /* 0x000000000b0d12ca */ /* 0x004fc400000e0000 */
[----:B------:R-:W-:-:S11]  /*11c10*/  PLOP3.LUT P1, PT, PT, PT, PT, 0x8, 0x0 ;  /* 0x000000000000781c */ /* 0x000fd60003f2e170 */
[----:B------:R0:W-:Y:S02]  /*11c20*/  UTMALDG.4D [UR8], [UR4], desc[UR6] ;  /* 0x00000608040075b4 */ /* 0x0001e40008019000 */
[----:B0-----:R-:W-:Y:S05]  /*11c30*/  @P0 BRA.U.ANY `(.L_x_486) ;  /* 0xfffffffd00d40947 */ /* 0x001fea000393ffff */
[----:B------:R-:W-:Y:S01]  /*11c40*/  R2UR UR10, R17 ;  /* 0x00000000110a72ca */ /* 0x000fe200000e0000 */
[----:B------:R-:W-:Y:S01]  /*11c50*/  VIADD R7, R2, 0x2c00 ;  /* 0x00002c0002077836 */ /* 0x000fe20000000000 */
[----:B------:R-:W-:Y:S02]  /*11c60*/  R2UR UR6, R12 ;  /* 0x000000000c0672ca */ /* 0x000fe400000e0000 */
[----:B------:R-:W-:Y:S02]  /*11c70*/  R2UR UR7, R13 ;  /* 0x000000000d0772ca */ /* 0x000fe400000e0000 */
[----:B------:R-:W-:-:S13]  /*11c80*/  PLOP3.LUT P0, PT, PT, PT, PT, 0x80, 0x0 ;  /* 0x000000000000781c */ /* 0x000fda0003f0f070 */
.L_x_487:
        /* <DEDUP_REMOVED lines=16> */
.L_x_488:
        /* <DEDUP_REMOVED lines=16> */
.L_x_489:
        /* <DEDUP_REMOVED lines=11> */
[----:B------:R0:W-:Y:S04]  /*11f40*/  STL [R1], R5 ;  /* 0x0000000501007387 */ /* 0x0001e80000100800 */
[----:B------:R0:W-:Y:S02]  /*11f50*/  STL [R1+0x14], R0 ;  /* 0x0000140001007387 */ /* 0x0001e40000100800 */
.L_x_472:
[----:B------:R-:W-:Y:S05]  /*11f60*/  BSYNC B1 ;  /* 0x0000000000017941 */ /* 0x000fea0003800000 */
.L_x_471:
[----:B0-----:R-:W2:Y:S04]  /*11f70*/  LDL.LU R0, [R1+0x30] ;  /* 0x0000300001007983 */ /* 0x001ea80000300800 */
[----:B------:R0:W-:Y:S04]  /*11f80*/  STL [R1+0x8], R8 ;  /* 0x0000080801007387 */ /* 0x0001e80000100800 */
[----:B------:R0:W-:Y:S02]  /*11f90*/  STL [R1+0x10], R10 ;  /* 0x0000100a01007387 */ /* 0x0001e40000100800 */
[----:B0-2---:R-:W-:-:S07]  /*11fa0*/  VIADD R0, R0, 0xfffffffd ;  /* 0xfffffffd00007836 */ /* 0x005fce0000000000 */
.L_x_470:
[----:B------:R-:W-:Y:S05]  /*11fb0*/  BSYNC B2 ;  /* 0x0000000000027941 */ /* 0x000fea0003800000 */
.L_x_469:
[----:B------:R-:W2:Y:S01]  /*11fc0*/  LDL.LU R2, [R1+0x2c] ;  /* 0x00002c0001027983 */ /* 0x000ea20000300800 */
[----:B------:R-:W-:-:S05]  /*11fd0*/  IMAD.MOV R9, RZ, RZ, -R9 ;  /* 0x000000ffff097224 */ /* 0x000fca00078e0a09 */
[----:B--2---:R-:W-:-:S13]  /*11fe0*/  ISETP.NE.AND P0, PT, R2, R9, PT ;  /* 0x000000090200720c */ /* 0x004fda0003f05270 */
[----:B------:R-:W-:Y:S05]  /*11ff0*/  @!P0 BRA `(.L_x_468) ;  /* 0x0000001c00088947 */ /* 0x000fea0003800000 */
[----:B------:R0:W5:Y:S02]  /*12000*/  LDL R8, [R1] ;  /* 0x0000000001087983 */ /* 0x0001640000100800 */
.L_x_528:
[----:B--2---:R-:W2:Y:S04]  /*12010*/  LDL R4, [R1+0x20] ;  /* 0x0000200001047983 */ /* 0x004ea80000100800 */
[----:B---3--:R-:W3:Y:S04]  /*12020*/  LDL R3, [R1+0x8] ;  /* 0x0000080001037983 */ /* 0x008ee80000100800 */
[----:B------:R-:W4:Y:S01]  /*12030*/  LDL R2, [R1+0x10] ;  /* 0x0000100001027983 */ /* 0x000f220000100800 */
[----:B------:R-:W-:Y:S05]  /*12040*/  YIELD ;  /* 0x0000000000007946 */ /* 0x000fea0003800000 */
[----:B------:R-:W-:Y:S01]  /*12050*/  BSSY B1, `(.L_x_490) ;  /* 0x00000db000017945 */ /* 0x000fe20003800000 */
[----:B--2---:R-:W-:Y:S01]  /*12060*/  ISETP.NE.AND P1, PT, R4, RZ, PT ;  /* 0x000000ff0400720c */ /* 0x004fe20003f25270 */
[----:B---3--:R-:W-:-:S05]  /*12070*/  VIADD R4, R3, 0x1 ;  /* 0x0000000103047836 */ /* 0x008fca0000000000 */
[----:B------:R-:W-:-:S04]  /*12080*/  ISETP.NE.AND P0, PT, R4, 0x2, PT ;  /* 0x000000020400780c */ /* 0x000fc80003f05270 */
[----:B-1----:R-:W-:Y:S02]  /*12090*/  SEL R5, RZ, 0x1, P0 ;  /* 0x00000001ff057807 */ /* 0x002fe40000000000 */
[----:B------:R-:W-:Y:S02]  /*120a0*/  SEL R4, R4, RZ, P0 ;  /* 0x000000ff04047207 */ /* 0x000fe40000000000 */
[----:B----4-:R-:W-:Y:S01]  /*120b0*/  LOP3.LUT R5, R2, R5, RZ, 0x3c, !PT ;  /* 0x0000000502057212 */ /* 0x010fe200078e3cff */
[----:B------:R-:W-:Y:S06]  /*120c0*/  @!P1 BRA `(.L_x_491) ;  /* 0x0000000c004c9947 */ /* 0x000fec0003800000 */
[----:B------:R-:W-:Y:S01]  /*120d0*/  ULDC.64 UR4, c[0x0][0x418] ;  /* 0x0001060000047ab9 */ /* 0x000fe20000000a00 */
[----:B------:R-:W-:Y:S01]  /*120e0*/  IMAD.MOV.U32 R7, RZ, RZ, R0 ;  /* 0x000000ffff077224 */ /* 0x000fe200078e0000 */
[----:B------:R-:W-:-:S04]  /*120f0*/  ISETP.NE.U32.AND P0, PT, RZ, UR4, PT ;  /* 0x00000004ff007c0c */ /* 0x000fc8000bf05070 */
[----:B------:R-:W-:-:S13]  /*12100*/  ISETP.NE.AND.EX P0, PT, RZ, UR5, PT, P0 ;  /* 0x00000005ff007c0c */ /* 0x000fda000bf05300 */
[----:B------:R-:W-:Y:S05]  /*12110*/  @!P0 BRA `(.L_x_492) ;  /* 0x0000000000508947 */ /* 0x000fea0003800000 */
[----:B------:R-:W2:Y:S01]  /*12120*/  LDL R10, [R1+0x1c] ;  /* 0x00001c00010a7983 */ /* 0x000ea20000100800 */
[----:B-----5:R-:W1:Y:S01]  /*12130*/  LDC R8, c[0x0][0x43c] ;  /* 0x00010f00ff087b82 */ /* 0x020e620000000800 */
[----:B------:R-:W-:Y:S02]  /*12140*/  ULDC.64 UR6, c[0x0][0x428] ;  /* 0x00010a0000067ab9 */ /* 0x000fe40000000a00 */
[----:B------:R-:W3:Y:S01]  /*12150*/  LDL R9, [R1+0xc] ;  /* 0x00000c0001097983 */ /* 0x000ee20000100800 */
[----:B------:R-:W-:Y:S01]  /*12160*/  ULDC.64 UR8, c[0x0][0x208] ;  /* 0x0000820000087ab9 */ /* 0x000fe20000000a00 */
[----:B-1----:R-:W-:-:S13]  /*12170*/  ISETP.NE.AND P0, PT, R8, 0x1, PT ;  /* 0x000000010800780c */ /* 0x002fda0003f05270 */
[----:B------:R-:W1:Y:S02]  /*12180*/  @P0 LDC.64 R2, c[0x0][0x440] ;  /* 0x00011000ff020b82 */ /* 0x000e640000000a00 */
[----:B-1----:R-:W-:-:S04]  /*12190*/  @P0 IMAD.HI.U32 R7, R0, R2, RZ ;  /* 0x0000000200070227 */ /* 0x002fc800078e00ff */
[----:B------:R-:W-:Y:S01]  /*121a0*/  IMAD.MOV.U32 R2, RZ, RZ, R0 ;  /* 0x000000ffff027224 */ /* 0x000fe200078e0000 */
[----:B------:R-:W-:-:S04]  /*121b0*/  @P0 SHF.R.U32.HI R2, RZ, R3, R7 ;  /* 0x00000003ff020219 */ /* 0x000fc80000011607 */
[--C-:B------:R-:W-:Y:S01]  /*121c0*/  SHF.R.S32.HI R3, RZ, 0x1f, R2.reuse ;  /* 0x0000001fff037819 */ /* 0x100fe20000011402 */
[----:B------:R-:W-:-:S04]  /*121d0*/  IMAD.MOV R7, RZ, RZ, -R2 ;  /* 0x000000ffff077224 */ /* 0x000fc800078e0a02 */
[----:B------:R-:W-:Y:S02]  /*121e0*/  IMAD R7, R8, R7, R0 ;  /* 0x0000000708077224 */ /* 0x000fe400078e0200 */
[----:B--2---:R-:W-:-:S04]  /*121f0*/  IMAD R8, R10, UR6, RZ ;  /* 0x000000060a087c24 */ /* 0x004fc8000f8e02ff */
[C---:B---3--:R-:W-:Y:S02]  /*12200*/  IMAD R8, R9.reuse, UR7, R8 ;  /* 0x0000000709087c24 */ /* 0x048fe4000f8e0208 */
[----:B------:R-:W-:-:S04]  /*12210*/  IMAD.WIDE.U32 R2, R9, UR6, R2 ;  /* 0x0000000609027c25 */ /* 0x000fc8000f8e0002 */
[----:B------:R-:W-:Y:S01]  /*12220*/  IMAD.IADD R3, R8, 0x1, R3 ;  /* 0x0000000108037824 */ /* 0x000fe200078e0203 */
[----:B------:R-:W-:-:S04]  /*12230*/  LEA R8, P0, R2, UR4, 0x2 ;  /* 0x0000000402087c11 */ /* 0x000fc8000f8010ff */
[----:B------:R-:W-:-:S05]  /*12240*/  LEA.HI.X R9, R2, UR5, R3, 0x2, P0 ;  /* 0x0000000502097c11 */ /* 0x000fca00080f1403 */
[----:B------:R1:W5:Y:S04]  /*12250*/  LDG.E R8, desc[UR8][R8.64] ;  /* 0x0000000808087981 */ /* 0x000368000c1e1900 */
.L_x_492:
[----:B------:R-:W2:Y:S01]  /*12260*/  LDL R2, [R1+0x4] ;  /* 0x0000040001027983 */ /* 0x000ea20000100800 */
[----:B------:R-:W-:Y:S01]  /*12270*/  BSSY B2, `(.L_x_493) ;  /* 0x0000005000027945 */ /* 0x000fe20003800000 */
[----:B--2---:R-:W-:Y:S01]  /*12280*/  IMAD R3, R4, 0x8, R2 ;  /* 0x0000000804037824 */ /* 0x004fe200078e0202 */
[----:B------:R-:W-:-:S04]  /*12290*/  SHF.L.U32 R2, R5, 0x1f, RZ ;  /* 0x0000001f05027819 */ /* 0x000fc800000006ff */
[----:B------:R-:W2:Y:S02]  /*122a0*/  SYNCS.PHASECHK.TRANS64.TRYWAIT P0, [R3+URZ+0x38840], R2 ;  /* 0x03884002030075a7 */ /* 0x000ea4000800017f */
[----:B--2---:R-:W-:Y:S05]  /*122b0*/  @!P0 BRA `(.L_x_494) ;  /* 0x0000004000088947 */ /* 0x004fea0003800000 */
.L_x_595:
[----:B------:R-:W-:Y:S05]  /*122c0*/  BSYNC B2 ;  /* 0x0000000000027941 */ /* 0x000fea0003800000 */
.L_x_493:
        /* <DEDUP_REMOVED lines=12> */
.L_x_496:
[----:B------:R-:W-:Y:S05]  /*12390*/  BSYNC B2 ;  /* 0x0000000000027941 */ /* 0x000fea0003800000 */
.L_x_495:
[----:B------:R-:W3:Y:S04]  /*123a0*/  LDL R9, [R1+0x4] ;  /* 0x0000040001097983 */ /* 0x000ee80000100800 */
[----:B--2---:R-:W2:Y:S01]  /*123b0*/  LDL R2, [R1+0x18] ;  /* 0x0000180001027983 */ /* 0x004ea20000100800 */
        /* <DEDUP_REMOVED lines=8> */
[----:B---3--:R-:W-:-:S02]  /*12440*/  IMAD R9, R4, 0xa000, R9 ;  /* 0x0000a00004097824 */ /* 0x008fc400078e0209 */
[----:B--2---:R-:W-:Y:S02]  /*12450*/  IMAD R2, R7, 0x50, R2 ;  /* 0x0000005007027824 */ /* 0x004fe400078e0202 */
[----:B------:R-:W-:-:S08]  /*12460*/  VIADD R10, R9, 0x24400 ;  /* 0x00024400090a7836 */ /* 0x000fd00000000000 */
.L_x_497:
        /* <DEDUP_REMOVED lines=9> */
[----:B-1----:R-:W-:Y:S05]  /*12500*/  @P0 BRA.U.ANY `(.L_x_497) ;  /* 0xfffffffd00d80947 */ /* 0x002fea000393ffff */
[----:B------:R-:W-:Y:S01]  /*12510*/  IMAD.MOV.U32 R17, RZ, RZ, 0x40 ;  /* 0x00000040ff117424 */ /* 0x000fe200078e00ff */
[----:B------:R-:W-:Y:S01]  /*12520*/  PLOP3.LUT P0, PT, PT, PT, PT, 0x80, 0x0 ;  /* 0x000000000000781c */ /* 0x000fe20003f0f070 */
[----:B------:R-:W-:Y:S01]  /*12530*/  VIADD R10, R9, 0x26c00 ;  /* 0x00026c00090a7836 */ /* 0x000fe20000000000 */
[----:B------:R-:W-:Y:S01]  /*12540*/  UMOV UR6, 0x0 ;  /* 0x0000000000067882 */ /* 0x000fe20000000000 */
[----:B------:R-:W-:Y:S01]  /*12550*/  UMOV UR7, 0x14f00000 ;  /* 0x14f0000000077882 */ /* 0x000fe20000000000 */
[----:B------:R-:W-:-:S15]  /*12560*/  R2UR UR10, R17 ;  /* 0x00000000110a72ca */ /* 0x000fde00000e0000 */
.L_x_498:
        /* <DEDUP_REMOVED lines=16> */
.L_x_499:
        /* <DEDUP_REMOVED lines=16> */
.L_x_500:
        /* <DEDUP_REMOVED lines=10> */
[----:B------:R-:W2:Y:S04]  /*12810*/  LDL.LU R12, [R1+0x10] ;  /* 0x00001000010c7983 */ /* 0x000ea80000300800 */
[----:B------:R-:W3:Y:S01]  /*12820*/  LDL R10, [R1+0x8] ;  /* 0x00000800010a7983 */ /* 0x000ee20000100800 */
[----:B------:R-:W-:Y:S01]  /*12830*/  BSSY B2, `(.L_x_501) ;  /* 0x0000005000027945 */ /* 0x000fe20003800000 */
[----:B--2---:R-:W-:Y:S01]  /*12840*/  SHF.L.U32 R3, R12, 0x1f, RZ ;  /* 0x0000001f0c037819 */ /* 0x004fe200000006ff */
[----:B---3--:R-:W-:-:S04]  /*12850*/  IMAD R2, R10, 0x8, R6 ;  /* 0x000000080a027824 */ /* 0x008fc800078e0206 */
[----:B------:R-:W1:Y:S02]  /*12860*/  SYNCS.PHASECHK.TRANS64.TRYWAIT P0, [R2+URZ+0x60], R3 ;  /* 0x00006003020075a7 */ /* 0x000e64000800017f */
[----:B-1----:R-:W-:Y:S05]  /*12870*/  @!P0 BRA `(.L_x_502) ;  /* 0x0000003800ac8947 */ /* 0x002fea0003800000 */
.L_x_596:
[----:B------:R-:W-:Y:S05]  /*12880*/  BSYNC B2 ;  /* 0x0000000000027941 */ /* 0x000fea0003800000 */
.L_x_501:
[----:B------:R-:W-:Y:S01]  /*12890*/  BSSY B2, `(.L_x_503) ;  /* 0x000000b000027945 */ /* 0x000fe20003800000 */
[----:B------:R-:W-:Y:S02]  /*128a0*/  IMAD.MOV.U32 R12, RZ, RZ, 0x0 ;  /* 0x00000000ff0c7424 */ /* 0x000fe400078e00ff */
[----:B------:R-:W-:Y:S01]  /*128b0*/  IMAD.MOV.U32 R13, RZ, RZ, 0x14f00000 ;  /* 0x14f00000ff0d7424 */ /* 0x000fe200078e00ff */
[----:B------:R-:W-:Y:S06]  /*128c0*/  @P1 BRA `(.L_x_504) ;  /* 0x00000000001c1947 */ /* 0x000fec0003800000 */
[----:B------:R-:W2:Y:S01]  /*128d0*/  S2R R9, SR_TID.X ;  /* 0x0000000000097919 */ /* 0x000ea20000002100 */
[----:B-1----:R-:W-:-:S04]  /*128e0*/  IMAD.MOV.U32 R3, RZ, RZ, 0xa000 ;  /* 0x0000a000ff037424 */ /* 0x002fc800078e00ff */
[----:B------:R3:W-:Y:S01]  /*128f0*/  SYNCS.ARRIVE.TRANS64 RZ, [R2+URZ+0x50], R3 ;  /* 0x0000500302ff79a7 */ /* 0x0007e2000800003f */
[----:B--2---:R-:W-:-:S04]  /*12900*/  LOP3.LUT R9, R9, 0x1f, RZ, 0xc0, !PT ;  /* 0x0000001f09097812 */ /* 0x004fc800078ec0ff */
[----:B------:R-:W-:-:S13]  /*12910*/  ISETP.NE.AND P0, PT, R9, RZ, PT ;  /* 0x000000ff0900720c */ /* 0x000fda0003f05270 */
[----:B---3--:R-:W-:Y:S05]  /*12920*/  @!P0 BRA `(.L_x_504) ;  /* 0x0000000000048947 */ /* 0x008fea0003800000 */
[----:B------:R-:W-:Y:S01]  /*12930*/  BPT.TRAP 0x1 ;  /* 0x000000040000795c */ /* 0x000fe20000300000 */
.L_x_504:
[----:B------:R-:W-:Y:S05]  /*12940*/  BSYNC B2 ;  /* 0x0000000000027941 */ /* 0x000fea0003800000 */
.L_x_503:
[----:B-1----:R-:W2:Y:S01]  /*12950*/  LDL.LU R3, [R1+0x8] ;  /* 0x0000080001037983 */ /* 0x002ea20000300800 */
[----:B------:R-:W-:-:S03]  /*12960*/  R2UR UR10, R11 ;  /* 0x000000000b0a72ca */ /* 0x000fc600000e0000 */
[----:B------:R-:W3:Y:S04]  /*12970*/  LDL R10, [R1+0x18] ;  /* 0x00001800010a7983 */ /* 0x000ee80000100800 */
[----:B------:R-:W3:Y:S04]  /*12980*/  LDL.LU R9, [R1+0x14] ;  /* 0x0000140001097983 */ /* 0x000ee80000300800 */
[----:B------:R-:W2:Y:S01]  /*12990*/  LDL R11, [R1+0x4] ;  /* 0x00000400010b7983 */ /* 0x000ea20000100800 */
[----:B------:R-:W-:Y:S01]  /*129a0*/  R2UR UR6, R12 ;  /* 0x000000000c0672ca */ /* 0x000fe200000e0000 */
[----:B------:R-:W-:Y:S01]  /*129b0*/  UIADD3 UR4, UP0, UR36, 0x470, URZ ;  /* 0x0000047024047890 */ /* 0x000fe2000ff1e03f */
[----:B------:R-:W-:Y:S01]  /*129c0*/  R2UR UR7, R13 ;  /* 0x000000000d0772ca */ /* 0x000fe200000e0000 */
[----:B------:R-:W-:Y:S01]  /*129d0*/  VIADD R2, R2, 0x50 ;  /* 0x0000005002027836 */ /* 0x000fe20000000000 */
[----:B------:R-:W-:Y:S01]  /*129e0*/  PLOP3.LUT P0, PT, PT, PT, PT, 0x80, 0x0 ;  /* 0x000000000000781c */ /* 0x000fe20003f0f070 */
[----:B------:R-:W-:Y:S01]  /*129f0*/  UIADD3.X UR5, URZ, UR37, URZ, UP0, !UPT ;  /* 0x000000253f057290 */ /* 0x000fe200087fe43f */
[----:B---3--:R-:W-:-:S02]  /*12a00*/  IMAD R9, R9, 0x50, R10 ;  /* 0x0000005009097824 */ /* 0x008fc400078e020a */
[----:B--2---:R-:W-:-:S04]  /*12a10*/  IMAD R3, R3, 0xa000, R11 ;  /* 0x0000a00003037824 */ /* 0x004fc800078e020b */
[----:B------:R-:W-:-:S07]  /*12a20*/  VIADD R10, R3, 0x400 ;  /* 0x00000400030a7836 */ /* 0x000fce0000000000 */
.L_x_505:
        /* <DEDUP_REMOVED lines=10> */
[----:B-1----:R-:W-:Y:S05]  /*12ad0*/  @P0 BRA.U.ANY `(.L_x_505) ;  /* 0xfffffffd00d40947 */ /* 0x002fea000393ffff */
[----:B------:R-:W-:Y:S01]  /*12ae0*/  R2UR UR10, R17 ;  /* 0x00000000110a72ca */ /* 0x000fe200000e0000 */
[----:B------:R-:W-:Y:S01]  /*12af0*/  VIADD R10, R3, 0x2c00 ;  /* 0x00002c00030a7836 */ /* 0x000fe20000000000 */
[----:B------:R-:W-:Y:S02]  /*12b00*/  R2UR UR6, R12 ;  /* 0x000000000c0672ca */ /* 0x000fe400000e0000 */
[----:B------:R-:W-:Y:S02]  /*12b10*/  R2UR UR7, R13 ;  /* 0x000000000d0772ca */ /* 0x000fe400000e0000 */
[----:B------:R-:W-:-:S13]  /*12b20*/  PLOP3.LUT P0, PT, PT, PT, PT, 0x80, 0x0 ;  /* 0x000000000000781c */ /* 0x000fda0003f0f070 */
.L_x_506:
        /* <DEDUP_REMOVED lines=16> */
.L_x_507:
        /* <DEDUP_REMOVED lines=16> */
.L_x_508:
        /* <DEDUP_REMOVED lines=11> */
[----:B------:R1:W-:Y:S04]  /*12de0*/  STL [R1+0x14], R7 ;  /* 0x0000140701007387 */ /* 0x0003e80000100800 */
[----:B------:R1:W-:Y:S02]  /*12df0*/  STL [R1], R8 ;  /* 0x0000000801007387 */ /* 0x0003e40000100800 */
.L_x_491:
[----:B------:R-:W-:Y:S05]  /*12e00*/  BSYNC B1 ;  /* 0x0000000000017941 */ /* 0x000fea0003800000 */
.L_x_490:
        /* <DEDUP_REMOVED lines=8> */
[----:B------:R2:W-:Y:S04]  /*12e90*/  STL [R1+0x10], R10 ;  /* 0x0000100a01007387 */ /* 0x0005e80000100800 */
[----:B------:R2:W-:Y:S01]  /*12ea0*/  STL [R1+0x8], R11 ;  /* 0x0000080b01007387 */ /* 0x0005e20000100800 */
[----:B------:R-:W-:Y:S05]  /*12eb0*/  @!P1 BRA `(.L_x_510) ;  /* 0x0000000c00489947 */ /* 0x000fea0003800000 */
[----:B------:R-:W-:Y:S01]  /*12ec0*/  ULDC.64 UR4, c[0x0][0x418] ;  /* 0x0001060000047ab9 */ /* 0x000fe20000000a00 */
[----:B-1----:R-:W-:Y:S01]  /*12ed0*/  VIADD R7, R0, 0xffffffff ;  /* 0xffffffff00077836 */ /* 0x002fe20000000000 */
[----:B------:R-:W-:-:S04]  /*12ee0*/  ISETP.NE.U32.AND P0, PT, RZ, UR4, PT ;  /* 0x00000004ff007c0c */ /* 0x000fc8000bf05070 */
[----:B------:R-:W-:-:S13]  /*12ef0*/  ISETP.NE.AND.EX P0, PT, RZ, UR5, PT, P0 ;  /* 0x00000005ff007c0c */ /* 0x000fda000bf05300 */
[----:B------:R-:W-:Y:S05]  /*12f00*/  @!P0 BRA `(.L_x_511) ;  /* 0x0000000000508947 */ /* 0x000fea0003800000 */
[----:B------:R-:W3:Y:S01]  /*12f10*/  LDL R13, [R1+0x1c] ;  /* 0x00001c00010d7983 */ /* 0x000ee20000100800 */
[----:B------:R-:W1:Y:S01]  /*12f20*/  LDC R9, c[0x0][0x43c] ;  /* 0x00010f00ff097b82 */ /* 0x000e620000000800 */
[----:B------:R-:W-:Y:S02]  /*12f30*/  ULDC.64 UR6, c[0x0][0x428] ;  /* 0x00010a0000067ab9 */ /* 0x000fe40000000a00 */
[----:B------:R-:W4:Y:S01]  /*12f40*/  LDL R12, [R1+0xc] ;  /* 0x00000c00010c7983 */ /* 0x000f220000100800 */
[----:B------:R-:W-:Y:S01]  /*12f50*/  ULDC.64 UR8, c[0x0][0x208] ;  /* 0x0000820000087ab9 */ /* 0x000fe20000000a00 */
[----:B-1----:R-:W-:-:S13]  /*12f60*/  ISETP.NE.AND P0, PT, R9, 0x1, PT ;  /* 0x000000010900780c */ /* 0x002fda0003f05270 */
[----:B------:R-:W1:Y:S02]  /*12f70*/  @P0 LDC.64 R2, c[0x0][0x440] ;  /* 0x00011000ff020b82 */ /* 0x000e640000000a00 */
[----:B-1---5:R-:W-:Y:S01]  /*12f80*/  @P0 IMAD.HI.U32 R8, R7, R2, RZ ;  /* 0x0000000207080227 */ /* 0x022fe200078e00ff */
[----:B------:R-:W-:-:S04]  /*12f90*/  MOV R2, R7 ;  /* 0x0000000700027202 */ /* 0x000fc80000000f00 */
[----:B------:R-:W-:-:S05]  /*12fa0*/  @P0 SHF.R.U32.HI R2, RZ, R3, R8 ;  /* 0x00000003ff020219 */ /* 0x000fca0000011608 */
[----:B------:R-:W-:-:S04]  /*12fb0*/  IMAD.MOV R3, RZ, RZ, -R2 ;  /* 0x000000ffff037224 */ /* 0x000fc800078e0a02 */
[----:B------:R-:W-:Y:S01]  /*12fc0*/  IMAD R7, R9, R3, R7 ;  /* 0x0000000309077224 */ /* 0x000fe200078e0207 */
[----:B------:R-:W-:Y:S01]  /*12fd0*/  SHF.R.S32.HI R3, RZ, 0x1f, R2 ;  /* 0x0000001fff037819 */ /* 0x000fe20000011402 */
[----:B---3--:R-:W-:-:S04]  /*12fe0*/  IMAD R8, R13, UR6, RZ ;  /* 0x000000060d087c24 */ /* 0x008fc8000f8e02ff */
[C---:B----4-:R-:W-:Y:S02]  /*12ff0*/  IMAD R8, R12.reuse, UR7, R8 ;  /* 0x000000070c087c24 */ /* 0x050fe4000f8e0208 */
[----:B------:R-:W-:-:S04]  /*13000*/  IMAD.WIDE.U32 R2, R12, UR6, R2 ;  /* 0x000000060c027c25 */ /* 0x000fc8000f8e0002 */
[----:B------:R-:W-:Y:S01]  /*13010*/  IMAD.IADD R3, R8, 0x1, R3 ;  /* 0x0000000108037824 */ /* 0x000fe200078e0203 */
[----:B------:R-:W-:-:S04]  /*13020*/  LEA R8, P0, R2, UR4, 0x2 ;  /* 0x0000000402087c11 */ /* 0x000fc8000f8010ff */
[----:B------:R-:W-:-:S05]  /*13030*/  LEA.HI.X R9, R2, UR5, R3, 0x2, P0 ;  /* 0x0000000502097c11 */ /* 0x000fca00080f1403 */
[----:B------:R1:W5:Y:S04]  /*13040*/  LDG.E R8, desc[UR8][R8.64] ;  /* 0x0000000808087981 */ /* 0x000368000c1e1900 */
.L_x_511:
[----:B------:R-:W3:Y:S01]  /*13050*/  LDL R2, [R1+0x4] ;  /* 0x0000040001027983 */ /* 0x000ee20000100800 */
[----:B------:R-:W-:Y:S01]  /*13060*/  SHF.L.U32 R3, R10, 0x1f, RZ ;  /* 0x0000001f0a037819 */ /* 0x000fe200000006ff */
[----:B------:R-:W-:Y:S01]  /*13070*/  BSSY B2, `(.L_x_512) ;  /* 0x0000004000027945 */ /* 0x000fe20003800000 */
[----:B---3--:R-:W-:-:S04]  /*13080*/  IMAD R2, R11, 0x8, R2 ;  /* 0x000000080b027824 */ /* 0x008fc800078e0202 */
[----:B------:R-:W3:Y:S02]  /*13090*/  SYNCS.PHASECHK.TRANS64.TRYWAIT P0, [R2+URZ+0x38840], R3 ;  /* 0x03884003020075a7 */ /* 0x000ee4000800017f */
[----:B---3--:R-:W-:Y:S05]  /*130a0*/  @!P0 BRA `(.L_x_513) ;  /* 0x0000003000b48947 */ /* 0x008fea0003800000 */
.L_x_597:
[----:B------:R-:W-:Y:S05]  /*130b0*/  BSYNC B2 ;  /* 0x0000000000027941 */ /* 0x000fea0003800000 */
.L_x_512:
[----:B-1----:R-:W1:Y:S01]  /*130c0*/  S2R R9, SR_TID.X ;  /* 0x0000000000097919 */ /* 0x002e620000002100 */
[----:B------:R-:W-:Y:S01]  /*130d0*/  BSSY B2, `(.L_x_514) ;  /* 0x000000b000027945 */ /* 0x000fe20003800000 */
[----:B-1----:R-:W-:-:S04]  /*130e0*/  LOP3.LUT R9, R9, 0x7f, RZ, 0xc0, !PT ;  /* 0x0000007f09097812 */ /* 0x002fc800078ec0ff */
[----:B------:R-:W-:-:S13]  /*130f0*/  ISETP.NE.AND P1, PT, R9, RZ, PT ;  /* 0x000000ff0900720c */ /* 0x000fda0003f25270 */
[----:B------:R-:W-:Y:S05]  /*13100*/  @P1 BRA `(.L_x_515) ;  /* 0x00000000001c1947 */ /* 0x000fea0003800000 */
[----:B------:R-:W1:Y:S01]  /*13110*/  S2R R9, SR_TID.X ;  /* 0x0000000000097919 */ /* 0x000e620000002100 */
[----:B---3--:R-:W-:-:S04]  /*13120*/  IMAD.MOV.U32 R3, RZ, RZ, 0xa000 ;  /* 0x0000a000ff037424 */ /* 0x008fc800078e00ff */
[----:B------:R4:W-:Y:S01]  /*13130*/  SYNCS.ARRIVE.TRANS64 RZ, [R2+URZ+0x38830], R3 ;  /* 0x0388300302ff79a7 */ /* 0x0009e2000800003f */
[----:B-1----:R-:W-:-:S04]  /*13140*/  LOP3.LUT R9, R9, 0x1f, RZ, 0xc0, !PT ;  /* 0x0000001f09097812 */ /* 0x002fc800078ec0ff */
[----:B------:R-:W-:-:S13]  /*13150*/  ISETP.NE.AND P0, PT, R9, RZ, PT ;  /* 0x000000ff0900720c */ /* 0x000fda0003f05270 */
[----:B----4-:R-:W-:Y:S05]  /*13160*/  @!P0 BRA `(.L_x_515) ;  /* 0x0000000000048947 */ /* 0x010fea0003800000 */
[----:B------:R-:W-:Y:S01]  /*13170*/  BPT.TRAP 0x1 ;  /* 0x000000040000795c */ /* 0x000fe20000300000 */
.L_x_515:
[----:B------:R-:W-:Y:S05]  /*13180*/  BSYNC B2 ;  /* 0x0000000000027941 */ /* 0x000fea0003800000 */
.L_x_514:
[----:B------:R-:W4:Y:S04]  /*13190*/  LDL R9, [R1+0x8] ;  /* 0x0000080001097983 */ /* 0x000f280000100800 */
[----:B--2---:R-:W2:Y:S04]  /*131a0*/  LDL R10, [R1+0x4] ;  /* 0x00000400010a7983 */ /* 0x004ea80000100800 */
[----:B---3--:R-:W3:Y:S01]  /*131b0*/  LDL R2, [R1+0x18] ;  /* 0x0000180001027983 */ /* 0x008ee20000100800 */
[----:B------:R-:W-:-:S05]  /*131c0*/  IMAD.MOV.U32 R12, RZ, RZ, RZ ;  /* 0x000000ffff0c7224 */ /* 0x000fca00078e00ff */
[----:B------:R-:W-:Y:S01]  /*131d0*/  R2UR UR10, R12 ;  /* 0x000000000c0a72ca */ /* 0x000fe200000e0000 */
[----:B------:R-:W-:Y:S01]  /*131e0*/  UIADD3 UR4, UP0, UR36, 0x370, URZ ;  /* 0x0000037024047890 */ /* 0x000fe2000ff1e03f */
[----:B------:R-:W-:Y:S01]  /*131f0*/  PLOP3.LUT P0, PT, PT, PT, PT, 0x80, 0x0 ;  /* 0x000000000000781c */ /* 0x000fe20003f0f070 */
[----:B------:R-:W-:Y:S01]  /*13200*/  UMOV UR6, 0x0 ;  /* 0x0000000000067882 */ /* 0x000fe20000000000 */
[----:B------:R-:W-:Y:S01]  /*13210*/  UMOV UR7, 0x14f00000 ;  /* 0x14f0000000077882 */ /* 0x000fe20000000000 */
[----:B------:R-:W-:Y:S01]  /*13220*/  UIADD3.X UR5, URZ, UR37, URZ, UP0, !UPT ;  /* 0x000000253f057290 */ /* 0x000fe200087fe43f */
[C---:B----4-:R-:W-:Y:S02]  /*13230*/  IMAD R3, R9.reuse, 0x8, R6 ;  /* 0x0000000809037824 */ /* 0x050fe400078e0206 */
[----:B--2---:R-:W-:Y:S02]  /*13240*/  IMAD R9, R9, 0xa000, R10 ;  /* 0x0000a00009097824 */ /* 0x004fe400078e020a */
[----:B------:R-:W-:-:S02]  /*13250*/  VIADD R3, R3, 0x30 ;  /* 0x0000003003037836 */ /* 0x000fc40000000000 */
[----:B---3--:R-:W-:Y:S02]  /*13260*/  IMAD R2, R7, 0x50, R2 ;  /* 0x0000005007027824 */ /* 0x008fe400078e0202 */
[----:B------:R-:W-:-:S07]  /*13270*/  VIADD R10, R9, 0x24400 ;  /* 0x00024400090a7836 */ /* 0x000fce0000000000 */
.L_x_516:
        /* <DEDUP_REMOVED lines=16> */
.L_x_517:
        /* <DEDUP_REMOVED lines=16> */
.L_x_518:
        /* <DEDUP_REMOVED lines=16> */
.L_x_519:
        /* <DEDUP_REMOVED lines=10> */
[----:B------:R-:W-:Y:S01]  /*13620*/  SHF.L.U32 R5, R5, 0x1f, RZ ;  /* 0x0000001f05057819 */ /* 0x000fe200000006ff */
[----:B------:R-:W-:Y:S01]  /*13630*/  IMAD R2, R4, 0x8, R6 ;  /* 0x0000000804027824 */ /* 0x000fe200078e0206 */
[----:B------:R-:W-:Y:S03]  /*13640*/  BSSY B2, `(.L_x_520) ;  /* 0x0000003000027945 */ /* 0x000fe60003800000 */
[----:B------:R-:W1:Y:S02]  /*13650*/  SYNCS.PHASECHK.TRANS64.TRYWAIT P0, [R2+URZ+0x60], R5 ;  /* 0x00006005020075a7 */ /* 0x000e64000800017f */
[----:B-1----:R-:W-:Y:S05]  /*13660*/  @!P0 BRA `(.L_x_521) ;  /* 0x0000002c00588947 */ /* 0x002fea0003800000 */
.L_x_598:
[----:B------:R-:W-:Y:S05]  /*13670*/  BSYNC B2 ;  /* 0x0000000000027941 */ /* 0x000fea0003800000 */
.L_x_520:
[----:B------:R-:W-:Y:S01]  /*13680*/  BSSY B2, `(.L_x_522) ;  /* 0x000000b000027945 */ /* 0x000fe20003800000 */
[----:B------:R-:W-:Y:S02]  /*13690*/  IMAD.MOV.U32 R10, RZ, RZ, 0x0 ;  /* 0x00000000ff0a7424 */ /* 0x000fe400078e00ff */
[----:B------:R-:W-:Y:S01]  /*136a0*/  IMAD.MOV.U32 R11, RZ, RZ, 0x14f00000 ;  /* 0x14f00000ff0b7424 */ /* 0x000fe200078e00ff */
[----:B------:R-:W-:Y:S06]  /*136b0*/  @P1 BRA `(.L_x_523) ;  /* 0x00000000001c1947 */ /* 0x000fec0003800000 */
[----:B------:R-:W2:Y:S02]  /*136c0*/  S2R R3, SR_TID.X ;  /* 0x0000000000037919 */ /* 0x000ea40000002100 */
[----:B--2---:R-:W-:Y:S01]  /*136d0*/  LOP3.LUT R9, R3, 0x1f, RZ, 0xc0, !PT ;  /* 0x0000001f03097812 */ /* 0x004fe200078ec0ff */
[----:B------:R-:W-:-:S03]  /*136e0*/  IMAD.MOV.U32 R3, RZ, RZ, 0xa000 ;  /* 0x0000a000ff037424 */ /* 0x000fc600078e00ff */
[----:B------:R-:W-:Y:S01]  /*136f0*/  ISETP.NE.AND P0, PT, R9, RZ, PT ;  /* 0x000000ff0900720c */ /* 0x000fe20003f05270 */
[----:B------:R2:W-:-:S12]  /*13700*/  SYNCS.ARRIVE.TRANS64 RZ, [R2+URZ+0x50], R3 ;  /* 0x0000500302ff79a7 */ /* 0x0005d8000800003f */
[----:B--2---:R-:W-:Y:S05]  /*13710*/  @!P0 BRA `(.L_x_523) ;  /* 0x0000000000048947 */ /* 0x004fea0003800000 */
[----:B------:R-:W-:Y:S01]  /*13720*/  BPT.TRAP 0x1 ;  /* 0x000000040000795c */ /* 0x000fe20000300000 */
.L_x_523:
[----:B------:R-:W-:Y:S05]  /*13730*/  BSYNC B2 ;  /* 0x0000000000027941 */ /* 0x000fea0003800000 */
.L_x_522:
[----:B------:R-:W2:Y:S04]  /*13740*/  LDL R9, [R1+0x4] ;  /* 0x0000040001097983 */ /* 0x000ea80000100800 */
[----:B-1----:R-:W3:Y:S04]  /*13750*/  LDL R5, [R1+0x18] ;  /* 0x0000180001057983 */ /* 0x002ee80000100800 */
[----:B------:R-:W3:Y:S01]  /*13760*/  LDL.LU R3, [R1+0x14] ;  /* 0x0000140001037983 */ /* 0x000ee20000300800 */
[----:B------:R-:W-:Y:S01]  /*13770*/  R2UR UR10, R12 ;  /* 0x000000000c0a72ca */ /* 0x000fe200000e0000 */
[----:B------:R-:W-:Y:S01]  /*13780*/  UIADD3 UR4, UP0, UR36, 0x470, URZ ;  /* 0x0000047024047890 */ /* 0x000fe2000ff1e03f */
[----:B------:R-:W-:Y:S01]  /*13790*/  R2UR UR6, R10 ;  /* 0x000000000a0672ca */ /* 0x000fe200000e0000 */
[----:B------:R-:W-:Y:S01]  /*137a0*/  VIADD R2, R2, 0x50 ;  /* 0x0000005002027836 */ /* 0x000fe20000000000 */
[----:B------:R-:W-:Y:S01]  /*137b0*/  R2UR UR7, R11 ;  /* 0x000000000b0772ca */ /* 0x000fe200000e0000 */
[----:B------:R-:W-:Y:S01]  /*137c0*/  UIADD3.X UR5, URZ, UR37, URZ, UP0, !UPT ;  /* 0x000000253f057290 */ /* 0x000fe200087fe43f */
[----:B------:R-:W-:Y:S01]  /*137d0*/  PLOP3.LUT P0, PT, PT, PT, PT, 0x80, 0x0 ;  /* 0x000000000000781c */ /* 0x000fe20003f0f070 */
[----:B--2---:R-:W-:-:S02]  /*137e0*/  IMAD R4, R4, 0xa000, R9 ;  /* 0x0000a00004047824 */ /* 0x004fc400078e0209 */
[----:B---3--:R-:W-:Y:S02]  /*137f0*/  IMAD R3, R3, 0x50, R5 ;  /* 0x0000005003037824 */ /* 0x008fe400078e0205 */
[----:B------:R-:W-:-:S08]  /*13800*/  VIADD R5, R4, 0x400 ;  /* 0x0000040004057836 */ /* 0x000fd00000000000 */
.L_x_524:
        /* <DEDUP_REMOVED lines=16> */
.L_x_525:
        /* <DEDUP_REMOVED lines=16> */
.L_x_526:
        /* <DEDUP_REMOVED lines=16> */
.L_x_527:
        /* <DEDUP_REMOVED lines=13> */
.L_x_510:
[----:B------:R-:W-:Y:S05]  /*13be0*/  BSYNC B1 ;  /* 0x0000000000017941 */ /* 0x000fea0003800000 */
.L_x_509:
[C---:B------:R-:W-:Y:S01]  /*13bf0*/  ISETP.GT.AND P0, PT, R0.reuse, 0x1, PT ;  /* 0x000000010000780c */ /* 0x040fe20003f04270 */
[----:B------:R-:W-:-:S12]  /*13c00*/  VIADD R0, R0, 0xfffffffe ;  /* 0xfffffffe00007836 */ /* 0x000fd80000000000 */
[----:B------:R-:W-:Y:S05]  /*13c10*/  @P0 BRA `(.L_x_528) ;  /* 0xffffffe000fc0947 */ /* 0x000fea000383ffff */
.L_x_468:
[----:B------:R-:W-:Y:S05]  /*13c20*/  BSYNC B0 ;  /* 0x0000000000007941 */ /* 0x000fea0003800000 */
.L_x_467:
[----:B------:R-:W4:Y:S01]  /*13c30*/  S2R R2, SR_TID.X ;  /* 0x0000000000027919 */ /* 0x000f220000002100 */
[----:B------:R-:W-:Y:S01]  /*13c40*/  BSSY B0, `(.L_x_529) ;  /* 0x0000011000007945 */ /* 0x000fe20003800000 */
[----:B----4-:R-:W-:-:S04]  /*13c50*/  LOP3.LUT R3, R2, 0x7f, RZ, 0xc0, !PT ;  /* 0x0000007f02037812 */ /* 0x010fc800078ec0ff */
[----:B------:R-:W-:-:S13]  /*13c60*/  ISETP.NE.AND P0, PT, R3, RZ, PT ;  /* 0x000000ff0300720c */ /* 0x000fda0003f05270 */
[----:B------:R-:W-:Y:S05]  /*13c70*/  @P0 BRA `(.L_x_530) ;  /* 0x0000000000340947 */ /* 0x000fea0003800000 */
[----:B------:R-:W4:Y:S01]  /*13c80*/  S2R R2, SR_LANEID ;  /* 0x0000000000027919 */ /* 0x000f220000000000 */
[----:B------:R-:W-:Y:S01]  /*13c90*/  VOTEU.ANY UR4, UPT, PT ;  /* 0x0000000000047886 */ /* 0x000fe200038e0100 */
[----:B-1----:R-:W1:Y:S01]  /*13ca0*/  LDC.64 R4, c[0x0][0xc60] ;  /* 0x00031800ff047b82 */ /* 0x002e620000000a00 */
[----:B------:R-:W4:Y:S01]  /*13cb0*/  FLO.U32 R0, UR4 ;  /* 0x0000000400007d00 */ /* 0x000f2200080e0000 */
[----:B------:R-:W-:Y:S01]  /*13cc0*/  ULDC.64 UR6, c[0x0][0x208] ;  /* 0x0000820000067ab9 */ /* 0x000fe20000000a00 */
[----:B----4-:R-:W-:-:S06]  /*13cd0*/  ISETP.EQ.U32.AND P0, PT, R0, R2, PT ;  /* 0x000000020000720c */ /* 0x010fcc0003f02070 */
[----:B------:R-:W1:Y:S07]  /*13ce0*/  POPC R2, UR4 ;  /* 0x0000000400027d09 */ /* 0x000e6e0008000000 */
[----:B-1----:R-:W4:Y:S04]  /*13cf0*/  @P0 ATOMG.E.ADD.STRONG.GPU PT, R2, desc[UR6][R4.64], R2 ;  /* 0x00000002040209a8 */ /* 0x002f2800081ee1c6 */
[----:B----4-:R1:W4:Y:S02]  /*13d00*/  SHFL.IDX PT, R2, R2, R0, 0x1f ;  /* 0x00001f0002027589 */ /* 0x01032400000e0000 */
[----:B-1----:R-:W1:Y:S02]  /*13d10*/  S2R R0, SR_LTMASK ;  /* 0x0000000000007919 */ /* 0x002e640000003900 */
[----:B-1----:R-:W-:-:S06]  /*13d20*/  LOP3.LUT R0, R0, UR4, RZ, 0xc0, !PT ;  /* 0x0000000400007c12 */ /* 0x002fcc000f8ec0ff */
[----:B------:R-:W4:Y:S02]  /*13d30*/  POPC R0, R0 ;  /* 0x0000000000007309 */ /* 0x000f240000000000 */
[----:B----4-:R-:W-:-:S07]  /*13d40*/  IADD3 R16, R2, UR38, R0 ;  /* 0x0000002602107c10 */ /* 0x010fce000fffe000 */
.L_x_530:
[----:B------:R-:W-:Y:S05]  /*13d50*/  BSYNC B0 ;  /* 0x0000000000007941 */ /* 0x000fea0003800000 */
.L_x_529:
[----:B------:R-:W4:Y:S01]  /*13d60*/  LDL.LU R0, [R1+0x20] ;  /* 0x0000200001007983 */ /* 0x000f220000300800 */
[----:B------:R-:W-:Y:S01]  /*13d70*/  BSSY B0, `(.L_x_531) ;  /* 0x0000060000007945 */ /* 0x000fe20003800000 */
[----:B----4-:R-:W-:-:S13]  /*13d80*/  ISETP.NE.AND P0, PT, R0, RZ, PT ;  /* 0x000000ff0000720c */ /* 0x010fda0003f05270 */
[----:B------:R-:W-:Y:S05]  /*13d90*/  @!P0 BRA `(.L_x_532) ;  /* 0x0000000400748947 */ /* 0x000fea0003800000 */
[----:B------:R-:W4:Y:S04]  /*13da0*/  LDL R4, [R1+0x4] ;  /* 0x0000040001047983 */ /* 0x000f280000100800 */
[----:B------:R-:W4:Y:S04]  /*13db0*/  LDL R2, [R1+0x8] ;  /* 0x0000080001027983 */ /* 0x000f280000100800 */
[----:B------:R-:W2:Y:S01]  /*13dc0*/  LDL R0, [R1+0x10] ;  /* 0x0000100001007983 */ /* 0x000ea20000100800 */
[----:B------:R-:W-:Y:S01]  /*13dd0*/  BSSY B1, `(.L_x_533) ;  /* 0x0000006000017945 */ /* 0x000fe20003800000 */
[----:B------:R-:W-:Y:S01]  /*13de0*/  ISETP.NE.AND P1, PT, R3, RZ, PT ;  /* 0x000000ff0300720c */ /* 0x000fe20003f25270 */
[----:B----4-:R-:W-:Y:S01]  /*13df0*/  IMAD R2, R2, 0x8, R4 ;  /* 0x0000000802027824 */ /* 0x010fe200078e0204 */
[----:B--2---:R-:W-:-:S04]  /*13e00*/  SHF.L.U32 R0, R0, 0x1f, RZ ;  /* 0x0000001f00007819 */ /* 0x004fc800000006ff */
[----:B------:R-:W2:Y:S02]  /*13e10*/  SYNCS.PHASECHK.TRANS64.TRYWAIT P0, [R2+URZ+0x38860], R0 ;  /* 0x03886000020075a7 */ /* 0x000ea4000800017f */
[----:B--2---:R-:W-:Y:S05]  /*13e20*/  @!P0 BRA `(.L_x_534) ;  /* 0x00000024007c8947 */ /* 0x004fea0003800000 */
.L_x_599:
[----:B------:R-:W-:Y:S05]  /*13e30*/  BSYNC B1 ;  /* 0x0000000000017941 */ /* 0x000fea0003800000 */
.L_x_533:
[----:B------:R-:W-:Y:S04]  /*13e40*/  BSSY B1, `(.L_x_535) ;  /* 0x0000009000017945 */ /* 0x000fe80003800000 */
[----:B------:R-:W-:Y:S05]  /*13e50*/  @P1 BRA `(.L_x_536) ;  /* 0x00000000001c1947 */ /* 0x000fea0003800000 */
[----:B------:R-:W4:Y:S01]  /*13e60*/  S2R R3, SR_TID.X ;  /* 0x0000000000037919 */ /* 0x000f220000002100 */
[----:B--2---:R-:W-:-:S04]  /*13e70*/  IMAD.MOV.U32 R0, RZ, RZ, 0xa000 ;  /* 0x0000a000ff007424 */ /* 0x004fc800078e00ff */
[----:B------:R2:W-:Y:S01]  /*13e80*/  SYNCS.ARRIVE.TRANS64 RZ, [R2+URZ+0x38850], R0 ;  /* 0x0388500002ff79a7 */ /* 0x0005e2000800003f */
[----:B----4-:R-:W-:-:S04]  /*13e90*/  LOP3.LUT R3, R3, 0x1f, RZ, 0xc0, !PT ;  /* 0x0000001f03037812 */ /* 0x010fc800078ec0ff */
[----:B------:R-:W-:-:S13]  /*13ea0*/  ISETP.NE.AND P0, PT, R3, RZ, PT ;  /* 0x000000ff0300720c */ /* 0x000fda0003f05270 */
[----:B--2---:R-:W-:Y:S05]  /*13eb0*/  @!P0 BRA `(.L_x_536) ;  /* 0x0000000000048947 */ /* 0x004fea0003800000 */
[----:B------:R-:W-:Y:S01]  /*13ec0*/  BPT.TRAP 0x1 ;  /* 0x000000040000795c */ /* 0x000fe20000300000 */
.L_x_536:
[----:B------:R-:W-:Y:S05]  /*13ed0*/  BSYNC B1 ;  /* 0x0000000000017941 */ /* 0x000fea0003800000 */
.L_x_535:
[----:B-1----:R-:W4:Y:S04]  /*13ee0*/  LDL R5, [R1+0x4] ;  /* 0x0000040001057983 */ /* 0x002f280000100800 */
[----:B--2---:R-:W4:Y:S04]  /*13ef0*/  LDL R0, [R1+0x8] ;  /* 0x0000080001007983 */ /* 0x004f280000100800 */
[----:B------:R-:W2:Y:S04]  /*13f00*/  LDL.LU R4, [R1+0x18] ;  /* 0x0000180001047983 */ /* 0x000ea80000300800 */
[----:B------:R-:W2:Y:S01]  /*13f10*/  LDL R3, [R1+0x14] ;  /* 0x0000140001037983 */ /* 0x000ea20000100800 */
[----:B------:R-:W-:Y:S01]  /*13f20*/  UIADD3 UR4, UP0, UR36, 0x470, URZ ;  /* 0x0000047024047890 */ /* 0x000fe2000ff1e03f */
[----:B------:R-:W-:Y:S01]  /*13f30*/  PLOP3.LUT P0, PT, PT, PT, PT, 0x80, 0x0 ;  /* 0x000000000000781c */ /* 0x000fe20003f0f070 */
[----:B------:R-:W-:Y:S01]  /*13f40*/  VIADD R2, R2, 0x38850 ;  /* 0x0003885002027836 */ /* 0x000fe20000000000 */
[----:B------:R-:W-:Y:S01]  /*13f50*/  UMOV UR6, 0x0 ;  /* 0x0000000000067882 */ /* 0x000fe20000000000 */
[----:B------:R-:W-:Y:S01]  /*13f60*/  UIADD3.X UR5, URZ, UR37, URZ, UP0, !UPT ;  /* 0x000000253f057290 */ /* 0x000fe200087fe43f */
[----:B------:R-:W-:Y:S01]  /*13f70*/  UMOV UR7, 0x14f00000 ;  /* 0x14f0000000077882 */ /* 0x000fe20000000000 */
[----:B------:R-:W-:Y:S01]  /*13f80*/  UMOV UR10, URZ ;  /* 0x0000003f000a7c82 */ /* 0x000fe20008000000 */
[----:B----4-:R-:W-:-:S02]  /*13f90*/  IMAD R0, R0, 0xa000, R5 ;  /* 0x0000a00000007824 */ /* 0x010fc400078e0205 */
[----:B--2---:R-:W-:Y:S02]  /*13fa0*/  IMAD R3, R3, 0x50, R4 ;  /* 0x0000005003037824 */ /* 0x004fe400078e0204 */
[----:B------:R-:W-:-:S07]  /*13fb0*/  VIADD R4, R0, 0x400 ;  /* 0x0000040000047836 */ /* 0x000fce0000000000 */
.L_x_537:
        /* <DEDUP_REMOVED lines=11> */
[----:B------:R-:W-:Y:S01]  /*14070*/  PLOP3.LUT P0, PT, PT, PT, PT, 0x80, 0x0 ;  /* 0x000000000000781c */ /* 0x000fe20003f0f070 */
[----:B------:R-:W-:Y:S01]  /*14080*/  VIADD R4, R0, 0x2c00 ;  /* 0x00002c0000047836 */ /* 0x000fe20000000000 */
[----:B------:R-:W-:Y:S01]  /*14090*/  UMOV UR6, 0x0 ;  /* 0x0000000000067882 */ /* 0x000fe20000000000 */
[----:B------:R-:W-:Y:S01]  /*140a0*/  UMOV UR7, 0x14f00000 ;  /* 0x14f0000000077882 */ /* 0x000fe20000000000 */
[----:B------:R-:W-:-:S09]  /*140b0*/  UMOV UR10, 0x40 ;  /* 0x00000040000a7882 */ /* 0x000fd20000000000 */
.L_x_538:
        /* <DEDUP_REMOVED lines=16> */
.L_x_539:
        /* <DEDUP_REMOVED lines=16> */
.L_x_540:
        /* <DEDUP_REMOVED lines=10> */
[----:B----4-:R-:W-:Y:S05]  /*14360*/  @P0 BRA.U.ANY `(.L_x_540) ;  /* 0xfffffffd00d40947 */ /* 0x010fea000393ffff */
.L_x_532:
[----:B------:R-:W-:Y:S05]  /*14370*/  BSYNC B0 ;  /* 0x0000000000007941 */ /* 0x000fea0003800000 */
.L_x_531:
[----:B-1----:R-:W4:Y:S04]  /*14380*/  LDL.LU R5, [R1+0x8] ;  /* 0x0000080001057983 */ /* 0x002f280000300800 */
[----:B------:R-:W2:Y:S01]  /*14390*/  LDL.LU R4, [R1+0x10] ;  /* 0x0000100001047983 */ /* 0x000ea20000300800 */
[----:B----4-:R-:W-:-:S05]  /*143a0*/  VIADD R0, R5, 0x1 ;  /* 0x0000000105007836 */ /* 0x010fca0000000000 */
[----:B------:R-:W-:-:S04]  /*143b0*/  ISETP.NE.AND P0, PT, R0, 0x2, PT ;  /* 0x000000020000780c */ /* 0x000fc80003f05270 */
[----:B------:R-:W-:Y:S02]  /*143c0*/  SEL R2, RZ, 0x1, P0 ;  /* 0x00000001ff027807 */ /* 0x000fe40000000000 */
[----:B------:R-:W-:Y:S02]  /*143d0*/  SEL R0, R0, RZ, P0 ;  /* 0x000000ff00007207 */ /* 0x000fe40000000000 */
[----:B--2---:R-:W-:-:S03]  /*143e0*/  LOP3.LUT R4, R4, R2, RZ, 0x3c, !PT ;  /* 0x0000000204047212 */ /* 0x004fc600078e3cff */
[----:B------:R1:W-:Y:S04]  /*143f0*/  STL [R1+0x8], R0 ;  /* 0x0000080001007387 */ /* 0x0003e80000100800 */
[----:B------:R1:W-:Y:S02]  /*14400*/  STL [R1+0x10], R4 ;  /* 0x0000100401007387 */ /* 0x0003e40000100800 */
.L_x_447:
[----:B------:R-:W-:Y:S05]  /*14410*/  BSYNC B7 ;  /* 0x0000000000077941 */ /* 0x000fea0003800000 */
.L_x_445:
[----:B-1-3--:R-:W3:Y:S02]  /*14420*/  LDL R0, [R1+0x58] ;  /* 0x0000580001007983 */ /* 0x00aee40000100800 */
[----:B---3--:R-:W-:-:S13]  /*14430*/  ISETP.NE.AND P0, PT, R0, RZ, PT ;  /* 0x000000ff0000720c */ /* 0x008fda0003f05270 */
[----:B------:R-:W-:Y:S05]  /*14440*/  @!P0 BRA `(.L_x_541) ;  /* 0x0000000000288947 */ /* 0x000fea0003800000 */
[----:B------:R-:W-:Y:S05]  /*14450*/  WARPSYNC.ALL ;  /* 0x0000000000007948 */ /* 0x000fea0003800000 */
[----:B------:R-:W1:Y:S08]  /*14460*/  S2UR UR5, SR_CgaCtaId ;  /* 0x00000000000579c3 */ /* 0x000e700000008800 */
[----:B------:R-:W-:Y:S06]  /*14470*/  BAR.SYNC.DEFER_BLOCKING 0x5, 0x180 ;  /* 0x0146000000007b1d */ /* 0x000fec0000010000 */
[----:B------:R-:W-:-:S02]  /*14480*/  UMOV UR4, 0x400 ;  /* 0x0000040000047882 */ /* 0x000fc40000000000 */
[----:B-1----:R-:W-:-:S06]  /*14490*/  ULEA UR4, UR5, UR4, 0x18 ;  /* 0x0000000405047291 */ /* 0x002fcc000f8ec03f */
[----:B------:R-:W-:-:S05]  /*144a0*/  IMAD.U32 R0, RZ, RZ, UR4 ;  /* 0x00000004ff007e24 */ /* 0x000fca000f8e00ff */
[----:B------:R3:W4:Y:S04]  /*144b0*/  LDS.128 R16, [R0+0x388d0] ;  /* 0x0388d00000107984 */ /* 0x0007280000000c00 */
[----:B------:R3:W-:Y:S01]  /*144c0*/  STL [R1+0x4], R0 ;  /* 0x0000040001007387 */ /* 0x0007e20000100800 */
[----:B------:R-:W-:Y:S06]  /*144d0*/  BAR.ARV 0x4, 0x180 ;  /* 0x0106000000007b1d */ /* 0x000fec0000002000 */
[----:B------:R-:W-:Y:S05]  /*144e0*/  BRA `(.L_x_542) ;  /* 0x0000000800507947 */ /* 0x000fea0003800000 */
.L_x_541:
[----:B------:R-:W2:Y:S01]  /*144f0*/  S2R R0, SR_TID.X ;  /* 0x0000000000007919 */ /* 0x000ea20000002100 */
[----:B------:R-:W-:Y:S01]  /*14500*/  UMOV UR4, 0xffffffff ;  /* 0xffffffff00047882 */ /* 0x000fe20000000000 */
[----:B--2---:R-:W-:-:S04]  /*14510*/  LOP3.LUT R7, R0, 0x1f, RZ, 0xc0, !PT ;  /* 0x0000001f00077812 */ /* 0x004fc800078ec0ff */
[----:B------:R-:W-:Y:S01]  /*14520*/  ISETP.NE.AND P0, PT, R7, 0x1f, PT ;  /* 0x0000001f0700780c */ /* 0x000fe20003f05270 */
[----:B------:R-:W-:-:S12]  /*14530*/  BRA.DIV UR4, `(.L_x_543) ;  /* 0x0000001e04cc7947 */ /* 0x000fd8000b800000 */
[----:B------:R-:W-:Y:S01]  /*14540*/  IMAD.IADD R0, R19, 0x1, R7 ;  /* 0x0000000113007824 */ /* 0x000fe200078e0207 */
[----:B------:R-:W-:Y:S01]  /*14550*/  ULDC UR4, c[0x0][0xc3c] ;  /* 0x00030f0000047ab9 */ /* 0x000fe20000000800 */
[----:B------:R-:W-:-:S03]  /*14560*/  ULDC.64 UR6, c[0x0][0x208] ;  /* 0x0000820000067ab9 */ /* 0x000fc60000000a00 */
[----:B------:R-:W-:-:S13]  /*14570*/  ISETP.GE.OR P1, PT, R0, UR4, !P0 ;  /* 0x0000000400007c0c */ /* 0x000fda000c726670 */
[----:B------:R-:W1:Y:S02]  /*14580*/  @!P1 LDC.64 R2, c[0x0][0xc80] ;  /* 0x00032000ff029b82 */ /* 0x000e640000000a00 */
[----:B-1----:R-:W-:-:S06]  /*14590*/  @!P1 IMAD.WIDE R2, R0, 0x4, R2 ;  /* 0x0000000400029825 */ /* 0x002fcc00078e0202 */
[----:B------:R1:W2:Y:S01]  /*145a0*/  @!P1 LDG.E R3, desc[UR6][R2.64] ;  /* 0x0000000602039981 */ /* 0x0002a2000c1e1900 */
[C---:B------:R-:W-:Y:S02]  /*145b0*/  ISETP.GE.U32.AND P2, PT, R7.reuse, 0x2, PT ;  /* 0x000000020700780c */ /* 0x040fe40003f46070 */
[C---:B------:R-:W-:Y:S01]  /*145c0*/  ISETP.GE.U32.AND P3, PT, R7.reuse, 0x4, PT ;  /* 0x000000040700780c */ /* 0x040fe20003f66070 */
[----:B------:R-:W-:Y:S01]  /*145d0*/  SHFL.IDX PT, R0, R16, RZ, 0x1f ;  /* 0x00001fff10007589 */ /* 0x000fe200000e0000 */
[C---:B------:R-:W-:Y:S02]  /*145e0*/  ISETP.GE.U32.AND P4, PT, R7.reuse, 0x8, PT ;  /* 0x000000080700780c */ /* 0x040fe40003f86070 */
[C---:B------:R-:W-:Y:S01]  /*145f0*/  ISETP.GE.U32.AND P5, PT, R7.reuse, 0x10, PT ;  /* 0x000000100700780c */ /* 0x040fe20003fa6070 */
[----:B------:R-:W-:Y:S01]  /*14600*/  SHFL.IDX PT, R4, R16, 0x1, 0x1f ;  /* 0x00201f0010047f89 */ /* 0x000fe200000e0000 */
[----:B-1----:R-:W-:Y:S01]  /*14610*/  MOV R2, RZ ;  /* 0x000000ff00027202 */ /* 0x002fe20000000f00 */
[----:B--2---:R-:W-:Y:S01]  /*14620*/  @!P1 IMAD.MOV.U32 R2, RZ, RZ, R3 ;  /* 0x000000ffff029224 */ /* 0x004fe200078e0003 */
[----:B------:R-:W-:-:S04]  /*14630*/  ISETP.NE.AND P1, PT, R7, RZ, PT ;  /* 0x000000ff0700720c */ /* 0x000fc80003f25270 */
        /* <DEDUP_REMOVED lines=15> */
[----:B------:R1:W2:Y:S02]  /*14730*/  SHFL.IDX PT, R6, R3, 0x1f, 0x1f ;  /* 0x03e01f0003067f89 */ /* 0x0002a400000e0000 */
.L_x_609:
[----:B------:R-:W-:Y:S02]  /*14740*/  ULDC UR4, c[0x0][0xc38] ;  /* 0x00030e0000047ab9 */ /* 0x000fe40000000800 */
[----:B------:R-:W-:-:S04]  /*14750*/  IMAD.U32 R16, RZ, RZ, UR4 ;  /* 0x00000004ff107e24 */ /* 0x000fc8000f8e00ff */
[----:B--2---:R-:W-:-:S04]  /*14760*/  IMAD R6, R6, R16, RZ ;  /* 0x0000001006067224 */ /* 0x004fc800078e02ff */
[----:B------:R-:W-:-:S05]  /*14770*/  IMAD.IADD R4, R4, 0x1, R6 ;  /* 0x0000000104047824 */ /* 0x000fca00078e0206 */
[----:B------:R-:W-:-:S13]  /*14780*/  ISETP.GT.AND P6, PT, R4, R0, PT ;  /* 0x000000000400720c */ /* 0x000fda0003fc4270 */
[----:B------:R-:W-:Y:S05]  /*14790*/  @P6 BRA `(.L_x_544) ;  /* 0x0000000000a06947 */ /* 0x000fea0003800000 */
.L_x_549:
[----:B------:R-:W2:Y:S01]  /*147a0*/  LDC R2, c[0x0][0xc3c] ;  /* 0x00030f00ff027b82 */ /* 0x000ea20000000800 */
[----:B------:R-:W-:-:S05]  /*147b0*/  VIADD R19, R19, 0x1f ;  /* 0x0000001f13137836 */ /* 0x000fca0000000000 */
[----:B--2---:R-:W-:-:S13]  /*147c0*/  ISETP.GE.AND P6, PT, R19, R2, PT ;  /* 0x000000021300720c */ /* 0x004fda0003fc6270 */
[----:B------:R-:W-:Y:S05]  /*147d0*/  @P6 BRA `(.L_x_545) ;  /* 0x0000000400486947 */ /* 0x000fea0003800000 */
[----:B-1----:R-:W1:Y:S01]  /*147e0*/  S2R R3, SR_TID.X ;  /* 0x0000000000037919 */ /* 0x002e620000002100 */
[----:B------:R-:W-:Y:S01]  /*147f0*/  BSSY B0, `(.L_x_546) ;  /* 0x000000a000007945 */ /* 0x000fe20003800000 */
[----:B-1----:R-:W-:-:S05]  /*14800*/  LOP3.LUT R3, R3, 0x1f, RZ, 0xc0, !PT ;  /* 0x0000001f03037812 */ /* 0x002fca00078ec0ff */
[----:B------:R-:W-:-:S05]  /*14810*/  IMAD.IADD R5, R19, 0x1, R3 ;  /* 0x0000000113057824 */ /* 0x000fca00078e0203 */
[----:B------:R-:W-:Y:S01]  /*14820*/  ISETP.GE.OR P6, PT, R5, R2, !P0 ;  /* 0x000000020500720c */ /* 0x000fe200047c6670 */
[----:B------:R-:W-:-:S12]  /*14830*/  IMAD.MOV.U32 R2, RZ, RZ, RZ ;  /* 0x000000ffff027224 */ /* 0x000fd800078e00ff */
[----:B------:R-:W-:Y:S05]  /*14840*/  @P6 BRA `(.L_x_547) ;  /* 0x0000000000106947 */ /* 0x000fea0003800000 */
[----:B------:R-:W1:Y:S01]  /*14850*/  LDC.64 R2, c[0x0][0xc80] ;  /* 0x00032000ff027b82 */ /* 0x000e620000000a00 */
[----:B------:R-:W-:Y:S01]  /*14860*/  ULDC.64 UR4, c[0x0][0x208] ;  /* 0x0000820000047ab9 */ /* 0x000fe20000000a00 */
[----:B-1----:R-:W-:-:S06]  /*14870*/  IMAD.WIDE R2, R5, 0x4, R2 ;  /* 0x0000000405027825 */ /* 0x002fcc00078e0202 */
[----:B------:R1:W5:Y:S02]  /*14880*/  LDG.E R2, desc[UR4][R2.64] ;  /* 0x0000000402027981 */ /* 0x000364000c1e1900 */
.L_x_547:
[----:B------:R-:W-:Y:S05]  /*14890*/  BSYNC B0 ;  /* 0x0000000000007941 */ /* 0x000fea0003800000 */
.L_x_546:
[----:B------:R-:W-:-:S03]  /*148a0*/  UMOV UR4, 0xffffffff ;  /* 0xffffffff00047882 */ /* 0x000fc60000000000 */
[----:B------:R-:W-:Y:S05]  /*148b0*/  BRA.DIV UR4, `(.L_x_548) ;  /* 0x00000022042c7947 */ /* 0x000fea000b800000 */
[----:B-1---5:R-:W1:Y:S02]  /*148c0*/  SHFL.UP PT, R3, R2, 0x1, RZ ;  /* 0x0420000002037989 */ /* 0x022e6400000e00ff */
        /* <DEDUP_REMOVED lines=15> */
.L_x_617:
[----:B------:R-:W-:Y:S02]  /*149c0*/  ULDC UR4, c[0x0][0xc38] ;  /* 0x00030e0000047ab9 */ /* 0x000fe40000000800 */
[----:B------:R-:W-:-:S04]  /*149d0*/  IMAD.U32 R16, RZ, RZ, UR4 ;  /* 0x00000004ff107e24 */ /* 0x000fc8000f8e00ff */
[----:B--2---:R-:W-:-:S04]  /*149e0*/  IMAD R6, R6, R16, RZ ;  /* 0x0000001006067224 */ /* 0x004fc800078e02ff */
[----:B------:R-:W-:-:S05]  /*149f0*/  IMAD.IADD R4, R6, 0x1, R4 ;  /* 0x0000000106047824 */ /* 0x000fca00078e0204 */
[----:B------:R-:W-:-:S13]  /*14a00*/  ISETP.GT.AND P6, PT, R4, R0, PT ;  /* 0x000000000400720c */ /* 0x000fda0003fc4270 */
[----:B------:R-:W-:Y:S05]  /*14a10*/  @!P6 BRA `(.L_x_549) ;  /* 0xfffffffc0060e947 */ /* 0x000fea000383ffff */
.L_x_544:
[----:B------:R-:W-:Y:S01]  /*14a20*/  IMAD.IADD R6, R4, 0x1, -R6 ;  /* 0x0000000104067824 */ /* 0x000fe200078e0a06 */
[----:B------:R-:W-:-:S03]  /*14a30*/  UMOV UR4, 0xffffffff ;  /* 0xffffffff00047882 */ /* 0x000fc60000000000 */
[----:B------:R-:W-:-:S05]  /*14a40*/  IMAD R4, R3, R16, R6 ;  /* 0x0000001003047224 */ /* 0x000fca00078e0206 */
[----:B------:R-:W-:Y:S01]  /*14a50*/  ISETP.GT.AND P6, PT, R4, R0, PT ;  /* 0x000000000400720c */ /* 0x000fe20003fc4270 */
[----:B------:R-:W-:-:S12]  /*14a60*/  BRA.DIV UR4, `(.L_x_550) ;  /* 0x0000002204987947 */ /* 0x000fd8000b800000 */
[----:B------:R-:W-:-:S04]  /*14a70*/  VOTE.ANY R5, PT, !P6 ;  /* 0x0000000000057806 */ /* 0x000fc800070e0100 */
[----:B------:R-:W2:Y:S02]  /*14a80*/  POPC R4, R5 ;  /* 0x0000000500047309 */ /* 0x000ea40000000000 */
[----:B--2---:R2:W3:Y:S02]  /*14a90*/  SHFL.IDX PT, R17, R2, R4, 0x1f ;  /* 0x00001f0402117589 */ /* 0x0044e400000e0000 */
.L_x_621:
[----:B------:R-:W-:Y:S01]  /*14aa0*/  ISETP.NE.AND P0, PT, R5, RZ, PT ;  /* 0x000000ff0500720c */ /* 0x000fe20003f05270 */
[----:B--2---:R-:W-:-:S12]  /*14ab0*/  IMAD.MOV.U32 R2, RZ, RZ, RZ ;  /* 0x000000ffff027224 */ /* 0x004fd800078e00ff */
[----:B------:R-:W-:Y:S05]  /*14ac0*/  @!P0 BRA `(.L_x_551) ;  /* 0x0000000000108947 */ /* 0x000fea0003800000 */
[----:B------:R-:W-:Y:S01]  /*14ad0*/  UMOV UR4, 0xffffffff ;  /* 0xffffffff00047882 */ /* 0x000fe20000000000 */
[----:B------:R-:W-:Y:S02]  /*14ae0*/  VIADD R12, R4, 0xffffffff ;  /* 0xffffffff040c7836 */ /* 0x000fe40000000000 */
[----:B------:R-:W-:Y:S05]  /*14af0*/  BRA.DIV UR4, `(.L_x_552) ;  /* 0x0000002204bc7947 */ /* 0x000fea000b800000 */
[----:B------:R2:W4:Y:S02]  /*14b00*/  SHFL.IDX PT, R2, R3, R12, 0x1f ;  /* 0x00001f0c03027589 */ /* 0x00052400000e0000 */
.L_x_551:
[----:B---3--:R-:W-:Y:S01]  /*14b10*/  IABS R5, R17 ;  /* 0x0000001100057213 */ /* 0x008fe20000000000 */
[----:B----4-:R-:W-:Y:S02]  /*14b20*/  IMAD R16, R2, R16, R6 ;  /* 0x0000001002107224 */ /* 0x010fe400078e0206 */
[----:B------:R-:W-:Y:S01]  /*14b30*/  IMAD.IADD R19, R4, 0x1, R19 ;  /* 0x0000000104137824 */ /* 0x000fe200078e0213 */
[----:B------:R-:W3:Y:S01]  /*14b40*/  I2F.RP R2, R5 ;  /* 0x0000000500027306 */ /* 0x000ee20000209400 */
[----:B------:R-:W-:-:S07]  /*14b50*/  IMAD.IADD R0, R0, 0x1, -R16 ;  /* 0x0000000100007824 */ /* 0x000fce00078e0a10 */
[----:B---3--:R-:W3:Y:S02]  /*14b60*/  MUFU.RCP R2, R2 ;  /* 0x0000000200027308 */ /* 0x008ee40000001000 */
[----:B---3--:R-:W-:-:S06]  /*14b70*/  VIADD R2, R2, 0xffffffe ;  /* 0x0ffffffe02027836 */ /* 0x008fcc0000000000 */
[----:B-12---:R-:W1:Y:S02]  /*14b80*/  F2I.FTZ.U32.TRUNC.NTZ R3, R2 ;  /* 0x0000000200037305 */ /* 0x006e64000021f000 */
[----:B-1----:R-:W-:-:S04]  /*14b90*/  IMAD.MOV R2, RZ, RZ, -R3 ;  /* 0x000000ffff027224 */ /* 0x002fc800078e0a03 */
[----:B------:R-:W-:Y:S02]  /*14ba0*/  IMAD R6, R2, R5, RZ ;  /* 0x0000000502067224 */ /* 0x000fe400078e02ff */
[----:B------:R-:W-:-:S04]  /*14bb0*/  IMAD.MOV.U32 R2, RZ, RZ, RZ ;  /* 0x000000ffff027224 */ /* 0x000fc800078e00ff */
[----:B------:R-:W-:Y:S01]  /*14bc0*/  IMAD.HI.U32 R2, R3, R6, R2 ;  /* 0x0000000603027227 */ /* 0x000fe200078e0002 */
[----:B------:R-:W-:Y:S02]  /*14bd0*/  IABS R6, R17 ;  /* 0x0000001100067213 */ /* 0x000fe40000000000 */
[----:B------:R-:W-:-:S03]  /*14be0*/  IABS R3, R0 ;  /* 0x0000000000037213 */ /* 0x000fc60000000000 */
[----:B------:R-:W-:Y:S02]  /*14bf0*/  IMAD.MOV R6, RZ, RZ, -R6 ;  /* 0x000000ffff067224 */ /* 0x000fe400078e0a06 */
        /* <DEDUP_REMOVED lines=9> */
[----:B------:R-:W-:-:S06]  /*14c90*/  @P0 VIADD R2, R2, 0x1 ;  /* 0x0000000102020836 */ /* 0x000fcc0000000000 */
[----:B------:R-:W-:Y:S01]  /*14ca0*/  @!P2 IMAD.MOV R2, RZ, RZ, -R2 ;  /* 0x000000ffff02a224 */ /* 0x000fe200078e0a02 */
[----:B------:R-:W-:-:S05]  /*14cb0*/  @!P1 LOP3.LUT R2, RZ, R17, RZ, 0x33, !PT ;  /* 0x00000011ff029212 */ /* 0x000fca00078e33ff */
[--C-:B------:R-:W-:Y:S02]  /*14cc0*/  IMAD.MOV R3, RZ, RZ, -R2.reuse ;  /* 0x000000ffff037224 */ /* 0x100fe400078e0a02 */
[----:B------:R-:W-:Y:S02]  /*14cd0*/  IMAD.MOV.U32 R18, RZ, RZ, R2 ;  /* 0x000000ffff127224 */ /* 0x000fe400078e0002 */
[----:B------:R-:W-:Y:S01]  /*14ce0*/  IMAD R17, R17, R3, R0 ;  /* 0x0000000311117224 */ /* 0x000fe200078e0200 */
[----:B------:R-:W-:Y:S06]  /*14cf0*/  BRA `(.L_x_553) ;  /* 0x00000000001c7947 */ /* 0x000fec0003800000 */
.L_x_545:
[----:B------:R-:W-:Y:S01]  /*14d00*/  UMOV UR4, URZ ;  /* 0x0000003f00047c82 */ /* 0x000fe20008000000 */
[----:B------:R-:W-:Y:S01]  /*14d10*/  UMOV UR5, URZ ;  /* 0x0000003f00057c82 */ /* 0x000fe20008000000 */
[----:B------:R-:W-:Y:S01]  /*14d20*/  ULDC UR6, c[0x0][0xc3c] ;  /* 0x00030f0000067ab9 */ /* 0x000fe20000000800 */
[----:B------:R-:W-:Y:S01]  /*14d30*/  IMAD.MOV.U32 R16, RZ, RZ, R0 ;  /* 0x000000ffff107224 */ /* 0x000fe200078e0000 */
[----:B------:R-:W-:Y:S01]  /*14d40*/  MOV R17, UR4 ;  /* 0x0000000400117c02 */ /* 0x000fe20008000f00 */
[----:B------:R-:W-:Y:S02]  /*14d50*/  IMAD.U32 R18, RZ, RZ, UR5 ;  /* 0x00000005ff127e24 */ /* 0x000fe4000f8e00ff */
[----:B------:R-:W-:-:S07]  /*14d60*/  IMAD.U32 R19, RZ, RZ, UR6 ;  /* 0x00000006ff137e24 */ /* 0x000fce000f8e00ff */
.L_x_553:
[----:B-1----:R1:W2:Y:S01]  /*14d70*/  LDL R3, [R1+0x4] ;  /* 0x0000040001037983 */ /* 0x0022a20000100800 */
[----:B------:R-:W3:Y:S01]  /*14d80*/  S2R R0, SR_TID.X ;  /* 0x0000000000007919 */ /* 0x000ee20000002100 */
[----:B------:R-:W-:Y:S05]  /*14d90*/  WARPSYNC.ALL ;  /* 0x0000000000007948 */ /* 0x000fea0003800000 */
[----:B---3--:R-:W-:Y:S01]  /*14da0*/  LOP3.LUT R0, R0, 0x1f, RZ, 0xc0, !PT ;  /* 0x0000001f00007812 */ /* 0x008fe200078ec0ff */
[----:B------:R-:W-:Y:S03]  /*14db0*/  BAR.SYNC.DEFER_BLOCKING 0x4, 0x180 ;  /* 0x0106000000007b1d */ /* 0x000fe60000010000 */
[----:B------:R-:W-:-:S13]  /*14dc0*/  ISETP.NE.AND P0, PT, R0, RZ, PT ;  /* 0x000000ff0000720c */ /* 0x000fda0003f05270 */
[----:B------:R-:W2:Y:S01]  /*14dd0*/  @!P0 S2R R0, SR_CgaCtaId ;  /* 0x0000000000008919 */ /* 0x000ea20000008800 */
[----:B------:R-:W-:-:S04]  /*14de0*/  @!P0 MOV R2, 0x400 ;  /* 0x0000040000028802 */ /* 0x000fc80000000f00 */
[----:B--2---:R-:W-:-:S05]  /*14df0*/  @!P0 LEA R3, R0, R2, 0x18 ;  /* 0x0000000200038211 */ /* 0x004fca00078ec0ff */
[----:B------:R1:W-:Y:S04]  /*14e00*/  @!P0 STS.128 [R3+0x388d0], R16 ;  /* 0x0388d01003008388 */ /* 0x0003e80000000c00 */
[----:B------:R1:W-:Y:S01]  /*14e10*/  @!P0 STL [R1+0x4], R3 ;  /* 0x0000040301008387 */ /* 0x0003e20000100800 */
[----:B------:R-:W-:Y:S06]  /*14e20*/  BAR.ARV 0x5, 0x180 ;  /* 0x0146000000007b1d */ /* 0x000fec0000002000 */
.L_x_542:
[----:B------:R-:W-:Y:S02]  /*14e30*/  ULDC UR4, c[0x0][0xc3c] ;  /* 0x00030f0000047ab9 */ /* 0x000fe40000000800 */
[----:B----4-:R-:W-:-:S13]  /*14e40*/  ISETP.GE.AND P0, PT, R19, UR4, PT ;  /* 0x0000000413007c0c */ /* 0x010fda000bf06270 */
[----:B------:R-:W-:Y:S05]  /*14e50*/  @!P0 BRA `(.L_x_554) ;  /* 0xffffffa0004c8947 */ /* 0x000fea000383ffff */
[----:B------:R-:W-:Y:S05]  /*14e60*/  BSYNC B8 ;  /* 0x0000000000087941 */ /* 0x000fea0003800000 */
.L_x_441:
[----:B---3--:R-:W3:Y:S01]  /*14e70*/  LDL.LU R0, [R1+0x50] ;  /* 0x0000500001007983 */ /* 0x008ee20000300800 */
[----:B------:R-:W-:Y:S01]  /*14e80*/  BSSY B0, `(.L_x_555) ;  /* 0x000000b000007945 */ /* 0x000fe20003800000 */
[----:B------:R-:W4:Y:S01]  /*14e90*/  S2R R5, SR_CgaCtaId ;  /* 0x0000000000057919 */ /* 0x000f220000008800 */
[----:B---3--:R-:W-:-:S05]  /*14ea0*/  VIADD R0, R0, 0x1 ;  /* 0x0000000100007836 */ /* 0x008fca0000000000 */
[----:B------:R-:W-:-:S04]  /*14eb0*/  LEA.HI R2, R0, R0, RZ, 0x1 ;  /* 0x0000000000027211 */ /* 0x000fc800078f08ff */
[----:B-1----:R-:W-:-:S05]  /*14ec0*/  LOP3.LUT R3, R2, 0xfffffffe, RZ, 0xc0, !PT ;  /* 0xfffffffe02037812 */ /* 0x002fca00078ec0ff */
[----:B------:R-:W-:Y:S01]  /*14ed0*/  IMAD.IADD R3, R0, 0x1, -R3 ;  /* 0x0000000100037824 */ /* 0x000fe200078e0a03 */
[----:B------:R-:W-:-:S04]  /*14ee0*/  MOV R0, 0x400 ;  /* 0x0000040000007802 */ /* 0x000fc80000000f00 */
[----:B----4-:R-:W-:Y:S02]  /*14ef0*/  LEA R0, R5, R0, 0x18 ;  /* 0x0000000005007211 */ /* 0x010fe400078ec0ff */
[----:B------:R-:W-:-:S04]  /*14f00*/  SHF.L.U32 R3, R3, 0x1f, RZ ;  /* 0x0000001f03037819 */ /* 0x000fc800000006ff */
[----:B------:R-:W1:Y:S02]  /*14f10*/  SYNCS.PHASECHK.TRANS64.TRYWAIT P0, [R0+URZ+0x38820], R3 ;  /* 0x03882003000075a7 */ /* 0x000e64000800017f */
[----:B-1----:R-:W-:Y:S05]  /*14f20*/  @!P0 BRA `(.L_x_556) ;  /* 0x0000001c00d88947 */ /* 0x002fea0003800000 */
.L_x_624:
[----:B------:R-:W-:Y:S05]  /*14f30*/  BSYNC B0 ;  /* 0x0000000000007941 */ /* 0x000fea0003800000 */
.L_x_555:
[----:B------:R-:W-:-:S03]  /*14f40*/  UMOV UR4, 0xffffffff ;  /* 0xffffffff00047882 */ /* 0x000fc60000000000 */
[----:B------:R-:W-:Y:S05]  /*14f50*/  BRA.DIV UR4, `(.L_x_557) ;  /* 0x0000001e04e07947 */ /* 0x000fea000b800000 */
[----:B------:R-:W3:Y:S02]  /*14f60*/  S2R R2, SR_TID.X ;  /* 0x0000000000027919 */ /* 0x000ee40000002100 */
[----:B---3--:R-:W-:-:S04]  /*14f70*/  SHF.R.U32.HI R2, RZ, 0x5, R2 ;  /* 0x00000005ff027819 */ /* 0x008fc80000011602 */
[----:B------:R-:W-:-:S05]  /*14f80*/  LOP3.LUT R2, R2, 0x3, RZ, 0xc0, !PT ;  /* 0x0000000302027812 */ /* 0x000fca00078ec0ff */
[----:B------:R3:W4:Y:S02]  /*14f90*/  SHFL.IDX PT, R14, R2, RZ, 0x1f ;  /* 0x00001fff020e7589 */ /* 0x00072400000e0000 */
.L_x_627:
[----:B----4-:R-:W-:Y:S01]  /*14fa0*/  ISETP.NE.AND P0, PT, R14, RZ, PT ;  /* 0x000000ff0e00720c */ /* 0x010fe20003f05270 */
[----:B------:R-:W-:-:S12]  /*14fb0*/  BSSY B0, `(.L_x_558) ;  /* 0x0000029000007945 */ /* 0x000fd80003800000 */
[----:B------:R-:W-:Y:S05]  /*14fc0*/  @P0 BRA `(.L_x_559) ;  /* 0x00000000009c0947 */ /* 0x000fea0003800000 */
[----:B------:R-:W-:-:S03]  /*14fd0*/  UMOV UR4, 0xffffffff ;  /* 0xffffffff00047882 */ /* 0x000fc60000000000 */
[----:B------:R-:W-:Y:S05]  /*14fe0*/  BRA.DIV UR4, `(.L_x_560) ;  /* 0x0000001e04f07947 */ /* 0x000fea000b800000 */
[----:B------:R-:W-:-:S13]  /*14ff0*/  ELECT P6, URZ, PT ;  /* 0x00000000003f782f */ /* 0x000fda00038c0000 */
.L_x_630:
[----:B------:R-:W-:Y:S05]  /*15000*/  @!P6 BRA `(.L_x_559) ;  /* 0x00000000008ce947 */ /* 0x000fea0003800000 */
[----:B---3--:R-:W3:Y:S02]  /*15010*/  LDL R2, [R1+0x5c] ;  /* 0x00005c0001027983 */ /* 0x008ee40000100800 */
[----:B---3--:R-:W-:-:S13]  /*15020*/  R2UR UR4, R2 ;  /* 0x00000000020472ca */ /* 0x008fda00000e0000 */
[----:B------:R-:W-:-:S06]  /*15030*/  ULOP3.LUT UR4, UR4, 0x2, URZ, 0xfc, !UPT ;  /* 0x0000000204047892 */ /* 0x000fcc000f8efc3f */
[----:B------:R-:W-:-:S05]  /*15040*/  IMAD.U32 R2, RZ, RZ, UR4 ;  /* 0x00000004ff027e24 */ /* 0x000fca000f8e00ff */
[----:B------:R-:W-:-:S13]  /*15050*/  ISETP.NE.AND P2, PT, R2, 0x3, PT ;  /* 0x000000030200780c */ /* 0x000fda0003f45270 */
[----:B------:R-:W-:Y:S05]  /*15060*/  @!P2 BRA `(.L_x_561) ;  /* 0x000000000004a947 */ /* 0x000fea0003800000 */
[----:B------:R-:W-:Y:S01]  /*15070*/  BPT.TRAP 0x1 ;  /* 0x000000040000795c */ /* 0x000fe20000300000 */
.L_x_561:
[----:B-1----:R-:W3:Y:S04]  /*15080*/  LDL R3, [R1+0x8] ;  /* 0x0000080001037983 */ /* 0x002ee80000100800 */
[----:B--2---:R-:W2:Y:S01]  /*15090*/  LDL.LU R7, [R1+0x10] ;  /* 0x0000100001077983 */ /* 0x004ea20000300800 */
[----:B------:R-:W-:-:S04]  /*150a0*/  VIADD R2, R0, 0x38840 ;  /* 0x0003884000027836 */ /* 0x000fc80000000000 */
[C---:B---3--:R-:W-:Y:S02]  /*150b0*/  IMAD R6, R3.reuse, 0x8, R2 ;  /* 0x0000000803067824 */ /* 0x048fe400078e0202 */
[----:B------:R-:W-:Y:S01]  /*150c0*/  VIADD R3, R3, 0x1 ;  /* 0x0000000103037836 */ /* 0x000fe20000000000 */
[----:B--2---:R-:W-:-:S04]  /*150d0*/  SHF.L.U32 R5, R7, 0x1f, RZ ;  /* 0x0000001f07057819 */ /* 0x004fc800000006ff */
[C---:B------:R-:W-:Y:S01]  /*150e0*/  ISETP.NE.AND P1, PT, R3.reuse, 0x2, PT ;  /* 0x000000020300780c */ /* 0x040fe20003f25270 */
[----:B------:R-:W1:Y:S03]  /*150f0*/  SYNCS.PHASECHK.TRANS64.TRYWAIT P0, [R6+URZ], R5 ;  /* 0x00000005060075a7 */ /* 0x000e66000800017f */
[----:B------:R-:W-:Y:S02]  /*15100*/  SEL R4, RZ, 0x1, P1 ;  /* 0x00000001ff047807 */ /* 0x000fe40000800000 */
[----:B------:R-:W-:Y:S02]  /*15110*/  SEL R3, R3, RZ, P1 ;  /* 0x000000ff03037207 */ /* 0x000fe40000800000 */
[----:B------:R-:W-:-:S03]  /*15120*/  LOP3.LUT R4, R7, R4, RZ, 0x3c, !PT ;  /* 0x0000000407047212 */ /* 0x000fc600078e3cff */
[----:B------:R-:W-:Y:S01]  /*15130*/  IMAD R7, R3, 0x8, R2 ;  /* 0x0000000803077824 */ /* 0x000fe200078e0202 */
[----:B------:R-:W-:Y:S01]  /*15140*/  SHF.L.U32 R2, R4, 0x1f, RZ ;  /* 0x0000001f04027819 */ /* 0x000fe200000006ff */
[----:B-1----:R-:W-:Y:S06]  /*15150*/  @!P0 BRA `(.L_x_562) ;  /* 0x0000001c00b48947 */ /* 0x002fec0003800000 */
.L_x_631:
[----:B------:R-:W2:Y:S02]  /*15160*/  SYNCS.PHASECHK.TRANS64.TRYWAIT P0, [R7+URZ], R2 ;  /* 0x00000002070075a7 */ /* 0x000ea4000800017f */
[----:B--2---:R-:W-:Y:S05]  /*15170*/  @!P0 BRA `(.L_x_563) ;  /* 0x0000001c00c08947 */ /* 0x004fea0003800000 */
.L_x_632:
[----:B------:R-:W-:Y:S05]  /*15180*/  @!P2 BRA `(.L_x_564) ;  /* 0x000000000004a947 */ /* 0x000fea0003800000 */
[----:B------:R-:W-:Y:S01]  /*15190*/  BPT.TRAP 0x1 ;  /* 0x000000040000795c */ /* 0x000fe20000300000 */
.L_x_564:
[----:B------:R-:W3:Y:S01]  /*151a0*/  LDL.LU R4, [R1+0x8] ;  /* 0x0000080001047983 */ /* 0x000ee20000300800 */
[----:B------:R-:W-:-:S04]  /*151b0*/  VIADD R0, R0, 0x38860 ;  /* 0x0003886000007836 */ /* 0x000fc80000000000 */
[----:B---3--:R-:W-:-:S04]  /*151c0*/  IMAD R4, R4, 0x8, R0 ;  /* 0x0000000804047824 */ /* 0x008fc800078e0200 */
[----:B------:R-:W3:Y:S02]  /*151d0*/  SYNCS.PHASECHK.TRANS64.TRYWAIT P0, [R4+URZ], R5 ;  /* 0x00000005040075a7 */ /* 0x000ee4000800017f */
[----:B---3--:R-:W-:Y:S05]  /*151e0*/  @!P0 BRA `(.L_x_565) ;  /* 0x0000001c00b88947 */ /* 0x008fea0003800000 */
.L_x_633:
[----:B------:R-:W-:-:S07]  /*151f0*/  IMAD R3, R3, 0x8, R0 ;  /* 0x0000000803037824 */ /* 0x000fce00078e0200 */
.L_x_566:
[----:B----4-:R4:W0:Y:S02]  /*15200*/  SYNCS.PHASECHK.TRANS64.TRYWAIT P0, [R3+URZ], R2 ;  /* 0x00000002030075a7 */ /* 0x010824000800017f */
[----:B0-----:R-:W-:Y:S05]  /*15210*/  @!P0 NANOSLEEP.SYNCS 0x989680 ;  /* 0x009896800000895d */ /* 0x001fea0003900000 */
[----:B------:R-:W0:Y:S02]  /*15220*/  @!P0 SYNCS.PHASECHK.TRANS64 P0, [R3+URZ], R2 ;  /* 0x00000002030085a7 */ /* 0x000e24000800007f */
[----:B0-----:R-:W-:Y:S05]  /*15230*/  @!P0 BRA `(.L_x_566) ;  /* 0xfffffffc00f08947 */ /* 0x001fea000383ffff */
.L_x_559:
[----:B------:R-:W-:Y:S05]  /*15240*/  BSYNC B0 ;  /* 0x0000000000007941 */ /* 0x000fea0003800000 */
.L_x_558:
[----:B------:R-:W-:Y:S05]  /*15250*/  EXIT ;  /* 0x000000000000794d */ /* 0x000fea0003800000 */
.L_x_393:
[----:B0-----:R0:W1:Y:S02]  /*15260*/  SYNCS.PHASECHK.TRANS64.TRYWAIT P1, [R5+URZ+0x38800], R0 ;  /* 0x03880000050075a7 */ /* 0x001064000802017f */
[----:B-1----:R-:W-:Y:S05]  /*15270*/  @!P1 NANOSLEEP.SYNCS 0x989680 ;  /* 0x009896800000995d */ /* 0x002fea0003900000 */
[----:B------:R-:W1:Y:S02]  /*15280*/  @!P1 SYNCS.PHASECHK.TRANS64 P1, [R5+URZ+0x38800], R0 ;  /* 0x03880000050095a7 */ /* 0x000e64000802007f */
[----:B-1----:R-:W-:Y:S05]  /*15290*/  @!P1 BRA `(.L_x_393) ;  /* 0xfffffffc00f09947 */ /* 0x002fea000383ffff */
[----:B------:R-:W-:Y:S05]  /*152a0*/  BRA `(.L_x_567) ;  /* 0xfffffec400b87947 */ /* 0x000fea000383ffff */
.L_x_397:
[----:B-1----:R1:W2:Y:S02]  /*152b0*/  SYNCS.PHASECHK.TRANS64.TRYWAIT P2, [R0+URZ+0x38830], R3 ;  /* 0x03883003000075a7 */ /* 0x0022a4000804017f */
[----:B--2---:R-:W-:Y:S05]  /*152c0*/  @!P2 NANOSLEEP.SYNCS 0x989680 ;  /* 0x009896800000a95d */ /* 0x004fea0003900000 */
[----:B------:R-:W2:Y:S02]  /*152d0*/  @!P2 SYNCS.PHASECHK.TRANS64 P2, [R0+URZ+0x38830], R3 ;  /* 0x038830030000a5a7 */ /* 0x000ea4000804007f */
[----:B--2---:R-:W-:Y:S05]  /*152e0*/  @!P2 BRA `(.L_x_397) ;  /* 0xfffffffc00f0a947 */ /* 0x004fea000383ffff */
[----:B------:R-:W-:Y:S05]  /*152f0*/  BRA `(.L_x_396) ;  /* 0xfffffec400dc7947 */ /* 0x000fea000383ffff */
.L_x_402:
[----:B------:R-:W-:-:S13]  /*15300*/  R2UR UR4, R233 ;  /* 0x00000000e90472ca */ /* 0x000fda00000e0000 */
[----:B-1----:R-:W-:-:S04]  /*15310*/  IMAD.U32 R4, RZ, RZ, UR4 ;  /* 0x00000004ff047e24 */ /* 0x002fc8000f8e00ff */
[----:B------:R1:W2:Y:S03]  /*15320*/  SYNCS.PHASECHK.TRANS64.TRYWAIT P2, [R4+URZ+0x38830], R3 ;  /* 0x03883003040075a7 */ /* 0x0002a6000804017f */
[----:B--2---:R-:W-:Y:S05]  /*15330*/  @!P2 NANOSLEEP.SYNCS 0x989680 ;  /* 0x009896800000a95d */ /* 0x004fea0003900000 */
[----:B------:R-:W2:Y:S02]  /*15340*/  @!P2 SYNCS.PHASECHK.TRANS64 P2, [R4+URZ+0x38830], R3 ;  /* 0x038830030400a5a7 */ /* 0x000ea4000804007f */
[----:B--2---:R-:W-:Y:S05]  /*15350*/  @!P2 BRA `(.L_x_402) ;  /* 0xfffffffc00e8a947 */ /* 0x004fea000383ffff */
[----:B------:R-:W-:Y:S05]  /*15360*/  BRA `(.L_x_401) ;  /* 0xffffff0c00807947 */ /* 0x000fea000383ffff */
.L_x_406:
[----:B01----:R-:W-:-:S04]  /*15370*/  IMAD.U32 R3, RZ, RZ, UR4 ;  /* 0x00000004ff037e24 */ /* 0x003fc8000f8e00ff */
[----:B------:R0:W1:Y:S03]  /*15380*/  SYNCS.PHASECHK.TRANS64.TRYWAIT P2, [R3+URZ+0x38850], R0 ;  /* 0x03885000030075a7 */ /* 0x000066000804017f */
[----:B-1----:R-:W-:Y:S05]  /*15390*/  @!P2 NANOSLEEP.SYNCS 0x989680 ;  /* 0x009896800000a95d */ /* 0x002fea0003900000 */
[----:B------:R-:W1:Y:S02]  /*153a0*/  @!P2 SYNCS.PHASECHK.TRANS64 P2, [R3+URZ+0x38850], R0 ;  /* 0x038850000300a5a7 */ /* 0x000e64000804007f */
[----:B-1----:R-:W-:Y:S05]  /*153b0*/  @!P2 BRA `(.L_x_406) ;  /* 0xfffffffc00eca947 */ /* 0x002fea000383ffff */
[----:B------:R-:W-:Y:S05]  /*153c0*/  BRA `(.L_x_405) ;  /* 0xffffff3400a07947 */ /* 0x000fea000383ffff */
.L_x_411:
[----:B-1----:R1:W2:Y:S02]  /*153d0*/  SYNCS.PHASECHK.TRANS64.TRYWAIT P0, [R11+URZ+0x38850], R0 ;  /* 0x038850000b0075a7 */ /* 0x0022a4000800017f */
[----:B--2---:R-:W-:Y:S05]  /*153e0*/  @!P0 NANOSLEEP.SYNCS 0x989680 ;  /* 0x009896800000895d */ /* 0x004fea0003900000 */
[----:B------:R-:W2:Y:S02]  /*153f0*/  @!P0 SYNCS.PHASECHK.TRANS64 P0, [R11+URZ+0x38850], R0 ;  /* 0x038850000b0085a7 */ /* 0x000ea4000800007f */
[----:B--2---:R-:W-:Y:S05]  /*15400*/  @!P0 BRA `(.L_x_411) ;  /* 0xfffffffc00f08947 */ /* 0x004fea000383ffff */
[----:B------:R-:W-:Y:S05]  /*15410*/  BRA `(.L_x_410) ;  /* 0xffffff5000d47947 */ /* 0x000fea000383ffff */
.L_x_453:
[----:B------:R-:W2:Y:S01]  /*15420*/  S2R R4, SR_TID.X ;  /* 0x0000000000047919 */ /* 0x000ea20000002100 */
[----:B------:R-:W-:Y:S01]  /*15430*/  BSSY B0, `(.L_x_568) ;  /* 0x000000a000007945 */ /* 0x000fe20003800000 */
[----:B-1----:R-:W-:Y:S02]  /*15440*/  IMAD.MOV.U32 R12, RZ, RZ, RZ ;  /* 0x000000ffff0c7224 */ /* 0x002fe400078e00ff */
[----:B------:R-:W-:Y:S02]  /*15450*/  IMAD.MOV.U32 R11, RZ, RZ, 0x1f ;  /* 0x0000001fff0b7424 */ /* 0x000fe400078e00ff */
[----:B------:R-:W-:Y:S01]  /*15460*/  IMAD.MOV.U32 R15, RZ, RZ, -0x1 ;  /* 0xffffffffff0f7424 */ /* 0x000fe200078e00ff */
[----:B--2---:R-:W-:-:S04]  /*15470*/  SHF.R.U32.HI R4, RZ, 0x5, R4 ;  /* 0x00000005ff047819 */ /* 0x004fc80000011604 */
[----:B------:R-:W-:-:S05]  /*15480*/  LOP3.LUT R4, R4, 0x3, RZ, 0xc0, !PT ;  /* 0x0000000304047812 */ /* 0x000fca00078ec0ff */
[----:B------:R-:W-:-:S07]  /*15490*/  IMAD.MOV.U32 R13, RZ, RZ, R4 ;  /* 0x000000ffff0d7224 */ /* 0x000fce00078e0004 */
[----:B0-----:R-:W-:Y:S05]  /*154a0*/  WARPSYNC.COLLECTIVE R15, `(.L_x_569) ;  /* 0x000000000f087348 */ /* 0x001fea0003c00000 */
[----:B------:R1:W2:Y:S02]  /*154b0*/  SHFL.IDX P6, R14, R13, R12, R11 ;  /* 0x0000000c0d0e7389 */ /* 0x0002a400000c000b */
[----:B012---:R-:W-:Y:S01]  /*154c0*/  ENDCOLLECTIVE ;  /* 0x000000000000791b */ /* 0x007fe20003800000 */
.L_x_569:
[----:B------:R-:W-:Y:S05]  /*154d0*/  BSYNC B0 ;  /* 0x0000000000007941 */ /* 0x000fea0003800000 */
.L_x_568:
[----:B------:R-:W-:Y:S05]  /*154e0*/  BRA `(.L_x_570) ;  /* 0xffffffa400a87947 */ /* 0x000fea000383ffff */
.L_x_455:
[----:B------:R-:W-:Y:S01]  /*154f0*/  BSSY B0, `(.L_x_571) ;  /* 0x0000006000007945 */ /* 0x000fe20003800000 */
[----:B------:R-:W-:-:S07]  /*15500*/  IMAD.MOV.U32 R15, RZ, RZ, -0x1 ;  /* 0xffffffffff0f7424 */ /* 0x000fce00078e00ff */
[----:B0123--:R-:W-:Y:S05]  /*15510*/  WARPSYNC.COLLECTIVE R15, `(.L_x_572) ;  /* 0x000000000f0c7348 */ /* 0x00ffea0003c00000 */
[----:B------:R-:W-:Y:S02]  /*15520*/  ELECT P6, UR62, PT ;  /* 0x00000000003e782f */ /* 0x000fe400038c0000 */
[----:B------:R-:W-:Y:S01]  /*15530*/  MOV R14, UR62 ;  /* 0x0000003e000e7c02 */ /* 0x000fe20008000f00 */
[----:B0123--:R-:W-:Y:S10]  /*15540*/  ENDCOLLECTIVE ;  /* 0x000000000000791b */ /* 0x00fff40003800000 */
.L_x_572:
[----:B------:R-:W-:Y:S05]  /*15550*/  BSYNC B0 ;  /* 0x0000000000007941 */ /* 0x000fea0003800000 */
.L_x_571:
[----:B------:R-:W-:Y:S05]  /*15560*/  BRA `(.L_x_573) ;  /* 0xffffffa400ac7947 */ /* 0x000fea000383ffff */
.L_x_457:
[----:B---3--:R3:W4:Y:S02]  /*15570*/  SYNCS.PHASECHK.TRANS64.TRYWAIT P0, [R0+URZ+0x38840], R2 ;  /* 0x03884002000075a7 */ /* 0x008724000800017f */
[----:B----4-:R-:W-:Y:S05]  /*15580*/  @!P0 NANOSLEEP.SYNCS 0x989680 ;  /* 0x009896800000895d */ /* 0x010fea0003900000 */
[----:B------:R-:W4:Y:S02]  /*15590*/  @!P0 SYNCS.PHASECHK.TRANS64 P0, [R0+URZ+0x38840], R2 ;  /* 0x03884002000085a7 */ /* 0x000f24000800007f */
[----:B----4-:R-:W-:Y:S05]  /*155a0*/  @!P0 BRA `(.L_x_457) ;  /* 0xfffffffc00f08947 */ /* 0x010fea000383ffff */
[----:B------:R-:W-:Y:S05]  /*155b0*/  BRA `(.L_x_574) ;  /* 0xffffffa8001c7947 */ /* 0x000fea000383ffff */
.L_x_461:
[----:B------:R-:W2:Y:S01]  /*155c0*/  LDL.LU R11, [R1+0x3c] ;  /* 0x00003c00010b7983 */ /* 0x000ea20000300800 */
[----:B------:R-:W-:Y:S01]  /*155d0*/  IMAD.MOV.U32 R13, RZ, RZ, R0 ;  /* 0x000000ffff0d7224 */ /* 0x000fe200078e0000 */
[----:B------:R-:W-:Y:S01]  /*155e0*/  LOP3.LUT R8, R8, 0x7f, RZ, 0xc0, !PT ;  /* 0x0000007f08087812 */ /* 0x000fe200078ec0ff */
[----:B------:R-:W-:Y:S02]  /*155f0*/  IMAD.MOV.U32 R12, RZ, RZ, RZ ;  /* 0x000000ffff0c7224 */ /* 0x000fe400078e00ff */
[----:B------:R-:W-:Y:S01]  /*15600*/  IMAD.MOV.U32 R15, RZ, RZ, -0x1 ;  /* 0xffffffffff0f7424 */ /* 0x000fe200078e00ff */
[----:B------:R-:W-:-:S05]  /*15610*/  SHF.R.U32.HI R5, RZ, 0x3, R8 ;  /* 0x00000003ff057819 */ /* 0x000fca0000011608 */
[----:B------:R-:W-:-:S04]  /*15620*/  IMAD.IADD R2, R5, 0x1, R17 ;  /* 0x0000000105027824 */ /* 0x000fc800078e0211 */
[----:B------:R-:W-:Y:S02]  /*15630*/  VIADD R5, R2, 0x10 ;  /* 0x0000001002057836 */ /* 0x000fe40000000000 */
[----:B--2---:R-:W-:Y:S02]  /*15640*/  IMAD R3, R11, R7, RZ ;  /* 0x000000070b037224 */ /* 0x004fe400078e02ff */
[----:B------:R-:W-:-:S03]  /*15650*/  IMAD.MOV.U32 R11, RZ, RZ, 0x181f ;  /* 0x0000181fff0b7424 */ /* 0x000fc600078e00ff */
[----:B------:R-:W-:-:S13]  /*15660*/  ISETP.GE.AND P5, PT, R2, R3, PT ;  /* 0x000000030200720c */ /* 0x000fda0003fa6270 */
[----:B-----5:R-:W-:Y:S05]  /*15670*/  WARPSYNC.COLLECTIVE R15, `(.L_x_575) ;  /* 0x000000000f087348 */ /* 0x020fea0003c00000 */
[----:B------:R0:W1:Y:S02]  /*15680*/  SHFL.IDX P6, R14, R13, R12, R11 ;  /* 0x0000000c0d0e7389 */ /* 0x00006400000c000b */
[----:B01---5:R-:W-:Y:S01]  /*15690*/  ENDCOLLECTIVE ;  /* 0x000000000000791b */ /* 0x023fe20003800000 */
.L_x_575:
[----:B------:R-:W-:Y:S02]  /*156a0*/  IMAD.MOV.U32 R13, RZ, RZ, R4 ;  /* 0x000000ffff0d7224 */ /* 0x000fe400078e0004 */
[----:B------:R-:W-:-:S07]  /*156b0*/  IMAD.MOV.U32 R6, RZ, RZ, R14 ;  /* 0x000000ffff067224 */ /* 0x000fce00078e000e */
[----:B------:R-:W-:Y:S05]  /*156c0*/  WARPSYNC.COLLECTIVE R15, `(.L_x_576) ;  /* 0x000000000f087348 */ /* 0x000fea0003c00000 */
[----:B------:R0:W1:Y:S02]  /*156d0*/  SHFL.IDX P6, R14, R13, R12, R11 ;  /* 0x0000000c0d0e7389 */ /* 0x00006400000c000b */
[----:B01----:R-:W-:Y:S01]  /*156e0*/  ENDCOLLECTIVE ;  /* 0x000000000000791b */ /* 0x003fe20003800000 */
.L_x_576:
        /* <DEDUP_REMOVED lines=20> */
.L_x_577:
[----:B------:R-:W-:Y:S02]  /*15830*/  IMAD.MOV.U32 R13, RZ, RZ, R4 ;  /* 0x000000ffff0d7224 */ /* 0x000fe400078e0004 */
[----:B------:R-:W-:-:S07]  /*15840*/  IMAD.MOV.U32 R6, RZ, RZ, R14 ;  /* 0x000000ffff067224 */ /* 0x000fce00078e000e */
[----:B------:R-:W-:Y:S05]  /*15850*/  WARPSYNC.COLLECTIVE R15, `(.L_x_578) ;  /* 0x000000000f087348 */ /* 0x000fea0003c00000 */
[----:B------:R0:W1:Y:S02]  /*15860*/  SHFL.IDX P6, R14, R13, R12, R11 ;  /* 0x0000000c0d0e7389 */ /* 0x00006400000c000b */
[----:B01----:R-:W-:Y:S01]  /*15870*/  ENDCOLLECTIVE ;  /* 0x000000000000791b */ /* 0x003fe20003800000 */
.L_x_578:
[----:B------:R-:W-:Y:S01]  /*15880*/  ULDC.64 UR4, c[0x0][0x208] ;  /* 0x0000820000047ab9 */ /* 0x000fe20000000a00 */
[----:B------:R-:W-:Y:S02]  /*15890*/  IMAD.MOV.U32 R13, RZ, RZ, R0 ;  /* 0x000000ffff0d7224 */ /* 0x000fe400078e0000 */
[----:B------:R-:W-:Y:S01]  /*158a0*/  IMAD.MOV.U32 R12, RZ, RZ, 0x2 ;  /* 0x00000002ff0c7424 */ /* 0x000fe200078e00ff */
[----:B------:R-:W-:-:S04]  /*158b0*/  MOV R5, R14 ;  /* 0x0000000e00057202 */ /* 0x000fc80000000f00 */
[----:B------:R-:W-:-:S05]  /*158c0*/  @!P5 LEA R5, P4, R10, R5, 0x1 ;  /* 0x000000050a05d211 */ /* 0x000fca00078808ff */
[----:B------:R-:W-:-:S04]  /*158d0*/  @!P5 IMAD.X R6, RZ, RZ, R6, P4 ;  /* 0x000000ffff06d224 */ /* 0x000fc800020e0606 */
[----:B------:R-:W-:Y:S02]  /*158e0*/  @!P5 IMAD.MOV.U32 R7, RZ, RZ, R6 ;  /* 0x000000ffff07d224 */ /* 0x000fe400078e0006 */
        /* <DEDUP_REMOVED lines=13> */
.L_x_579:
[----:B------:R-:W-:Y:S02]  /*159c0*/  IMAD.MOV.U32 R13, RZ, RZ, R4 ;  /* 0x000000ffff0d7224 */ /* 0x000fe400078e0004 */
[----:B------:R-:W-:-:S07]  /*159d0*/  IMAD.MOV.U32 R6, RZ, RZ, R14 ;  /* 0x000000ffff067224 */ /* 0x000fce00078e000e */
[----:B------:R-:W-:Y:S05]  /*159e0*/  WARPSYNC.COLLECTIVE R15, `(.L_x_580) ;  /* 0x000000000f087348 */ /* 0x000fea0003c00000 */
[----:B------:R0:W1:Y:S02]  /*159f0*/  SHFL.IDX P6, R14, R13, R12, R11 ;  /* 0x0000000c0d0e7389 */ /* 0x00006400000c000b */
[----:B01----:R-:W-:Y:S01]  /*15a00*/  ENDCOLLECTIVE ;  /* 0x000000000000791b */ /* 0x003fe20003800000 */
.L_x_580:
[----:B------:R-:W-:Y:S01]  /*15a10*/  ULDC.64 UR4, c[0x0][0x208] ;  /* 0x0000820000047ab9 */ /* 0x000fe20000000a00 */
[----:B------:R-:W-:Y:S02]  /*15a20*/  IMAD.MOV.U32 R13, RZ, RZ, R0 ;  /* 0x000000ffff0d7224 */ /* 0x000fe400078e0000 */
[----:B------:R-:W-:Y:S02]  /*15a30*/  IMAD.MOV.U32 R12, RZ, RZ, 0x3 ;  /* 0x00000003ff0c7424 */ /* 0x000fe400078e00ff */
[----:B------:R-:W-:-:S05]  /*15a40*/  IMAD.MOV.U32 R5, RZ, RZ, R14 ;  /* 0x000000ffff057224 */ /* 0x000fca00078e000e */
        /* <DEDUP_REMOVED lines=16> */
.L_x_581:
[----:B------:R-:W-:Y:S02]  /*15b50*/  IMAD.MOV.U32 R13, RZ, RZ, R4 ;  /* 0x000000ffff0d7224 */ /* 0x000fe400078e0004 */
[----:B------:R-:W-:-:S07]  /*15b60*/  IMAD.MOV.U32 R6, RZ, RZ, R14 ;  /* 0x000000ffff067224 */ /* 0x000fce00078e000e */
[----:B------:R-:W-:Y:S05]  /*15b70*/  WARPSYNC.COLLECTIVE R15, `(.L_x_582) ;  /* 0x000000000f087348 */ /* 0x000fea0003c00000 */
[----:B------:R0:W1:Y:S02]  /*15b80*/  SHFL.IDX P6, R14, R13, R12, R11 ;  /* 0x0000000c0d0e7389 */ /* 0x00006400000c000b */
[----:B01----:R-:W-:Y:S01]  /*15b90*/  ENDCOLLECTIVE ;  /* 0x000000000000791b */ /* 0x003fe20003800000 */
.L_x_582:
        /* <DEDUP_REMOVED lines=20> */
.L_x_583:
[----:B------:R-:W-:Y:S02]  /*15ce0*/  IMAD.MOV.U32 R13, RZ, RZ, R4 ;  /* 0x000000ffff0d7224 */ /* 0x000fe400078e0004 */
[----:B------:R-:W-:-:S07]  /*15cf0*/  IMAD.MOV.U32 R6, RZ, RZ, R14 ;  /* 0x000000ffff067224 */ /* 0x000fce00078e000e */
[----:B------:R-:W-:Y:S05]  /*15d00*/  WARPSYNC.COLLECTIVE R15, `(.L_x_584) ;  /* 0x000000000f087348 */ /* 0x000fea0003c00000 */
[----:B------:R0:W1:Y:S02]  /*15d10*/  SHFL.IDX P6, R14, R13, R12, R11 ;  /* 0x0000000c0d0e7389 */ /* 0x00006400000c000b */
[----:B01----:R-:W-:Y:S01]  /*15d20*/  ENDCOLLECTIVE ;  /* 0x000000000000791b */ /* 0x003fe20003800000 */
.L_x_584:
        /* <DEDUP_REMOVED lines=20> */
.L_x_585:
[----:B------:R-:W-:Y:S01]  /*15e70*/  IMAD.MOV.U32 R13, RZ, RZ, R4 ;  /* 0x000000ffff0d7224 */ /* 0x000fe200078e0004 */
[----:B------:R-:W-:-:S07]  /*15e80*/  MOV R6, R14 ;  /* 0x0000000e00067202 */ /* 0x000fce0000000f00 */
[----:B------:R-:W-:Y:S05]  /*15e90*/  WARPSYNC.COLLECTIVE R15, `(.L_x_586) ;  /* 0x000000000f087348 */ /* 0x000fea0003c00000 */
[----:B------:R0:W1:Y:S02]  /*15ea0*/  SHFL.IDX P6, R14, R13, R12, R11 ;  /* 0x0000000c0d0e7389 */ /* 0x00006400000c000b */
[----:B01----:R-:W-:Y:S01]  /*15eb0*/  ENDCOLLECTIVE ;  /* 0x000000000000791b */ /* 0x003fe20003800000 */
.L_x_586:
[----:B------:R-:W-:Y:S01]  /*15ec0*/  ULDC.64 UR4, c[0x0][0x208] ;  /* 0x0000820000047ab9 */ /* 0x000fe20000000a00 */
[----:B------:R-:W-:Y:S02]  /*15ed0*/  IMAD.MOV.U32 R13, RZ, RZ, R0 ;  /* 0x000000ffff0d7224 */ /* 0x000fe400078e0000 */
[----:B------:R-:W-:Y:S02]  /*15ee0*/  IMAD.MOV.U32 R12, RZ, RZ, 0x6 ;  /* 0x00000006ff0c7424 */ /* 0x000fe400078e00ff */
[----:B------:R-:W-:-:S05]  /*15ef0*/  IMAD.MOV.U32 R5, RZ, RZ, R14 ;  /* 0x000000ffff057224 */ /* 0x000fca00078e000e */
[----:B------:R-:W-:-:S05]  /*15f00*/  @!P5 LEA R5, P4, R10, R5, 0x1 ;  /* 0x000000050a05d211 */ /* 0x000fca00078808ff */
[----:B------:R-:W-:-:S04]  /*15f10*/  @!P5 IMAD.X R6, RZ, RZ, R6, P4 ;  /* 0x000000ffff06d224 */ /* 0x000fc800020e0606 */
[----:B------:R-:W-:Y:S02]  /*15f20*/  @!P5 IMAD.MOV.U32 R7, RZ, RZ, R6 ;  /* 0x000000ffff07d224 */ /* 0x000fe400078e0006 */
        /* <DEDUP_REMOVED lines=11> */
.L_x_587:
[----:B------:R-:W-:-:S05]  /*15fe0*/  VIADD R6, R2, 0x60 ;  /* 0x0000006002067836 */ /* 0x000fca0000000000 */
[----:B------:R-:W-:Y:S01]  /*15ff0*/  ISETP.GE.AND P5, PT, R6, R3, PT ;  /* 0x000000030600720c */ /* 0x000fe20003fa6270 */
[----:B------:R-:W-:Y:S02]  /*16000*/  IMAD.MOV.U32 R13, RZ, RZ, R4 ;  /* 0x000000ffff0d7224 */ /* 0x000fe400078e0004 */
[----:B------:R-:W-:-:S10]  /*16010*/  IMAD.MOV.U32 R8, RZ, RZ, R14 ;  /* 0x000000ffff087224 */ /* 0x000fd400078e000e */
[----:B------:R-:W-:Y:S05]  /*16020*/  WARPSYNC.COLLECTIVE R15, `(.L_x_588) ;  /* 0x000000000f087348 */ /* 0x000fea0003c00000 */
[----:B------:R0:W1:Y:S02]  /*16030*/  SHFL.IDX P6, R14, R13, R12, R11 ;  /* 0x0000000c0d0e7389 */ /* 0x00006400000c000b */
[----:B01----:R-:W-:Y:S01]  /*16040*/  ENDCOLLECTIVE ;  /* 0x000000000000791b */ /* 0x003fe20003800000 */
.L_x_588:
        /* <DEDUP_REMOVED lines=18> */
.L_x_589:
[----:B------:R-:W-:Y:S02]  /*16170*/  IMAD.MOV.U32 R13, RZ, RZ, R4 ;  /* 0x000000ffff0d7224 */ /* 0x000fe400078e0004 */
[----:B------:R-:W-:-:S07]  /*16180*/  IMAD.MOV.U32 R5, RZ, RZ, R14 ;  /* 0x000000ffff057224 */ /* 0x000fce00078e000e */
[----:B------:R-:W-:Y:S05]  /*16190*/  WARPSYNC.COLLECTIVE R15, `(.L_x_590) ;  /* 0x000000000f087348 */ /* 0x000fea0003c00000 */
[----:B------:R0:W1:Y:S02]  /*161a0*/  SHFL.IDX P6, R14, R13, R12, R11 ;  /* 0x0000000c0d0e7389 */ /* 0x00006400000c000b */
[----:B01----:R-:W-:Y:S01]  /*161b0*/  ENDCOLLECTIVE ;  /* 0x000000000000791b */ /* 0x003fe20003800000 */
.L_x_590:
[----:B------:R-:W-:Y:S01]  /*161c0*/  IMAD.MOV.U32 R4, RZ, RZ, R14 ;  /* 0x000000ffff047224 */ /* 0x000fe200078e000e */
[----:B------:R-:W-:Y:S06]  /*161d0*/  BRA `(.L_x_591) ;  /* 0xffffffac00047947 */ /* 0x000fec000383ffff */
.L_x_466:
[----:B0-----:R-:W2:Y:S02]  /*161e0*/  LDL R2, [R1+0x4] ;  /* 0x0000040001027983 */ /* 0x001ea40000100800 */
[----:B--2---:R0:W2:Y:S02]  /*161f0*/  SYNCS.PHASECHK.TRANS64.TRYWAIT P0, [R2+URZ+0x38820], R0 ;  /* 0x03882000020075a7 */ /* 0x0040a4000800017f */
[----:B--2---:R-:W-:Y:S05]  /*16200*/  @!P0 NANOSLEEP.SYNCS 0x989680 ;  /* 0x009896800000895d */ /* 0x004fea0003900000 */
[----:B------:R-:W2:Y:S02]  /*16210*/  @!P0 SYNCS.PHASECHK.TRANS64 P0, [R2+URZ+0x38820], R0 ;  /* 0x03882000020085a7 */ /* 0x000ea4000800007f */
[----:B--2---:R-:W-:Y:S05]  /*16220*/  @!P0 BRA `(.L_x_466) ;  /* 0xfffffffc00ec8947 */ /* 0x004fea000383ffff */
[----:B------:R-:W-:Y:S05]  /*16230*/  BRA `(.L_x_592) ;  /* 0xffffffac00847947 */ /* 0x000fea000383ffff */
.L_x_475:
[----:B-1----:R1:W2:Y:S02]  /*16240*/  SYNCS.PHASECHK.TRANS64.TRYWAIT P0, [R3+URZ+0x38840], R2 ;  /* 0x03884002030075a7 */ /* 0x0022a4000800017f */
[----:B--2---:R-:W-:Y:S05]  /*16250*/  @!P0 NANOSLEEP.SYNCS 0x989680 ;  /* 0x009896800000895d */ /* 0x004fea0003900000 */
[----:B------:R-:W2:Y:S02]  /*16260*/  @!P0 SYNCS.PHASECHK.TRANS64 P0, [R3+URZ+0x38840], R2 ;  /* 0x03884002030085a7 */ /* 0x000ea4000800007f */
[----:B--2---:R-:W-:Y:S05]  /*16270*/  @!P0 BRA `(.L_x_475) ;  /* 0xfffffffc00f08947 */ /* 0x004fea000383ffff */
[----:B------:R-:W-:Y:S05]  /*16280*/  BRA `(.L_x_593) ;  /* 0xffffffb000547947 */ /* 0x000fea000383ffff */
.L_x_483:
[----:B0-----:R0:W1:Y:S02]  /*16290*/  SYNCS.PHASECHK.TRANS64.TRYWAIT P0, [R3+URZ+0x60], R2 ;  /* 0x00006002030075a7 */ /* 0x001064000800017f */
[----:B-1----:R-:W-:Y:S05]  /*162a0*/  @!P0 NANOSLEEP.SYNCS 0x989680 ;  /* 0x009896800000895d */ /* 0x002fea0003900000 */
[----:B------:R-:W1:Y:S02]  /*162b0*/  @!P0 SYNCS.PHASECHK.TRANS64 P0, [R3+URZ+0x60], R2 ;  /* 0x00006002030085a7 */ /* 0x000e64000800007f */
[----:B-1----:R-:W-:Y:S05]  /*162c0*/  @!P0 BRA `(.L_x_483) ;  /* 0xfffffffc00f08947 */ /* 0x002fea000383ffff */
[----:B------:R-:W-:Y:S05]  /*162d0*/  BRA `(.L_x_594) ;  /* 0xffffffb400b07947 */ /* 0x000fea000383ffff */
.L_x_494:
[----:B--2---:R2:W3:Y:S02]  /*162e0*/  SYNCS.PHASECHK.TRANS64.TRYWAIT P0, [R3+URZ+0x38840], R2 ;  /* 0x03884002030075a7 */ /* 0x0044e4000800017f */
[----:B---3--:R-:W-:Y:S05]  /*162f0*/  @!P0 NANOSLEEP.SYNCS 0x989680 ;  /* 0x009896800000895d */ /* 0x008fea0003900000 */
[----:B------:R-:W3:Y:S02]  /*16300*/  @!P0 SYNCS.PHASECHK.TRANS64 P0, [R3+URZ+0x38840], R2 ;  /* 0x03884002030085a7 */ /* 0x000ee4000800007f */
[----:B---3--:R-:W-:Y:S05]  /*16310*/  @!P0 BRA `(.L_x_494) ;  /* 0xfffffffc00f08947 */ /* 0x008fea000383ffff */
[----:B------:R-:W-:Y:S05]  /*16320*/  BRA `(.L_x_595) ;  /* 0xffffffbc00e47947 */ /* 0x000fea000383ffff */
.L_x_502:
[----:B-1----:R1:W2:Y:S02]  /*16330*/  SYNCS.PHASECHK.TRANS64.TRYWAIT P0, [R2+URZ+0x60], R3 ;  /* 0x00006003020075a7 */ /* 0x0022a4000800017f */
[----:B--2---:R-:W-:Y:S05]  /*16340*/  @!P0 NANOSLEEP.SYNCS 0x989680 ;  /* 0x009896800000895d */ /* 0x004fea0003900000 */
[----:B------:R-:W2:Y:S02]  /*16350*/  @!P0 SYNCS.PHASECHK.TRANS64 P0, [R2+URZ+0x60], R3 ;  /* 0x00006003020085a7 */ /* 0x000ea4000800007f */
[----:B--2---:R-:W-:Y:S05]  /*16360*/  @!P0 BRA `(.L_x_502) ;  /* 0xfffffffc00f08947 */ /* 0x004fea000383ffff */
[----:B------:R-:W-:Y:S05]  /*16370*/  BRA `(.L_x_596) ;  /* 0xffffffc400407947 */ /* 0x000fea000383ffff */
.L_x_513:
[----:B---3--:R3:W4:Y:S02]  /*16380*/  SYNCS.PHASECHK.TRANS64.TRYWAIT P0, [R2+URZ+0x38840], R3 ;  /* 0x03884003020075a7 */ /* 0x008724000800017f */
[----:B----4-:R-:W-:Y:S05]  /*16390*/  @!P0 NANOSLEEP.SYNCS 0x989680 ;  /* 0x009896800000895d */ /* 0x010fea0003900000 */
[----:B------:R-:W4:Y:S02]  /*163a0*/  @!P0 SYNCS.PHASECHK.TRANS64 P0, [R2+URZ+0x38840], R3 ;  /* 0x03884003020085a7 */ /* 0x000f24000800007f */
[----:B----4-:R-:W-:Y:S05]  /*163b0*/  @!P0 BRA `(.L_x_513) ;  /* 0xfffffffc00f08947 */ /* 0x010fea000383ffff */
[----:B------:R-:W-:Y:S05]  /*163c0*/  BRA `(.L_x_597) ;  /* 0xffffffcc00387947 */ /* 0x000fea000383ffff */
.L_x_521:
[----:B-1----:R1:W2:Y:S02]  /*163d0*/  SYNCS.PHASECHK.TRANS64.TRYWAIT P0, [R2+URZ+0x60], R5 ;  /* 0x00006005020075a7 */ /* 0x0022a4000800017f */
[----:B--2---:R-:W-:Y:S05]  /*163e0*/  @!P0 NANOSLEEP.SYNCS 0x989680 ;  /* 0x009896800000895d */ /* 0x004fea0003900000 */
[----:B------:R-:W2:Y:S02]  /*163f0*/  @!P0 SYNCS.PHASECHK.TRANS64 P0, [R2+URZ+0x60], R5 ;  /* 0x00006005020085a7 */ /* 0x000ea4000800007f */
[----:B--2---:R-:W-:Y:S05]  /*16400*/  @!P0 BRA `(.L_x_521) ;  /* 0xfffffffc00f08947 */ /* 0x004fea000383ffff */
[----:B------:R-:W-:Y:S05]  /*16410*/  BRA `(.L_x_598) ;  /* 0xffffffd000947947 */ /* 0x000fea000383ffff */
.L_x_534:
[----:B--2---:R2:W4:Y:S02]  /*16420*/  SYNCS.PHASECHK.TRANS64.TRYWAIT P0, [R2+URZ+0x38860], R0 ;  /* 0x03886000020075a7 */ /* 0x004524000800017f */
[----:B----4-:R-:W-:Y:S05]  /*16430*/  @!P0 NANOSLEEP.SYNCS 0x989680 ;  /* 0x009896800000895d */ /* 0x010fea0003900000 */
[----:B------:R-:W4:Y:S02]  /*16440*/  @!P0 SYNCS.PHASECHK.TRANS64 P0, [R2+URZ+0x38860], R0 ;  /* 0x03886000020085a7 */ /* 0x000f24000800007f */
[----:B----4-:R-:W-:Y:S05]  /*16450*/  @!P0 BRA `(.L_x_534) ;  /* 0xfffffffc00f08947 */ /* 0x010fea000383ffff */
[----:B------:R-:W-:Y:S05]  /*16460*/  BRA `(.L_x_599) ;  /* 0xffffffd800707947 */ /* 0x000fea000383ffff */
.L_x_543:
[----:B------:R-:W-:Y:S01]  /*16470*/  BSSY B0, `(.L_x_600) ;  /* 0x0000008000007945 */ /* 0x000fe20003800000 */
[----:B------:R-:W-:Y:S02]  /*16480*/  IMAD.MOV.U32 R13, RZ, RZ, R16 ;  /* 0x000000ffff0d7224 */ /* 0x000fe400078e0010 */
[----:B------:R-:W-:Y:S02]  /*16490*/  IMAD.MOV.U32 R12, RZ, RZ, RZ ;  /* 0x000000ffff0c7224 */ /* 0x000fe400078e00ff */
[----:B------:R-:W-:Y:S02]  /*164a0*/  IMAD.MOV.U32 R11, RZ, RZ, 0x1f ;  /* 0x0000001fff0b7424 */ /* 0x000fe400078e00ff */
[----:B------:R-:W-:-:S07]  /*164b0*/  IMAD.MOV.U32 R15, RZ, RZ, -0x1 ;  /* 0xffffffffff0f7424 */ /* 0x000fce00078e00ff */
[----:B0----5:R-:W-:Y:S05]  /*164c0*/  WARPSYNC.COLLECTIVE R15, `(.L_x_601) ;  /* 0x000000000f087348 */ /* 0x021fea0003c00000 */
[----:B------:R1:W2:Y:S02]  /*164d0*/  SHFL.IDX P6, R14, R13, R12, R11 ;  /* 0x0000000c0d0e7389 */ /* 0x0002a400000c000b */
[----:B012--5:R-:W-:Y:S01]  /*164e0*/  ENDCOLLECTIVE ;  /* 0x000000000000791b */ /* 0x027fe20003800000 */
.L_x_601:
[----:B------:R-:W-:Y:S05]  /*164f0*/  BSYNC B0 ;  /* 0x0000000000007941 */ /* 0x000fea0003800000 */
.L_x_600:
[----:B------:R-:W-:Y:S02]  /*16500*/  IMAD.MOV.U32 R13, RZ, RZ, R16 ;  /* 0x000000ffff0d7224 */ /* 0x000fe400078e0010 */
[----:B------:R-:W-:Y:S02]  /*16510*/  IMAD.MOV.U32 R12, RZ, RZ, 0x1 ;  /* 0x00000001ff0c7424 */ /* 0x000fe400078e00ff */
[----:B------:R-:W-:Y:S02]  /*16520*/  IMAD.MOV.U32 R11, RZ, RZ, 0x1f ;  /* 0x0000001fff0b7424 */ /* 0x000fe400078e00ff */
[----:B------:R-:W-:Y:S02]  /*16530*/  IMAD.MOV.U32 R15, RZ, RZ, -0x1 ;  /* 0xffffffffff0f7424 */ /* 0x000fe400078e00ff */
[----:B------:R-:W-:Y:S02]  /*16540*/  IMAD.IADD R5, R19, 0x1, R7 ;  /* 0x0000000113057824 */ /* 0x000fe400078e0207 */
[----:B------:R-:W-:-:S07]  /*16550*/  IMAD.MOV.U32 R0, RZ, RZ, R14 ;  /* 0x000000ffff007224 */ /* 0x000fce00078e000e */
[----:B------:R-:W-:Y:S05]  /*16560*/  WARPSYNC.COLLECTIVE R15, `(.L_x_602) ;  /* 0x000000000f087348 */ /* 0x000fea0003c00000 */
[----:B------:R0:W1:Y:S02]  /*16570*/  SHFL.IDX P6, R14, R13, R12, R11 ;  /* 0x0000000c0d0e7389 */ /* 0x00006400000c000b */
[----:B01----:R-:W-:Y:S01]  /*16580*/  ENDCOLLECTIVE ;  /* 0x000000000000791b */ /* 0x003fe20003800000 */
.L_x_602:
[----:B------:R-:W-:Y:S01]  /*16590*/  ULDC UR4, c[0x0][0xc3c] ;  /* 0x00030f0000047ab9 */ /* 0x000fe20000000800 */
[----:B------:R-:W-:Y:S01]  /*165a0*/  ULDC.64 UR6, c[0x0][0x208] ;  /* 0x0000820000067ab9 */ /* 0x000fe20000000a00 */
[----:B------:R-:W-:-:S13]  /*165b0*/  ISETP.GE.OR P1, PT, R5, UR4, !P0 ;  /* 0x0000000405007c0c */ /* 0x000fda000c726670 */
[----:B------:R-:W0:Y:S01]  /*165c0*/  @!P1 LDC.64 R2, c[0x0][0xc80] ;  /* 0x00032000ff029b82 */ /* 0x000e220000000a00 */
[----:B------:R-:W-:Y:S01]  /*165d0*/  MOV R11, RZ ;  /* 0x000000ff000b7202 */ /* 0x000fe20000000f00 */
[----:B------:R-:W-:Y:S02]  /*165e0*/  IMAD.MOV.U32 R4, RZ, RZ, R14 ;  /* 0x000000ffff047224 */ /* 0x000fe400078e000e */
[----:B0-----:R-:W-:-:S06]  /*165f0*/  @!P1 IMAD.WIDE R2, R5, 0x4, R2 ;  /* 0x0000000405029825 */ /* 0x001fcc00078e0202 */
[----:B------:R0:W2:Y:S01]  /*16600*/  @!P1 LDG.E R3, desc[UR6][R2.64] ;  /* 0x0000000602039981 */ /* 0x0000a2000c1e1900 */
[C---:B------:R-:W-:Y:S02]  /*16610*/  ISETP.GE.U32.AND P2, PT, R7.reuse, 0x2, PT ;  /* 0x000000020700780c */ /* 0x040fe40003f46070 */
[C---:B------:R-:W-:Y:S02]  /*16620*/  ISETP.GE.U32.AND P3, PT, R7.reuse, 0x4, PT ;  /* 0x000000040700780c */ /* 0x040fe40003f66070 */
[C---:B------:R-:W-:Y:S02]  /*16630*/  ISETP.GE.U32.AND P4, PT, R7.reuse, 0x8, PT ;  /* 0x000000080700780c */ /* 0x040fe40003f86070 */
[C---:B------:R-:W-:Y:S01]  /*16640*/  ISETP.GE.U32.AND P5, PT, R7.reuse, 0x10, PT ;  /* 0x000000100700780c */ /* 0x040fe20003fa6070 */
[----:B0-----:R-:W-:Y:S02]  /*16650*/  IMAD.MOV.U32 R2, RZ, RZ, RZ ;  /* 0x000000ffff027224 */ /* 0x001fe400078e00ff */
[----:B--2---:R-:W-:Y:S01]  /*16660*/  @!P1 IMAD.MOV.U32 R2, RZ, RZ, R3 ;  /* 0x000000ffff029224 */ /* 0x004fe200078e0003 */
[----:B------:R-:W-:-:S03]  /*16670*/  ISETP.NE.AND P1, PT, R7, RZ, PT ;  /* 0x000000ff0700720c */ /* 0x000fc60003f25270 */
[----:B------:R-:W-:-:S10]  /*16680*/  IMAD.MOV.U32 R13, RZ, RZ, R2 ;  /* 0x000000ffff0d7224 */ /* 0x000fd400078e0002 */
[----:B------:R-:W-:Y:S05]  /*16690*/  WARPSYNC.COLLECTIVE R15, `(.L_x_603) ;  /* 0x000000000f087348 */ /* 0x000fea0003c00000 */
[----:B------:R0:W1:Y:S02]  /*166a0*/  SHFL.UP P6, R14, R13, R12, R11 ;  /* 0x0400000c0d0e7389 */ /* 0x00006400000c000b */
[----:B01----:R-:W-:Y:S01]  /*166b0*/  ENDCOLLECTIVE ;  /* 0x000000000000791b */ /* 0x003fe20003800000 */
.L_x_603:
[----:B------:R-:W-:Y:S02]  /*166c0*/  IMAD.MOV.U32 R12, RZ, RZ, 0x2 ;  /* 0x00000002ff0c7424 */ /* 0x000fe400078e00ff */
[----:B------:R-:W-:-:S05]  /*166d0*/  IMAD.MOV.U32 R3, RZ, RZ, R14 ;  /* 0x000000ffff037224 */ /* 0x000fca00078e000e */
[----:B------:R-:W-:-:S05]  /*166e0*/  SEL R3, R3, RZ, P1 ;  /* 0x000000ff03037207 */ /* 0x000fca0000800000 */
[----:B------:R-:W-:-:S04]  /*166f0*/  IMAD.IADD R3, R2, 0x1, R3 ;  /* 0x0000000102037824 */ /* 0x000fc800078e0203 */
[----:B------:R-:W-:-:S07]  /*16700*/  IMAD.MOV.U32 R13, RZ, RZ, R3 ;  /* 0x000000ffff0d7224 */ /* 0x000fce00078e0003 */
[----:B------:R-:W-:Y:S05]  /*16710*/  WARPSYNC.COLLECTIVE R15, `(.L_x_604) ;  /* 0x000000000f087348 */ /* 0x000fea0003c00000 */
[----:B------:R0:W1:Y:S02]  /*16720*/  SHFL.UP P6, R14, R13, R12, R11 ;  /* 0x0400000c0d0e7389 */ /* 0x00006400000c000b */
[----:B01----:R-:W-:Y:S01]  /*16730*/  ENDCOLLECTIVE ;  /* 0x000000000000791b */ /* 0x003fe20003800000 */
.L_x_604:
        /* <DEDUP_REMOVED lines=8> */
.L_x_605:
        /* <DEDUP_REMOVED lines=8> */
.L_x_606:
        /* <DEDUP_REMOVED lines=8> */
.L_x_607:
[----:B------:R-:W-:Y:S02]  /*168c0*/  IMAD.MOV.U32 R12, RZ, RZ, 0x1f ;  /* 0x0000001fff0c7424 */ /* 0x000fe400078e00ff */
[----:B------:R-:W-:Y:S02]  /*168d0*/  IMAD.MOV.U32 R11, RZ, RZ, 0x1f ;  /* 0x0000001fff0b7424 */ /* 0x000fe400078e00ff */
[----:B------:R-:W-:-:S05]  /*168e0*/  IMAD.MOV.U32 R5, RZ, RZ, R14 ;  /* 0x000000ffff057224 */ /* 0x000fca00078e000e */
[----:B------:R-:W-:-:S05]  /*168f0*/  SEL R5, R5, RZ, P5 ;  /* 0x000000ff05057207 */ /* 0x000fca0002800000 */
[----:B------:R-:W-:-:S04]  /*16900*/  IMAD.IADD R3, R3, 0x1, R5 ;  /* 0x0000000103037824 */ /* 0x000fc800078e0205 */
[----:B------:R-:W-:-:S07]  /*16910*/  IMAD.MOV.U32 R13, RZ, RZ, R3 ;  /* 0x000000ffff0d7224 */ /* 0x000fce00078e0003 */
[----:B------:R-:W-:Y:S05]  /*16920*/  WARPSYNC.COLLECTIVE R15, `(.L_x_608) ;  /* 0x000000000f087348 */ /* 0x000fea0003c00000 */
[----:B------:R0:W1:Y:S02]  /*16930*/  SHFL.IDX P6, R14, R13, R12, R11 ;  /* 0x0000000c0d0e7389 */ /* 0x00006400000c000b */
[----:B01----:R-:W-:Y:S01]  /*16940*/  ENDCOLLECTIVE ;  /* 0x000000000000791b */ /* 0x003fe20003800000 */
.L_x_608:
[----:B------:R-:W-:Y:S01]  /*16950*/  IMAD.MOV.U32 R6, RZ, RZ, R14 ;  /* 0x000000ffff067224 */ /* 0x000fe200078e000e */
[----:B------:R-:W-:Y:S06]  /*16960*/  BRA `(.L_x_609) ;  /* 0xffffffdc00747947 */ /* 0x000fec000383ffff */
.L_x_548:
[----:B------:R-:W-:Y:S01]  /*16970*/  BSSY B0, `(.L_x_610) ;  /* 0x0000008000007945 */ /* 0x000fe20003800000 */
[----:B-----5:R-:W-:Y:S02]  /*16980*/  IMAD.MOV.U32 R13, RZ, RZ, R2 ;  /* 0x000000ffff0d7224 */ /* 0x020fe400078e0002 */
[----:B------:R-:W-:Y:S02]  /*16990*/  IMAD.MOV.U32 R12, RZ, RZ, 0x1 ;  /* 0x00000001ff0c7424 */ /* 0x000fe400078e00ff */
[----:B------:R-:W-:Y:S02]  /*169a0*/  IMAD.MOV.U32 R11, RZ, RZ, RZ ;  /* 0x000000ffff0b7224 */ /* 0x000fe400078e00ff */
[----:B------:R-:W-:-:S07]  /*169b0*/  IMAD.MOV.U32 R15, RZ, RZ, -0x1 ;  /* 0xffffffffff0f7424 */ /* 0x000fce00078e00ff */
[----:B01----:R-:W-:Y:S05]  /*169c0*/  WARPSYNC.COLLECTIVE R15, `(.L_x_611) ;  /* 0x000000000f087348 */ /* 0x003fea0003c00000 */
[----:B------:R2:W3:Y:S02]  /*169d0*/  SHFL.UP P6, R14, R13, R12, R11 ;  /* 0x0400000c0d0e7389 */ /* 0x0004e400000c000b */
[----:B0123--:R-:W-:Y:S01]  /*169e0*/  ENDCOLLECTIVE ;  /* 0x000000000000791b */ /* 0x00ffe20003800000 */
.L_x_611:
[----:B------:R-:W-:Y:S05]  /*169f0*/  BSYNC B0 ;  /* 0x0000000000007941 */ /* 0x000fea0003800000 */
.L_x_610:
[----:B------:R-:W-:Y:S02]  /*16a00*/  IMAD.MOV.U32 R3, RZ, RZ, R14 ;  /* 0x000000ffff037224 */ /* 0x000fe400078e000e */
[----:B------:R-:W-:Y:S02]  /*16a10*/  IMAD.MOV.U32 R12, RZ, RZ, 0x2 ;  /* 0x00000002ff0c7424 */ /* 0x000fe400078e00ff */
[----:B------:R-:W-:Y:S01]  /*16a20*/  IMAD.MOV.U32 R11, RZ, RZ, RZ ;  /* 0x000000ffff0b7224 */ /* 0x000fe200078e00ff */
[----:B------:R-:W-:Y:S01]  /*16a30*/  SEL R3, R3, RZ, P1 ;  /* 0x000000ff03037207 */ /* 0x000fe20000800000 */
[----:B------:R-:W-:-:S04]  /*16a40*/  IMAD.MOV.U32 R15, RZ, RZ, -0x1 ;  /* 0xffffffffff0f7424 */ /* 0x000fc800078e00ff */
[----:B------:R-:W-:-:S04]  /*16a50*/  IMAD.IADD R3, R2, 0x1, R3 ;  /* 0x0000000102037824 */ /* 0x000fc800078e0203 */
[----:B------:R-:W-:-:S07]  /*16a60*/  IMAD.MOV.U32 R13, RZ, RZ, R3 ;  /* 0x000000ffff0d7224 */ /* 0x000fce00078e0003 */
[----:B------:R-:W-:Y:S05]  /*16a70*/  WARPSYNC.COLLECTIVE R15, `(.L_x_612) ;  /* 0x000000000f087348 */ /* 0x000fea0003c00000 */
[----:B------:R0:W1:Y:S02]  /*16a80*/  SHFL.UP P6, R14, R13, R12, R11 ;  /* 0x0400000c0d0e7389 */ /* 0x00006400000c000b */
[----:B01----:R-:W-:Y:S01]  /*16a90*/  ENDCOLLECTIVE ;  /* 0x000000000000791b */ /* 0x003fe20003800000 */
.L_x_612:
[----:B------:R-:W-:Y:S02]  /*16aa0*/  IMAD.MOV.U32 R12, RZ, RZ, 0x4 ;  /* 0x00000004ff0c7424 */ /* 0x000fe400078e00ff */
[----:B------:R-:W-:-:S05]  /*16ab0*/  IMAD.MOV.U32 R5, RZ, RZ, R14 ;  /* 0x000000ffff057224 */ /* 0x000fca00078e000e */
[----:B------:R-:W-:-:S04]  /*16ac0*/  SEL R5, R5, RZ, P2 ;  /* 0x000000ff05057207 */ /* 0x000fc80001000000 */
[----:B------:R-:W-:-:S05]  /*16ad0*/  IADD3 R3, R3, R5, RZ ;  /* 0x0000000503037210 */ /* 0x000fca0007ffe0ff */
[----:B------:R-:W-:-:S07]  /*16ae0*/  IMAD.MOV.U32 R13, RZ, RZ, R3 ;  /* 0x000000ffff0d7224 */ /* 0x000fce00078e0003 */
[----:B------:R-:W-:Y:S05]  /*16af0*/  WARPSYNC.COLLECTIVE R15, `(.L_x_613) ;  /* 0x000000000f087348 */ /* 0x000fea0003c00000 */
[----:B------:R0:W1:Y:S02]  /*16b00*/  SHFL.UP P6, R14, R13, R12, R11 ;  /* 0x0400000c0d0e7389 */ /* 0x00006400000c000b */
[----:B01----:R-:W-:Y:S01]  /*16b10*/  ENDCOLLECTIVE ;  /* 0x000000000000791b */ /* 0x003fe20003800000 */
.L_x_613:
        /* <DEDUP_REMOVED lines=8> */
.L_x_614:
        /* <DEDUP_REMOVED lines=8> */
.L_x_615:
        /* <DEDUP_REMOVED lines=9> */
.L_x_616:
[----:B------:R-:W-:Y:S01]  /*16cb0*/  IMAD.MOV.U32 R6, RZ, RZ, R14 ;  /* 0x000000ffff067224 */ /* 0x000fe200078e000e */
[----:B------:R-:W-:Y:S06]  /*16cc0*/  BRA `(.L_x_617) ;  /* 0xffffffdc003c7947 */ /* 0x000fec000383ffff */
.L_x_550:
[----:B------:R-:W-:Y:S01]  /*16cd0*/  BSSY B0, `(.L_x_618) ;  /* 0x0000006000007945 */ /* 0x000fe20003800000 */
[----:B------:R-:W-:Y:S01]  /*16ce0*/  PLOP3.LUT P6, PT, P6, PT, PT, 0x8, 0x0 ;  /* 0x000000000000781c */ /* 0x000fe200037ce170 */
[----:B------:R-:W-:-:S12]  /*16cf0*/  IMAD.MOV.U32 R15, RZ, RZ, -0x1 ;  /* 0xffffffffff0f7424 */ /* 0x000fd800078e00ff */
[----:B01---5:R-:W-:Y:S05]  /*16d00*/  WARPSYNC.COLLECTIVE R15, `(.L_x_619) ;  /* 0x000000000f087348 */ /* 0x023fea0003c00000 */
[----:B------:R-:W-:Y:S01]  /*16d10*/  VOTE.ANY R14, PT, P6 ;  /* 0x00000000000e7806 */ /* 0x000fe200030e0100 */
[----:B01---5:R-:W-:Y:S06]  /*16d20*/  ENDCOLLECTIVE ;  /* 0x000000000000791b */ /* 0x023fec0003800000 */
.L_x_619:
[----:B------:R-:W-:Y:S05]  /*16d30*/  BSYNC B0 ;  /* 0x0000000000007941 */ /* 0x000fea0003800000 */
.L_x_618:
[----:B------:R-:W-:Y:S02]  /*16d40*/  IMAD.MOV.U32 R5, RZ, RZ, R14 ;  /* 0x000000ffff057224 */ /* 0x000fe400078e000e */
[----:B------:R-:W-:Y:S02]  /*16d50*/  IMAD.MOV.U32 R13, RZ, RZ, R2 ;  /* 0x000000ffff0d7224 */ /* 0x000fe400078e0002 */
[----:B------:R-:W0:Y:S01]  /*16d60*/  POPC R4, R5 ;  /* 0x0000000500047309 */ /* 0x000e220000000000 */
[----:B------:R-:W-:Y:S02]  /*16d70*/  IMAD.MOV.U32 R11, RZ, RZ, 0x1f ;  /* 0x0000001fff0b7424 */ /* 0x000fe400078e00ff */
[----:B------:R-:W-:Y:S02]  /*16d80*/  IMAD.MOV.U32 R15, RZ, RZ, -0x1 ;  /* 0xffffffffff0f7424 */ /* 0x000fe400078e00ff */
[----:B0-----:R-:W-:-:S07]  /*16d90*/  IMAD.MOV.U32 R12, RZ, RZ, R4 ;  /* 0x000000ffff0c7224 */ /* 0x001fce00078e0004 */
[----:B------:R-:W-:Y:S05]  /*16da0*/  WARPSYNC.COLLECTIVE R15, `(.L_x_620) ;  /* 0x000000000f087348 */ /* 0x000fea0003c00000 */
[----:B------:R0:W1:Y:S02]  /*16db0*/  SHFL.IDX P6, R14, R13, R12, R11 ;  /* 0x0000000c0d0e7389 */ /* 0x00006400000c000b */
[----:B01----:R-:W-:Y:S01]  /*16dc0*/  ENDCOLLECTIVE ;  /* 0x000000000000791b */ /* 0x003fe20003800000 */
.L_x_620:
[----:B------:R-:W-:Y:S01]  /*16dd0*/  IMAD.MOV.U32 R17, RZ, RZ, R14 ;  /* 0x000000ffff117224 */ /* 0x000fe200078e000e */
[----:B------:R-:W-:Y:S06]  /*16de0*/  BRA `(.L_x_621) ;  /* 0xffffffdc002c7947 */ /* 0x000fec000383ffff */
.L_x_552:
[----:B------:R-:W-:Y:S01]  /*16df0*/  BSSY B0, `(.L_x_622) ;  /* 0x0000007000007945 */ /* 0x000fe20003800000 */
[----:B------:R-:W-:Y:S02]  /*16e00*/  IMAD.MOV.U32 R13, RZ, RZ, R3 ;  /* 0x000000ffff0d7224 */ /* 0x000fe400078e0003 */
[----:B------:R-:W-:Y:S02]  /*16e10*/  IMAD.MOV.U32 R11, RZ, RZ, 0x1f ;  /* 0x0000001fff0b7424 */ /* 0x000fe400078e00ff */
[----:B------:R-:W-:-:S07]  /*16e20*/  IMAD.MOV.U32 R15, RZ, RZ, -0x1 ;  /* 0xffffffffff0f7424 */ /* 0x000fce00078e00ff */
[----:B01-3-5:R-:W-:Y:S05]  /*16e30*/  WARPSYNC.COLLECTIVE R15, `(.L_x_623) ;  /* 0x000000000f087348 */ /* 0x02bfea0003c00000 */
[----:B------:R2:W4:Y:S02]  /*16e40*/  SHFL.IDX P6, R14, R13, R12, R11 ;  /* 0x0000000c0d0e7389 */ /* 0x00052400000c000b */
[----:B012345:R-:W-:Y:S01]  /*16e50*/  ENDCOLLECTIVE ;  /* 0x000000000000791b */ /* 0x03ffe20003800000 */
.L_x_623:
[----:B------:R-:W-:Y:S05]  /*16e60*/  BSYNC B0 ;  /* 0x0000000000007941 */ /* 0x000fea0003800000 */
.L_x_622:
[----:B------:R-:W-:Y:S01]  /*16e70*/  IMAD.MOV.U32 R2, RZ, RZ, R14 ;  /* 0x000000ffff027224 */ /* 0x000fe200078e000e */
[----:B------:R-:W-:Y:S06]  /*16e80*/  BRA `(.L_x_551) ;  /* 0xffffffdc00207947 */ /* 0x000fec000383ffff */
.L_x_556:
[----:B-1----:R1:W3:Y:S02]  /*16e90*/  SYNCS.PHASECHK.TRANS64.TRYWAIT P0, [R0+URZ+0x38820], R3 ;  /* 0x03882003000075a7 */ /* 0x0022e4000800017f */
[----:B---3--:R-:W-:Y:S05]  /*16ea0*/  @!P0 NANOSLEEP.SYNCS 0x989680 ;  /* 0x009896800000895d */ /* 0x008fea0003900000 */
[----:B------:R-:W3:Y:S02]  /*16eb0*/  @!P0 SYNCS.PHASECHK.TRANS64 P0, [R0+URZ+0x38820], R3 ;  /* 0x03882003000085a7 */ /* 0x000ee4000800007f */
[----:B---3--:R-:W-:Y:S05]  /*16ec0*/  @!P0 BRA `(.L_x_556) ;  /* 0xfffffffc00f08947 */ /* 0x008fea000383ffff */
[----:B------:R-:W-:Y:S05]  /*16ed0*/  BRA `(.L_x_624) ;  /* 0xffffffe000147947 */ /* 0x000fea000383ffff */
.L_x_557:
[----:B------:R-:W3:Y:S01]  /*16ee0*/  S2R R2, SR_TID.X ;  /* 0x0000000000027919 */ /* 0x000ee20000002100 */
[----:B------:R-:W-:Y:S01]  /*16ef0*/  BSSY B0, `(.L_x_625) ;  /* 0x000000a000007945 */ /* 0x000fe20003800000 */
[----:B------:R-:W-:Y:S02]  /*16f00*/  IMAD.MOV.U32 R12, RZ, RZ, RZ ;  /* 0x000000ffff0c7224 */ /* 0x000fe400078e00ff */
[----:B------:R-:W-:Y:S02]  /*16f10*/  IMAD.MOV.U32 R11, RZ, RZ, 0x1f ;  /* 0x0000001fff0b7424 */ /* 0x000fe400078e00ff */
[----:B------:R-:W-:Y:S01]  /*16f20*/  IMAD.MOV.U32 R15, RZ, RZ, -0x1 ;  /* 0xffffffffff0f7424 */ /* 0x000fe200078e00ff */
[----:B---3--:R-:W-:-:S04]  /*16f30*/  SHF.R.U32.HI R2, RZ, 0x5, R2 ;  /* 0x00000005ff027819 */ /* 0x008fc80000011602 */
[----:B------:R-:W-:-:S05]  /*16f40*/  LOP3.LUT R2, R2, 0x3, RZ, 0xc0, !PT ;  /* 0x0000000302027812 */ /* 0x000fca00078ec0ff */
[----:B------:R-:W-:-:S07]  /*16f50*/  IMAD.MOV.U32 R13, RZ, RZ, R2 ;  /* 0x000000ffff0d7224 */ /* 0x000fce00078e0002 */
[----:B012--5:R-:W-:Y:S05]  /*16f60*/  WARPSYNC.COLLECTIVE R15, `(.L_x_626) ;  /* 0x000000000f087348 */ /* 0x027fea0003c00000 */
[----:B------:R3:W4:Y:S02]  /*16f70*/  SHFL.IDX P6, R14, R13, R12, R11 ;  /* 0x0000000c0d0e7389 */ /* 0x00072400000c000b */
[----:B012345:R-:W-:Y:S01]  /*16f80*/  ENDCOLLECTIVE ;  /* 0x000000000000791b */ /* 0x03ffe20003800000 */
.L_x_626:
[----:B------:R-:W-:Y:S05]  /*16f90*/  BSYNC B0 ;  /* 0x0000000000007941 */ /* 0x000fea0003800000 */
.L_x_625:
[----:B------:R-:W-:Y:S05]  /*16fa0*/  BRA `(.L_x_627) ;  /* 0xffffffdc00fc7947 */ /* 0x000fea000383ffff */
.L_x_560:
[----:B------:R-:W-:Y:S01]  /*16fb0*/  BSSY B1, `(.L_x_628) ;  /* 0x0000006000017945 */ /* 0x000fe20003800000 */
[----:B------:R-:W-:-:S07]  /*16fc0*/  IMAD.MOV.U32 R15, RZ, RZ, -0x1 ;  /* 0xffffffffff0f7424 */ /* 0x000fce00078e00ff */
[----:B0123-5:R-:W-:Y:S05]  /*16fd0*/  WARPSYNC.COLLECTIVE R15, `(.L_x_629) ;  /* 0x000000000f0c7348 */ /* 0x02ffea0003c00000 */
[----:B------:R-:W-:Y:S02]  /*16fe0*/  ELECT P6, UR62, PT ;  /* 0x00000000003e782f */ /* 0x000fe400038c0000 */
[----:B------:R-:W-:Y:S01]  /*16ff0*/  MOV R14, UR62 ;  /* 0x0000003e000e7c02 */ /* 0x000fe20008000f00 */
[----:B0123-5:R-:W-:Y:S10]  /*17000*/  ENDCOLLECTIVE ;  /* 0x000000000000791b */ /* 0x02fff40003800000 */
.L_x_629:
[----:B------:R-:W-:Y:S05]  /*17010*/  BSYNC B1 ;  /* 0x0000000000017941 */ /* 0x000fea0003800000 */
.L_x_628:
[----:B------:R-:W-:Y:S05]  /*17020*/  BRA `(.L_x_630) ;  /* 0xffffffdc00f47947 */ /* 0x000fea000383ffff */
.L_x_562:
[----:B-1----:R1:W2:Y:S02]  /*17030*/  SYNCS.PHASECHK.TRANS64.TRYWAIT P0, [R6+URZ], R5 ;  /* 0x00000005060075a7 */ /* 0x0022a4000800017f */
[----:B--2---:R-:W-:Y:S05]  /*17040*/  @!P0 NANOSLEEP.SYNCS 0x989680 ;  /* 0x009896800000895d */ /* 0x004fea0003900000 */
[----:B------:R-:W2:Y:S02]  /*17050*/  @!P0 SYNCS.PHASECHK.TRANS64 P0, [R6+URZ], R5 ;  /* 0x00000005060085a7 */ /* 0x000ea4000800007f */
[----:B--2---:R-:W-:Y:S05]  /*17060*/  @!P0 BRA `(.L_x_562) ;  /* 0xfffffffc00f08947 */ /* 0x004fea000383ffff */
[----:B------:R-:W-:Y:S05]  /*17070*/  BRA `(.L_x_631) ;  /* 0xffffffe000387947 */ /* 0x000fea000383ffff */
.L_x_563:
[----:B--2---:R2:W3:Y:S02]  /*17080*/  SYNCS.PHASECHK.TRANS64.TRYWAIT P0, [R7+URZ], R2 ;  /* 0x00000002070075a7 */ /* 0x0044e4000800017f */
[----:B---3--:R-:W-:Y:S05]  /*17090*/  @!P0 NANOSLEEP.SYNCS 0x989680 ;  /* 0x009896800000895d */ /* 0x008fea0003900000 */
[----:B------:R-:W3:Y:S02]  /*170a0*/  @!P0 SYNCS.PHASECHK.TRANS64 P0, [R7+URZ], R2 ;  /* 0x00000002070085a7 */ /* 0x000ee4000800007f */
[----:B---3--:R-:W-:Y:S05]  /*170b0*/  @!P0 BRA `(.L_x_563) ;  /* 0xfffffffc00f08947 */ /* 0x008fea000383ffff */
[----:B------:R-:W-:Y:S05]  /*170c0*/  BRA `(.L_x_632) ;  /* 0xffffffe0002c7947 */ /* 0x000fea000383ffff */
.L_x_565:
[----:B---3--:R3:W4:Y:S02]  /*170d0*/  SYNCS.PHASECHK.TRANS64.TRYWAIT P0, [R4+URZ], R5 ;  /* 0x00000005040075a7 */ /* 0x008724000800017f */
[----:B----4-:R-:W-:Y:S05]  /*170e0*/  @!P0 NANOSLEEP.SYNCS 0x989680 ;  /* 0x009896800000895d */ /* 0x010fea0003900000 */
[----:B------:R-:W4:Y:S02]  /*170f0*/  @!P0 SYNCS.PHASECHK.TRANS64 P0, [R4+URZ], R5 ;  /* 0x00000005040085a7 */ /* 0x000f24000800007f */
[----:B----4-:R-:W-:Y:S05]  /*17100*/  @!P0 BRA `(.L_x_565) ;  /* 0xfffffffc00f08947 */ /* 0x010fea000383ffff */
[----:B------:R-:W-:Y:S05]  /*17110*/  BRA `(.L_x_633) ;  /* 0xffffffe000347947 */ /* 0x000fea000383ffff */
.L_x_634:
        /* <DEDUP_REMOVED lines=14> */
.L_x_3426:


//--------------------- .text._ZN7cutlass13device_kernelIN5flash11enable_sm90INS1_16FlashAttnFwdSm90INS1_25CollectiveMainloopFwdSm90ILi2EN4cute5tupleIJNS5_1CILi1EEES8_S8_EEENS6_IJNS7_ILi128EEENS7_ILi80EEENS7_ILi256EEEEEELi256ENS_6half_tEfNS_4arch4Sm90ELb0ELb0ELb1ELb1ELb0ELb1ELb0ELb1ELb1ELb1ELb0ELb0EEENS1_21CollectiveEpilogueFwdINS6_IJSA_SC_SB_EEES9_SE_SG_Li256ELb1ELb1ELb0ELb0EEENS1_36VarlenDynamicPersistentTileSchedulerILi128ELi80ELi256ELi128ELb0ELb1ELb1ELb0ELb1ELb1EEEEEEEEEvNT_6ParamsE --------------------------
	.section	.text._ZN7cutlass13device_kernelIN5flash11enable_sm90INS1_16FlashAttnFwdSm90INS1_25CollectiveMainloopFwdSm90ILi2EN4cute5tupleIJNS5_1CILi1EEES8_S8_EEENS6_IJNS7_ILi128EEENS7_ILi80EEENS7_ILi256EEEEEELi256ENS_6half_tEfNS_4arch4Sm90ELb0ELb0ELb1ELb1ELb0ELb1ELb0ELb1ELb1ELb1ELb0ELb0EEENS1_21CollectiveEpilogueFwdINS6_IJSA_SC_SB_EEES9_SE_SG_Li256ELb1ELb1ELb0ELb0EEENS1_36VarlenDynamicPersistentTileSchedulerILi128ELi80ELi256ELi128ELb0ELb1ELb1ELb0ELb1ELb1EEEEEEEEEvNT_6ParamsE,"ax",@progbits
	.align	128
.text._ZN7cutlass13device_kernelIN5flash11enable_sm90INS1_16FlashAttnFwdSm90INS1_25CollectiveMainloopFwdSm90ILi2EN4cute5tupleIJNS5_1CILi1EEES8_S8_EEENS6_IJNS7_ILi128EEENS7_ILi80EEENS7_ILi256EEEEEELi256ENS_6half_tEfNS_4arch4Sm90ELb0ELb0ELb1ELb1ELb0ELb1ELb0ELb1ELb1ELb1ELb0ELb0EEENS1_21CollectiveEpilogueFwdINS6_IJSA_SC_SB_EEES9_SE_SG_Li256ELb1ELb1ELb0ELb0EEENS1_36VarlenDynamicPersistentTileSchedulerILi128ELi80ELi256ELi128ELb0ELb1ELb1ELb0ELb1ELb1EEEEEEEEEvNT_6ParamsE:
        .type           _ZN7cutlass13device_kernelIN5flash11enable_sm90INS1_16FlashAttnFwdSm90INS1_25CollectiveMainloopFwdSm90ILi2EN4cute5tupleIJNS5_1CILi1EEES8_S8_EEENS6_IJNS7_ILi128EEENS7_ILi80EEENS7_ILi256EEEEEELi256ENS_6half_tEfNS_4arch4Sm90ELb0ELb0ELb1ELb1ELb0ELb1ELb0ELb1ELb1ELb1ELb0ELb0EEENS1_21CollectiveEpilogueFwdINS6_IJSA_SC_SB_EEES9_SE_SG_Li256ELb1ELb1ELb0ELb0EEENS1_36VarlenDynamicPersistentTileSchedulerILi128ELi80ELi256ELi128ELb0ELb1ELb1ELb0ELb1ELb1EEEEEEEEEvNT_6ParamsE,@function
        .size           _ZN7cutlass13device_kernelIN5flash11enable_sm90INS1_16FlashAttnFwdSm90INS1_25CollectiveMainloopFwdSm90ILi2EN4cute5tupleIJNS5_1CILi1EEES8_S8_EEENS6_IJNS7_ILi128EEENS7_ILi80EEENS7_ILi256EEEEEELi256ENS_6half_tEfNS_4arch4Sm90ELb0ELb0ELb1ELb1ELb0ELb1ELb0ELb1ELb1ELb1ELb0ELb0EEENS1_21CollectiveEpilogueFwdINS6_IJSA_SC_SB_EEES9_SE_SG_Li256ELb1ELb1ELb0ELb0EEENS1_36VarlenDynamicPersistentTileSchedulerILi128ELi80ELi256ELi128ELb0ELb1ELb1ELb0ELb1ELb1EEEEEEEEEvNT_6ParamsE,(.L_x_3427 - _ZN7cutlass13device_kernelIN5flash11enable_sm90INS1_16FlashAttnFwdSm90INS1_25CollectiveMainloopFwdSm90ILi2EN4cute5tupleIJNS5_1CILi1EEES8_S8_EEENS6_IJNS7_ILi128EEENS7_ILi80EEENS7_ILi256EEEEEELi256ENS_6half_tEfNS_4arch4Sm90ELb0ELb0ELb1ELb1ELb0ELb1ELb0ELb1ELb1ELb1ELb0ELb0EEENS1_21CollectiveEpilogueFwdINS6_IJSA_SC_SB_EEES9_SE_SG_Li256ELb1ELb1ELb0ELb0EEENS1_36VarlenDynamicPersistentTileSchedulerILi128ELi80ELi256ELi128ELb0ELb1ELb1ELb0ELb1ELb1EEEEEEEEEvNT_6ParamsE)
        .other          _ZN7cutlass13device_kernelIN5flash11enable_sm90INS1_16FlashAttnFwdSm90INS1_25CollectiveMainloopFwdSm90ILi2EN4cute5tupleIJNS5_1CILi1EEES8_S8_EEENS6_IJNS7_ILi128EEENS7_ILi80EEENS7_ILi256EEEEEELi256ENS_6half_tEfNS_4arch4Sm90ELb0ELb0ELb1ELb1ELb0ELb1ELb0ELb1ELb1ELb1ELb0ELb0EEENS1_21CollectiveEpilogueFwdINS6_IJSA_SC_SB_EEES9_SE_SG_Li256ELb1ELb1ELb0ELb0EEENS1_36VarlenDynamicPersistentTileSchedulerILi128ELi80ELi256ELi128ELb0ELb1ELb1ELb0ELb1ELb1EEEEEEEEEvNT_6ParamsE,@"STO_CUDA_ENTRY STV_DEFAULT"
_ZN7cutlass13device_kernelIN5flash11enable_sm90INS1_16FlashAttnFwdSm90INS1_25CollectiveMainloopFwdSm90ILi2EN4cute5tupleIJNS5_1CILi1EEES8_S8_EEENS6_IJNS7_ILi128EEENS7_ILi80EEENS7_ILi256EEEEEELi256ENS_6half_tEfNS_4arch4Sm90ELb0ELb0ELb1ELb1ELb0ELb1ELb0ELb1ELb1ELb1ELb0ELb0EEENS1_21CollectiveEpilogueFwdINS6_IJSA_SC_SB_EEES9_SE_SG_Li256ELb1ELb1ELb0ELb0EEENS1_36VarlenDynamicPersistentTileSchedulerILi128ELi80ELi256ELi128ELb0ELb1ELb1ELb0ELb1ELb1EEEEEEEEEvNT_6ParamsE:
[----:B------:R-:W0:Y:S02]  /*0000*/  LDC R1, c[0x0][0x28] ;  /* 0x00000a00ff017b82 */ /* 0x000e240000000800 */
[----:B0-----:R-:W-:Y:S01]  /*0010*/  VIADD R1, R1, 0xffffff70 ;  /* 0xffffff7001017836 */ /* 0x001fe20000000000 */
[----:B------:R-:W0:Y:S01]  /*0020*/  S2R R0, SR_TID.X ;  /* 0x0000000000007919 */ /* 0x000e220000002100 */
[----:B------:R-:W-:Y:S01]  /*0030*/  ELECT P0, URZ, PT ;  /* 0x00000000003f782f */ /* 0x000fe20003800000 */
[----:B------:R-:W-:Y:S01]  /*0040*/  BSSY B0, `(.L_x_635) ;  /* 0x0000013000007945 */ /* 0x000fe20003800000 */
[----:B0-----:R-:W-:-:S05]  /*0050*/  SHF.R.U32.HI R2, RZ, 0x5, R0 ;  /* 0x00000005ff027819 */ /* 0x001fca0000011600 */
[----:B------:R-:W0:Y:S02]  /*0060*/  SHFL.IDX PT, R3, R2, RZ, 0x1f ;  /* 0x00001fff02037589 */ /* 0x000e2400000e0000 */
[----:B0-----:R-:W-:-:S13]  /*0070*/  ISETP.EQ.AND P0, PT, R3, RZ, P0 ;  /* 0x000000ff0300720c */ /* 0x001fda0000702270 */
[----:B------:R-:W-:Y:S05]  /*0080*/  @!P0 BRA `(.L_x_636) ;  /* 0x0000000000388947 */ /* 0x000fea0003800000 */
[----:B------:R-:W-:Y:S02]  /*0090*/  ULDC.64 UR4, c[0x0][0x198] ;  /* 0x0000660000047ab9 */ /* 0x000fe40000000a00 */
[----:B------:R-:W-:Y:S02]  /*00a0*/  UIADD3 UR6, UP0, UR4, 0x370, URZ ;  /* 0x0000037004067890 */ /* 0x000fe4000ff1e03f */
[----:B------:R-:W-:Y:S02]  /*00b0*/  UIADD3 UR8, UP1, UR4, 0x470, URZ ;  /* 0x0000047004087890 */ /* 0x000fe4000ff3e03f */
[----:B------:R-:W-:Y:S02]  /*00c0*/  UIADD3 UR10, UP2, UR4, 0x570, URZ ;  /* 0x00000570040a7890 */ /* 0x000fe4000ff5e03f */
[----:B------:R-:W-:Y:S02]  /*00d0*/  UIADD3 UR4, UP3, UR4, 0x670, URZ ;  /* 0x0000067004047890 */ /* 0x000fe4000ff7e03f */
[----:B------:R-:W-:-:S02]  /*00e0*/  UIADD3.X UR7, URZ, UR5, URZ, UP0, !UPT ;  /* 0x000000053f077290 */ /* 0x000fc400087fe43f */
[----:B------:R-:W-:Y:S02]  /*00f0*/  UIADD3.X UR9, URZ, UR5, URZ, UP1, !UPT ;  /* 0x000000053f097290 */ /* 0x000fe40008ffe43f */
[----:B------:R-:W-:Y:S02]  /*0100*/  UIADD3.X UR11, URZ, UR5, URZ, UP2, !UPT ;  /* 0x000000053f0b7290 */ /* 0x000fe400097fe43f */
[----:B------:R-:W-:-:S03]  /*0110*/  UIADD3.X UR5, URZ, UR5, URZ, UP3, !UPT ;  /* 0x000000053f057290 */ /* 0x000fc60009ffe43f */
[----:B------:R0:W-:Y:S02]  /*0120*/  UTMACCTL.PF [UR6] ;  /* 0x00000000060079b9 */ /* 0x0001e40008040000 */
[----:B------:R0:W-:Y:S02]  /*0130*/  UTMACCTL.PF [UR8] ;  /* 0x00000000080079b9 */ /* 0x0001e40008040000 */
[----:B------:R0:W-:Y:S02]  /*0140*/  UTMACCTL.PF [UR10] ;  /* 0x000000000a0079b9 */ /* 0x0001e40008040000 */
[----:B------:R0:W-:Y:S02]  /*0150*/  UTMACCTL.PF [UR4] ;  /* 0x00000000040079b9 */ /* 0x0001e40008040000 */
[----:B0-----:R-:W-:Y:S01]  /*0160*/  NOP ;  /* 0x0000000000007918 */ /* 0x001fe20000000000 */
.L_x_636:
[----:B------:R-:W-:Y:S05]  /*0170*/  BSYNC B0 ;  /* 0x0000000000007941 */ /* 0x000fea0003800000 */
.L_x_635:
[----:B------:R-:W-:Y:S01]  /*0180*/  VOTEU.ANY UP0, P0 ;  /* 0x00000000003f7886 */ /* 0x000fe20000000100 */
[----:B------:R-:W0:Y:S01]  /*0190*/  SHFL.IDX PT, R3, R2, RZ, 0x1f ;  /* 0x00001fff02037589 */ /* 0x000e2200000e0000 */
[----:B------:R-:W-:Y:S01]  /*01a0*/  UMOV UR4, 0x80 ;  /* 0x0000008000047882 */ /* 0x000fe20000000000 */
[----:B------:R-:W-:Y:S01]  /*01b0*/  UMOV UR7, 0x100 ;  /* 0x0000010000077882 */ /* 0x000fe20000000000 */
[----:B------:R-:W-:Y:S01]  /*01c0*/  VOTEU.ANY UP1, P0 ;  /* 0x00000000003f7886 */ /* 0x000fe20000020100 */
[----:B------:R-:W1:Y:S01]  /*01d0*/  @UP0 S2UR UR8, SR_CgaCtaId ;  /* 0x00000000000809c3 */ /* 0x000e620000008800 */
[----:B------:R-:W-:Y:S01]  /*01e0*/  @UP0 UMOV UR6, 0x400 ;  /* 0x0000040000060882 */ /* 0x000fe20000000000 */
[----:B------:R-:W-:-:S04]  /*01f0*/  @UP0 UIADD3 UR4, -UR4, 0x100000, URZ ;  /* 0x0010000004040890 */ /* 0x000fc8000fffe13f */
[----:B------:R-:W-:Y:S02]  /*0200*/  @UP0 USHF.L.U32 UR5, UR4, 0xb, URZ ;  /* 0x0000000b04050899 */ /* 0x000fe4000800063f */
[----:B------:R-:W-:Y:S01]  /*0210*/  @UP0 USHF.L.U32 UR4, UR4, 0x1, URZ ;  /* 0x0000000104040899 */ /* 0x000fe2000800063f */
[----:B0-----:R-:W-:Y:S02]  /*0220*/  ISETP.NE.AND P1, PT, R3, RZ, PT ;  /* 0x000000ff0300720c */ /* 0x001fe40003f25270 */
[----:B------:R-:W-:Y:S01]  /*0230*/  SHF.R.U32.HI R3, RZ, 0x7, R0 ;  /* 0x00000007ff037819 */ /* 0x000fe20000011600 */
[----:B-1----:R-:W-:Y:S02]  /*0240*/  @UP0 ULEA UR8, UR8, UR6, 0x18 ;  /* 0x0000000608080291 */ /* 0x002fe4000f8ec03f */
[----:B------:R-:W-:-:S04]  /*0250*/  @UP0 UIADD3 UR6, -UR7, 0x100000, URZ ;  /* 0x0010000007060890 */ /* 0x000fc8000fffe13f */
[----:B------:R-:W-:Y:S02]  /*0260*/  @UP0 USHF.L.U32 UR7, UR6, 0xb, URZ ;  /* 0x0000000b06070899 */ /* 0x000fe4000800063f */
[----:B------:R-:W-:Y:S01]  /*0270*/  @UP0 USHF.L.U32 UR6, UR6, 0x1, URZ ;  /* 0x0000000106060899 */ /* 0x000fe2000800063f */
[----:B------:R-:W-:Y:S01]  /*0280*/  VOTEU.ANY UP0, P0 ;  /* 0x00000000003f7886 */ /* 0x000fe20000000100 */
[----:B------:R-:W0:Y:S04]  /*0290*/  SHFL.IDX PT, R3, R3, RZ, 0x1f ;  /* 0x00001fff03037589 */ /* 0x000e2800000e0000 */
[----:B------:R-:W1:Y:S02]  /*02a0*/  FENCE.VIEW.ASYNC.S ;  /* 0x00000000000073c6 */ /* 0x000e640000000000 */
[----:B-1----:R1:W2:Y:S04]  /*02b0*/  @UP0 SYNCS.EXCH.64 URZ, [UR8+0x38800], UR4 ;  /* 0x03880004083f05b2 */ /* 0x0022a80008000100 */
[----:B------:R1:W3:Y:S01]  /*02c0*/  @UP1 SYNCS.EXCH.64 URZ, [UR8+0x38820], UR6 ;  /* 0x03882006083f15b2 */ /* 0x0002e20008000100 */
[----:B------:R-:W-:Y:S05]  /*02d0*/  @P1 BRA `(.L_x_637) ;  /* 0x0000000000481947 */ /* 0x000fea0003800000 */
[----:B-1----:R-:W1:Y:S01]  /*02e0*/  S2UR UR5, SR_CgaCtaId ;  /* 0x00000000000579c3 */ /* 0x002e620000008800 */
[----:B------:R-:W-:Y:S01]  /*02f0*/  UMOV UR4, 0x400 ;  /* 0x0000040000047882 */ /* 0x000fe20000000000 */
[----:B------:R-:W-:Y:S01]  /*0300*/  UMOV UR6, 0x1 ;  /* 0x0000000100067882 */ /* 0x000fe20000000000 */
[----:B------:R-:W-:Y:S01]  /*0310*/  UMOV UR7, 0x2 ;  /* 0x0000000200077882 */ /* 0x000fe20000000000 */
[----:B------:R-:W-:Y:S01]  /*0320*/  ELECT P0, URZ, PT ;  /* 0x00000000003f782f */ /* 0x000fe20003800000 */
[----:B-1----:R-:W-:Y:S02]  /*0330*/  ULEA UR8, UR5, UR4, 0x18 ;  /* 0x0000000405087291 */ /* 0x002fe4000f8ec03f */
[----:B------:R-:W-:-:S04]  /*0340*/  UIADD3 UR4, -UR6, 0x100000, URZ ;  /* 0x0010000006047890 */ /* 0x000fc8000fffe13f */
[----:B------:R-:W-:Y:S02]  /*0350*/  USHF.L.U32 UR5, UR4, 0xb, URZ ;  /* 0x0000000b04057899 */ /* 0x000fe4000800063f */
[----:B------:R-:W-:Y:S02]  /*0360*/  USHF.L.U32 UR4, UR4, 0x1, URZ ;  /* 0x0000000104047899 */ /* 0x000fe4000800063f */
[----:B------:R-:W-:-:S04]  /*0370*/  UIADD3 UR6, -UR7, 0x100000, URZ ;  /* 0x0010000007067890 */ /* 0x000fc8000fffe13f */
[----:B------:R-:W-:Y:S02]  /*0380*/  USHF.L.U32 UR7, UR6, 0xb, URZ ;  /* 0x0000000b06077899 */ /* 0x000fe4000800063f */
[----:B------:R-:W-:Y:S01]  /*0390*/  USHF.L.U32 UR6, UR6, 0x1, URZ ;  /* 0x0000000106067899 */ /* 0x000fe2000800063f */
[----:B------:R-:W1:Y:S03]  /*03a0*/  FENCE.VIEW.ASYNC.S ;  /* 0x00000000000073c6 */ /* 0x000e660000000000 */
[----:B-1----:R4:W1:Y:S08]  /*03b0*/  SYNCS.EXCH.64 URZ, [UR8+0x38830], UR4 ;  /* 0x03883004083f75b2 */ /* 0x0028700008000100 */
[----:B------:R4:W0:Y:S01]  /*03c0*/  SYNCS.EXCH.64 URZ, [UR8+0x38840], UR6 ;  /* 0x03884006083f75b2 */ /* 0x0008220008000100 */
[----:B------:R4:W0:Y:S01]  /*03d0*/  SYNCS.EXCH.64 URZ, [UR8+0x38838], UR4 ;  /* 0x03883804083f75b2 */ /* 0x0008220008000100 */
[----:B------:R4:W0:Y:S02]  /*03e0*/  SYNCS.EXCH.64 URZ, [UR8+0x38848], UR6 ;  /* 0x03884806083f75b2 */ /* 0x0008240008000100 */
[----:B----4-:R-:W-:Y:S01]  /*03f0*/  NOP ;  /* 0x0000000000007918 */ /* 0x010fe20000000000 */
.L_x_637:
[----:B------:R-:W4:Y:S01]  /*0400*/  SHFL.IDX PT, R4, R2, RZ, 0x1f ;  /* 0x00001fff02047589 */ /* 0x000f2200000e0000 */
[----:B------:R-:W-:Y:S01]  /*0410*/  NOP ;  /* 0x0000000000007918 */ /* 0x000fe20000000000 */
[----:B----4-:R-:W-:-:S13]  /*0420*/  ISETP.NE.AND P0, PT, R4, RZ, PT ;  /* 0x000000ff0400720c */ /* 0x010fda0003f05270 */
        /* <DEDUP_REMOVED lines=19> */
.L_x_638:
[----:B------:R-:W4:Y:S01]  /*0560*/  SHFL.IDX PT, R4, R2, RZ, 0x1f ;  /* 0x00001fff02047589 */ /* 0x000f2200000e0000 */
[----:B------:R-:W-:Y:S01]  /*0570*/  NOP ;  /* 0x0000000000007918 */ /* 0x000fe20000000000 */
[----:B----4-:R-:W-:-:S13]  /*0580*/  ISETP.NE.AND P0, PT, R4, RZ, PT ;  /* 0x000000ff0400720c */ /* 0x010fda0003f05270 */
[----:B------:R-:W-:Y:S05]  /*0590*/  @P0 BRA `(.L_x_639) ;  /* 0x0000000000380947 */ /* 0x000fea0003800000 */
[----:B-1----:R-:W1:Y:S01]  /*05a0*/  S2UR UR5, SR_CgaCtaId ;  /* 0x00000000000579c3 */ /* 0x002e620000008800 */
[----:B------:R-:W-:Y:S01]  /*05b0*/  UMOV UR4, 0x400 ;  /* 0x0000040000047882 */ /* 0x000fe20000000000 */
[----:B------:R-:W-:Y:S01]  /*05c0*/  UMOV UR7, 0x1 ;  /* 0x0000000100077882 */ /* 0x000fe20000000000 */
[----:B------:R-:W-:Y:S01]  /*05d0*/  ELECT P0, URZ, PT ;  /* 0x00000000003f782f */ /* 0x000fe20003800000 */
[----:B-1----:R-:W-:Y:S02]  /*05e0*/  ULEA UR6, UR5, UR4, 0x18 ;  /* 0x0000000405067291 */ /* 0x002fe4000f8ec03f */
[----:B------:R-:W-:-:S04]  /*05f0*/  UIADD3 UR4, -UR7, 0x100000, URZ ;  /* 0x0010000007047890 */ /* 0x000fc8000fffe13f */
[----:B------:R-:W-:Y:S02]  /*0600*/  USHF.L.U32 UR5, UR4, 0xb, URZ ;  /* 0x0000000b04057899 */ /* 0x000fe4000800063f */
[----:B------:R-:W-:Y:S01]  /*0610*/  USHF.L.U32 UR4, UR4, 0x1, URZ ;  /* 0x0000000104047899 */ /* 0x000fe2000800063f */
[----:B------:R-:W1:Y:S11]  /*0620*/  FENCE.VIEW.ASYNC.S ;  /* 0x00000000000073c6 */ /* 0x000e760000000000 */
[----:B-1----:R4:W1:Y:S01]  /*0630*/  SYNCS.EXCH.64 URZ, [UR6+0x38870], UR4 ;  /* 0x03887004063f75b2 */ /* 0x0028620008000100 */
[----:B------:R4:W0:Y:S01]  /*0640*/  SYNCS.EXCH.64 URZ, [UR6+0x38880], UR4 ;  /* 0x03888004063f75b2 */ /* 0x0008220008000100 */
[----:B------:R4:W0:Y:S01]  /*0650*/  SYNCS.EXCH.64 URZ, [UR6+0x38878], UR4 ;  /* 0x03887804063f75b2 */ /* 0x0008220008000100 */
[----:B------:R4:W0:Y:S02]  /*0660*/  SYNCS.EXCH.64 URZ, [UR6+0x38888], UR4 ;  /* 0x03888804063f75b2 */ /* 0x0008240008000100 */
[----:B----4-:R-:W-:Y:S01]  /*0670*/  NOP ;  /* 0x0000000000007918 */ /* 0x010fe20000000000 */
.L_x_639:
        /* <DEDUP_REMOVED lines=22> */
.L_x_640:
        /* <DEDUP_REMOVED lines=22> */
.L_x_641:
[----:B0-----:R-:W-:Y:S01]  /*0940*/  ISETP.NE.AND P0, PT, R3, RZ, PT ;  /* 0x000000ff0300720c */ /* 0x001fe20003f05270 */
[----:B------:R-:W-:Y:S01]  /*0950*/  IMAD.MOV.U32 R3, RZ, RZ, 0x1 ;  /* 0x00000001ff037424 */ /* 0x000fe200078e00ff */
[----:B------:R-:W-:Y:S01]  /*0960*/  NOP ;  /* 0x0000000000007918 */ /* 0x000fe20000000000 */
[----:B------:R-:W-:Y:S03]  /*0970*/  BSSY B9, `(.L_x_642) ;  /* 0x0002807000097945 */ /* 0x000fe60003800000 */
[----:B------:R-:W-:-:S05]  /*0980*/  SEL R3, R3, 0x2, !P0 ;  /* 0x0000000203037807 */ /* 0x000fca0004000000 */
[----:B------:R0:W-:Y:S01]  /*0990*/  STL [R1+0x6c], R3 ;  /* 0x00006c0301007387 */ /* 0x0001e20000100800 */
[----:B-123--:R-:W-:Y:S06]  /*09a0*/  BAR.SYNC.DEFER_BLOCKING 0x0 ;  /* 0x0000000000007b1d */ /* 0x00efec0000010000 */
[----:B------:R-:W-:Y:S05]  /*09b0*/  @!P0 BRA `(.L_x_643) ;  /* 0x000001f400b48947 */ /* 0x000fea0003800000 */
.L_x_644:
        /* <DEDUP_REMOVED lines=8> */
[----:B-1----:R-:W-:-:S06]  /*0a40*/  ULEA UR4, UR5, UR4, 0x18 ;  /* 0x0000000405047291 */ /* 0x002fcc000f8ec03f */
[----:B------:R-:W-:Y:S01]  /*0a50*/  MOV R18, UR4 ;  /* 0x0000000400127c02 */ /* 0x000fe20008000f00 */
[----:B------:R-:W-:-:S04]  /*0a60*/  ULDC UR4, c[0x0][0xc3c] ;  /* 0x00030f0000047ab9 */ /* 0x000fc80000000800 */
[----:B------:R-:W1:Y:S01]  /*0a70*/  LDS.128 R120, [R18+0x388d0] ;  /* 0x0388d00012787984 */ /* 0x000e620000000c00 */
[----:B------:R-:W-:Y:S06]  /*0a80*/  BAR.ARV 0x4, 0x180 ;  /* 0x0106000000007b1d */ /* 0x000fec0000002000 */
[----:B-1----:R-:W-:-:S13]  /*0a90*/  ISETP.GE.AND P0, PT, R123, UR4, PT ;  /* 0x000000047b007c0c */ /* 0x002fda000bf06270 */
[----:B------:R-:W-:Y:S05]  /*0aa0*/  @P0 BRA `(.L_x_645) ;  /* 0x0000027c00cc0947 */ /* 0x000fea0003800000 */
[----:B------:R-:W-:Y:S01]  /*0ab0*/  VIADD R12, R0, 0xffffff80 ;  /* 0xffffff80000c7836 */ /* 0x000fe20000000000 */
[----:B------:R-:W-:-:S04]  /*0ac0*/  MOV R10, 0xfffffffe ;  /* 0xfffffffe000a7802 */ /* 0x000fc80000000f00 */
[----:B------:R-:W-:-:S04]  /*0ad0*/  SHF.R.S32.HI R0, RZ, 0x1f, R12 ;  /* 0x0000001fff007819 */ /* 0x000fc8000001140c */
[CC--:B0-----:R-:W-:Y:S02]  /*0ae0*/  LEA.HI R3, R0.reuse, R12.reuse, RZ, 0x4 ;  /* 0x0000000c00037211 */ /* 0x0c1fe400078f20ff */
[CC--:B------:R-:W-:Y:S02]  /*0af0*/  LEA.HI R4, R0.reuse, R12.reuse, RZ, 0x5 ;  /* 0x0000000c00047211 */ /* 0x0c0fe400078f28ff */
[----:B------:R-:W-:Y:S02]  /*0b00*/  LEA.HI R2, R0, R12, RZ, 0x7 ;  /* 0x0000000c00027211 */ /* 0x000fe400078f38ff */
[----:B------:R-:W-:Y:S01]  /*0b10*/  SHF.R.S32.HI R6, RZ, 0x4, R3 ;  /* 0x00000004ff067819 */ /* 0x000fe20000011403 */
[----:B------:R-:W-:Y:S01]  /*0b20*/  IMAD.SHL.U32 R5, R4, 0x20, RZ ;  /* 0x0000002004057824 */ /* 0x000fe200078e00ff */
[----:B------:R-:W-:Y:S02]  /*0b30*/  LOP3.LUT R7, R2, 0xffffff80, RZ, 0xc0, !PT ;  /* 0xffffff8002077812 */ /* 0x000fe400078ec0ff */
[----:B------:R-:W-:-:S02]  /*0b40*/  LOP3.LUT R4, R3, 0x3fffff0, RZ, 0xc0, !PT ;  /* 0x03fffff003047812 */ /* 0x000fc400078ec0ff */
[----:B------:R-:W-:Y:S02]  /*0b50*/  LEA.HI R3, R3, R6, RZ, 0x1 ;  /* 0x0000000603037211 */ /* 0x000fe400078f08ff */
[C---:B------:R-:W-:Y:S01]  /*0b60*/  IADD3 R13, R12.reuse, -R7, RZ ;  /* 0x800000070c0d7210 */ /* 0x040fe20007ffe0ff */
[----:B------:R-:W-:Y:S01]  /*0b70*/  IMAD.IADD R4, R12, 0x1, -R4 ;  /* 0x000000010c047824 */ /* 0x000fe200078e0a04 */
[----:B------:R-:W-:Y:S02]  /*0b80*/  LOP3.LUT R5, R5, 0xfffffc00, RZ, 0xc0, !PT ;  /* 0xfffffc0005057812 */ /* 0x000fe400078ec0ff */
[----:B------:R-:W-:Y:S02]  /*0b90*/  LOP3.LUT R3, R3, 0x1ffffffe, RZ, 0xc0, !PT ;  /* 0x1ffffffe03037812 */ /* 0x000fe400078ec0ff */
[----:B------:R-:W-:Y:S01]  /*0ba0*/  SHF.R.S32.HI R7, RZ, 0x1f, R13 ;  /* 0x0000001fff077819 */ /* 0x000fe2000001140d */
[----:B------:R-:W-:Y:S01]  /*0bb0*/  IMAD R4, R4, 0x40, R5 ;  /* 0x0000004004047824 */ /* 0x000fe200078e0205 */
[----:B------:R-:W-:Y:S01]  /*0bc0*/  LEA.HI R8, R0, R12, RZ, 0x2 ;  /* 0x0000000c00087211 */ /* 0x000fe200078f10ff */
[----:B------:R-:W-:Y:S01]  /*0bd0*/  IMAD.IADD R3, R6, 0x1, -R3 ;  /* 0x0000000106037824 */ /* 0x000fe200078e0a03 */
[----:B------:R-:W-:-:S02]  /*0be0*/  LEA.HI R5, R7, R13, RZ, 0x2 ;  /* 0x0000000d07057211 */ /* 0x000fc400078f10ff */
[----:B------:R-:W-:Y:S01]  /*0bf0*/  SHF.R.S32.HI R11, RZ, 0x7, R2 ;  /* 0x00000007ff0b7819 */ /* 0x000fe20000011402 */
[----:B------:R-:W-:Y:S01]  /*0c00*/  IMAD R9, R3, 0x8, R4 ;  /* 0x0000000803097824 */ /* 0x000fe200078e0204 */
[--C-:B------:R-:W-:Y:S02]  /*0c10*/  SHF.R.S32.HI R3, RZ, 0x2, R5.reuse ;  /* 0x00000002ff037819 */ /* 0x100fe40000011405 */
[----:B------:R-:W-:Y:S02]  /*0c20*/  SHF.R.S32.HI R4, RZ, 0x1f, R5 ;  /* 0x0000001fff047819 */ /* 0x000fe40000011405 */
[----:B------:R-:W-:Y:S01]  /*0c30*/  LOP3.LUT R8, R8, 0xfffffffc, RZ, 0xc0, !PT ;  /* 0xfffffffc08087812 */ /* 0x000fe200078ec0ff */
[----:B------:R0:W-:Y:S01]  /*0c40*/  STL [R1+0x8c], R9 ;  /* 0x00008c0901007387 */ /* 0x0001e20000100800 */
[----:B------:R-:W-:Y:S02]  /*0c50*/  LEA.HI R4, R4, R3, RZ, 0x3 ;  /* 0x0000000304047211 */ /* 0x000fe400078f18ff */
[----:B------:R-:W-:-:S02]  /*0c60*/  LEA.HI R7, R7, R13, RZ, 0x5 ;  /* 0x0000000d07077211 */ /* 0x000fc400078f28ff */
[----:B------:R-:W-:Y:S02]  /*0c70*/  LOP3.LUT R4, R4, 0xfffffff8, RZ, 0xc0, !PT ;  /* 0xfffffff804047812 */ /* 0x000fe400078ec0ff */
[----:B------:R-:W-:Y:S02]  /*0c80*/  LEA.HI R2, R2, R11, RZ, 0x1 ;  /* 0x0000000b02027211 */ /* 0x000fe400078f08ff */
[----:B------:R-:W-:Y:S02]  /*0c90*/  IADD3 R8, R12, -R8, RZ ;  /* 0x800000080c087210 */ /* 0x000fe40007ffe0ff */
[----:B0-----:R-:W-:Y:S02]  /*0ca0*/  LOP3.LUT R9, R5, 0x7ffffffc, RZ, 0xc0, !PT ;  /* 0x7ffffffc05097812 */ /* 0x001fe400078ec0ff */
[----:B------:R-:W-:Y:S02]  /*0cb0*/  IADD3 R4, R3, -R4, RZ ;  /* 0x8000000403047210 */ /* 0x000fe40007ffe0ff */
[----:B------:R-:W-:Y:S01]  /*0cc0*/  SHF.R.S32.HI R7, RZ, 0x5, R7 ;  /* 0x00000005ff077819 */ /* 0x000fe20000011407 */
[----:B------:R-:W-:Y:S01]  /*0cd0*/  IMAD.IADD R9, R13, 0x1, -R9 ;  /* 0x000000010d097824 */ /* 0x000fe200078e0a09 */
[----:B------:R-:W-:-:S02]  /*0ce0*/  LOP3.LUT R2, R2, 0x3fffffe, RZ, 0xc0, !PT ;  /* 0x03fffffe02027812 */ /* 0x000fc400078ec0ff */
[----:B------:R-:W-:Y:S01]  /*0cf0*/  LEA.HI R6, R8, R8, RZ, 0x1 ;  /* 0x0000000808067211 */ /* 0x000fe200078f08ff */
[----:B------:R-:W-:Y:S01]  /*0d00*/  IMAD R7, R7, 0x10, R4 ;  /* 0x0000001007077824 */ /* 0x000fe200078e0204 */
[----:B------:R-:W-:Y:S01]  /*0d10*/  LEA.HI R3, R0, R12, RZ, 0x6 ;  /* 0x0000000c00037211 */ /* 0x000fe200078f30ff */
[----:B------:R-:W-:Y:S01]  /*0d20*/  IMAD.IADD R2, R11, 0x1, -R2 ;  /* 0x000000010b027824 */ /* 0x000fe200078e0a02 */
[----:B------:R-:W-:Y:S01]  /*0d30*/  LOP3.LUT R5, R6, 0x1ffffffe, RZ, 0xc0, !PT ;  /* 0x1ffffffe06057812 */ /* 0x000fe200078ec0ff */
[----:B------:R-:W-:Y:S01]  /*0d40*/  IMAD R6, R9, R10, 0x50 ;  /* 0x0000005009067424 */ /* 0x000fe200078e020a */
[----:B------:R-:W-:Y:S01]  /*0d50*/  LEA.HI R0, R0, R12, RZ, 0x3 ;  /* 0x0000000c00007211 */ /* 0x000fe200078f18ff */
[----:B------:R-:W-:Y:S01]  /*0d60*/  IMAD R11, R2, 0x40, R7 ;  /* 0x00000040020b7824 */ /* 0x000fe200078e0207 */
[----:B------:R-:W-:Y:S01]  /*0d70*/  SHF.L.U32 R3, R3, 0x3, RZ ;  /* 0x0000000303037819 */ /* 0x000fe200000006ff */
[----:B------:R-:W-:Y:S01]  /*0d80*/  IMAD.IADD R5, R8, 0x1, -R5 ;  /* 0x0000000108057824 */ /* 0x000fe200078e0a05 */
[----:B------:R0:W-:Y:S01]  /*0d90*/  STL [R1+0x84], R6 ;  /* 0x0000840601007387 */ /* 0x0001e20000100800 */
[----:B------:R-:W-:-:S02]  /*0da0*/  LOP3.LUT R233, R0, 0xfffffff8, RZ, 0xc0, !PT ;  /* 0xfffffff800e97812 */ /* 0x000fc400078ec0ff */
[----:B------:R-:W-:Y:S01]  /*0db0*/  SHF.R.S32.HI R212, RZ, 0x3, R0 ;  /* 0x00000003ffd47819 */ /* 0x000fe20000011400 */
[----:B------:R-:W-:Y:S01]  /*0dc0*/  STL [R1+0x80], R11 ;  /* 0x0000800b01007387 */ /* 0x000fe20000100800 */
[----:B------:R-:W-:Y:S01]  /*0dd0*/  LOP3.LUT R228, R3, 0xfffffe00, RZ, 0xc0, !PT ;  /* 0xfffffe0003e47812 */ /* 0x000fe200078ec0ff */
[----:B------:R-:W-:Y:S01]  /*0de0*/  IMAD.IADD R233, R12, 0x1, -R233 ;  /* 0x000000010ce97824 */ /* 0x000fe200078e0ae9 */
[C---:B------:R-:W-:Y:S01]  /*0df0*/  IADD3 R7, R212.reuse, 0x60, RZ ;  /* 0x00000060d4077810 */ /* 0x040fe20007ffe0ff */
[----:B------:R-:W2:Y:S01]  /*0e00*/  LDL.LU R10, [R1+0x6c] ;  /* 0x00006c00010a7983 */ /* 0x000ea20000300800 */
[C---:B------:R-:W-:Y:S01]  /*0e10*/  VIADD R8, R212.reuse, 0x20 ;  /* 0x00000020d4087836 */ /* 0x040fe20000000000 */
[C---:B------:R-:W-:Y:S01]  /*0e20*/  SHF.L.U32 R16, R212.reuse, 0x6, RZ ;  /* 0x00000006d4107819 */ /* 0x040fe200000006ff */
[----:B------:R-:W-:Y:S01]  /*0e30*/  IMAD.SHL.U32 R22, R233, 0x4, RZ ;  /* 0x00000004e9167824 */ /* 0x000fe200078e00ff */
[----:B0-----:R-:W-:Y:S01]  /*0e40*/  SHF.R.S32.HI R6, RZ, 0x1f, R7 ;  /* 0x0000001fff067819 */ /* 0x001fe20000011407 */
[----:B------:R-:W-:Y:S01]  /*0e50*/  VIADD R237, R212, 0x40 ;  /* 0x00000040d4ed7836 */ /* 0x000fe20000000000 */
[----:B------:R-:W-:Y:S01]  /*0e60*/  SHF.R.S32.HI R0, RZ, 0x1f, R8 ;  /* 0x0000001fff007819 */ /* 0x000fe20000011408 */
[----:B------:R-:W-:Y:S01]  /*0e70*/  VIADD R214, R22, 0x40 ;  /* 0x0000004016d67836 */ /* 0x000fe20000000000 */
[----:B------:R-:W-:Y:S01]  /*0e80*/  LEA.HI R6, R6, R7, RZ, 0x3 ;  /* 0x0000000706067211 */ /* 0x000fe200078f18ff */
[----:B------:R-:W-:Y:S01]  /*0e90*/  IMAD.SHL.U32 R4, R7, 0x40, RZ ;  /* 0x0000004007047824 */ /* 0x000fe200078e00ff */
[----:B------:R-:W-:Y:S01]  /*0ea0*/  SHF.R.S32.HI R2, RZ, 0x1f, R237 ;  /* 0x0000001fff027819 */ /* 0x000fe200000114ed */
[----:B------:R-:W-:Y:S01]  /*0eb0*/  IMAD.IADD R213, R22, 0x1, R214 ;  /* 0x0000000116d57824 */ /* 0x000fe200078e02d6 */
[----:B------:R-:W-:Y:S01]  /*0ec0*/  LEA.HI R0, R0, R8, RZ, 0x3 ;  /* 0x0000000800007211 */ /* 0x000fe200078f18ff */
[----:B------:R-:W-:Y:S01]  /*0ed0*/  IMAD.SHL.U32 R223, R8, 0x40, RZ ;  /* 0x0000004008df7824 */ /* 0x000fe200078e00ff */
[----:B------:R-:W-:-:S02]  /*0ee0*/  LEA.HI R2, R2, R237, RZ, 0x3 ;  /* 0x000000ed02027211 */ /* 0x000fc400078f18ff */
[----:B------:R-:W-:Y:S02]  /*0ef0*/  LOP3.LUT R15, R4, 0x1c0, RZ, 0xc0, !PT ;  /* 0x000001c0040f7812 */ /* 0x000fe400078ec0ff */
[----:B------:R-:W-:Y:S02]  /*0f00*/  SHF.L.U32 R0, R0, 0x6, RZ ;  /* 0x0000000600007819 */ /* 0x000fe400000006ff */
[----:B------:R-:W-:Y:S01]  /*0f10*/  SHF.R.S32.HI R4, RZ, 0x1f, R213 ;  /* 0x0000001fff047819 */ /* 0x000fe200000114d5 */
[----:B------:R-:W-:Y:S01]  /*0f20*/  IMAD.SHL.U32 R2, R2, 0x40, RZ ;  /* 0x0000004002027824 */ /* 0x000fe200078e00ff */
[----:B------:R-:W-:Y:S02]  /*0f30*/  LOP3.LUT R225, R0, 0xfffffe00, RZ, 0xc0, !PT ;  /* 0xfffffe0000e17812 */ /* 0x000fe400078ec0ff */
[----:B------:R-:W-:Y:S02]  /*0f40*/  LEA.HI R0, R4, R213, RZ, 0x6 ;  /* 0x000000d504007211 */ /* 0x000fe400078f30ff */
[----:B------:R-:W-:-:S02]  /*0f50*/  SHF.L.U32 R224, R237, 0x6, RZ ;  /* 0x00000006ede07819 */ /* 0x000fc400000006ff */
[----:B------:R-:W-:Y:S02]  /*0f60*/  LEA.HI R4, R4, R213, RZ, 0x3 ;  /* 0x000000d504047211 */ /* 0x000fe400078f18ff */
[----:B------:R-:W-:Y:S02]  /*0f70*/  SHF.L.U32 R6, R6, 0x6, RZ ;  /* 0x0000000606067819 */ /* 0x000fe400000006ff */
[----:B------:R-:W-:Y:S02]  /*0f80*/  LOP3.LUT R223, R223, 0x1c0, RZ, 0xc0, !PT ;  /* 0x000001c0dfdf7812 */ /* 0x000fe400078ec0ff */
[----:B------:R-:W-:Y:S01]  /*0f90*/  LOP3.LUT R227, R2, 0xfffffe00, RZ, 0xc0, !PT ;  /* 0xfffffe0002e37812 */ /* 0x000fe200078ec0ff */
[----:B------:R-:W-:Y:S01]  /*0fa0*/  IMAD.SHL.U32 R2, R0, 0x80, RZ ;  /* 0x0000008000027824 */ /* 0x000fe200078e00ff */
[----:B------:R-:W-:Y:S02]  /*0fb0*/  LOP3.LUT R224, R224, 0x1c0, RZ, 0xc0, !PT ;  /* 0x000001c0e0e07812 */ /* 0x000fe400078ec0ff */
[----:B------:R-:W-:-:S02]  /*0fc0*/  LOP3.LUT R3, R16, 0x1c0, RZ, 0xc0, !PT ;  /* 0x000001c010037812 */ /* 0x000fc400078ec0ff */
[----:B------:R-:W-:Y:S02]  /*0fd0*/  LOP3.LUT R0, R4, 0x38, RZ, 0xc0, !PT ;  /* 0x0000003804007812 */ /* 0x000fe400078ec0ff */
[----:B------:R-:W-:Y:S02]  /*0fe0*/  LOP3.LUT R12, R6, 0xfffffe00, RZ, 0xc0, !PT ;  /* 0xfffffe00060c7812 */ /* 0x000fe400078ec0ff */
[----:B------:R-:W-:Y:S02]  /*0ff0*/  SHF.R.U32.HI R8, RZ, 0x3, R223 ;  /* 0x00000003ff087819 */ /* 0x000fe400000116df */
[----:B------:R-:W-:Y:S02]  /*1000*/  LOP3.LUT R6, R223, 0x38, R4, 0xf8, !PT ;  /* 0x00000038df067812 */ /* 0x000fe400078ef804 */
[----:B------:R-:W-:Y:S02]  /*1010*/  SHF.R.U32.HI R14, RZ, 0x3, R224 ;  /* 0x00000003ff0e7819 */ /* 0x000fe400000116e0 */
[----:B------:R-:W-:-:S02]  /*1020*/  LOP3.LUT R7, R224, 0x38, R4, 0xf8, !PT ;  /* 0x00000038e0077812 */ /* 0x000fc400078ef804 */
[----:B------:R-:W-:Y:S02]  /*1030*/  SHF.R.U32.HI R229, RZ, 0x3, R3 ;  /* 0x00000003ffe57819 */ /* 0x000fe40000011603 */
[----:B------:R-:W-:Y:S02]  /*1040*/  LOP3.LUT R0, R0, 0x1c0, R16, 0xf8, !PT ;  /* 0x000001c000007812 */ /* 0x000fe400078ef810 */
[----:B------:R-:W-:Y:S02]  /*1050*/  SHF.R.U32.HI R13, RZ, 0x3, R15 ;  /* 0x00000003ff0d7819 */ /* 0x000fe4000001160f */
[----:B------:R-:W-:Y:S02]  /*1060*/  LOP3.LUT R9, R15, 0x38, R4, 0xf8, !PT ;  /* 0x000000380f097812 */ /* 0x000fe400078ef804 */
[----:B------:R-:W-:Y:S02]  /*1070*/  LOP3.LUT R6, R6, R8, RZ, 0x3c, !PT ;  /* 0x0000000806067212 */ /* 0x000fe400078e3cff */
[----:B------:R-:W-:-:S02]  /*1080*/  SHF.L.U32 R16, R233, 0x3, RZ ;  /* 0x00000003e9107819 */ /* 0x000fc400000006ff */
[----:B------:R-:W-:Y:S02]  /*1090*/  LOP3.LUT R8, R7, R14, RZ, 0x3c, !PT ;  /* 0x0000000e07087212 */ /* 0x000fe400078e3cff */
[----:B------:R-:W-:Y:S02]  /*10a0*/  LOP3.LUT R7, R0, R229, RZ, 0x3c, !PT ;  /* 0x000000e500077212 */ /* 0x000fe400078e3cff */
[----:B------:R-:W-:Y:S02]  /*10b0*/  LOP3.LUT R2, R2, 0xffffe000, RZ, 0xc0, !PT ;  /* 0xffffe00002027812 */ /* 0x000fe400078ec0ff */
[----:B------:R-:W-:Y:S02]  /*10c0*/  LOP3.LUT R9, R9, R13, RZ, 0x3c, !PT ;  /* 0x0000000d09097212 */ /* 0x000fe400078e3cff */
[----:B------:R-:W-:Y:S02]  /*10d0*/  SHF.R.S32.HI R0, RZ, 0x1f, R212 ;  /* 0x0000001fff007819 */ /* 0x000fe400000114d4 */
[----:B------:R-:W-:-:S02]  /*10e0*/  LOP3.LUT R0, R224, 0x38, R16, 0xf8, !PT ;  /* 0x00000038e0007812 */ /* 0x000fc400078ef810 */
[-C--:B------:R-:W-:Y:S02]  /*10f0*/  IADD3 R6, R6, R2.reuse, R225 ;  /* 0x0000000206067210 */ /* 0x080fe40007ffe0e1 */
[-C--:B------:R-:W-:Y:S02]  /*1100*/  IADD3 R8, R8, R2.reuse, R227 ;  /* 0x0000000208087210 */ /* 0x080fe40007ffe0e3 */
[-C--:B------:R-:W-:Y:S02]  /*1110*/  IADD3 R9, R9, R2.reuse, R12 ;  /* 0x0000000209097210 */ /* 0x080fe40007ffe00c */
[----:B------:R-:W-:Y:S02]  /*1120*/  IADD3 R7, R7, R2, R228 ;  /* 0x0000000207077210 */ /* 0x000fe40007ffe0e4 */
[----:B------:R-:W-:Y:S02]  /*1130*/  LOP3.LUT R2, R15, 0x38, R16, 0xf8, !PT ;  /* 0x000000380f027812 */ /* 0x000fe400078ef810 */
[----:B------:R-:W-:-:S02]  /*1140*/  LOP3.LUT R0, R227, R0, R14, 0xf6, !PT ;  /* 0x00000000e3007212 */ /* 0x000fc400078ef60e */
[----:B------:R-:W-:Y:S01]  /*1150*/  LOP3.LUT R2, R12, R2, R13, 0xf6, !PT ;  /* 0x000000020c027212 */ /* 0x000fe200078ef60d */
[----:B------:R-:W-:Y:S01]  /*1160*/  STL [R1+0x64], R12 ;  /* 0x0000640c01007387 */ /* 0x000fe20000100800 */
[--C-:B------:R-:W-:Y:S01]  /*1170*/  LOP3.LUT R230, R3, 0x38, R16.reuse, 0xf8, !PT ;  /* 0x0000003803e67812 */ /* 0x100fe200078ef810 */
[----:B------:R-:W-:Y:S01]  /*1180*/  IMAD.MOV.U32 R19, RZ, RZ, RZ ;  /* 0x000000ffff137224 */ /* 0x000fe200078e00ff */
[----:B------:R-:W-:Y:S01]  /*1190*/  MOV R235, RZ ;  /* 0x000000ff00eb7202 */ /* 0x000fe20000000f00 */
[----:B------:R-:W-:Y:S01]  /*11a0*/  IMAD.MOV.U32 R217, RZ, RZ, RZ ;  /* 0x000000ffffd97224 */ /* 0x000fe200078e00ff */
[----:B------:R-:W-:Y:S01]  /*11b0*/  SHF.R.S32.HI R17, RZ, 0x1f, R16 ;  /* 0x0000001fff117819 */ /* 0x000fe20000011410 */
[----:B------:R-:W-:Y:S01]  /*11c0*/  IMAD.MOV.U32 R222, RZ, RZ, RZ ;  /* 0x000000ffffde7224 */ /* 0x000fe200078e00ff */
[----:B------:R-:W-:Y:S01]  /*11d0*/  IADD3 R215, R22, 0x20, RZ ;  /* 0x0000002016d77810 */ /* 0x000fe20007ffe0ff */
[----:B------:R-:W-:Y:S01]  /*11e0*/  IMAD.MOV.U32 R221, RZ, RZ, RZ ;  /* 0x000000ffffdd7224 */ /* 0x000fe200078e00ff */
[----:B------:R-:W-:Y:S01]  /*11f0*/  IADD3 R219, R16, 0xc0, RZ ;  /* 0x000000c010db7810 */ /* 0x000fe20007ffe0ff */
[----:B------:R-:W-:Y:S01]  /*1200*/  VIADD R216, R22, 0x60 ;  /* 0x0000006016d87836 */ /* 0x000fe20000000000 */
[----:B------:R-:W-:Y:S01]  /*1210*/  LOP3.LUT R230, R228, R230, R229, 0xf6, !PT ;  /* 0x000000e6e4e67212 */ /* 0x000fe200078ef6e5 */
[----:B------:R-:W-:Y:S01]  /*1220*/  VIADD R218, R16, 0x80 ;  /* 0x0000008010da7836 */ /* 0x000fe20000000000 */
[----:B------:R-:W-:-:S02]  /*1230*/  SHF.R.S32.HI R234, RZ, 0x3, R4 ;  /* 0x00000003ffea7819 */ /* 0x000fc40000011404 */
[----:B--2---:R-:W-:Y:S01]  /*1240*/  LOP3.LUT R220, R10, 0x1, RZ, 0xfc, !PT ;  /* 0x000000010adc7812 */ /* 0x004fe200078efcff */
[----:B------:R-:W-:-:S04]  /*1250*/  VIADD R10, R18, 0x14400 ;  /* 0x00014400120a7836 */ /* 0x000fc80000000000 */
[--C-:B------:R-:W-:Y:S01]  /*1260*/  IMAD R0, R0, 0x2, R10.reuse ;  /* 0x0000000200007824 */ /* 0x100fe200078e020a */
[----:B------:R-:W-:Y:S01]  /*1270*/  STL [R1+0x60], R10 ;  /* 0x0000600a01007387 */ /* 0x000fe20000100800 */
[--C-:B------:R-:W-:Y:S01]  /*1280*/  IMAD R3, R2, 0x2, R10.reuse ;  /* 0x0000000202037824 */ /* 0x100fe200078e020a */
[----:B------:R-:W-:Y:S02]  /*1290*/  LEA R2, R5, R11, 0x3 ;  /* 0x0000000b05027211 */ /* 0x000fe400078e18ff */
[----:B------:R0:W-:Y:S04]  /*12a0*/  STL [R1+0x74], R0 ;  /* 0x0000740001007387 */ /* 0x0001e80000100800 */
[----:B------:R1:W-:Y:S01]  /*12b0*/  STL [R1+0x6c], R3 ;  /* 0x00006c0301007387 */ /* 0x0003e20000100800 */
[----:B0-----:R-:W-:-:S03]  /*12c0*/  IMAD R0, R6, 0x2, R10 ;  /* 0x0000000206007824 */ /* 0x001fc600078e020a */
[----:B------:R0:W-:Y:S01]  /*12d0*/  STL [R1+0x88], R2 ;  /* 0x0000880201007387 */ /* 0x0001e20000100800 */
[----:B-1----:R-:W-:-:S03]  /*12e0*/  IMAD R3, R8, 0x2, R10 ;  /* 0x0000000208037824 */ /* 0x002fc600078e020a */
[----:B------:R1:W-:Y:S01]  /*12f0*/  STL [R1+0x78], R0 ;  /* 0x0000780001007387 */ /* 0x0003e20000100800 */
[----:B0-----:R-:W-:Y:S01]  /*1300*/  LEA R2, R9, R10, 0x1 ;  /* 0x0000000a09027211 */ /* 0x001fe200078e08ff */
[----:B-1----:R-:W-:Y:S02]  /*1310*/  IMAD R0, R7, 0x2, R10 ;  /* 0x0000000207007824 */ /* 0x002fe400078e020a */
[----:B------:R0:W-:Y:S04]  /*1320*/  STL [R1+0x70], R3 ;  /* 0x0000700301007387 */ /* 0x0001e80000100800 */
[----:B------:R0:W-:Y:S04]  /*1330*/  STL [R1+0x7c], R0 ;  /* 0x00007c0001007387 */ /* 0x0001e80000100800 */
[----:B------:R0:W-:Y:S02]  /*1340*/  STL [R1+0x68], R2 ;  /* 0x0000680201007387 */ /* 0x0001e40000100800 */
.L_x_870:
[----:B0---4-:R-:W0:Y:S01]  /*1350*/  LDC.64 R2, c[0x0][0xc88] ;  /* 0x00032200ff027b82 */ /* 0x011e220000000a00 */
[----:B------:R-:W-:Y:S01]  /*1360*/  ULDC.64 UR10, c[0x0][0x208] ;  /* 0x00008200000a7ab9 */ /* 0x000fe20000000a00 */
[----:B------:R-:W-:Y:S01]  /*1370*/  ULDC.64 UR4, c[0x0][0xa28] ;  /* 0x00028a0000047ab9 */ /* 0x000fe20000000a00 */
[----:B------:R-:W-:Y:S01]  /*1380*/  ULDC.64 UR8, c[0x0][0xa18] ;  /* 0x0002860000087ab9 */ /* 0x000fe20000000a00 */
[----:B------:R-:W-:Y:S01]  /*1390*/  ULDC.64 UR6, c[0x0][0xa08] ;  /* 0x0002820000067ab9 */ /* 0x000fe20000000a00 */
[----:B0-----:R-:W-:-:S05]  /*13a0*/  IMAD.WIDE R2, R123, 0x4, R2 ;  /* 0x000000047b027825 */ /* 0x001fca00078e0202 */
[----:B--2---:R-:W2:Y:S01]  /*13b0*/  LDG.E R231, desc[UR10][R2.64] ;  /* 0x0000000a02e77981 */ /* 0x004ea2000c1e1900 */
[----:B------:R-:W-:Y:S01]  /*13c0*/  ISETP.NE.U32.AND P2, PT, RZ, UR4, PT ;  /* 0x00000004ff007c0c */ /* 0x000fe2000bf45070 */
[----:B------:R-:W-:Y:S01]  /*13d0*/  IMAD.MOV.U32 R27, RZ, RZ, RZ ;  /* 0x000000ffff1b7224 */ /* 0x000fe200078e00ff */
[----:B------:R-:W-:Y:S02]  /*13e0*/  ISETP.NE.U32.AND P1, PT, RZ, UR8, PT ;  /* 0x00000008ff007c0c */ /* 0x000fe4000bf25070 */
[----:B------:R-:W-:Y:S02]  /*13f0*/  ISETP.NE.AND.EX P2, PT, RZ, UR5, PT, P2 ;  /* 0x00000005ff007c0c */ /* 0x000fe4000bf45320 */
[----:B------:R-:W-:Y:S02]  /*1400*/  ISETP.NE.AND.EX P1, PT, RZ, UR9, PT, P1 ;  /* 0x00000009ff007c0c */ /* 0x000fe4000bf25310 */
[----:B---3--:R-:W-:Y:S02]  /*1410*/  MOV R9, RZ ;  /* 0x000000ff00097202 */ /* 0x008fe40000000f00 */
[----:B------:R-:W-:-:S04]  /*1420*/  ISETP.NE.U32.AND P0, PT, RZ, UR6, PT ;  /* 0x00000006ff007c0c */ /* 0x000fc8000bf05070 */
[----:B------:R-:W-:Y:S01]  /*1430*/  ISETP.NE.AND.EX P0, PT, RZ, UR7, PT, P0 ;  /* 0x00000007ff007c0c */ /* 0x000fe2000bf05300 */
[----:B------:R-:W-:Y:S01]  /*1440*/  IMAD.MOV.U32 R232, RZ, RZ, R122 ;  /* 0x000000ffffe87224 */ /* 0x000fe200078e007a */
[----:B------:R-:W-:Y:S02]  /*1450*/  MOV R236, R121 ;  /* 0x0000007900ec7202 */ /* 0x000fe40000000f00 */
[----:B--2---:R-:W-:Y:S01]  /*1460*/  SHF.R.S32.HI R0, RZ, 0x1f, R231 ;  /* 0x0000001fff007819 */ /* 0x004fe200000114e7 */
[C---:B------:R-:W-:Y:S01]  /*1470*/  IMAD.SHL.U32 R28, R231.reuse, 0x4, RZ ;  /* 0x00000004e71c7824 */ /* 0x040fe200078e00ff */
[C---:B------:R-:W-:Y:S01]  /*1480*/  @P2 LEA R2, P3, R231.reuse, UR4, 0x2 ;  /* 0x00000004e7022c11 */ /* 0x040fe2000f8610ff */
[----:B------:R-:W-:Y:S01]  /*1490*/  ULDC UR4, c[0x0][0x288] ;  /* 0x0000a20000047ab9 */ /* 0x000fe20000000800 */
[C-C-:B------:R-:W-:Y:S01]  /*14a0*/  SHF.L.U64.HI R29, R231.reuse, 0x2, R0.reuse ;  /* 0x00000002e71d7819 */ /* 0x140fe20000010200 */
[----:B------:R-:W-:Y:S01]  /*14b0*/  IMAD.U32 R178, RZ, RZ, UR4 ;  /* 0x00000004ffb27e24 */ /* 0x000fe2000f8e00ff */
[----:B------:R-:W-:Y:S01]  /*14c0*/  @P2 LEA.HI.X R3, R231, UR5, R0, 0x2, P3 ;  /* 0x00000005e7032c11 */ /* 0x000fe200098f1400 */
[----:B------:R-:W-:Y:S01]  /*14d0*/  ULDC.64 UR4, c[0x0][0x418] ;  /* 0x0001060000047ab9 */ /* 0x000fe20000000a00 */
[----:B------:R-:W-:Y:S01]  /*14e0*/  IADD3 R6, P4, R28, UR6, RZ ;  /* 0x000000061c067c10 */ /* 0x000fe2000ff9e0ff */
[----:B------:R-:W-:-:S02]  /*14f0*/  UISETP.NE.U32.AND UP0, UPT, UR4, URZ, UPT ;  /* 0x0000003f0400728c */ /* 0x000fc4000bf05070 */
[----:B------:R0:W5:Y:S01]  /*1500*/  @P2 LDG.E R9, desc[UR10][R2.64] ;  /* 0x0000000a02092981 */ /* 0x000162000c1e1900 */
[----:B------:R-:W-:Y:S01]  /*1510*/  @P1 IADD3 R4, P2, R28, UR8, RZ ;  /* 0x000000081c041c10 */ /* 0x000fe2000ff5e0ff */
[----:B------:R-:W-:Y:S01]  /*1520*/  UISETP.NE.AND.EX UP0, UPT, UR5, URZ, UPT, UP0 ;  /* 0x0000003f0500728c */ /* 0x000fe2000bf05300 */
[C---:B------:R-:W-:Y:S01]  /*1530*/  IADD3.X R7, R29.reuse, UR7, RZ, P4, !PT ;  /* 0x000000071d077c10 */ /* 0x040fe2000a7fe4ff */
[----:B------:R-:W-:Y:S01]  /*1540*/  ULDC UR4, c[0x0][0x424] ;  /* 0x0001090000047ab9 */ /* 0x000fe20000000800 */
[----:B------:R-:W-:Y:S01]  /*1550*/  @P1 IADD3.X R5, R29, UR9, RZ, P2, !PT ;  /* 0x000000091d051c10 */ /* 0x000fe200097fe4ff */
[----:B------:R-:W-:Y:S01]  /*1560*/  ULDC.64 UR8, c[0x0][0xa20] ;  /* 0x0002880000087ab9 */ /* 0x000fe20000000a00 */
[----:B------:R-:W-:Y:S01]  /*1570*/  USEL UR4, UR4, 0x1, UP0 ;  /* 0x0000000104047887 */ /* 0x000fe20008000000 */
[----:B------:R-:W-:Y:S01]  /*1580*/  ISETP.NE.U32.AND P2, PT, RZ, UR8, PT ;  /* 0x00000008ff007c0c */ /* 0x000fe2000bf45070 */
[----:B------:R-:W-:Y:S01]  /*1590*/  ULDC UR5, c[0x0][0x2f0] ;  /* 0x0000bc0000057ab9 */ /* 0x000fe20000000800 */
[----:B------:R0:W5:Y:S01]  /*15a0*/  @P0 LDG.E R27, desc[UR10][R6.64] ;  /* 0x0000000a061b0981 */ /* 0x000162000c1e1900 */
[----:B------:R-:W-:Y:S01]  /*15b0*/  UIMAD UR4, UR4, UR5, URZ ;  /* 0x00000005040472a4 */ /* 0x000fe2000f8e023f */
[----:B------:R-:W-:-:S02]  /*15c0*/  ISETP.NE.AND.EX P2, PT, RZ, UR9, PT, P2 ;  /* 0x00000009ff007c0c */ /* 0x000fc4000bf45320 */
[----:B------:R0:W5:Y:S01]  /*15d0*/  @P1 LDG.E R178, desc[UR10][R4.64] ;  /* 0x0000000a04b21981 */ /* 0x000162000c1e1900 */
[----:B------:R-:W-:Y:S01]  /*15e0*/  ULDC UR5, c[0x0][0x348] ;  /* 0x0000d20000057ab9 */ /* 0x000fe20000000800 */
[----:B------:R-:W-:Y:S01]  /*15f0*/  IMAD.MOV.U32 R25, RZ, RZ, R231 ;  /* 0x000000ffff197224 */ /* 0x000fe200078e00e7 */
[----:B------:R-:W-:Y:S08]  /*1600*/  @P1 BRA `(.L_x_646) ;  /* 0x0000000000281947 */ /* 0x000ff00003800000 */
[----:B------:R-:W-:Y:S02]  /*1610*/  ULDC.64 UR6, c[0x0][0xa00] ;  /* 0x0002800000067ab9 */ /* 0x000fe40000000a00 */
[----:B------:R-:W-:-:S04]  /*1620*/  ISETP.NE.U32.AND P1, PT, RZ, UR6, PT ;  /* 0x00000006ff007c0c */ /* 0x000fc8000bf25070 */
[----:B------:R-:W-:-:S13]  /*1630*/  ISETP.NE.AND.EX P1, PT, RZ, UR7, PT, P1 ;  /* 0x00000007ff007c0c */ /* 0x000fda000bf25310 */
[----:B------:R-:W-:Y:S05]  /*1640*/  @!P1 BRA `(.L_x_646) ;  /* 0x0000000000189947 */ /* 0x000fea0003800000 */
[----:B0-----:R-:W0:Y:S01]  /*1650*/  LDC.64 R2, c[0x0][0xa00] ;  /* 0x00028000ff027b82 */ /* 0x001e220000000a00 */
[----:B------:R-:W-:Y:S01]  /*1660*/  ULDC.64 UR6, c[0x0][0x208] ;  /* 0x0000820000067ab9 */ /* 0x000fe20000000a00 */
[----:B0-----:R-:W-:-:S05]  /*1670*/  IMAD.WIDE R2, R25, 0x4, R2 ;  /* 0x0000000419027825 */ /* 0x001fca00078e0202 */
[----:B-----5:R-:W2:Y:S04]  /*1680*/  LDG.E R178, desc[UR6][R2.64] ;  /* 0x0000000602b27981 */ /* 0x020ea8000c1e1900 */
[----:B------:R-:W2:Y:S02]  /*1690*/  LDG.E R5, desc[UR6][R2.64+0x4] ;  /* 0x0000040602057981 */ /* 0x000ea4000c1e1900 */
[----:B--2---:R-:W-:-:S07]  /*16a0*/  IADD3 R178, -R178, R5, RZ ;  /* 0x00000005b2b27210 */ /* 0x004fce0007ffe1ff */
.L_x_646:
[----:B0-----:R-:W-:Y:S02]  /*16b0*/  IMAD.U32 R2, RZ, RZ, UR5 ;  /* 0x00000005ff027e24 */ /* 0x001fe4000f8e00ff */
[----:B------:R-:W-:Y:S01]  /*16c0*/  IMAD.U32 R26, RZ, RZ, UR4 ;  /* 0x00000004ff1a7e24 */ /* 0x000fe2000f8e00ff */
[----:B------:R-:W-:Y:S06]  /*16d0*/  @!P2 BRA `(.L_x_647) ;  /* 0x000000000014a947 */ /* 0x000fec0003800000 */
[----:B------:R-:W-:Y:S01]  /*16e0*/  IADD3 R4, P0, R28, UR8, RZ ;  /* 0x000000081c047c10 */ /* 0x000fe2000ff1e0ff */
[----:B------:R-:W-:-:S03]  /*16f0*/  ULDC.64 UR4, c[0x0][0x208] ;  /* 0x0000820000047ab9 */ /* 0x000fc60000000a00 */
[----:B------:R-:W-:-:S05]  /*1700*/  IADD3.X R5, R29, UR9, RZ, P0, !PT ;  /* 0x000000091d057c10 */ /* 0x000fca00087fe4ff */
[----:B------:R0:W5:Y:S01]  /*1710*/  LDG.E R26, desc[UR4][R4.64] ;  /* 0x00000004041a7981 */ /* 0x000162000c1e1900 */
[----:B------:R-:W-:Y:S05]  /*1720*/  BRA `(.L_x_648) ;  /* 0x0000000000147947 */ /* 0x000fea0003800000 */
.L_x_647:
[----:B------:R-:W-:Y:S05]  /*1730*/  @!P0 BRA `(.L_x_648) ;  /* 0x0000000000108947 */ /* 0x000fea0003800000 */
[----:B------:R-:W-:Y:S02]  /*1740*/  ULDC.64 UR4, c[0x0][0x208] ;  /* 0x0000820000047ab9 */ /* 0x000fe40000000a00 */
[----:B------:R-:W2:Y:S04]  /*1750*/  LDG.E R3, desc[UR4][R6.64] ;  /* 0x0000000406037981 */ /* 0x000ea8000c1e1900 */
[----:B------:R-:W2:Y:S02]  /*1760*/  LDG.E R26, desc[UR4][R6.64+0x4] ;  /* 0x00000404061a7981 */ /* 0x000ea4000c1e1900 */
[----:B--2---:R-:W-:-:S07]  /*1770*/  IADD3 R26, -R3, R26, RZ ;  /* 0x0000001a031a7210 */ /* 0x004fce0007ffe1ff */
.L_x_648:
[----:B------:R-:W-:Y:S01]  /*1780*/  ULDC.64 UR4, c[0x0][0xa10] ;  /* 0x0002840000047ab9 */ /* 0x000fe20000000a00 */
[----:B------:R-:W-:Y:S01]  /*1790*/  ULDC.64 UR6, c[0x0][0x208] ;  /* 0x0000820000067ab9 */ /* 0x000fe20000000a00 */
[----:B------:R-:W-:-:S04]  /*17a0*/  ISETP.NE.U32.AND P0, PT, RZ, UR4, PT ;  /* 0x00000004ff007c0c */ /* 0x000fc8000bf05070 */
[----:B------:R-:W-:Y:S01]  /*17b0*/  ISETP.NE.AND.EX P0, PT, RZ, UR5, PT, P0 ;  /* 0x00000005ff007c0c */ /* 0x000fe2000bf05300 */
[----:B-----5:R-:W-:Y:S01]  /*17c0*/  IMAD.IADD R9, R26, 0x1, -R9 ;  /* 0x000000011a097824 */ /* 0x020fe200078e0a09 */
[----:B------:R-:W-:-:S11]  /*17d0*/  ULDC.64 UR4, c[0x0][0xa30] ;  /* 0x00028c0000047ab9 */ /* 0x000fd60000000a00 */
[----:B0-----:R-:W0:Y:S02]  /*17e0*/  @P0 LDC.64 R4, c[0x0][0xa10] ;  /* 0x00028400ff040b82 */ /* 0x001e240000000a00 */
[----:B0-----:R-:W-:-:S05]  /*17f0*/  @P0 IMAD.WIDE R4, R25, 0x4, R4 ;  /* 0x0000000419040825 */ /* 0x001fca00078e0204 */
[----:B------:R-:W2:Y:S04]  /*1800*/  @P0 LDG.E R0, desc[UR6][R4.64] ;  /* 0x0000000604000981 */ /* 0x000ea8000c1e1900 */
[----:B------:R0:W2:Y:S01]  /*1810*/  @P0 LDG.E R3, desc[UR6][R4.64+0x4] ;  /* 0x0000040604030981 */ /* 0x0000a2000c1e1900 */
[----:B------:R-:W-:Y:S01]  /*1820*/  ISETP.NE.U32.AND P1, PT, RZ, UR4, PT ;  /* 0x00000004ff007c0c */ /* 0x000fe2000bf25070 */
[----:B------:R-:W-:-:S03]  /*1830*/  IMAD.MOV.U32 R144, RZ, RZ, R26 ;  /* 0x000000ffff907224 */ /* 0x000fc600078e001a */
[----:B------:R-:W-:Y:S02]  /*1840*/  ISETP.NE.AND.EX P1, PT, RZ, UR5, PT, P1 ;  /* 0x00000005ff007c0c */ /* 0x000fe4000bf25310 */
[----:B0-----:R-:W-:-:S04]  /*1850*/  IADD3 R4, -R9, RZ, RZ ;  /* 0x000000ff09047210 */ /* 0x001fc80007ffe1ff */
[----:B------:R-:W-:-:S07]  /*1860*/  VIMNMX R4, RZ, R4, !PT ;  /* 0x00000004ff047248 */ /* 0x000fce0007fe0100 */
[----:B------:R-:W-:-:S04]  /*1870*/  @P1 IADD3 R6, P2, R28, UR4, RZ ;  /* 0x000000041c061c10 */ /* 0x000fc8000ff5e0ff */
[----:B------:R-:W-:Y:S02]  /*1880*/  @P1 IADD3.X R7, R29, UR5, RZ, P2, !PT ;  /* 0x000000051d071c10 */ /* 0x000fe400097fe4ff */
[----:B------:R-:W-:-:S03]  /*1890*/  PLOP3.LUT P2, PT, PT, PT, PT, 0x80, 0x0 ;  /* 0x000000000000781c */ /* 0x000fc60003f4f070 */
[----:B------:R0:W5:Y:S01]  /*18a0*/  @P1 LDG.E R144, desc[UR6][R6.64] ;  /* 0x0000000606901981 */ /* 0x000162000c1e1900 */
[----:B--2---:R-:W-:-:S05]  /*18b0*/  @P0 IADD3 R2, -R0, R3, RZ ;  /* 0x0000000300020210 */ /* 0x004fca0007ffe1ff */
[----:B------:R-:W-:-:S04]  /*18c0*/  IMAD.IADD R179, R9, 0x1, R2 ;  /* 0x0000000109b37824 */ /* 0x000fc800078e0202 */
[----:B------:R-:W-:-:S04]  /*18d0*/  VIADD R0, R179, 0x4f ;  /* 0x0000004fb3007836 */ /* 0x000fc80000000000 */
[----:B------:R-:W-:-:S05]  /*18e0*/  IMAD.HI R0, R0, 0x66666667, RZ ;  /* 0x6666666700007827 */ /* 0x000fca00078e02ff */
[----:B------:R-:W-:-:S04]  /*18f0*/  SHF.R.U32.HI R3, RZ, 0x1f, R0 ;  /* 0x0000001fff037819 */ /* 0x000fc80000011600 */
[----:B------:R-:W-:-:S05]  /*1900*/  LEA.HI.SX32 R180, R0, R3, 0x1b ;  /* 0x0000000300b47211 */ /* 0x000fca00078fdaff */
[----:B------:R-:W-:-:S05]  /*1910*/  IMAD R3, R180, 0x50, -R9 ;  /* 0x00000050b4037824 */ /* 0x000fca00078e0a09 */
[----:B------:R-:W-:-:S04]  /*1920*/  VIMNMX R3, R3, R2, PT ;  /* 0x0000000203037248 */ /* 0x000fc80003fe0100 */
[----:B------:R-:W-:Y:S01]  /*1930*/  ISETP.GT.AND P0, PT, R3, R4, PT ;  /* 0x000000040300720c */ /* 0x000fe20003f04270 */
[----:B------:R-:W-:-:S05]  /*1940*/  IMAD.WIDE.U32 R4, R4, -0x33333333, RZ ;  /* 0xcccccccd04047825 */ /* 0x000fca00078e00ff */
[----:B------:R-:W-:-:S05]  /*1950*/  SHF.R.U32.HI R119, RZ, 0x6, R5 ;  /* 0x00000006ff777819 */ /* 0x000fca0000011605 */
[----:B------:R-:W-:Y:S02]  /*1960*/  IMAD.MOV.U32 R24, RZ, RZ, R119 ;  /* 0x000000ffff187224 */ /* 0x000fe400078e0077 */
[----:B------:R-:W-:-:S04]  /*1970*/  @P0 VIADD R0, R3, 0x4f ;  /* 0x0000004f03000836 */ /* 0x000fc80000000000 */
[----:B------:R-:W-:-:S05]  /*1980*/  @P0 IMAD.HI R0, R0, 0x66666667, RZ ;  /* 0x6666666700000827 */ /* 0x000fca00078e02ff */
[----:B------:R-:W-:-:S04]  /*1990*/  @P0 SHF.R.U32.HI R3, RZ, 0x1f, R0 ;  /* 0x0000001fff030819 */ /* 0x000fc80000011600 */
[----:B------:R-:W-:-:S04]  /*19a0*/  @P0 LEA.HI.SX32 R24, R0, R3, 0x1b ;  /* 0x0000000300180211 */ /* 0x000fc800078fdaff */
[----:B------:R-:W-:-:S13]  /*19b0*/  ISETP.GT.AND P0, PT, R24, R119, PT ;  /* 0x000000771800720c */ /* 0x000fda0003f04270 */
[----:B0-----:R-:W-:Y:S05]  /*19c0*/  @!P0 BRA `(.L_x_649) ;  /* 0x0000008c009c8947 */ /* 0x001fea0003800000 */
[----:B------:R-:W-:Y:S01]  /*19d0*/  IADD3 R0, R18, 0x24400, RZ ;  /* 0x0002440012007810 */ /* 0x000fe20007ffe0ff */
[----:B------:R-:W-:Y:S03]  /*19e0*/  BSSY B6, `(.L_x_650) ;  /* 0x0000013000067945 */ /* 0x000fe60003800000 */
[----:B------:R-:W-:-:S13]  /*19f0*/  LOP3.LUT P0, RZ, R0, 0x3ff, RZ, 0xc0, !PT ;  /* 0x000003ff00ff7812 */ /* 0x000fda000780c0ff */
[----:B------:R-:W-:Y:S05]  /*1a00*/  @!P0 BRA `(.L_x_651) ;  /* 0x0000000000408947 */ /* 0x000fea0003800000 */
        /* <DEDUP_REMOVED lines=8> */
[----:B------:R-:W-:Y:S01]  /*1a90*/  MOV R6, UR4 ;  /* 0x0000000400067c02 */ /* 0x000fe20008000f00 */
[----:B------:R-:W-:Y:S01]  /*1aa0*/  IMAD.U32 R7, RZ, RZ, UR5 ;  /* 0x00000005ff077e24 */ /* 0x000fe2000f8e00ff */
[----:B------:R-:W-:Y:S01]  /*1ab0*/  MOV R11, UR7 ;  /* 0x00000007000b7c02 */ /* 0x000fe20008000f00 */
[----:B------:R-:W-:Y:S01]  /*1ac0*/  IMAD.MOV.U32 R8, RZ, RZ, 0x70 ;  /* 0x00000070ff087424 */ /* 0x000fe200078e00ff */
[----:B------:R-:W-:Y:S01]  /*1ad0*/  MOV R13, RZ ;  /* 0x000000ff000d7202 */ /* 0x000fe20000000f00 */
[----:B0-----:R-:W-:-:S07]  /*1ae0*/  IMAD.MOV.U32 R12, RZ, RZ, 0x1 ;  /* 0x00000001ff0c7424 */ /* 0x001fce00078e00ff */
[----:B------:R-:W-:-:S07]  /*1af0*/  LEPC R20, `(.L_x_651) ;  /* 0x000000001014794e */ /* 0x000fce0000000000 */
[----:B-1---5:R-:W-:Y:S05]  /*1b00*/  CALL.ABS.NOINC R14 ;  /* 0x000000000e007343 */ /* 0x022fea0003c00000 */
.L_x_651:
[----:B------:R-:W-:Y:S05]  /*1b10*/  BSYNC B6 ;  /* 0x0000000000067941 */ /* 0x000fea0003800000 */
.L_x_650:
[----:B------:R-:W-:Y:S01]  /*1b20*/  VIADD R0, R18, 0x400 ;  /* 0x0000040012007836 */ /* 0x000fe20000000000 */
[----:B------:R-:W-:Y:S04]  /*1b30*/  BSSY B6, `(.L_x_652) ;  /* 0x0000013000067945 */ /* 0x000fe80003800000 */
[----:B------:R-:W-:-:S13]  /*1b40*/  LOP3.LUT P0, RZ, R0, 0x3ff, RZ, 0xc0, !PT ;  /* 0x000003ff00ff7812 */ /* 0x000fda000780c0ff */
[----:B------:R-:W-:Y:S05]  /*1b50*/  @!P0 BRA `(.L_x_653) ;  /* 0x0000000000408947 */ /* 0x000fea0003800000 */
[----:B------:R-:W-:Y:S01]  /*1b60*/  MOV R0, 0x0 ;  /* 0x0000000000007802 */ /* 0x000fe20000000f00 */
[----:B------:R-:W-:Y:S01]  /*1b70*/  ULDC.64 UR4, c[0x4][0xa8] ;  /* 0x01002a0000047ab9 */ /* 0x000fe20000000a00 */
[----:B------:R-:W-:Y:S01]  /*1b80*/  ULDC.64 UR6, c[0x4][0x18] ;  /* 0x0100060000067ab9 */ /* 0x000fe20000000a00 */
[----:B------:R-:W-:Y:S01]  /*1b90*/  IMAD.U32 R4, RZ, RZ, UR4 ;  /* 0x00000004ff047e24 */ /* 0x000fe2000f8e00ff */
[----:B------:R0:W1:Y:S01]  /*1ba0*/  LDC.64 R14, c[0x4][R0] ;  /* 0x01000000000e7b82 */ /* 0x0000620000000a00 */
[----:B------:R-:W-:Y:S01]  /*1bb0*/  MOV R5, UR5 ;  /* 0x0000000500057c02 */ /* 0x000fe20008000f00 */
[----:B------:R-:W-:Y:S01]  /*1bc0*/  ULDC.64 UR4, c[0x4][0xb0] ;  /* 0x01002c0000047ab9 */ /* 0x000fe20000000a00 */
[----:B------:R-:W-:Y:S01]  /*1bd0*/  MOV R10, UR6 ;  /* 0x00000006000a7c02 */ /* 0x000fe20008000f00 */
[----:B------:R-:W-:Y:S01]  /*1be0*/  IMAD.U32 R6, RZ, RZ, UR4 ;  /* 0x00000004ff067e24 */ /* 0x000fe2000f8e00ff */
[----:B------:R-:W-:Y:S01]  /*1bf0*/  MOV R12, 0x1 ;  /* 0x00000001000c7802 */ /* 0x000fe20000000f00 */
[----:B------:R-:W-:-:S02]  /*1c00*/  IMAD.U32 R7, RZ, RZ, UR5 ;  /* 0x00000005ff077e24 */ /* 0x000fc4000f8e00ff */
[----:B------:R-:W-:Y:S02]  /*1c10*/  IMAD.U32 R11, RZ, RZ, UR7 ;  /* 0x00000007ff0b7e24 */ /* 0x000fe4000f8e00ff */
[----:B------:R-:W-:Y:S02]  /*1c20*/  IMAD.MOV.U32 R8, RZ, RZ, 0x70 ;  /* 0x00000070ff087424 */ /* 0x000fe400078e00ff */
[----:B0-----:R-:W-:-:S07]  /*1c30*/  IMAD.MOV.U32 R13, RZ, RZ, RZ ;  /* 0x000000ffff0d7224 */ /* 0x001fce00078e00ff */
[----:B------:R-:W-:-:S07]  /*1c40*/  LEPC R20, `(.L_x_653) ;  /* 0x000000001014794e */ /* 0x000fce0000000000 */
[----:B-1---5:R-:W-:Y:S05]  /*1c50*/  CALL.ABS.NOINC R14 ;  /* 0x000000000e007343 */ /* 0x022fea0003c00000 */
.L_x_653:
[----:B------:R-:W-:Y:S05]  /*1c60*/  BSYNC B6 ;  /* 0x0000000000067941 */ /* 0x000fea0003800000 */
.L_x_652:
[----:B------:R-:W-:Y:S01]  /*1c70*/  ULDC.64 UR4, c[0x0][0x9f8] ;  /* 0x00027e0000047ab9 */ /* 0x000fe20000000a00 */
[----:B------:R-:W-:Y:S01]  /*1c80*/  ULDC.64 UR6, c[0x0][0x208] ;  /* 0x0000820000067ab9 */ /* 0x000fe20000000a00 */
[----:B------:R-:W-:Y:S01]  /*1c90*/  ISETP.NE.U32.AND P0, PT, RZ, UR4, PT ;  /* 0x00000004ff007c0c */ /* 0x000fe2000bf05070 */
[----:B------:R-:W0:Y:S01]  /*1ca0*/  LDC.64 R98, c[0x0][0x300] ;  /* 0x0000c000ff627b82 */ /* 0x000e220000000a00 */
[----:B------:R-:W-:Y:S01]  /*1cb0*/  IMAD.IADD R113, R27, 0x1, R26 ;  /* 0x000000011b717824 */ /* 0x000fe200078e021a */
[----:B------:R-:W-:Y:S01]  /*1cc0*/  SHF.R.S32.HI R9, RZ, 0x1f, R122 ;  /* 0x0000001fff097819 */ /* 0x000fe2000001147a */
[----:B------:R-:W-:Y:S01]  /*1cd0*/  ULDC.64 UR8, c[0x0][0xa08] ;  /* 0x0002820000087ab9 */ /* 0x000fe20000000a00 */
[----:B------:R-:W-:-:S04]  /*1ce0*/  ISETP.NE.AND.EX P0, PT, RZ, UR5, PT, P0 ;  /* 0x00000005ff007c0c */ /* 0x000fc8000bf05300 */
[----:B------:R-:W1:Y:S08]  /*1cf0*/  LDC R118, c[0x0][0x3f4] ;  /* 0x0000fd00ff767b82 */ /* 0x000e700000000800 */
[----:B------:R-:W2:Y:S01]  /*1d00*/  LDC.64 R104, c[0x0][0x408] ;  /* 0x00010200ff687b82 */ /* 0x000ea20000000a00 */
[----:B------:R-:W-:-:S04]  /*1d10*/  @P0 IADD3 R4, P1, R28, UR4, RZ ;  /* 0x000000041c040c10 */ /* 0x000fc8000ff3e0ff */
[----:B------:R-:W-:Y:S01]  /*1d20*/  @P0 IADD3.X R5, R29, UR5, RZ, P1, !PT ;  /* 0x000000051d050c10 */ /* 0x000fe20008ffe4ff */
[----:B------:R-:W-:Y:S02]  /*1d30*/  ULDC.64 UR4, c[0x0][0x330] ;  /* 0x0000cc0000047ab9 */ /* 0x000fe40000000a00 */
[----:B------:R-:W3:Y:S02]  /*1d40*/  LDC.64 R110, c[0x0][0x3f8] ;  /* 0x0000fe00ff6e7b82 */ /* 0x000ee40000000a00 */
[----:B------:R4:W3:Y:S01]  /*1d50*/  @P0 LDG.E R25, desc[UR6][R4.64] ;  /* 0x0000000604190981 */ /* 0x0008e2000c1e1900 */
[----:B------:R-:W-:Y:S01]  /*1d60*/  SHF.R.S32.HI R3, RZ, 0x1f, R113 ;  /* 0x0000001fff037819 */ /* 0x000fe20000011471 */
[----:B------:R-:W-:Y:S01]  /*1d70*/  ULDC UR6, c[0x0][0x2f4] ;  /* 0x0000bd0000067ab9 */ /* 0x000fe20000000800 */
[----:B------:R-:W-:Y:S01]  /*1d80*/  IMAD R11, R9, UR4, RZ ;  /* 0x00000004090b7c24 */ /* 0x000fe2000f8e02ff */
[----:B------:R-:W-:Y:S01]  /*1d90*/  ISETP.GE.AND P1, PT, R213, UR6, PT ;  /* 0x00000006d5007c0c */ /* 0x000fe2000bf26270 */
[----:B------:R-:W-:Y:S01]  /*1da0*/  IMAD.WIDE.U32 R6, R122, UR4, R16 ;  /* 0x000000047a067c25 */ /* 0x000fe2000f8e0010 */
[----:B------:R-:W-:Y:S01]  /*1db0*/  ISETP.GE.AND P0, PT, R16, UR6, PT ;  /* 0x0000000610007c0c */ /* 0x000fe2000bf06270 */
[----:B------:R-:W1:Y:S01]  /*1dc0*/  S2R R149, SR_TID.X ;  /* 0x0000000000957919 */ /* 0x000e620000002100 */
[----:B------:R-:W-:Y:S01]  /*1dd0*/  SEL R8, RZ, 0xffffffff, P1 ;  /* 0xffffffffff087807 */ /* 0x000fe20000800000 */
[-C--:B0-----:R-:W-:Y:S01]  /*1de0*/  IMAD R0, R3, R98.reuse, RZ ;  /* 0x0000006203007224 */ /* 0x081fe200078e02ff */
[----:B------:R-:W-:Y:S01]  /*1df0*/  ISETP.GE.AND P1, PT, R218, UR6, PT ;  /* 0x00000006da007c0c */ /* 0x000fe2000bf26270 */
[----:B------:R-:W-:Y:S01]  /*1e00*/  IMAD R13, R122, UR5, R11 ;  /* 0x000000057a0d7c24 */ /* 0x000fe2000f8e020b */
[----:B------:R-:W-:Y:S01]  /*1e10*/  ULDC.64 UR4, c[0x0][0x308] ;  /* 0x0000c20000047ab9 */ /* 0x000fe20000000a00 */
[C---:B------:R-:W-:Y:S01]  /*1e20*/  IMAD R11, R113.reuse, R99, R0 ;  /* 0x00000063710b7224 */ /* 0x040fe200078e0200 */
[----:B------:R-:W-:Y:S01]  /*1e30*/  SEL R0, RZ, 0x1, P0 ;  /* 0x00000001ff007807 */ /* 0x000fe20000000000 */
[----:B----4-:R-:W-:Y:S01]  /*1e40*/  IMAD.WIDE.U32 R4, R113, R98, RZ ;  /* 0x0000006271047225 */ /* 0x010fe200078e00ff */
[----:B------:R-:W-:-:S02]  /*1e50*/  ISETP.NE.U32.AND P0, PT, RZ, UR8, PT ;  /* 0x00000008ff007c0c */ /* 0x000fc4000bf05070 */
[----:B------:R-:W-:Y:S01]  /*1e60*/  IADD3 R7, R7, R13, RZ ;  /* 0x0000000d07077210 */ /* 0x000fe20007ffe0ff */
[----:B------:R-:W-:Y:S01]  /*1e70*/  IMAD.SHL.U32 R13, R8, 0x2, RZ ;  /* 0x00000002080d7824 */ /* 0x000fe200078e00ff */
[----:B------:R-:W-:Y:S01]  /*1e80*/  ISETP.NE.AND.EX P0, PT, RZ, UR9, PT, P0 ;  /* 0x00000009ff007c0c */ /* 0x000fe2000bf05300 */
[----:B------:R-:W-:Y:S01]  /*1e90*/  IMAD R9, R9, UR4, RZ ;  /* 0x0000000409097c24 */ /* 0x000fe2000f8e02ff */
[----:B------:R-:W-:Y:S01]  /*1ea0*/  ULDC.64 UR8, c[0x0][0x338] ;  /* 0x0000ce0000087ab9 */ /* 0x000fe20000000a00 */
[----:B------:R-:W-:Y:S01]  /*1eb0*/  IMAD.IADD R5, R5, 0x1, R11 ;  /* 0x0000000105057824 */ /* 0x000fe200078e020b */
[----:B------:R-:W-:Y:S01]  /*1ec0*/  LOP3.LUT R0, R13, 0x2, R0, 0xe2, !PT ;  /* 0x000000020d007812 */ /* 0x000fe200078ee200 */
[C---:B------:R-:W-:Y:S01]  /*1ed0*/  IMAD R11, R122.reuse, UR5, R9 ;  /* 0x000000057a0b7c24 */ /* 0x040fe2000f8e0209 */
[----:B------:R-:W-:Y:S01]  /*1ee0*/  SEL R9, RZ, 0x4, P1 ;  /* 0x00000004ff097807 */ /* 0x000fe20000800000 */
[----:B------:R-:W-:Y:S01]  /*1ef0*/  IMAD.WIDE.U32 R4, R122, UR4, R4 ;  /* 0x000000047a047c25 */ /* 0x000fe2000f8e0004 */
[----:B------:R-:W-:Y:S01]  /*1f00*/  ULDC.64 UR4, c[0x0][0x310] ;  /* 0x0000c40000047ab9 */ /* 0x000fe20000000a00 */
[----:B------:R-:W-:-:S02]  /*1f10*/  SHF.R.S32.HI R20, RZ, 0x1f, R212 ;  /* 0x0000001fff147819 */ /* 0x000fc400000114d4 */
[----:B------:R-:W-:Y:S01]  /*1f20*/  LOP3.LUT R9, R0, R9, RZ, 0xfc, !PT ;  /* 0x0000000900097212 */ /* 0x000fe200078efcff */
[C---:B--2---:R-:W-:Y:S01]  /*1f30*/  IMAD.WIDE.U32 R102, R212.reuse, R104, R16 ;  /* 0x00000068d4667225 */ /* 0x044fe200078e0010 */
[----:B------:R-:W-:Y:S02]  /*1f40*/  IADD3 R5, R5, R11, RZ ;  /* 0x0000000b05057210 */ /* 0x000fe40007ffe0ff */
[----:B------:R-:W-:Y:S01]  /*1f50*/  SHF.R.S32.HI R23, RZ, 0x1f, R22 ;  /* 0x0000001fff177819 */ /* 0x000fe20000011416 */
[C---:B---3--:R-:W-:Y:S01]  /*1f60*/  IMAD.WIDE.U32 R108, R212.reuse, R110, R16 ;  /* 0x0000006ed46c7225 */ /* 0x048fe200078e0010 */
[----:B------:R-:W-:Y:S02]  /*1f70*/  SHF.R.U32.HI R30, RZ, 0x3, R223 ;  /* 0x00000003ff1e7819 */ /* 0x000fe400000116df */
[----:B------:R-:W-:Y:S01]  /*1f80*/  SHF.R.U32.HI R21, RZ, 0x3, R224 ;  /* 0x00000003ff157819 */ /* 0x000fe200000116e0 */
[----:B------:R-:W-:Y:S01]  /*1f90*/  IMAD.WIDE.U32 R100, R212, R104, R22 ;  /* 0x00000068d4647225 */ /* 0x000fe200078e0016 */
[----:B------:R-:W-:-:S02]  /*1fa0*/  ISETP.GE.AND P2, PT, R219, UR6, PT ;  /* 0x00000006db007c0c */ /* 0x000fc4000bf46270 */
[----:B------:R-:W-:Y:S01]  /*1fb0*/  SHF.L.U64.HI R128, R98, 0x5, R99 ;  /* 0x0000000562807819 */ /* 0x000fe20000010263 */
[----:B------:R-:W-:Y:S01]  /*1fc0*/  IMAD.WIDE.U32 R106, R212, R110, R22 ;  /* 0x0000006ed46a7225 */ /* 0x000fe200078e0016 */
[C---:B------:R-:W-:Y:S02]  /*1fd0*/  SHF.L.U64.HI R130, R98.reuse, 0x6, R99 ;  /* 0x0000000662827819 */ /* 0x040fe40000010263 */
[----:B------:R-:W-:Y:S01]  /*1fe0*/  SHF.L.U32 R129, R98, 0x5, RZ ;  /* 0x0000000562817819 */ /* 0x000fe200000006ff */
[C---:B------:R-:W-:Y:S01]  /*1ff0*/  IMAD.SHL.U32 R31, R212.reuse, 0x40, RZ ;  /* 0x00000040d41f7824 */ /* 0x040fe200078e00ff */
[----:B------:R-:W-:Y:S01]  /*2000*/  IADD3 R112, P3, R212, R113, RZ ;  /* 0x00000071d4707210 */ /* 0x000fe20007f7e0ff */
[----:B------:R-:W-:Y:S01]  /*2010*/  IMAD.SHL.U32 R131, R98, 0x40, RZ ;  /* 0x0000004062837824 */ /* 0x000fe200078e00ff */
[C---:B------:R-:W-:Y:S01]  /*2020*/  SHF.L.U64.HI R29, R110.reuse, 0x6, R111 ;  /* 0x000000066e1d7819 */ /* 0x040fe2000001026f */
[----:B------:R-:W-:Y:S01]  /*2030*/  IMAD.SHL.U32 R28, R110, 0x20, RZ ;  /* 0x000000206e1c7824 */ /* 0x000fe200078e00ff */
[--C-:B------:R-:W-:Y:S01]  /*2040*/  SHF.L.U64.HI R34, R104, 0x5, R105.reuse ;  /* 0x0000000568227819 */ /* 0x100fe20000010269 */
[----:B------:R-:W-:Y:S01]  /*2050*/  IMAD.SHL.U32 R27, R110, 0x40, RZ ;  /* 0x000000406e1b7824 */ /* 0x000fe200078e00ff */
[C---:B------:R-:W-:Y:S01]  /*2060*/  SHF.L.U64.HI R33, R104.reuse, 0x6, R105 ;  /* 0x0000000668217819 */ /* 0x040fe20000010269 */
[----:B------:R-:W-:Y:S01]  /*2070*/  IMAD R127, R105, 0x50, RZ ;  /* 0x00000050697f7824 */ /* 0x000fe200078e02ff */
[----:B------:R-:W-:Y:S01]  /*2080*/  LOP3.LUT R26, R9, 0x1, RZ, 0xc0, !PT ;  /* 0x00000001091a7812 */ /* 0x000fe200078ec0ff */
[----:B------:R-:W-:Y:S01]  /*2090*/  IMAD.SHL.U32 R32, R104, 0x20, RZ ;  /* 0x0000002068207824 */ /* 0x000fe200078e00ff */
[----:B------:R-:W-:Y:S01]  /*20a0*/  SHF.R.S32.HI R146, RZ, 0x1f, R237 ;  /* 0x0000001fff927819 */ /* 0x000fe200000114ed */
[----:B------:R-:W-:Y:S01]  /*20b0*/  IMAD.X R113, R20, 0x1, R3, P3 ;  /* 0x0000000114717824 */ /* 0x000fe200018e0603 */
[----:B-1----:R-:W-:-:S02]  /*20c0*/  LEA.HI R149, R149, 0x8, RZ, 0x19 ;  /* 0x0000000895957811 */ /* 0x002fc400078fc8ff */
[----:B------:R-:W-:Y:S02]  /*20d0*/  SHF.R.S32.HI R8, RZ, 0x1f, R25 ;  /* 0x0000001fff087819 */ /* 0x000fe40000011419 */
[----:B------:R-:W-:Y:S02]  /*20e0*/  SEL R97, R25, RZ, !P0 ;  /* 0x000000ff19617207 */ /* 0x000fe40004000000 */
[----:B------:R-:W-:Y:S02]  /*20f0*/  SEL R8, R8, RZ, !P0 ;  /* 0x000000ff08087207 */ /* 0x000fe40004000000 */
[----:B------:R-:W-:Y:S01]  /*2100*/  ISETP.GE.AND P0, PT, R16, R118, PT ;  /* 0x000000761000720c */ /* 0x000fe20003f06270 */
[----:B------:R-:W-:-:S04]  /*2110*/  IMAD.WIDE.U32 R94, R97, UR8, R6 ;  /* 0x00000008615e7c25 */ /* 0x000fc8000f8e0006 */
[C---:B------:R-:W-:Y:S02]  /*2120*/  IMAD R0, R8.reuse, UR8, RZ ;  /* 0x0000000808007c24 */ /* 0x040fe4000f8e02ff */
[----:B------:R-:W-:Y:S02]  /*2130*/  IMAD R8, R8, UR4, RZ ;  /* 0x0000000408087c24 */ /* 0x000fe4000f8e02ff */
[C---:B------:R-:W-:Y:S02]  /*2140*/  IMAD R37, R97.reuse, UR9, R0 ;  /* 0x0000000961257c24 */ /* 0x040fe4000f8e0200 */
[C---:B------:R-:W-:Y:S02]  /*2150*/  IMAD R11, R97.reuse, UR5, R8 ;  /* 0x00000005610b7c24 */ /* 0x040fe4000f8e0208 */
[----:B------:R-:W-:-:S04]  /*2160*/  IMAD.WIDE.U32 R96, R97, UR4, R4 ;  /* 0x0000000461607c25 */ /* 0x000fc8000f8e0004 */
[-C--:B------:R-:W-:Y:S02]  /*2170*/  IMAD R6, R20, R98.reuse, RZ ;  /* 0x0000006214067224 */ /* 0x080fe400078e02ff */
[----:B------:R-:W-:-:S04]  /*2180*/  IMAD.WIDE.U32 R4, R212, R98, R16 ;  /* 0x00000062d4047225 */ /* 0x000fc800078e0010 */
[----:B------:R-:W-:Y:S01]  /*2190*/  IMAD R35, R212, R99, R6 ;  /* 0x00000063d4237224 */ /* 0x000fe200078e0206 */
[----:B------:R-:W-:Y:S01]  /*21a0*/  IADD3 R93, P1, R96, R4, RZ ;  /* 0x00000004605d7210 */ /* 0x000fe20007f3e0ff */
[----:B------:R-:W-:Y:S02]  /*21b0*/  IMAD.IADD R92, R97, 0x1, R11 ;  /* 0x00000001615c7824 */ /* 0x000fe400078e020b */
[----:B------:R-:W-:-:S03]  /*21c0*/  IMAD R0, R20, R104, RZ ;  /* 0x0000006814007224 */ /* 0x000fc600078e02ff */
[----:B------:R-:W-:Y:S01]  /*21d0*/  IADD3.X R35, R92, R5, R35, P1, !PT ;  /* 0x000000055c237210 */ /* 0x000fe20000ffe423 */
[----:B------:R-:W-:Y:S01]  /*21e0*/  IMAD R7, R212, R105, R0 ;  /* 0x00000069d4077224 */ /* 0x000fe200078e0200 */
[----:B------:R-:W-:Y:S01]  /*21f0*/  SEL R5, R118, RZ, P0 ;  /* 0x000000ff76057207 */ /* 0x000fe20000000000 */
[----:B------:R-:W-:Y:S01]  /*2200*/  IMAD R0, R20, R110, RZ ;  /* 0x0000006e14007224 */ /* 0x000fe200078e02ff */
[----:B------:R-:W-:Y:S01]  /*2210*/  ISETP.GE.AND P1, PT, R213, R118, PT ;  /* 0x00000076d500720c */ /* 0x000fe20003f26270 */
[----:B------:R-:W-:Y:S01]  /*2220*/  IMAD.IADD R101, R101, 0x1, R7 ;  /* 0x0000000165657824 */ /* 0x000fe200078e0207 */
[----:B------:R-:W-:Y:S01]  /*2230*/  IADD3 R103, R7, R103, RZ ;  /* 0x0000006707677210 */ /* 0x000fe20007ffe0ff */
[----:B------:R-:W-:Y:S01]  /*2240*/  IMAD.IADD R5, R16, 0x1, R5 ;  /* 0x0000000110057824 */ /* 0x000fe200078e0205 */
[----:B------:R-:W-:Y:S01]  /*2250*/  SEL R4, R118, RZ, P1 ;  /* 0x000000ff76047207 */ /* 0x000fe20000800000 */
[----:B------:R-:W-:Y:S02]  /*2260*/  IMAD R7, R212, R111, R0 ;  /* 0x0000006fd4077224 */ /* 0x000fe400078e0200 */
[----:B-----5:R-:W-:Y:S01]  /*2270*/  IMAD.WIDE.U32 R100, R144, R104, R100 ;  /* 0x0000006890647225 */ /* 0x020fe200078e0064 */
[----:B------:R-:W-:-:S02]  /*2280*/  SHF.R.S32.HI R0, RZ, 0x1f, R5 ;  /* 0x0000001fff007819 */ /* 0x000fc40000011405 */
[----:B------:R-:W-:Y:S01]  /*2290*/  IADD3 R109, R7, R109, RZ ;  /* 0x0000006d076d7210 */ /* 0x000fe20007ffe0ff */
[----:B------:R-:W-:Y:S01]  /*22a0*/  IMAD.IADD R107, R107, 0x1, R7 ;  /* 0x000000016b6b7824 */ /* 0x000fe200078e0207 */
[-C--:B------:R-:W-:Y:S01]  /*22b0*/  LEA.HI R13, R0, R5.reuse, RZ, 0x3 ;  /* 0x00000005000d7211 */ /* 0x080fe200078f18ff */
[----:B------:R-:W-:Y:S01]  /*22c0*/  IMAD.WIDE.U32 R102, R144, R104, R102 ;  /* 0x0000006890667225 */ /* 0x000fe200078e0066 */
[----:B------:R-:W-:Y:S02]  /*22d0*/  LEA.HI R0, R0, R5, RZ, 0x6 ;  /* 0x0000000500007211 */ /* 0x000fe400078f30ff */
[----:B------:R-:W-:Y:S01]  /*22e0*/  LOP3.LUT R6, R223, 0x38, R13, 0xf8, !PT ;  /* 0x00000038df067812 */ /* 0x000fe200078ef80d */
[----:B------:R-:W-:Y:S01]  /*22f0*/  IMAD.IADD R5, R213, 0x1, R4 ;  /* 0x00000001d5057824 */ /* 0x000fe200078e0204 */
[----:B------:R-:W-:Y:S01]  /*2300*/  SHF.R.S32.HI R4, RZ, 0x6, R0 ;  /* 0x00000006ff047819 */ /* 0x000fe20000011400 */
[----:B------:R-:W-:Y:S01]  /*2310*/  IMAD.WIDE.U32 R106, R144, R110, R106 ;  /* 0x0000006e906a7225 */ /* 0x000fe200078e006a */
[----:B------:R-:W-:-:S02]  /*2320*/  LOP3.LUT R8, R6, R30, RZ, 0x3c, !PT ;  /* 0x0000001e06087212 */ /* 0x000fc400078e3cff */
[----:B------:R-:W-:Y:S01]  /*2330*/  SHF.R.S32.HI R0, RZ, 0x1f, R5 ;  /* 0x0000001fff007819 */ /* 0x000fe20000011405 */
[----:B------:R-:W-:Y:S01]  /*2340*/  IMAD R141, R4, 0x1400, R225 ;  /* 0x00001400048d7824 */ /* 0x000fe200078e02e1 */
[----:B------:R-:W-:Y:S01]  /*2350*/  LOP3.LUT R7, R224, 0x38, R13, 0xf8, !PT ;  /* 0x00000038e0077812 */ /* 0x000fe200078ef80d */
[----:B------:R-:W-:Y:S01]  /*2360*/  IMAD R133, R4, 0x1400, R227 ;  /* 0x0000140004857824 */ /* 0x000fe200078e02e3 */
[CC--:B------:R-:W-:Y:S01]  /*2370*/  LEA.HI R6, R0.reuse, R5.reuse, RZ, 0x6 ;  /* 0x0000000500067211 */ /* 0x0c0fe200078f30ff */
[----:B------:R-:W-:Y:S01]  /*2380*/  IMAD.IADD R141, R141, 0x1, R8 ;  /* 0x000000018d8d7824 */ /* 0x000fe200078e0208 */
[----:B------:R-:W-:Y:S01]  /*2390*/  LEA.HI R5, R0, R5, RZ, 0x3 ;  /* 0x0000000500057211 */ /* 0x000fe200078f18ff */
[----:B------:R-:W-:Y:S01]  /*23a0*/  IMAD R143, R4, 0x1400, R228 ;  /* 0x00001400048f7824 */ /* 0x000fe200078e02e4 */
[----:B------:R-:W-:Y:S01]  /*23b0*/  SHF.R.S32.HI R8, RZ, 0x6, R6 ;  /* 0x00000006ff087819 */ /* 0x000fe20000011406 */
[----:B------:R-:W-:Y:S01]  /*23c0*/  IMAD.WIDE.U32 R108, R144, R110, R108 ;  /* 0x0000006e906c7225 */ /* 0x000fe200078e006c */
[----:B------:R-:W-:-:S02]  /*23d0*/  LOP3.LUT R6, R5, 0x38, RZ, 0xc0, !PT ;  /* 0x0000003805067812 */ /* 0x000fc400078ec0ff */
[----:B------:R-:W-:Y:S01]  /*23e0*/  LOP3.LUT R10, R7, R21, RZ, 0x3c, !PT ;  /* 0x00000015070a7212 */ /* 0x000fe200078e3cff */
[C---:B------:R-:W-:Y:S01]  /*23f0*/  IMAD R142, R8.reuse, 0x1400, R228 ;  /* 0x00001400088e7824 */ /* 0x040fe200078e02e4 */
[----:B------:R-:W-:Y:S01]  /*2400*/  LOP3.LUT R7, R223, 0x38, R5, 0xf8, !PT ;  /* 0x00000038df077812 */ /* 0x000fe200078ef805 */
[----:B------:R-:W-:Y:S01]  /*2410*/  IMAD R140, R8, 0x1400, R225 ;  /* 0x00001400088c7824 */ /* 0x000fe200078e02e1 */
[----:B------:R-:W-:Y:S01]  /*2420*/  LOP3.LUT R6, R6, 0x1c0, R31, 0xf8, !PT ;  /* 0x000001c006067812 */ /* 0x000fe200078ef81f */
[----:B------:R-:W-:Y:S01]  /*2430*/  IMAD R132, R8, 0x1400, R227 ;  /* 0x0000140008847824 */ /* 0x000fe200078e02e3 */
[----:B------:R-:W-:Y:S01]  /*2440*/  LOP3.LUT R0, R13, 0x38, RZ, 0xc0, !PT ;  /* 0x000000380d007812 */ /* 0x000fe200078ec0ff */
[----:B------:R-:W-:Y:S01]  /*2450*/  IMAD.SHL.U32 R118, R118, 0x2, RZ ;  /* 0x0000000276767824 */ /* 0x000fe200078e00ff */
[----:B------:R-:W-:Y:S02]  /*2460*/  LOP3.LUT R11, R7, R30, RZ, 0x3c, !PT ;  /* 0x0000001e070b7212 */ /* 0x000fe400078e3cff */
[----:B------:R-:W-:-:S02]  /*2470*/  LOP3.LUT R7, R6, R229, RZ, 0x3c, !PT ;  /* 0x000000e506077212 */ /* 0x000fc400078e3cff */
[----:B------:R-:W-:Y:S01]  /*2480*/  LOP3.LUT R0, R0, 0x1c0, R31, 0xf8, !PT ;  /* 0x000001c000007812 */ /* 0x000fe200078ef81f */
[----:B------:R-:W-:Y:S01]  /*2490*/  IMAD.IADD R140, R140, 0x1, R11 ;  /* 0x000000018c8c7824 */ /* 0x000fe200078e020b */
[----:B------:R-:W-:Y:S01]  /*24a0*/  IADD3 R133, R133, R10, RZ ;  /* 0x0000000a85857210 */ /* 0x000fe20007ffe0ff */
[----:B------:R-:W-:Y:S01]  /*24b0*/  IMAD.IADD R142, R142, 0x1, R7 ;  /* 0x000000018e8e7824 */ /* 0x000fe200078e0207 */
[----:B------:R-:W-:Y:S01]  /*24c0*/  LOP3.LUT R0, R0, R229, RZ, 0x3c, !PT ;  /* 0x000000e500007212 */ /* 0x000fe200078e3cff */
[----:B------:R-:W-:Y:S01]  /*24d0*/  IMAD R11, R99, 0x50, RZ ;  /* 0x00000050630b7824 */ /* 0x000fe200078e02ff */
[----:B------:R-:W-:Y:S01]  /*24e0*/  SHF.R.S32.HI R7, RZ, 0x1f, R144 ;  /* 0x0000001fff077819 */ /* 0x000fe20000011490 */
[----:B------:R-:W-:Y:S01]  /*24f0*/  IMAD.WIDE.U32 R98, R98, 0x50, RZ ;  /* 0x0000005062627825 */ /* 0x000fe200078e00ff */
[----:B------:R-:W-:Y:S02]  /*2500*/  LOP3.LUT R10, R224, 0x38, R5, 0xf8, !PT ;  /* 0x00000038e00a7812 */ /* 0x000fe400078ef805 */
[----:B------:R-:W-:Y:S01]  /*2510*/  SHF.L.U64.HI R30, R110, 0x5, R111 ;  /* 0x000000056e1e7819 */ /* 0x000fe2000001026f */
[----:B------:R-:W-:Y:S01]  /*2520*/  IMAD.IADD R143, R143, 0x1, R0 ;  /* 0x000000018f8f7824 */ /* 0x000fe200078e0200 */
[----:B------:R-:W-:Y:S01]  /*2530*/  LOP3.LUT R15, R10, R21, RZ, 0x3c, !PT ;  /* 0x000000150a0f7212 */ /* 0x000fe200078e3cff */
[----:B------:R-:W-:Y:S01]  /*2540*/  IMAD R0, R7, R104, RZ ;  /* 0x0000006807007224 */ /* 0x000fe200078e02ff */
[----:B------:R-:W-:-:S02]  /*2550*/  SHF.L.U32 R31, R104, 0x6, RZ ;  /* 0x00000006681f7819 */ /* 0x000fc400000006ff */
[----:B------:R-:W-:Y:S01]  /*2560*/  IADD3 R132, R132, R15, RZ ;  /* 0x0000000f84847210 */ /* 0x000fe20007ffe0ff */
[----:B------:R-:W-:Y:S01]  /*2570*/  IMAD R21, R144, R105, R0 ;  /* 0x0000006990157224 */ /* 0x000fe200078e0200 */
[----:B------:R-:W-:Y:S01]  /*2580*/  IADD3 R120, R99, R11, RZ ;  /* 0x0000000b63787210 */ /* 0x000fe20007ffe0ff */
[----:B------:R-:W-:Y:S01]  /*2590*/  IMAD R0, R7, R110, RZ ;  /* 0x0000006e07007224 */ /* 0x000fe200078e02ff */
[----:B------:R-:W-:Y:S01]  /*25a0*/  SHF.R.S32.HI R14, RZ, 0x3, R13 ;  /* 0x00000003ff0e7819 */ /* 0x000fe2000001140d */
[----:B------:R-:W-:Y:S01]  /*25b0*/  IMAD R7, R111, 0x50, RZ ;  /* 0x000000506f077824 */ /* 0x000fe200078e02ff */
[----:B------:R-:W-:Y:S01]  /*25c0*/  IADD3 R4, R212, 0x20, RZ ;  /* 0x00000020d4047810 */ /* 0x000fe20007ffe0ff */
[----:B------:R-:W-:Y:S01]  /*25d0*/  IMAD R15, R144, R111, R0 ;  /* 0x0000006f900f7224 */ /* 0x000fe200078e0200 */
[----:B------:R-:W-:Y:S01]  /*25e0*/  SEL R0, RZ, 0x8, P2 ;  /* 0x00000008ff007807 */ /* 0x000fe20001000000 */
[----:B------:R-:W-:Y:S01]  /*25f0*/  IMAD.WIDE.U32 R110, R110, 0x50, RZ ;  /* 0x000000506e6e7825 */ /* 0x000fe200078e00ff */
[----:B------:R-:W-:-:S02]  /*2600*/  LOP3.LUT R13, R13, 0xfffffff8, RZ, 0xc0, !PT ;  /* 0xfffffff80d0d7812 */ /* 0x000fc400078ec0ff */
[----:B------:R-:W-:Y:S01]  /*2610*/  LOP3.LUT R0, R9, R0, RZ, 0xfc, !PT ;  /* 0x0000000009007212 */ /* 0x000fe200078efcff */
[----:B------:R-:W-:Y:S01]  /*2620*/  IMAD.WIDE.U32 R104, R104, 0x50, RZ ;  /* 0x0000005068687825 */ /* 0x000fe200078e00ff */
[----:B------:R-:W-:Y:S02]  /*2630*/  LOP3.LUT R11, R5, 0xfffffff8, RZ, 0xc0, !PT ;  /* 0xfffffff8050b7812 */ /* 0x000fe400078ec0ff */
[----:B------:R-:W-:Y:S01]  /*2640*/  IADD3 R25, R101, R21, RZ ;  /* 0x0000001565197210 */ /* 0x000fe20007ffe0ff */
[----:B------:R-:W-:Y:S01]  /*2650*/  IMAD.IADD R126, R111, 0x1, R7 ;  /* 0x000000016f7e7824 */ /* 0x000fe200078e0207 */
[----:B------:R-:W-:Y:S01]  /*2660*/  SHF.R.S32.HI R12, RZ, 0x3, R5 ;  /* 0x00000003ff0c7819 */ /* 0x000fe20000011405 */
[----:B------:R-:W-:Y:S01]  /*2670*/  IMAD.IADD R20, R107, 0x1, R15 ;  /* 0x000000016b147824 */ /* 0x000fe200078e020f */
[----:B------:R-:W-:Y:S01]  /*2680*/  SHF.R.S32.HI R147, RZ, 0x1f, R4 ;  /* 0x0000001fff937819 */ /* 0x000fe20000011404 */
[----:B------:R-:W-:Y:S01]  /*2690*/  IMAD.IADD R127, R105, 0x1, R127 ;  /* 0x00000001697f7824 */ /* 0x000fe200078e027f */
[----:B------:R-:W-:Y:S01]  /*26a0*/  IADD3 R15, R15, R109, RZ ;  /* 0x0000006d0f0f7210 */ /* 0x000fe20007ffe0ff */
[----:B------:R-:W-:Y:S01]  /*26b0*/  IMAD.IADD R21, R21, 0x1, R103 ;  /* 0x0000000115157824 */ /* 0x000fe200078e0267 */
[C---:B------:R-:W-:Y:S01]  /*26c0*/  LOP3.LUT R10, R0.reuse, 0x2, RZ, 0xc0, !PT ;  /* 0x00000002000a7812 */ /* 0x040fe200078ec0ff */
[----:B------:R-:W-:Y:S01]  /*26d0*/  IMAD.IADD R5, R95, 0x1, R37 ;  /* 0x000000015f057824 */ /* 0x000fe200078e0225 */
[----:B------:R-:W-:-:S02]  /*26e0*/  LOP3.LUT R9, R0, 0x4, RZ, 0xc0, !PT ;  /* 0x0000000400097812 */ /* 0x000fc400078ec0ff */
[----:B------:R-:W-:Y:S02]  /*26f0*/  LOP3.LUT R8, R0, 0x8, RZ, 0xc0, !PT ;  /* 0x0000000800087812 */ /* 0x000fe400078ec0ff */
[----:B------:R-:W-:Y:S02]  /*2700*/  SHF.R.S32.HI R7, RZ, 0x1f, R13 ;  /* 0x0000001fff077819 */ /* 0x000fe4000001140d */
[----:B------:R-:W-:-:S07]  /*2710*/  SHF.R.S32.HI R6, RZ, 0x1f, R11 ;  /* 0x0000001fff067819 */ /* 0x000fce000001140b */
.L_x_761:
[----:B-1--4-:R-:W2:Y:S01]  /*2720*/  LDL.LU R39, [R1+0x20] ;  /* 0x0000200001277983 */ /* 0x012ea20000300800 */
[----:B------:R-:W-:Y:S01]  /*2730*/  VIADD R41, R24, 0xffffffff ;  /* 0xffffffff18297836 */ /* 0x000fe20000000000 */
[----:B------:R-:W0:Y:S01]  /*2740*/  LDC.64 R116, c[0x0][0x2e8] ;  /* 0x0000ba00ff747b82 */ /* 0x000e220000000a00 */
[----:B------:R-:W-:Y:S05]  /*2750*/  YIELD ;  /* 0x0000000000007946 */ /* 0x000fea0003800000 */
[----:B------:R-:W-:Y:S01]  /*2760*/  SHF.R.S32.HI R38, RZ, 0x1f, R41 ;  /* 0x0000001fff267819 */ /* 0x000fe20000011429 */
[-C--:B------:R-:W-:Y:S01]  /*2770*/  IMAD R3, R120, R41.reuse, RZ ;  /* 0x0000002978037224 */ /* 0x080fe200078e02ff */
[----:B------:R-:W1:Y:S01]  /*2780*/  LDC R115, c[0x0][0x3f4] ;  /* 0x0000fd00ff737b82 */ /* 0x000e620000000800 */
[----:B------:R-:W-:Y:S01]  /*2790*/  IMAD.WIDE.U32 R124, R98, R41, RZ ;  /* 0x00000029627c7225 */ /* 0x000fe200078e00ff */
[----:B------:R-:W-:Y:S03]  /*27a0*/  BSSY B0, `(.L_x_654) ;  /* 0x000078c000007945 */ /* 0x000fe60003800000 */
[----:B------:R-:W-:Y:S01]  /*27b0*/  IMAD R3, R38, R98, R3 ;  /* 0x0000006226037224 */ /* 0x000fe200078e0203 */
[----:B------:R-:W-:-:S02]  /*27c0*/  IADD3 R0, P3, P4, R93, R124, R131 ;  /* 0x0000007c5d007210 */ /* 0x000fc40007c7e083 */
[-C--:B------:R-:W-:Y:S02]  /*27d0*/  IADD3 R36, P2, R93, R124.reuse, RZ ;  /* 0x0000007c5d247210 */ /* 0x080fe40007f5e0ff */
[----:B------:R-:W-:Y:S02]  /*27e0*/  IADD3 R88, R125, R3, RZ ;  /* 0x000000037d587210 */ /* 0x000fe40007ffe0ff */
[----:B------:R-:W-:Y:S02]  /*27f0*/  IADD3 R4, P5, P6, R93, R124, R129 ;  /* 0x0000007c5d047210 */ /* 0x000fe40007ebe081 */
[----:B------:R-:W-:Y:S01]  /*2800*/  IADD3.X R3, R35, R88, R130, P3, P4 ;  /* 0x0000005823037210 */ /* 0x000fe20001fe8482 */
[----:B------:R-:W-:Y:S01]  /*2810*/  IMAD.X R37, R88, 0x1, R35, P2 ;  /* 0x0000000158257824 */ /* 0x000fe200010e0623 */
[----:B------:R-:W-:Y:S02]  /*2820*/  ISETP.GT.AND P3, PT, R41, R119, PT ;  /* 0x000000772900720c */ /* 0x000fe40003f64270 */
[----:B0-----:R-:W-:-:S02]  /*2830*/  LEA R48, P2, R0, R116, 0x1 ;  /* 0x0000007400307211 */ /* 0x001fc400078408ff */
[----:B------:R-:W-:Y:S02]  /*2840*/  IADD3.X R24, R35, R88, R128, P5, P6 ;  /* 0x0000005823187210 */ /* 0x000fe40002fec480 */
[-C--:B------:R-:W-:Y:S01]  /*2850*/  LEA.HI.X R49, R0, R117.reuse, R3, 0x1, P2 ;  /* 0x0000007500317211 */ /* 0x080fe200010f0c03 */
[----:B------:R-:W-:Y:S01]  /*2860*/  IMAD R3, R19, 0x5000, R230 ;  /* 0x0000500013037824 */ /* 0x000fe200078e02e6 */
[----:B-1----:R-:W-:Y:S02]  /*2870*/  ISETP.GE.AND P2, PT, R115, 0x1, PT ;  /* 0x000000017300780c */ /* 0x002fe40003f46270 */
[-C--:B------:R-:W-:Y:S02]  /*2880*/  LEA R50, P5, R4, R116.reuse, 0x1 ;  /* 0x0000007404327211 */ /* 0x080fe400078a08ff */
[----:B------:R-:W-:Y:S02]  /*2890*/  LEA R56, P6, R36, R116, 0x1 ;  /* 0x0000007424387211 */ /* 0x000fe400078c08ff */
[-C--:B------:R-:W-:Y:S01]  /*28a0*/  LEA.HI.X R51, R4, R117.reuse, R24, 0x1, P5 ;  /* 0x0000007504337211 */ /* 0x080fe200028f0c18 */
[----:B------:R-:W-:Y:S01]  /*28b0*/  IMAD R4, R3, 0x2, R18 ;  /* 0x0000000203047824 */ /* 0x000fe200078e0212 */
[----:B------:R-:W-:-:S02]  /*28c0*/  LEA.HI.X R57, R36, R117, R37, 0x1, P6 ;  /* 0x0000007524397211 */ /* 0x000fc400030f0c25 */
[----:B------:R-:W-:Y:S02]  /*28d0*/  MOV R24, R41 ;  /* 0x0000002900187202 */ /* 0x000fe40000000f00 */
[----:B--2---:R-:W-:-:S04]  /*28e0*/  LOP3.LUT R39, R39, 0xfffffffd, RZ, 0xc0, !PT ;  /* 0xfffffffd27277812 */ /* 0x004fc800078ec0ff */
[----:B------:R-:W-:-:S05]  /*28f0*/  @P3 LOP3.LUT R39, R39, 0x2, RZ, 0xfc, !PT ;  /* 0x0000000227273812 */ /* 0x000fca00078efcff */
[----:B------:R0:W-:Y:S01]  /*2900*/  STL [R1+0x20], R39 ;  /* 0x0000202701007387 */ /* 0x0001e20000100800 */
[----:B------:R-:W-:Y:S05]  /*2910*/  @!P2 BRA `(.L_x_655) ;  /* 0x0000007000dca947 */ /* 0x000fea0003800000 */
[----:B------:R-:W-:Y:S01]  /*2920*/  ULDC.U8 UR4, c[0x0][0x410] ;  /* 0x0001040000047ab9 */ /* 0x000fe20000000000 */
[-C--:B------:R-:W-:Y:S01]  /*2930*/  IMAD R3, R126, R41.reuse, RZ ;  /* 0x000000297e037224 */ /* 0x080fe200078e02ff */
[----:B------:R-:W-:Y:S01]  /*2940*/  ISETP.NE.AND P2, PT, RZ, UR4, PT ;  /* 0x00000004ff007c0c */ /* 0x000fe2000bf45270 */
[-C--:B0-----:R-:W-:Y:S02]  /*2950*/  IMAD R39, R127, R41.reuse, RZ ;  /* 0x000000297f277224 */ /* 0x081fe400078e02ff */
[----:B------:R-:W-:Y:S02]  /*2960*/  IMAD R37, R38, R110, R3 ;  /* 0x0000006e26257224 */ /* 0x000fe400078e0203 */
[----:B------:R-:W-:Y:S02]  /*2970*/  IMAD R3, R24, -0x50, R2 ;  /* 0xffffffb018037824 */ /* 0x000fe400078e0202 */
[----:B------:R-:W-:Y:S02]  /*2980*/  IMAD R39, R38, R104, R39 ;  /* 0x0000006826277224 */ /* 0x000fe400078e0227 */
[----:B------:R-:W-:Y:S01]  /*2990*/  IMAD.WIDE.U32 R86, R110, R41, RZ ;  /* 0x000000296e567225 */ /* 0x000fe200078e00ff */
[----:B------:R-:W-:-:S03]  /*29a0*/  VIMNMX R3, R3, 0x50, PT ;  /* 0x0000005003037848 */ /* 0x000fc60003fe0100 */
[----:B------:R-:W-:-:S04]  /*29b0*/  IMAD.WIDE.U32 R84, R104, R41, RZ ;  /* 0x0000002968547225 */ /* 0x000fc800078e00ff */
[----:B------:R-:W-:Y:S02]  /*29c0*/  IMAD.IADD R0, R87, 0x1, R37 ;  /* 0x0000000157007824 */ /* 0x000fe400078e0225 */
[----:B------:R-:W-:Y:S01]  /*29d0*/  IMAD.IADD R114, R85, 0x1, R39 ;  /* 0x0000000155727824 */ /* 0x000fe200078e0227 */
[----:B------:R-:W-:Y:S06]  /*29e0*/  @!P2 BRA `(.L_x_656) ;  /* 0x000000340040a947 */ /* 0x000fec0003800000 */
[----:B------:R-:W-:Y:S01]  /*29f0*/  ISETP.GE.AND P3, PT, R212, R3, PT ;  /* 0x00000003d400720c */ /* 0x000fe20003f66270 */
[----:B------:R-:W-:Y:S01]  /*2a00*/  BSSY B1, `(.L_x_657) ;  /* 0x000002a000017945 */ /* 0x000fe20003800000 */
        /* <DEDUP_REMOVED lines=9> */
[----:B------:R-:W-:Y:S06]  /*2aa0*/  @P3 BRA `(.L_x_658) ;  /* 0x00000000007c3947 */ /* 0x000fec0003800000 */
[----:B------:R-:W-:Y:S01]  /*2ab0*/  IADD3 R37, P2, R106, R86, RZ ;  /* 0x000000566a257210 */ /* 0x000fe20007f5e0ff */
[----:B------:R-:W-:Y:S01]  /*2ac0*/  ULDC.64 UR4, c[0x0][0x3e8] ;  /* 0x0000fa0000047ab9 */ /* 0x000fe20000000a00 */
[----:B------:R-:W-:Y:S02]  /*2ad0*/  IADD3 R39, P4, R100, R84, RZ ;  /* 0x0000005464277210 */ /* 0x000fe40007f9e0ff */
[----:B------:R-:W-:Y:S02]  /*2ae0*/  CS2R R122, SRZ ;  /* 0x00000000007a7805 */ /* 0x000fe4000001ff00 */
[----:B------:R-:W-:Y:S02]  /*2af0*/  IADD3.X R38, R0, R20, RZ, P2, !PT ;  /* 0x0000001400267210 */ /* 0x000fe400017fe4ff */
[----:B------:R-:W-:Y:S02]  /*2b00*/  CS2R R124, SRZ ;  /* 0x00000000007c7805 */ /* 0x000fe4000001ff00 */
[C---:B------:R-:W-:Y:S01]  /*2b10*/  LEA R36, P2, R37.reuse, UR4, 0x1 ;  /* 0x0000000425247c11 */ /* 0x040fe2000f8408ff */
[----:B------:R-:W-:Y:S01]  /*2b20*/  IMAD.X R40, R114, 0x1, R25, P4 ;  /* 0x0000000172287824 */ /* 0x000fe200020e0619 */
[-C--:B------:R-:W-:Y:S01]  /*2b30*/  ISETP.GE.AND P5, PT, R22, R115.reuse, PT ;  /* 0x000000731600720c */ /* 0x080fe20003fa6270 */
[----:B------:R-:W-:Y:S01]  /*2b40*/  ULDC.64 UR6, c[0x0][0x208] ;  /* 0x0000820000067ab9 */ /* 0x000fe20000000a00 */
[----:B------:R-:W-:Y:S01]  /*2b50*/  LEA.HI.X R37, R37, UR5, R38, 0x1, P2 ;  /* 0x0000000525257c11 */ /* 0x000fe200090f0c26 */
[----:B------:R-:W-:Y:S01]  /*2b60*/  ULDC.64 UR4, c[0x0][0x400] ;  /* 0x0001000000047ab9 */ /* 0x000fe20000000a00 */
[----:B------:R-:W-:-:S02]  /*2b70*/  ISETP.GE.AND P4, PT, R215, R115, PT ;  /* 0x00000073d700720c */ /* 0x000fc40003f86270 */
[----:B------:R-:W-:-:S04]  /*2b80*/  LEA R38, P2, R39, UR4, 0x1 ;  /* 0x0000000427267c11 */ /* 0x000fc8000f8408ff */
[----:B------:R-:W-:Y:S02]  /*2b90*/  LEA.HI.X R39, R39, UR5, R40, 0x1, P2 ;  /* 0x0000000527277c11 */ /* 0x000fe400090f0c28 */
[-C--:B------:R-:W-:Y:S01]  /*2ba0*/  ISETP.GE.AND P2, PT, R214, R115.reuse, PT ;  /* 0x00000073d600720c */ /* 0x080fe20003f46270 */
[----:B------:R0:W5:Y:S04]  /*2bb0*/  @!P5 LDG.E.64 R122, desc[UR6][R36.64] ;  /* 0x00000006247ad981 */ /* 0x000168000c1e1b00 */
[----:B------:R0:W5:Y:S01]  /*2bc0*/  @!P5 LDG.E.64 R124, desc[UR6][R38.64] ;  /* 0x00000006267cd981 */ /* 0x000162000c1e1b00 */
[----:B------:R-:W-:Y:S02]  /*2bd0*/  ISETP.GE.AND P5, PT, R216, R115, PT ;  /* 0x00000073d800720c */ /* 0x000fe40003fa6270 */
[----:B------:R-:W-:-:S02]  /*2be0*/  CS2R R90, SRZ ;  /* 0x00000000005a7805 */ /* 0x000fc4000001ff00 */
[----:B------:R-:W-:Y:S02]  /*2bf0*/  CS2R R82, SRZ ;  /* 0x0000000000527805 */ /* 0x000fe4000001ff00 */
[----:B------:R-:W-:Y:S02]  /*2c00*/  CS2R R78, SRZ ;  /* 0x00000000004e7805 */ /* 0x000fe4000001ff00 */
[----:B------:R-:W-:Y:S02]  /*2c10*/  CS2R R116, SRZ ;  /* 0x0000000000747805 */ /* 0x000fe4000001ff00 */
[----:B------:R-:W-:Y:S02]  /*2c20*/  CS2R R88, SRZ ;  /* 0x0000000000587805 */ /* 0x000fe4000001ff00 */
[----:B------:R-:W-:Y:S01]  /*2c30*/  CS2R R80, SRZ ;  /* 0x0000000000507805 */ /* 0x000fe2000001ff00 */
[----:B------:R0:W5:Y:S04]  /*2c40*/  @!P4 LDG.E.64 R90, desc[UR6][R36.64+0x40] ;  /* 0x00004006245ac981 */ /* 0x000168000c1e1b00 */
[----:B------:R0:W5:Y:S04]  /*2c50*/  @!P2 LDG.E.64 R82, desc[UR6][R36.64+0x80] ;  /* 0x000080062452a981 */ /* 0x000168000c1e1b00 */
[----:B------:R0:W5:Y:S04]  /*2c60*/  @!P5 LDG.E.64 R78, desc[UR6][R36.64+0xc0] ;  /* 0x0000c006244ed981 */ /* 0x000168000c1e1b00 */
[----:B------:R0:W5:Y:S04]  /*2c70*/  @!P4 LDG.E.64 R116, desc[UR6][R38.64+0x40] ;  /* 0x000040062674c981 */ /* 0x000168000c1e1b00 */
[----:B------:R0:W5:Y:S04]  /*2c80*/  @!P2 LDG.E.64 R88, desc[UR6][R38.64+0x80] ;  /* 0x000080062658a981 */ /* 0x000168000c1e1b00 */
[----:B------:R0:W5:Y:S02]  /*2c90*/  @!P5 LDG.E.64 R80, desc[UR6][R38.64+0xc0] ;  /* 0x0000c0062650d981 */ /* 0x000164000c1e1b00 */
.L_x_658:
[----:B------:R-:W-:Y:S05]  /*2ca0*/  BSYNC B1 ;  /* 0x0000000000017941 */ /* 0x000fea0003800000 */
.L_x_657:
[----:B0----5:R-:W-:Y:S01]  /*2cb0*/  IMAD.MOV.U32 R36, RZ, RZ, R78 ;  /* 0x000000ffff247224 */ /* 0x021fe200078e004e */
[----:B------:R-:W-:Y:S01]  /*2cc0*/  MOV R37, R79 ;  /* 0x0000004f00257202 */ /* 0x000fe20000000f00 */
[----:B------:R-:W-:Y:S01]  /*2cd0*/  IMAD.MOV.U32 R38, RZ, RZ, R82 ;  /* 0x000000ffff267224 */ /* 0x000fe200078e0052 */
[----:B------:R-:W-:Y:S01]  /*2ce0*/  BSSY B1, `(.L_x_659) ;  /* 0x0000041000017945 */ /* 0x000fe20003800000 */
[----:B------:R-:W-:Y:S01]  /*2cf0*/  VIADD R39, R212, 0x20 ;  /* 0x00000020d4277836 */ /* 0x000fe20000000000 */
[----:B------:R-:W-:Y:S01]  /*2d00*/  PRMT R160, R37, 0x5410, R36 ;  /* 0x0000541025a07816 */ /* 0x000fe20000000024 */
[----:B------:R-:W-:Y:S01]  /*2d10*/  IMAD.MOV.U32 R36, RZ, RZ, R83 ;  /* 0x000000ffff247224 */ /* 0x000fe200078e0053 */
[----:B------:R-:W-:Y:S02]  /*2d20*/  MOV R37, R90 ;  /* 0x0000005a00257202 */ /* 0x000fe40000000f00 */
[----:B------:R-:W-:Y:S02]  /*2d30*/  CS2R R66, SRZ ;  /* 0x0000000000427805 */ /* 0x000fe4000001ff00 */
[----:B------:R-:W-:-:S02]  /*2d40*/  ISETP.GE.AND P4, PT, R39, R3, PT ;  /* 0x000000032700720c */ /* 0x000fc40003f86270 */
[----:B------:R-:W-:Y:S02]  /*2d50*/  CS2R R70, SRZ ;  /* 0x0000000000467805 */ /* 0x000fe4000001ff00 */
[----:B------:R-:W-:Y:S01]  /*2d60*/  PRMT R162, R38, 0x5410, R36 ;  /* 0x0000541026a27816 */ /* 0x000fe20000000024 */
[----:B------:R-:W-:Y:S01]  /*2d70*/  IMAD.MOV.U32 R36, RZ, RZ, R91 ;  /* 0x000000ffff247224 */ /* 0x000fe200078e005b */
[----:B------:R-:W-:Y:S01]  /*2d80*/  CS2R R74, SRZ ;  /* 0x00000000004a7805 */ /* 0x000fe2000001ff00 */
[----:B------:R-:W-:Y:S01]  /*2d90*/  IMAD.MOV.U32 R38, RZ, RZ, R122 ;  /* 0x000000ffff267224 */ /* 0x000fe200078e007a */
[----:B------:R-:W-:Y:S02]  /*2da0*/  CS2R R64, SRZ ;  /* 0x0000000000407805 */ /* 0x000fe4000001ff00 */
[----:B------:R-:W-:Y:S02]  /*2db0*/  CS2R R68, SRZ ;  /* 0x0000000000447805 */ /* 0x000fe4000001ff00 */
[----:B------:R-:W-:Y:S01]  /*2dc0*/  PRMT R163, R37, 0x5410, R36 ;  /* 0x0000541025a37816 */ /* 0x000fe20000000024 */
[----:B------:R-:W-:Y:S01]  /*2dd0*/  IMAD.MOV.U32 R36, RZ, RZ, R80 ;  /* 0x000000ffff247224 */ /* 0x000fe200078e0050 */
[----:B------:R-:W-:-:S02]  /*2de0*/  MOV R37, R123 ;  /* 0x0000007b00257202 */ /* 0x000fc40000000f00 */
[----:B------:R-:W-:Y:S02]  /*2df0*/  CS2R R72, SRZ ;  /* 0x0000000000487805 */ /* 0x000fe4000001ff00 */
[----:B------:R-:W-:Y:S02]  /*2e00*/  PRMT R151, R38, 0x7610, R151 ;  /* 0x0000761026977816 */ /* 0x000fe40000000097 */
[----:B------:R-:W-:Y:S02]  /*2e10*/  CS2R R76, SRZ ;  /* 0x00000000004c7805 */ /* 0x000fe4000001ff00 */
[----:B------:R-:W-:Y:S01]  /*2e20*/  PRMT R153, R37, 0x7610, R153 ;  /* 0x0000761025997816 */ /* 0x000fe20000000099 */
[----:B------:R-:W-:Y:S01]  /*2e30*/  IMAD.MOV.U32 R37, RZ, RZ, R81 ;  /* 0x000000ffff257224 */ /* 0x000fe200078e0051 */
[----:B------:R-:W-:-:S04]  /*2e40*/  MOV R38, R88 ;  /* 0x0000005800267202 */ /* 0x000fc80000000f00 */
[----:B------:R-:W-:Y:S01]  /*2e50*/  PRMT R161, R36, 0x5410, R37 ;  /* 0x0000541024a17816 */ /* 0x000fe20000000025 */
[----:B------:R-:W-:Y:S02]  /*2e60*/  IMAD.MOV.U32 R36, RZ, RZ, R89 ;  /* 0x000000ffff247224 */ /* 0x000fe400078e0059 */
[----:B------:R-:W-:-:S03]  /*2e70*/  IMAD.MOV.U32 R37, RZ, RZ, R116 ;  /* 0x000000ffff257224 */ /* 0x000fc600078e0074 */
[----:B------:R-:W-:Y:S01]  /*2e80*/  PRMT R164, R38, 0x5410, R36 ;  /* 0x0000541026a47816 */ /* 0x000fe20000000024 */
[----:B------:R-:W-:Y:S01]  /*2e90*/  IMAD.MOV.U32 R38, RZ, RZ, R124 ;  /* 0x000000ffff267224 */ /* 0x000fe200078e007c */
[----:B------:R-:W-:-:S04]  /*2ea0*/  MOV R36, R117 ;  /* 0x0000007500247202 */ /* 0x000fc80000000f00 */
[----:B------:R-:W-:Y:S02]  /*2eb0*/  PRMT R165, R37, 0x5410, R36 ;  /* 0x0000541025a57816 */ /* 0x000fe40000000024 */
[----:B------:R-:W-:Y:S02]  /*2ec0*/  MOV R37, R125 ;  /* 0x0000007d00257202 */ /* 0x000fe40000000f00 */
[----:B------:R-:W-:Y:S02]  /*2ed0*/  PRMT R151, R151, 0x5410, R38 ;  /* 0x0000541097977816 */ /* 0x000fe40000000026 */
[----:B------:R-:W-:Y:S01]  /*2ee0*/  PRMT R153, R153, 0x5410, R37 ;  /* 0x0000541099997816 */ /* 0x000fe20000000025 */
[----:B------:R-:W-:Y:S06]  /*2ef0*/  @P4 BRA `(.L_x_660) ;  /* 0x00000000007c4947 */ /* 0x000fec0003800000 */
[----:B------:R-:W-:Y:S01]  /*2f00*/  IADD3 R37, P2, P5, R106, R86, R28 ;  /* 0x000000566a257210 */ /* 0x000fe20007d5e01c */
[----:B------:R-:W-:Y:S01]  /*2f10*/  ULDC.64 UR4, c[0x0][0x3e8] ;  /* 0x0000fa0000047ab9 */ /* 0x000fe20000000a00 */
[----:B------:R-:W-:Y:S01]  /*2f20*/  ULDC.64 UR6, c[0x0][0x400] ;  /* 0x0001000000067ab9 */ /* 0x000fe20000000a00 */
[----:B------:R-:W-:Y:S02]  /*2f30*/  CS2R R74, SRZ ;  /* 0x00000000004a7805 */ /* 0x000fe4000001ff00 */
[----:B------:R-:W-:Y:S02]  /*2f40*/  IADD3.X R42, R20, R0, R30, P2, P5 ;  /* 0x00000000142a7210 */ /* 0x000fe400017ea41e */
[----:B------:R-:W-:Y:S02]  /*2f50*/  CS2R R70, SRZ ;  /* 0x0000000000467805 */ /* 0x000fe4000001ff00 */
[----:B------:R-:W-:Y:S02]  /*2f60*/  IADD3 R39, P2, P5, R100, R84, R32 ;  /* 0x0000005464277210 */ /* 0x000fe40007d5e020 */
[----:B------:R-:W-:-:S02]  /*2f70*/  CS2R R76, SRZ ;  /* 0x00000000004c7805 */ /* 0x000fc4000001ff00 */
[----:B------:R-:W-:Y:S01]  /*2f80*/  CS2R R72, SRZ ;  /* 0x0000000000487805 */ /* 0x000fe2000001ff00 */
[----:B------:R-:W-:Y:S01]  /*2f90*/  ULDC.64 UR8, c[0x0][0x208] ;  /* 0x0000820000087ab9 */ /* 0x000fe20000000a00 */
[----:B------:R-:W-:Y:S02]  /*2fa0*/  IADD3.X R40, R25, R114, R34, P2, P5 ;  /* 0x0000007219287210 */ /* 0x000fe400017ea422 */
[----:B------:R-:W-:Y:S02]  /*2fb0*/  LEA R36, P2, R37, UR4, 0x1 ;  /* 0x0000000425247c11 */ /* 0x000fe4000f8408ff */
[----:B------:R-:W-:Y:S02]  /*2fc0*/  LEA R38, P5, R39, UR6, 0x1 ;  /* 0x0000000627267c11 */ /* 0x000fe4000f8a08ff */
[----:B------:R-:W-:Y:S02]  /*2fd0*/  LEA.HI.X R37, R37, UR5, R42, 0x1, P2 ;  /* 0x0000000525257c11 */ /* 0x000fe400090f0c2a */
[----:B------:R-:W-:-:S02]  /*2fe0*/  LEA.HI.X R39, R39, UR7, R40, 0x1, P5 ;  /* 0x0000000727277c11 */ /* 0x000fc4000a8f0c28 */
[-C--:B------:R-:W-:Y:S02]  /*2ff0*/  ISETP.GE.AND P2, PT, R22, R115.reuse, PT ;  /* 0x000000731600720c */ /* 0x080fe40003f46270 */
[----:B------:R-:W-:Y:S02]  /*3000*/  ISETP.GE.AND P5, PT, R215, R115, PT ;  /* 0x00000073d700720c */ /* 0x000fe40003fa6270 */
[----:B------:R-:W-:Y:S02]  /*3010*/  CS2R R66, SRZ ;  /* 0x0000000000427805 */ /* 0x000fe4000001ff00 */
[----:B------:R-:W-:Y:S02]  /*3020*/  CS2R R62, SRZ ;  /* 0x00000000003e7805 */ /* 0x000fe4000001ff00 */
[----:B------:R-:W-:-:S05]  /*3030*/  CS2R R68, SRZ ;  /* 0x0000000000447805 */ /* 0x000fca000001ff00 */
[----:B------:R0:W5:Y:S04]  /*3040*/  @!P2 LDG.E.64 R74, desc[UR8][R36.64] ;  /* 0x00000008244aa981 */ /* 0x000168000c1e1b00 */
[----:B------:R0:W5:Y:S01]  /*3050*/  @!P2 LDG.E.64 R76, desc[UR8][R38.64] ;  /* 0x00000008264ca981 */ /* 0x000162000c1e1b00 */
[----:B------:R-:W-:-:S03]  /*3060*/  ISETP.GE.AND P2, PT, R214, R115, PT ;  /* 0x00000073d600720c */ /* 0x000fc60003f46270 */
[----:B------:R0:W5:Y:S04]  /*3070*/  @!P5 LDG.E.64 R70, desc[UR8][R36.64+0x40] ;  /* 0x000040082446d981 */ /* 0x000168000c1e1b00 */
[----:B------:R0:W5:Y:S01]  /*3080*/  @!P5 LDG.E.64 R72, desc[UR8][R38.64+0x40] ;  /* 0x000040082648d981 */ /* 0x000162000c1e1b00 */
[----:B------:R-:W-:Y:S02]  /*3090*/  ISETP.GE.AND P5, PT, R216, R115, PT ;  /* 0x00000073d800720c */ /* 0x000fe40003fa6270 */
[----:B------:R-:W-:-:S03]  /*30a0*/  CS2R R64, SRZ ;  /* 0x0000000000407805 */ /* 0x000fc6000001ff00 */
[----:B------:R0:W5:Y:S04]  /*30b0*/  @!P2 LDG.E.64 R66, desc[UR8][R36.64+0x80] ;  /* 0x000080082442a981 */ /* 0x000168000c1e1b00 */
[----:B------:R0:W5:Y:S04]  /*30c0*/  @!P2 LDG.E.64 R68, desc[UR8][R38.64+0x80] ;  /* 0x000080082644a981 */ /* 0x000168000c1e1b00 */
[----:B------:R0:W5:Y:S04]  /*30d0*/  @!P5 LDG.E.64 R62, desc[UR8][R36.64+0xc0] ;  /* 0x0000c008243ed981 */ /* 0x000168000c1e1b00 */
[----:B------:R0:W5:Y:S02]  /*30e0*/  @!P5 LDG.E.64 R64, desc[UR8][R38.64+0xc0] ;  /* 0x0000c0082640d981 */ /* 0x000164000c1e1b00 */
.L_x_660:
[----:B------:R-:W-:Y:S05]  /*30f0*/  BSYNC B1 ;  /* 0x0000000000017941 */ /* 0x000fea0003800000 */
.L_x_659:
        /* <DEDUP_REMOVED lines=10> */
[----:B------:R-:W-:Y:S06]  /*31a0*/  @P5 BRA `(.L_x_662) ;  /* 0x00000000007c5947 */ /* 0x000fec0003800000 */
[----:B------:R-:W-:Y:S01]  /*31b0*/  IADD3 R86, P2, P6, R106, R27, R86 ;  /* 0x0000001b6a567210 */ /* 0x000fe20007e5e056 */
[----:B------:R-:W-:Y:S01]  /*31c0*/  ULDC.64 UR4, c[0x0][0x3e8] ;  /* 0x0000fa0000047ab9 */ /* 0x000fe20000000a00 */
[----:B------:R-:W-:Y:S01]  /*31d0*/  ULDC.64 UR6, c[0x0][0x400] ;  /* 0x0001000000067ab9 */ /* 0x000fe20000000a00 */
[----:B------:R-:W-:Y:S02]  /*31e0*/  CS2R R58, SRZ ;  /* 0x00000000003a7805 */ /* 0x000fe4000001ff00 */
[----:B0-----:R-:W-:Y:S02]  /*31f0*/  IADD3.X R37, R20, R29, R0, P2, P6 ;  /* 0x0000001d14257210 */ /* 0x001fe400017ec400 */
[----:B------:R-:W-:Y:S02]  /*3200*/  CS2R R60, SRZ ;  /* 0x00000000003c7805 */ /* 0x000fe4000001ff00 */
[----:B------:R-:W-:Y:S01]  /*3210*/  IADD3 R84, P2, P6, R100, R31, R84 ;  /* 0x0000001f64547210 */ /* 0x000fe20007e5e054 */
[----:B------:R-:W-:-:S03]  /*3220*/  ULDC.64 UR8, c[0x0][0x208] ;  /* 0x0000820000087ab9 */ /* 0x000fc60000000a00 */
[----:B------:R-:W-:Y:S02]  /*3230*/  IADD3.X R39, R25, R33, R114, P2, P6 ;  /* 0x0000002119277210 */ /* 0x000fe400017ec472 */
[----:B------:R-:W-:-:S04]  /*3240*/  LEA R36, P2, R86, UR4, 0x1 ;  /* 0x0000000456247c11 */ /* 0x000fc8000f8408ff */
[----:B------:R-:W-:Y:S02]  /*3250*/  LEA.HI.X R37, R86, UR5, R37, 0x1, P2 ;  /* 0x0000000556257c11 */ /* 0x000fe400090f0c25 */
[----:B------:R-:W-:-:S04]  /*3260*/  LEA R38, P2, R84, UR6, 0x1 ;  /* 0x0000000654267c11 */ /* 0x000fc8000f8408ff */
[----:B------:R-:W-:Y:S02]  /*3270*/  LEA.HI.X R39, R84, UR7, R39, 0x1, P2 ;  /* 0x0000000754277c11 */ /* 0x000fe400090f0c27 */
[----:B------:R-:W-:Y:S02]  /*3280*/  ISETP.GE.AND P2, PT, R22, R115, PT ;  /* 0x000000731600720c */ /* 0x000fe40003f46270 */
[----:B------:R-:W-:Y:S02]  /*3290*/  CS2R R52, SRZ ;  /* 0x0000000000347805 */ /* 0x000fe4000001ff00 */
[----:B------:R-:W-:-:S09]  /*32a0*/  CS2R R54, SRZ ;  /* 0x0000000000367805 */ /* 0x000fd2000001ff00 */
[----:B------:R1:W5:Y:S04]  /*32b0*/  @!P2 LDG.E.64 R58, desc[UR8][R36.64] ;  /* 0x00000008243aa981 */ /* 0x000368000c1e1b00 */
[----:B------:R1:W5:Y:S01]  /*32c0*/  @!P2 LDG.E.64 R60, desc[UR8][R38.64] ;  /* 0x00000008263ca981 */ /* 0x000362000c1e1b00 */
        /* <DEDUP_REMOVED lines=10> */
[----:B------:R-:W-:-:S13]  /*3370*/  ISETP.GE.AND P2, PT, R216, R115, PT ;  /* 0x00000073d800720c */ /* 0x000fda0003f46270 */
[----:B------:R1:W5:Y:S04]  /*3380*/  @!P2 LDG.E.64 R40, desc[UR8][R36.64+0xc0] ;  /* 0x0000c0082428a981 */ /* 0x000368000c1e1b00 */
[----:B------:R1:W5:Y:S02]  /*3390*/  @!P2 LDG.E.64 R42, desc[UR8][R38.64+0xc0] ;  /* 0x0000c008262aa981 */ /* 0x000364000c1e1b00 */
.L_x_662:
[----:B------:R-:W-:Y:S05]  /*33a0*/  BSYNC B1 ;  /* 0x0000000000017941 */ /* 0x000fea0003800000 */
.L_x_661:
[----:B01---5:R-:W-:Y:S01]  /*33b0*/  IMAD.MOV.U32 R38, RZ, RZ, R67 ;  /* 0x000000ffff267224 */ /* 0x023fe200078e0043 */
[----:B------:R-:W-:Y:S01]  /*33c0*/  MOV R37, R66 ;  /* 0x0000004200257202 */ /* 0x000fe20000000f00 */
[----:B------:R-:W-:Y:S01]  /*33d0*/  IMAD.MOV.U32 R0, RZ, RZ, R62 ;  /* 0x000000ffff007224 */ /* 0x000fe200078e003e */
[----:B------:R-:W-:Y:S01]  /*33e0*/  ISETP.NE.AND P2, PT, R220, 0x3, PT ;  /* 0x00000003dc00780c */ /* 0x000fe20003f45270 */
[----:B------:R-:W-:Y:S01]  /*33f0*/  IMAD.MOV.U32 R36, RZ, RZ, R63 ;  /* 0x000000ffff247224 */ /* 0x000fe200078e003f */
[----:B------:R-:W-:Y:S01]  /*3400*/  PRMT R137, R137, 0x5410, R37 ;  /* 0x0000541089897816 */ /* 0x000fe20000000025 */
[----:B------:R-:W-:Y:S01]  /*3410*/  IMAD.MOV.U32 R37, RZ, RZ, R74 ;  /* 0x000000ffff257224 */ /* 0x000fe200078e004a */
[----:B------:R-:W-:Y:S01]  /*3420*/  PRMT R145, R38, 0x7610, R145 ;  /* 0x0000761026917816 */ /* 0x000fe20000000091 */
[----:B------:R-:W-:Y:S01]  /*3430*/  IMAD.MOV.U32 R38, RZ, RZ, R75 ;  /* 0x000000ffff267224 */ /* 0x000fe200078e004b */
[----:B------:R-:W-:Y:S01]  /*3440*/  PRMT R135, R135, 0x5410, R0 ;  /* 0x0000541087877816 */ /* 0x000fe20000000000 */
[----:B------:R-:W-:Y:S01]  /*3450*/  IMAD.MOV.U32 R0, RZ, RZ, R70 ;  /* 0x000000ffff007224 */ /* 0x000fe200078e0046 */
[----:B------:R-:W-:-:S02]  /*3460*/  PRMT R136, R36, 0x7610, R136 ;  /* 0x0000761024887816 */ /* 0x000fc40000000088 */
[----:B------:R-:W-:Y:S02]  /*3470*/  MOV R36, R71 ;  /* 0x0000004700247202 */ /* 0x000fe40000000f00 */
[----:B------:R-:W-:Y:S01]  /*3480*/  PRMT R157, R37, 0x5410, R38 ;  /* 0x00005410259d7816 */ /* 0x000fe20000000026 */
[----:B------:R-:W-:Y:S01]  /*3490*/  IMAD.MOV.U32 R37, RZ, RZ, R68 ;  /* 0x000000ffff257224 */ /* 0x000fe200078e0044 */
[----:B------:R-:W-:Y:S02]  /*34a0*/  PRMT R148, R148, 0x5410, R0 ;  /* 0x0000541094947816 */ /* 0x000fe40000000000 */
[----:B------:R-:W-:Y:S01]  /*34b0*/  PRMT R154, R36, 0x7610, R154 ;  /* 0x00007610249a7816 */ /* 0x000fe2000000009a */
[----:B------:R-:W-:Y:S01]  /*34c0*/  IMAD.MOV.U32 R36, RZ, RZ, R65 ;  /* 0x000000ffff247224 */ /* 0x000fe200078e0041 */
[----:B------:R-:W-:Y:S02]  /*34d0*/  MOV R38, R69 ;  /* 0x0000004500267202 */ /* 0x000fe40000000f00 */
[----:B------:R-:W-:-:S02]  /*34e0*/  MOV R0, R64 ;  /* 0x0000004000007202 */ /* 0x000fc40000000f00 */
[----:B------:R-:W-:Y:S01]  /*34f0*/  PRMT R148, R38, 0x7610, R148 ;  /* 0x0000761026947816 */ /* 0x000fe20000000094 */
[----:B------:R-:W-:Y:S01]  /*3500*/  IMAD.MOV.U32 R38, RZ, RZ, R72 ;  /* 0x000000ffff267224 */ /* 0x000fe200078e0048 */
[----:B------:R-:W-:Y:S01]  /*3510*/  PRMT R136, R136, 0x5410, R0 ;  /* 0x0000541088887816 */ /* 0x000fe20000000000 */
[----:B------:R-:W-:Y:S01]  /*3520*/  IMAD.MOV.U32 R0, RZ, RZ, R77 ;  /* 0x000000ffff007224 */ /* 0x000fe200078e004d */
[----:B------:R-:W-:Y:S01]  /*3530*/  PRMT R145, R145, 0x5410, R37 ;  /* 0x0000541091917816 */ /* 0x000fe20000000025 */
[----:B------:R-:W-:Y:S01]  /*3540*/  IMAD.MOV.U32 R37, RZ, RZ, R73 ;  /* 0x000000ffff257224 */ /* 0x000fe200078e0049 */
[----:B------:R-:W-:Y:S02]  /*3550*/  PRMT R137, R36, 0x7610, R137 ;  /* 0x0000761024897816 */ /* 0x000fe40000000089 */
[----:B------:R-:W-:Y:S02]  /*3560*/  MOV R36, R76 ;  /* 0x0000004c00247202 */ /* 0x000fe40000000f00 */
[----:B------:R-:W-:Y:S01]  /*3570*/  PRMT R155, R38, 0x7610, R155 ;  /* 0x00007610269b7816 */ /* 0x000fe2000000009b */
[----:B------:R-:W-:Y:S01]  /*3580*/  IMAD.MOV.U32 R38, RZ, RZ, R40 ;  /* 0x000000ffff267224 */ /* 0x000fe200078e0028 */
[----:B------:R-:W-:-:S02]  /*3590*/  PRMT R156, R156, 0x5410, R37 ;  /* 0x000054109c9c7816 */ /* 0x000fc40000000025 */
[----:B------:R-:W-:Y:S01]  /*35a0*/  PRMT R159, R36, 0x5410, R0 ;  /* 0x00005410249f7816 */ /* 0x000fe20000000000 */
[----:B------:R-:W-:Y:S01]  /*35b0*/  IMAD.MOV.U32 R36, RZ, RZ, R46 ;  /* 0x000000ffff247224 */ /* 0x000fe200078e002e */
[----:B------:R-:W-:Y:S01]  /*35c0*/  MOV R37, R41 ;  /* 0x0000002900257202 */ /* 0x000fe20000000f00 */
[----:B------:R-:W-:-:S03]  /*35d0*/  IMAD.MOV.U32 R0, RZ, RZ, R47 ;  /* 0x000000ffff007224 */ /* 0x000fc600078e002f */
[----:B------:R-:W-:Y:S01]  /*35e0*/  PRMT R84, R38, 0x5410, R37 ;  /* 0x0000541026547816 */ /* 0x000fe20000000025 */
[----:B------:R-:W-:Y:S01]  /*35f0*/  IMAD.MOV.U32 R37, RZ, RZ, R53 ;  /* 0x000000ffff257224 */ /* 0x000fe200078e0035 */
[----:B------:R-:W-:Y:S01]  /*3600*/  PRMT R86, R36, 0x5410, R0 ;  /* 0x0000541024567816 */ /* 0x000fe20000000000 */
[----:B------:R-:W-:Y:S01]  /*3610*/  IMAD.MOV.U32 R36, RZ, RZ, R58 ;  /* 0x000000ffff247224 */ /* 0x000fe200078e003a */
[----:B------:R-:W-:Y:S02]  /*3620*/  MOV R38, R52 ;  /* 0x0000003400267202 */ /* 0x000fe40000000f00 */
[----:B------:R-:W-:Y:S02]  /*3630*/  MOV R0, R59 ;  /* 0x0000003b00007202 */ /* 0x000fe40000000f00 */
[----:B------:R-:W-:Y:S01]  /*3640*/  PRMT R134, R38, 0x5410, R37 ;  /* 0x0000541026867816 */ /* 0x000fe20000000025 */
[----:B------:R-:W-:Y:S01]  /*3650*/  IMAD.MOV.U32 R38, RZ, RZ, R42 ;  /* 0x000000ffff267224 */ /* 0x000fe200078e002a */
[----:B------:R-:W-:Y:S01]  /*3660*/  PRMT R154, R154, 0x5410, R0 ;  /* 0x000054109a9a7816 */ /* 0x000fe20000000000 */
[----:B------:R-:W-:Y:S01]  /*3670*/  IMAD.MOV.U32 R37, RZ, RZ, R43 ;  /* 0x000000ffff257224 */ /* 0x000fe200078e002b */
[----:B------:R-:W-:Y:S01]  /*3680*/  PRMT R135, R36, 0x7610, R135 ;  /* 0x0000761024877816 */ /* 0x000fe20000000087 */
[----:B------:R-:W-:Y:S01]  /*3690*/  IMAD.MOV.U32 R0, RZ, RZ, R45 ;  /* 0x000000ffff007224 */ /* 0x000fe200078e002d */
[----:B------:R-:W-:-:S02]  /*36a0*/  MOV R36, R44 ;  /* 0x0000002c00247202 */ /* 0x000fc40000000f00 */
[----:B------:R-:W-:Y:S01]  /*36b0*/  PRMT R85, R38, 0x5410, R37 ;  /* 0x0000541026557816 */ /* 0x000fe20000000025 */
[----:B------:R-:W-:Y:S01]  /*36c0*/  IMAD.MOV.U32 R38, RZ, RZ, R54 ;  /* 0x000000ffff267224 */ /* 0x000fe200078e0036 */
[----:B------:R-:W-:Y:S01]  /*36d0*/  PRMT R87, R36, 0x5410, R0 ;  /* 0x0000541024577816 */ /* 0x000fe20000000000 */
[----:B------:R-:W-:Y:S01]  /*36e0*/  IMAD.MOV.U32 R36, RZ, RZ, R60 ;  /* 0x000000ffff247224 */ /* 0x000fe200078e003c */
[----:B------:R-:W-:Y:S01]  /*36f0*/  MOV R37, R55 ;  /* 0x0000003700257202 */ /* 0x000fe20000000f00 */
[----:B------:R-:W-:Y:S01]  /*3700*/  IMAD.MOV.U32 R0, RZ, RZ, R61 ;  /* 0x000000ffff007224 */ /* 0x000fe200078e003d */
[----:B------:R-:W-:Y:S02]  /*3710*/  PRMT R155, R155, 0x5410, R38 ;  /* 0x000054109b9b7816 */ /* 0x000fe40000000026 */
[----:B------:R-:W-:Y:S02]  /*3720*/  PRMT R156, R37, 0x7610, R156 ;  /* 0x00007610259c7816 */ /* 0x000fe4000000009c */
[----:B------:R-:W-:Y:S01]  /*3730*/  PRMT R158, R36, 0x5410, R0 ;  /* 0x00005410249e7816 */ /* 0x000fe20000000000 */
[----:B------:R-:W-:Y:S06]  /*3740*/  @!P2 BRA `(.L_x_663) ;  /* 0x000000000004a947 */ /* 0x000fec0003800000 */
[----:B------:R-:W-:Y:S01]  /*3750*/  BPT.TRAP 0x1 ;  /* 0x000000040000795c */ /* 0x000fe20000300000 */
.L_x_663:
[----:B------:R-:W-:Y:S01]  /*3760*/  LEA R0, R19, R18, 0x3 ;  /* 0x0000001213007211 */ /* 0x000fe200078e18ff */
[----:B------:R-:W-:Y:S01]  /*3770*/  BSSY B1, `(.L_x_664) ;  /* 0x0000004000017945 */ /* 0x000fe20003800000 */
[----:B------:R-:W-:-:S04]  /*3780*/  SHF.L.U32 R114, R217, 0x1f, RZ ;  /* 0x0000001fd9727819 */ /* 0x000fc800000006ff */
[----:B------:R-:W0:Y:S02]  /*3790*/  SYNCS.PHASECHK.TRANS64.TRYWAIT P6, [R0+URZ+0x38890], R114 ;  /* 0x03889072000075a7 */ /* 0x000e2400080c017f */
[----:B0-----:R-:W-:Y:S05]  /*37a0*/  @!P6 BRA `(.L_x_665) ;  /* 0x000002500094e947 */ /* 0x001fea0003800000 */
.L_x_1048:
[----:B------:R-:W-:Y:S05]  /*37b0*/  BSYNC B1 ;  /* 0x0000000000017941 */ /* 0x000fea0003800000 */
.L_x_664:
[----:B------:R-:W-:Y:S04]  /*37c0*/  BSSY B1, `(.L_x_666) ;  /* 0x00000d0000017945 */ /* 0x000fe80003800000 */
[----:B------:R-:W-:Y:S05]  /*37d0*/  @P3 BRA `(.L_x_667) ;  /* 0x0000000c00383947 */ /* 0x000fea0003800000 */
[----:B------:R-:W-:Y:S01]  /*37e0*/  ISETP.NE.AND P3, PT, R26, RZ, PT ;  /* 0x000000ff1a00720c */ /* 0x000fe20003f65270 */
[----:B------:R-:W-:-:S12]  /*37f0*/  BSSY B2, `(.L_x_668) ;  /* 0x0000032000027945 */ /* 0x000fd80003800000 */
[----:B------:R-:W-:Y:S05]  /*3800*/  @!P3 BRA `(.L_x_669) ;  /* 0x0000000000c0b947 */ /* 0x000fea0003800000 */
[----:B------:R1:W2:Y:S01]  /*3810*/  LDS.128 R36, [R4+0x24400] ;  /* 0x0244000004247984 */ /* 0x0002a20000000c00 */
[----:B------:R-:W-:Y:S01]  /*3820*/  ISETP.GE.AND P3, PT, R22, R115, PT ;  /* 0x000000731600720c */ /* 0x000fe20003f66270 */
[----:B------:R-:W-:-:S12]  /*3830*/  BSSY B3, `(.L_x_670) ;  /* 0x000002b000037945 */ /* 0x000fd80003800000 */
[----:B-1----:R-:W-:Y:S05]  /*3840*/  @P3 BRA `(.L_x_671) ;  /* 0x0000000000a43947 */ /* 0x002fea0003800000 */
[----:B------:R-:W-:Y:S01]  /*3850*/  SHF.R.U64 R138, R122, 0x10, R123 ;  /* 0x000000107a8a7819 */ /* 0x000fe2000000127b */
[----:B--2---:R-:W-:Y:S01]  /*3860*/  HADD2.F32 R150, -RZ, R39.H0_H0 ;  /* 0x20000027ff967230 */ /* 0x004fe20000004100 */
[----:B------:R-:W-:Y:S02]  /*3870*/  SHF.R.U32.HI R139, RZ, 0x10, R125 ;  /* 0x00000010ff8b7819 */ /* 0x000fe4000001167d */
[----:B------:R-:W-:Y:S01]  /*3880*/  SHF.R.U32.HI R122, RZ, 0x10, R123 ;  /* 0x00000010ff7a7819 */ /* 0x000fe2000001167b */
[----:B------:R-:W-:Y:S01]  /*3890*/  HADD2.F32 R138, -RZ, R138.H0_H0 ;  /* 0x2000008aff8a7230 */ /* 0x000fe20000004100 */
[----:B------:R-:W-:Y:S01]  /*38a0*/  SHF.R.U64 R123, R124, 0x10, R125 ;  /* 0x000000107c7b7819 */ /* 0x000fe2000000127d */
[----:B------:R-:W-:Y:S02]  /*38b0*/  HADD2.F32 R139, -RZ, R139.H0_H0 ;  /* 0x2000008bff8b7230 */ /* 0x000fe40000004100 */
[----:B------:R-:W-:Y:S02]  /*38c0*/  HADD2.F32 R124, -RZ, R39.H1_H1 ;  /* 0x30000027ff7c7230 */ /* 0x000fe40000004100 */
[----:B------:R-:W-:-:S02]  /*38d0*/  HADD2.F32 R152, -RZ, R123.H0_H0 ;  /* 0x2000007bff987230 */ /* 0x000fc40000004100 */
[--C-:B------:R-:W-:Y:S02]  /*38e0*/  HADD2.F32 R123, -RZ, R37.reuse.H1_H1 ;  /* 0x30000025ff7b7230 */ /* 0x100fe40000004100 */
[-C--:B------:R-:W-:Y:S01]  /*38f0*/  FMUL.FTZ R39, R124, R139.reuse ;  /* 0x0000008b7c277220 */ /* 0x080fe20000410000 */
[----:B------:R-:W-:Y:S02]  /*3900*/  HADD2.F32 R37, -RZ, R37.H0_H0 ;  /* 0x20000025ff257230 */ /* 0x000fe40000004100 */
[C---:B------:R-:W-:Y:S01]  /*3910*/  FMUL.FTZ R139, R150.reuse, R139 ;  /* 0x0000008b968b7220 */ /* 0x040fe20000410000 */
[----:B------:R-:W-:Y:S02]  /*3920*/  HADD2.F32 R125, -RZ, R122.H0_H0 ;  /* 0x2000007aff7d7230 */ /* 0x000fe40000004100 */
[-C--:B------:R-:W-:Y:S01]  /*3930*/  FMUL.FTZ R122, R123, R152.reuse ;  /* 0x000000987b7a7220 */ /* 0x080fe20000410000 */
[----:B------:R-:W-:Y:S02]  /*3940*/  FMUL.FTZ R152, R37, R152 ;  /* 0x0000009825987220 */ /* 0x000fe40000410000 */
[-C--:B------:R-:W-:Y:S01]  /*3950*/  FFMA.FTZ R39, R150, R125.reuse, -R39 ;  /* 0x0000007d96277223 */ /* 0x080fe20000010827 */
[----:B------:R-:W-:Y:S01]  /*3960*/  FFMA.FTZ R124, R124, R125, R139 ;  /* 0x0000007d7c7c7223 */ /* 0x000fe2000001008b */
[----:B------:R-:W-:-:S02]  /*3970*/  HADD2.F32 R125, -RZ, R151.H1_H1 ;  /* 0x30000097ff7d7230 */ /* 0x000fc40000004100 */
[-C--:B------:R-:W-:Y:S01]  /*3980*/  FFMA.FTZ R37, R37, R138.reuse, -R122 ;  /* 0x0000008a25257223 */ /* 0x080fe2000001087a */
[--C-:B------:R-:W-:Y:S02]  /*3990*/  HADD2.F32 R139, -RZ, R36.reuse.H1_H1 ;  /* 0x30000024ff8b7230 */ /* 0x100fe40000004100 */
[----:B------:R-:W-:Y:S01]  /*39a0*/  FFMA.FTZ R122, R123, R138, R152 ;  /* 0x0000008a7b7a7223 */ /* 0x000fe20000010098 */
[----:B------:R-:W-:Y:S01]  /*39b0*/  HADD2.F32 R150, -RZ, R36.H0_H0 ;  /* 0x20000024ff967230 */ /* 0x000fe20000004100 */
[----:B------:R-:W-:Y:S01]  /*39c0*/  F2FP.F16.F32.PACK_AB R39, R124, R39 ;  /* 0x000000277c27723e */ /* 0x000fe200000000ff */
[----:B------:R-:W-:Y:S02]  /*39d0*/  HADD2.F32 R123, -RZ, R153.H1_H1 ;  /* 0x30000099ff7b7230 */ /* 0x000fe40000004100 */
[----:B------:R-:W-:Y:S02]  /*39e0*/  HADD2.F32 R36, -RZ, R38.H1_H1 ;  /* 0x30000026ff247230 */ /* 0x000fe40000004100 */
[----:B------:R-:W-:Y:S01]  /*39f0*/  FMUL.FTZ R152, R150, R125 ;  /* 0x0000007d96987220 */ /* 0x000fe20000410000 */
[----:B------:R-:W-:-:S02]  /*3a00*/  HADD2.F32 R138, -RZ, R151.H0_H0 ;  /* 0x20000097ff8a7230 */ /* 0x000fc40000004100 */
[C---:B------:R-:W-:Y:S01]  /*3a10*/  FMUL.FTZ R151, R139.reuse, R125 ;  /* 0x0000007d8b977220 */ /* 0x040fe20000410000 */
[----:B------:R-:W-:Y:S02]  /*3a20*/  HADD2.F32 R38, -RZ, R38.H0_H0 ;  /* 0x20000026ff267230 */ /* 0x000fe40000004100 */
[-C--:B------:R-:W-:Y:S01]  /*3a30*/  FMUL.FTZ R125, R36, R123.reuse ;  /* 0x0000007b247d7220 */ /* 0x080fe20000410000 */
[----:B------:R-:W-:Y:S02]  /*3a40*/  HADD2.F32 R153, -RZ, R153.H0_H0 ;  /* 0x20000099ff997230 */ /* 0x000fe40000004100 */
[-C--:B------:R-:W-:Y:S01]  /*3a50*/  FFMA.FTZ R151, R150, R138.reuse, -R151 ;  /* 0x0000008a96977223 */ /* 0x080fe20000010897 */
[----:B------:R-:W-:Y:S01]  /*3a60*/  FFMA.FTZ R152, R139, R138, R152 ;  /* 0x0000008a8b987223 */ /* 0x000fe20000010098 */
[----:B------:R-:W-:Y:S01]  /*3a70*/  FMUL.FTZ R123, R38, R123 ;  /* 0x0000007b267b7220 */ /* 0x000fe20000410000 */
[----:B------:R-:W-:Y:S01]  /*3a80*/  F2FP.F16.F32.PACK_AB R37, R122, R37 ;  /* 0x000000257a25723e */ /* 0x000fe200000000ff */
[----:B------:R-:W-:-:S02]  /*3a90*/  FFMA.FTZ R125, R38, R153, -R125 ;  /* 0x00000099267d7223 */ /* 0x000fc4000001087d */
[----:B------:R-:W-:Y:S01]  /*3aa0*/  FFMA.FTZ R36, R36, R153, R123 ;  /* 0x0000009924247223 */ /* 0x000fe2000001007b */
[----:B------:R-:W-:-:S04]  /*3ab0*/  F2FP.F16.F32.PACK_AB R152, R152, R151 ;  /* 0x000000979898723e */ /* 0x000fc800000000ff */
[----:B------:R-:W-:Y:S01]  /*3ac0*/  F2FP.F16.F32.PACK_AB R38, R36, R125 ;  /* 0x0000007d2426723e */ /* 0x000fe200000000ff */
[----:B------:R-:W-:-:S07]  /*3ad0*/  IMAD.MOV.U32 R36, RZ, RZ, R152 ;  /* 0x000000ffff247224 */ /* 0x000fce00078e0098 */
.L_x_671:
[----:B------:R-:W-:Y:S05]  /*3ae0*/  BSYNC B3 ;  /* 0x0000000000037941 */ /* 0x000fea0003800000 */
.L_x_670:
[----:B------:R-:W-:Y:S02]  /*3af0*/  ULDC.64 UR4, c[0x0][0x208] ;  /* 0x0000820000047ab9 */ /* 0x000fe40000000a00 */
[----:B--2---:R1:W-:Y:S03]  /*3b00*/  STG.E.128 desc[UR4][R56.64], R36 ;  /* 0x0000002438007986 */ /* 0x0043e6000c101d04 */
.L_x_669:
[----:B------:R-:W-:Y:S05]  /*3b10*/  BSYNC B2 ;  /* 0x0000000000027941 */ /* 0x000fea0003800000 */
.L_x_668:
[----:B------:R-:W-:Y:S01]  /*3b20*/  ISETP.NE.AND P3, PT, R10, RZ, PT ;  /* 0x000000ff0a00720c */ /* 0x000fe20003f65270 */
[----:B------:R-:W-:-:S12]  /*3b30*/  BSSY B2, `(.L_x_672) ;  /* 0x0000032000027945 */ /* 0x000fd80003800000 */
[----:B------:R-:W-:Y:S05]  /*3b40*/  @!P3 BRA `(.L_x_673) ;  /* 0x0000000000c0b947 */ /* 0x000fea0003800000 */
[----:B-1----:R1:W2:Y:S01]  /*3b50*/  LDS.128 R36, [R4+0x26c00] ;  /* 0x026c000004247984 */ /* 0x0022a20000000c00 */
[----:B------:R-:W-:Y:S01]  /*3b60*/  ISETP.GE.AND P3, PT, R215, R115, PT ;  /* 0x00000073d700720c */ /* 0x000fe20003f66270 */
[----:B------:R-:W-:-:S12]  /*3b70*/  BSSY B3, `(.L_x_674) ;  /* 0x000002b000037945 */ /* 0x000fd80003800000 */
[----:B-1----:R-:W-:Y:S05]  /*3b80*/  @P3 BRA `(.L_x_675) ;  /* 0x0000000000a43947 */ /* 0x002fea0003800000 */
[----:B------:R-:W-:Y:S01]  /*3b90*/  SHF.R.U64 R122, R90, 0x10, R91 ;  /* 0x000000105a7a7819 */ /* 0x000fe2000000125b */
[----:B--2---:R-:W-:Y:S01]  /*3ba0*/  HADD2.F32 R124, -RZ, R39.H0_H0 ;  /* 0x20000027ff7c7230 */ /* 0x004fe20000004100 */
[----:B------:R-:W-:Y:S01]  /*3bb0*/  SHF.R.U32.HI R123, RZ, 0x10, R117 ;  /* 0x00000010ff7b7819 */ /* 0x000fe20000011675 */
[----:B------:R-:W-:Y:S01]  /*3bc0*/  HADD2.F32 R139, -RZ, R163.H1_H1 ;  /* 0x300000a3ff8b7230 */ /* 0x000fe20000004100 */
        /* <DEDUP_REMOVED lines=15> */
[----:B------:R-:W-:-:S02]  /*3cc0*/  HADD2.F32 R117, -RZ, R165.H0_H0 ;  /* 0x200000a5ff757230 */ /* 0x000fc40000004100 */
[-C--:B------:R-:W-:Y:S01]  /*3cd0*/  FFMA.FTZ R37, R37, R122.reuse, -R90 ;  /* 0x0000007a25257223 */ /* 0x080fe2000001085a */
[--C-:B------:R-:W-:Y:S02]  /*3ce0*/  HADD2.F32 R123, -RZ, R36.reuse.H1_H1 ;  /* 0x30000024ff7b7230 */ /* 0x100fe40000004100 */
[----:B------:R-:W-:Y:S01]  /*3cf0*/  FFMA.FTZ R90, R91, R122, R138 ;  /* 0x0000007a5b5a7223 */ /* 0x000fe2000001008a */
[----:B------:R-:W-:Y:S01]  /*3d00*/  HADD2.F32 R124, -RZ, R36.H0_H0 ;  /* 0x20000024ff7c7230 */ /* 0x000fe20000004100 */
[----:B------:R-:W-:Y:S01]  /*3d10*/  F2FP.F16.F32.PACK_AB R39, R116, R39 ;  /* 0x000000277427723e */ /* 0x000fe200000000ff */
[----:B------:R-:W-:Y:S02]  /*3d20*/  HADD2.F32 R91, -RZ, R165.H1_H1 ;  /* 0x300000a5ff5b7230 */ /* 0x000fe40000004100 */
[-C--:B------:R-:W-:Y:S01]  /*3d30*/  FMUL.FTZ R125, R123, R117.reuse ;  /* 0x000000757b7d7220 */ /* 0x080fe20000410000 */
[--C-:B------:R-:W-:Y:S02]  /*3d40*/  HADD2.F32 R36, -RZ, R38.reuse.H1_H1 ;  /* 0x30000026ff247230 */ /* 0x100fe40000004100 */
[----:B------:R-:W-:Y:S01]  /*3d50*/  FMUL.FTZ R138, R124, R117 ;  /* 0x000000757c8a7220 */ /* 0x000fe20000410000 */
[----:B------:R-:W-:Y:S01]  /*3d60*/  HADD2.F32 R122, -RZ, R163.H0_H0 ;  /* 0x200000a3ff7a7230 */ /* 0x000fe20000004100 */
[----:B------:R-:W-:Y:S01]  /*3d70*/  F2FP.F16.F32.PACK_AB R37, R90, R37 ;  /* 0x000000255a25723e */ /* 0x000fe200000000ff */
[----:B------:R-:W-:-:S02]  /*3d80*/  HADD2.F32 R38, -RZ, R38.H0_H0 ;  /* 0x20000026ff267230 */ /* 0x000fc40000004100 */
[-C--:B------:R-:W-:Y:S01]  /*3d90*/  FMUL.FTZ R117, R36, R91.reuse ;  /* 0x0000005b24757220 */ /* 0x080fe20000410000 */
[-C--:B------:R-:W-:Y:S01]  /*3da0*/  FFMA.FTZ R125, R124, R122.reuse, -R125 ;  /* 0x0000007a7c7d7223 */ /* 0x080fe2000001087d */
[----:B------:R-:W-:Y:S01]  /*3db0*/  FFMA.FTZ R138, R123, R122, R138 ;  /* 0x0000007a7b8a7223 */ /* 0x000fe2000001008a */
[C---:B------:R-:W-:Y:S01]  /*3dc0*/  FMUL.FTZ R91, R38.reuse, R91 ;  /* 0x0000005b265b7220 */ /* 0x040fe20000410000 */
[----:B------:R-:W-:-:S03]  /*3dd0*/  FFMA.FTZ R117, R38, R139, -R117 ;  /* 0x0000008b26757223 */ /* 0x000fc60000010875 */
[----:B------:R-:W-:Y:S01]  /*3de0*/  FFMA.FTZ R36, R36, R139, R91 ;  /* 0x0000008b24247223 */ /* 0x000fe2000001005b */
[----:B------:R-:W-:-:S04]  /*3df0*/  F2FP.F16.F32.PACK_AB R138, R138, R125 ;  /* 0x0000007d8a8a723e */ /* 0x000fc800000000ff */
[----:B------:R-:W-:Y:S01]  /*3e00*/  F2FP.F16.F32.PACK_AB R38, R36, R117 ;  /* 0x000000752426723e */ /* 0x000fe200000000ff */
[----:B------:R-:W-:-:S07]  /*3e10*/  IMAD.MOV.U32 R36, RZ, RZ, R138 ;  /* 0x000000ffff247224 */ /* 0x000fce00078e008a */
.L_x_675:
[----:B------:R-:W-:Y:S05]  /*3e20*/  BSYNC B3 ;  /* 0x0000000000037941 */ /* 0x000fea0003800000 */
.L_x_674:
[----:B------:R-:W-:Y:S02]  /*3e30*/  ULDC.64 UR4, c[0x0][0x208] ;  /* 0x0000820000047ab9 */ /* 0x000fe40000000a00 */
[----:B--2---:R2:W-:Y:S03]  /*3e40*/  STG.E.128 desc[UR4][R56.64+0x80], R36 ;  /* 0x0000802438007986 */ /* 0x0045e6000c101d04 */
.L_x_673:
[----:B------:R-:W-:Y:S05]  /*3e50*/  BSYNC B2 ;  /* 0x0000000000027941 */ /* 0x000fea0003800000 */
.L_x_672:
[----:B------:R-:W-:Y:S01]  /*3e60*/  ISETP.NE.AND P3, PT, R9, RZ, PT ;  /* 0x000000ff0900720c */ /* 0x000fe20003f65270 */
[----:B------:R-:W-:-:S12]  /*3e70*/  BSSY B2, `(.L_x_676) ;  /* 0x0000032000027945 */ /* 0x000fd80003800000 */
[----:B------:R-:W-:Y:S05]  /*3e80*/  @!P3 BRA `(.L_x_677) ;  /* 0x0000000000c0b947 */ /* 0x000fea0003800000 */
[----:B-12---:R1:W2:Y:S01]  /*3e90*/  LDS.128 R36, [R4+0x29400] ;  /* 0x0294000004247984 */ /* 0x0062a20000000c00 */
[----:B------:R-:W-:Y:S01]  /*3ea0*/  ISETP.GE.AND P3, PT, R214, R115, PT ;  /* 0x00000073d600720c */ /* 0x000fe20003f66270 */
[----:B------:R-:W-:-:S12]  /*3eb0*/  BSSY B3, `(.L_x_678) ;  /* 0x000002b000037945 */ /* 0x000fd80003800000 */
[----:B-1----:R-:W-:Y:S05]  /*3ec0*/  @P3 BRA `(.L_x_679) ;  /* 0x0000000000a43947 */ /* 0x002fea0003800000 */
[--C-:B------:R-:W-:Y:S01]  /*3ed0*/  SHF.R.U64 R90, R82, 0x10, R83.reuse ;  /* 0x00000010525a7819 */ /* 0x100fe20000001253 */
[--C-:B--2---:R-:W-:Y:S01]  /*3ee0*/  HADD2.F32 R116, -RZ, R39.reuse.H0_H0 ;  /* 0x20000027ff747230 */ /* 0x104fe20000004100 */
[----:B------:R-:W-:Y:S01]  /*3ef0*/  SHF.R.U32.HI R82, RZ, 0x10, R83 ;  /* 0x00000010ff527819 */ /* 0x000fe20000011653 */
[----:B------:R-:W-:Y:S01]  /*3f00*/  HADD2.F32 R123, -RZ, R162.H1_H1 ;  /* 0x300000a2ff7b7230 */ /* 0x000fe20000004100 */
[--C-:B------:R-:W-:Y:S01]  /*3f10*/  SHF.R.U32.HI R91, RZ, 0x10, R89.reuse ;  /* 0x00000010ff5b7819 */ /* 0x100fe20000011659 */
[----:B------:R-:W-:Y:S01]  /*3f20*/  HADD2.F32 R90, -RZ, R90.H0_H0 ;  /* 0x2000005aff5a7230 */ /* 0x000fe20000004100 */
[----:B------:R-:W-:Y:S01]  /*3f30*/  SHF.R.U64 R83, R88, 0x10, R89 ;  /* 0x0000001058537819 */ /* 0x000fe20000001259 */
[----:B------:R-:W-:Y:S02]  /*3f40*/  HADD2.F32 R88, -RZ, R39.H1_H1 ;  /* 0x30000027ff587230 */ /* 0x000fe40000004100 */
[----:B------:R-:W-:Y:S02]  /*3f50*/  HADD2.F32 R91, -RZ, R91.H0_H0 ;  /* 0x2000005bff5b7230 */ /* 0x000fe40000004100 */
[----:B------:R-:W-:-:S02]  /*3f60*/  HADD2.F32 R122, -RZ, R83.H0_H0 ;  /* 0x20000053ff7a7230 */ /* 0x000fc40000004100 */
[--C-:B------:R-:W-:Y:S02]  /*3f70*/  HADD2.F32 R83, -RZ, R37.reuse.H1_H1 ;  /* 0x30000025ff537230 */ /* 0x100fe40000004100 */
[-C--:B------:R-:W-:Y:S01]  /*3f80*/  FMUL.FTZ R39, R88, R91.reuse ;  /* 0x0000005b58277220 */ /* 0x080fe20000410000 */
[----:B------:R-:W-:Y:S02]  /*3f90*/  HADD2.F32 R37, -RZ, R37.H0_H0 ;  /* 0x20000025ff257230 */ /* 0x000fe40000004100 */
[C---:B------:R-:W-:Y:S01]  /*3fa0*/  FMUL.FTZ R91, R116.reuse, R91 ;  /* 0x0000005b745b7220 */ /* 0x040fe20000410000 */
[----:B------:R-:W-:Y:S02]  /*3fb0*/  HADD2.F32 R89, -RZ, R82.H0_H0 ;  /* 0x20000052ff597230 */ /* 0x000fe40000004100 */
[-C--:B------:R-:W-:Y:S01]  /*3fc0*/  FMUL.FTZ R82, R83, R122.reuse ;  /* 0x0000007a53527220 */ /* 0x080fe20000410000 */
[C---:B------:R-:W-:Y:S02]  /*3fd0*/  FMUL.FTZ R122, R37.reuse, R122 ;  /* 0x0000007a257a7220 */ /* 0x040fe40000410000 */
[-C--:B------:R-:W-:Y:S01]  /*3fe0*/  FFMA.FTZ R39, R116, R89.reuse, -R39 ;  /* 0x0000005974277223 */ /* 0x080fe20000010827 */
[----:B------:R-:W-:Y:S01]  /*3ff0*/  FFMA.FTZ R88, R88, R89, R91 ;  /* 0x0000005958587223 */ /* 0x000fe2000001005b */
[----:B------:R-:W-:Y:S01]  /*4000*/  FFMA.FTZ R37, R37, R90, -R82 ;  /* 0x0000005a25257223 */ /* 0x000fe20000010852 */
[----:B------:R-:W-:-:S02]  /*4010*/  HADD2.F32 R89, -RZ, R164.H0_H0 ;  /* 0x200000a4ff597230 */ /* 0x000fc40000004100 */
[----:B------:R-:W-:Y:S01]  /*4020*/  FFMA.FTZ R82, R83, R90, R122 ;  /* 0x0000005a53527223 */ /* 0x000fe2000001007a */
[--C-:B------:R-:W-:Y:S01]  /*4030*/  HADD2.F32 R91, -RZ, R36.reuse.H1_H1 ;  /* 0x30000024ff5b7230 */ /* 0x100fe20000004100 */
[----:B------:R-:W-:Y:S01]  /*4040*/  F2FP.F16.F32.PACK_AB R39, R88, R39 ;  /* 0x000000275827723e */ /* 0x000fe200000000ff */
[----:B------:R-:W-:Y:S02]  /*4050*/  HADD2.F32 R116, -RZ, R36.H0_H0 ;  /* 0x20000024ff747230 */ /* 0x000fe40000004100 */
        /* <DEDUP_REMOVED lines=8> */
[----:B------:R-:W-:Y:S02]  /*40e0*/  FMUL.FTZ R83, R38, R83 ;  /* 0x0000005326537220 */ /* 0x000fe40000410000 */
[-C--:B------:R-:W-:Y:S01]  /*40f0*/  FFMA.FTZ R117, R116, R90.reuse, -R117 ;  /* 0x0000005a74757223 */ /* 0x080fe20000010875 */
[----:B------:R-:W-:Y:S01]  /*4100*/  FFMA.FTZ R122, R91, R90, R122 ;  /* 0x0000005a5b7a7223 */ /* 0x000fe2000001007a */
[-C--:B------:R-:W-:Y:S01]  /*4110*/  FFMA.FTZ R89, R38, R123.reuse, -R89 ;  /* 0x0000007b26597223 */ /* 0x080fe20000010859 */
[----:B------:R-:W-:-:S03]  /*4120*/  FFMA.FTZ R36, R36, R123, R83 ;  /* 0x0000007b24247223 */ /* 0x000fc60000010053 */
[----:B------:R-:W-:Y:S02]  /*4130*/  F2FP.F16.F32.PACK_AB R122, R122, R117 ;  /* 0x000000757a7a723e */ /* 0x000fe400000000ff */
[----:B------:R-:W-:Y:S02]  /*4140*/  F2FP.F16.F32.PACK_AB R38, R36, R89 ;  /* 0x000000592426723e */ /* 0x000fe400000000ff */
[----:B------:R-:W-:-:S07]  /*4150*/  MOV R36, R122 ;  /* 0x0000007a00247202 */ /* 0x000fce0000000f00 */
.L_x_679:
[----:B------:R-:W-:Y:S05]  /*4160*/  BSYNC B3 ;  /* 0x0000000000037941 */ /* 0x000fea0003800000 */
.L_x_678:
[----:B------:R-:W-:Y:S02]  /*4170*/  ULDC.64 UR4, c[0x0][0x208] ;  /* 0x0000820000047ab9 */ /* 0x000fe40000000a00 */
[----:B--2---:R3:W-:Y:S03]  /*4180*/  STG.E.128 desc[UR4][R56.64+0x100], R36 ;  /* 0x0001002438007986 */ /* 0x0047e6000c101d04 */
.L_x_677:
[----:B------:R-:W-:Y:S05]  /*4190*/  BSYNC B2 ;  /* 0x0000000000027941 */ /* 0x000fea0003800000 */
.L_x_676:
[----:B------:R-:W-:-:S13]  /*41a0*/  ISETP.NE.AND P3, PT, R8, RZ, PT ;  /* 0x000000ff0800720c */ /* 0x000fda0003f65270 */
[----:B------:R-:W-:Y:S05]  /*41b0*/  @!P3 BRA `(.L_x_667) ;  /* 0x0000000000c0b947 */ /* 0x000fea0003800000 */
[----:B-123--:R1:W2:Y:S01]  /*41c0*/  LDS.128 R36, [R4+0x2bc00] ;  /* 0x02bc000004247984 */ /* 0x00e2a20000000c00 */
[----:B------:R-:W-:Y:S01]  /*41d0*/  ISETP.GE.AND P3, PT, R216, R115, PT ;  /* 0x00000073d800720c */ /* 0x000fe20003f66270 */
[----:B------:R-:W-:-:S12]  /*41e0*/  BSSY B2, `(.L_x_680) ;  /* 0x000002b000027945 */ /* 0x000fd80003800000 */
[----:B-1----:R-:W-:Y:S05]  /*41f0*/  @P3 BRA `(.L_x_681) ;  /* 0x0000000000a43947 */ /* 0x002fea0003800000 */
[----:B------:R-:W-:Y:S01]  /*4200*/  SHF.R.U64 R82, R78, 0x10, R79 ;  /* 0x000000104e527819 */ /* 0x000fe2000000124f */
[----:B--2---:R-:W-:Y:S01]  /*4210*/  HADD2.F32 R88, -RZ, R39.H0_H0 ;  /* 0x20000027ff587230 */ /* 0x004fe20000004100 */
[----:B------:R-:W-:Y:S01]  /*4220*/  SHF.R.U32.HI R83, RZ, 0x10, R81 ;  /* 0x00000010ff537819 */ /* 0x000fe20000011651 */
[----:B------:R-:W-:Y:S01]  /*4230*/  HADD2.F32 R91, -RZ, R160.H0_H0 ;  /* 0x200000a0ff5b7230 */ /* 0x000fe20000004100 */
        /* <DEDUP_REMOVED lines=23> */
[----:B------:R-:W-:Y:S02]  /*43b0*/  HADD2.F32 R36, -RZ, R38.H1_H1 ;  /* 0x30000026ff247230 */ /* 0x000fe40000004100 */
[----:B------:R-:W-:Y:S01]  /*43c0*/  FMUL.FTZ R90, R88, R81 ;  /* 0x00000051585a7220 */ /* 0x000fe20000410000 */
[----:B------:R-:W-:Y:S01]  /*43d0*/  HADD2.F32 R82, -RZ, R160.H1_H1 ;  /* 0x300000a0ff527230 */ /* 0x000fe20000004100 */
        /* <DEDUP_REMOVED lines=11> */
.L_x_681:
[----:B------:R-:W-:Y:S05]  /*4490*/  BSYNC B2 ;  /* 0x0000000000027941 */ /* 0x000fea0003800000 */
.L_x_680:
[----:B------:R-:W-:Y:S02]  /*44a0*/  ULDC.64 UR4, c[0x0][0x208] ;  /* 0x0000820000047ab9 */ /* 0x000fe40000000a00 */
[----:B--2---:R4:W-:Y:S03]  /*44b0*/  STG.E.128 desc[UR4][R56.64+0x180], R36 ;  /* 0x0001802438007986 */ /* 0x0049e6000c101d04 */
.L_x_667:
[----:B------:R-:W-:Y:S05]  /*44c0*/  BSYNC B1 ;  /* 0x0000000000017941 */ /* 0x000fea0003800000 */
.L_x_666:
[----:B------:R-:W-:Y:S04]  /*44d0*/  BSSY B1, `(.L_x_682) ;  /* 0x00000d1000017945 */ /* 0x000fe80003800000 */
[----:B------:R-:W-:Y:S05]  /*44e0*/  @P4 BRA `(.L_x_683) ;  /* 0x0000000c003c4947 */ /* 0x000fea0003800000 */
[----:B------:R-:W-:Y:S01]  /*44f0*/  ISETP.NE.AND P3, PT, R26, RZ, PT ;  /* 0x000000ff1a00720c */ /* 0x000fe20003f65270 */
[----:B------:R-:W-:-:S12]  /*4500*/  BSSY B2, `(.L_x_684) ;  /* 0x0000032000027945 */ /* 0x000fd80003800000 */
[----:B------:R-:W-:Y:S05]  /*4510*/  @!P3 BRA `(.L_x_685) ;  /* 0x0000000000c0b947 */ /* 0x000fea0003800000 */
[----:B-1234-:R1:W2:Y:S01]  /*4520*/  LDS.128 R36, [R4+0x25400] ;  /* 0x0254000004247984 */ /* 0x01e2a20000000c00 */
[----:B------:R-:W-:Y:S01]  /*4530*/  ISETP.GE.AND P3, PT, R22, R115, PT ;  /* 0x000000731600720c */ /* 0x000fe20003f66270 */
[----:B------:R-:W-:-:S12]  /*4540*/  BSSY B3, `(.L_x_686) ;  /* 0x000002b000037945 */ /* 0x000fd80003800000 */
[----:B-1----:R-:W-:Y:S05]  /*4550*/  @P3 BRA `(.L_x_687) ;  /* 0x0000000000a43947 */ /* 0x002fea0003800000 */
[----:B------:R-:W-:Y:S01]  /*4560*/  SHF.R.U64 R76, R76, 0x10, R77 ;  /* 0x000000104c4c7819 */ /* 0x000fe2000000124d */
[----:B--2---:R-:W-:Y:S01]  /*4570*/  IMAD.MOV.U32 R57, RZ, RZ, R39 ;  /* 0x000000ffff397224 */ /* 0x004fe200078e0027 */
[----:B------:R-:W-:Y:S01]  /*4580*/  SHF.R.U32.HI R78, RZ, 0x10, R77 ;  /* 0x00000010ff4e7819 */ /* 0x000fe2000001164d */
[--C-:B------:R-:W-:Y:S01]  /*4590*/  HADD2.F32 R39, -RZ, R37.reuse.H1_H1 ;  /* 0x30000025ff277230 */ /* 0x100fe20000004100 */
[--C-:B------:R-:W-:Y:S01]  /*45a0*/  SHF.R.U64 R56, R74, 0x10, R75.reuse ;  /* 0x000000104a387819 */ /* 0x100fe2000000124b */
[----:B------:R-:W-:Y:S01]  /*45b0*/  HADD2.F32 R76, -RZ, R76.H0_H0 ;  /* 0x2000004cff4c7230 */ /* 0x000fe20000004100 */
[----:B------:R-:W-:Y:S01]  /*45c0*/  SHF.R.U32.HI R74, RZ, 0x10, R75 ;  /* 0x00000010ff4a7819 */ /* 0x000fe2000001164b */
[----:B------:R-:W-:Y:S02]  /*45d0*/  HADD2.F32 R37, -RZ, R37.H0_H0 ;  /* 0x20000025ff257230 */ /* 0x000fe40000004100 */
[----:B------:R-:W-:Y:S02]  /*45e0*/  HADD2.F32 R78, -RZ, R78.H0_H0 ;  /* 0x2000004eff4e7230 */ /* 0x000fe40000004100 */
[----:B------:R-:W-:Y:S01]  /*45f0*/  FMUL.FTZ R80, R39, R76 ;  /* 0x0000004c27507220 */ /* 0x000fe20000410000 */
[----:B------:R-:W-:-:S02]  /*4600*/  HADD2.F32 R75, -RZ, R57.H1_H1 ;  /* 0x30000039ff4b7230 */ /* 0x000fc40000004100 */
[----:B------:R-:W-:Y:S01]  /*4610*/  FMUL.FTZ R76, R37, R76 ;  /* 0x0000004c254c7220 */ /* 0x000fe20000410000 */
[----:B------:R-:W-:Y:S02]  /*4620*/  HADD2.F32 R57, -RZ, R57.H0_H0 ;  /* 0x20000039ff397230 */ /* 0x000fe40000004100 */
[----:B------:R-:W-:Y:S02]  /*4630*/  HADD2.F32 R56, -RZ, R56.H0_H0 ;  /* 0x20000038ff387230 */ /* 0x000fe40000004100 */
[-C--:B------:R-:W-:Y:S01]  /*4640*/  FMUL.FTZ R82, R75, R78.reuse ;  /* 0x0000004e4b527220 */ /* 0x080fe20000410000 */
[----:B------:R-:W-:Y:S02]  /*4650*/  HADD2.F32 R74, -RZ, R74.H0_H0 ;  /* 0x2000004aff4a7230 */ /* 0x000fe40000004100 */
[----:B------:R-:W-:Y:S01]  /*4660*/  FMUL.FTZ R78, R57, R78 ;  /* 0x0000004e394e7220 */ /* 0x000fe20000410000 */
[----:B------:R-:W-:Y:S02]  /*4670*/  HADD2.F32 R77, -RZ, R159.H0_H0 ;  /* 0x2000009fff4d7230 */ /* 0x000fe40000004100 */
[-C--:B------:R-:W-:Y:S01]  /*4680*/  FFMA.FTZ R37, R37, R56.reuse, -R80 ;  /* 0x0000003825257223 */ /* 0x080fe20000010850 */
[----:B------:R-:W-:Y:S01]  /*4690*/  FFMA.FTZ R56, R39, R56, R76 ;  /* 0x0000003827387223 */ /* 0x000fe2000001004c */
[-C--:B------:R-:W-:Y:S01]  /*46a0*/  FFMA.FTZ R39, R57, R74.reuse, -R82 ;  /* 0x0000004a39277223 */ /* 0x080fe20000010852 */
[----:B------:R-:W-:Y:S01]  /*46b0*/  FFMA.FTZ R74, R75, R74, R78 ;  /* 0x0000004a4b4a7223 */ /* 0x000fe2000001004e */
[----:B------:R-:W-:-:S02]  /*46c0*/  HADD2.F32 R57, -RZ, R36.H1_H1 ;  /* 0x30000024ff397230 */ /* 0x000fc40000004100 */
[----:B------:R-:W-:Y:S01]  /*46d0*/  HADD2.F32 R36, -RZ, R36.H0_H0 ;  /* 0x20000024ff247230 */ /* 0x000fe20000004100 */
[----:B------:R-:W-:Y:S01]  /*46e0*/  F2FP.F16.F32.PACK_AB R37, R56, R37 ;  /* 0x000000253825723e */ /* 0x000fe200000000ff */
[--C-:B------:R-:W-:Y:S02]  /*46f0*/  HADD2.F32 R75, -RZ, R38.reuse.H1_H1 ;  /* 0x30000026ff4b7230 */ /* 0x100fe40000004100 */
[-C--:B------:R-:W-:Y:S01]  /*4700*/  FMUL.FTZ R79, R57, R77.reuse ;  /* 0x0000004d394f7220 */ /* 0x080fe20000410000 */
[----:B------:R-:W-:Y:S02]  /*4710*/  HADD2.F32 R159, -RZ, R159.H1_H1 ;  /* 0x3000009fff9f7230 */ /* 0x000fe40000004100 */
[----:B------:R-:W-:Y:S01]  /*4720*/  FMUL.FTZ R78, R36, R77 ;  /* 0x0000004d244e7220 */ /* 0x000fe20000410000 */
[----:B------:R-:W-:Y:S01]  /*4730*/  HADD2.F32 R38, -RZ, R38.H0_H0 ;  /* 0x20000026ff267230 */ /* 0x000fe20000004100 */
[----:B------:R-:W-:Y:S01]  /*4740*/  F2FP.F16.F32.PACK_AB R39, R74, R39 ;  /* 0x000000274a27723e */ /* 0x000fe200000000ff */
[----:B------:R-:W-:-:S02]  /*4750*/  HADD2.F32 R76, -RZ, R157.H0_H0 ;  /* 0x2000009dff4c7230 */ /* 0x000fc40000004100 */
[-C--:B------:R-:W-:Y:S01]  /*4760*/  FMUL.FTZ R77, R75, R159.reuse ;  /* 0x0000009f4b4d7220 */ /* 0x080fe20000410000 */
[----:B------:R-:W-:Y:S02]  /*4770*/  HADD2.F32 R157, -RZ, R157.H1_H1 ;  /* 0x3000009dff9d7230 */ /* 0x000fe40000004100 */
[----:B------:R-:W-:Y:S01]  /*4780*/  FMUL.FTZ R80, R38, R159 ;  /* 0x0000009f26507220 */ /* 0x000fe20000410000 */
[-C--:B------:R-:W-:Y:S01]  /*4790*/  FFMA.FTZ R79, R36, R76.reuse, -R79 ;  /* 0x0000004c244f7223 */ /* 0x080fe2000001084f */
[----:B------:R-:W-:Y:S01]  /*47a0*/  FFMA.FTZ R78, R57, R76, R78 ;  /* 0x0000004c394e7223 */ /* 0x000fe2000001004e */
[-C--:B------:R-:W-:Y:S01]  /*47b0*/  FFMA.FTZ R77, R38, R157.reuse, -R77 ;  /* 0x0000009d264d7223 */ /* 0x080fe2000001084d */
[----:B------:R-:W-:-:S03]  /*47c0*/  FFMA.FTZ R80, R75, R157, R80 ;  /* 0x0000009d4b507223 */ /* 0x000fc60000010050 */
[----:B------:R-:W-:Y:S02]  /*47d0*/  F2FP.F16.F32.PACK_AB R36, R78, R79 ;  /* 0x0000004f4e24723e */ /* 0x000fe400000000ff */
[----:B------:R-:W-:-:S07]  /*47e0*/  F2FP.F16.F32.PACK_AB R38, R80, R77 ;  /* 0x0000004d5026723e */ /* 0x000fce00000000ff */
.L_x_687:
[----:B------:R-:W-:Y:S05]  /*47f0*/  BSYNC B3 ;  /* 0x0000000000037941 */ /* 0x000fea0003800000 */
.L_x_686:
[----:B------:R-:W-:Y:S02]  /*4800*/  ULDC.64 UR4, c[0x0][0x208] ;  /* 0x0000820000047ab9 */ /* 0x000fe40000000a00 */
[----:B--2---:R1:W-:Y:S03]  /*4810*/  STG.E.128 desc[UR4][R50.64], R36 ;  /* 0x0000002432007986 */ /* 0x0043e6000c101d04 */
.L_x_685:
[----:B------:R-:W-:Y:S05]  /*4820*/  BSYNC B2 ;  /* 0x0000000000027941 */ /* 0x000fea0003800000 */
.L_x_684:
[----:B------:R-:W-:Y:S01]  /*4830*/  ISETP.NE.AND P3, PT, R10, RZ, PT ;  /* 0x000000ff0a00720c */ /* 0x000fe20003f65270 */
[----:B------:R-:W-:-:S12]  /*4840*/  BSSY B2, `(.L_x_688) ;  /* 0x0000033000027945 */ /* 0x000fd80003800000 */
[----:B------:R-:W-:Y:S05]  /*4850*/  @!P3 BRA `(.L_x_689) ;  /* 0x0000000000c4b947 */ /* 0x000fea0003800000 */
[----:B-1234-:R1:W2:Y:S01]  /*4860*/  LDS.128 R36, [R4+0x27c00] ;  /* 0x027c000004247984 */ /* 0x01e2a20000000c00 */
[----:B------:R-:W-:Y:S01]  /*4870*/  ISETP.GE.AND P3, PT, R215, R115, PT ;  /* 0x00000073d700720c */ /* 0x000fe20003f66270 */
[----:B------:R-:W-:-:S12]  /*4880*/  BSSY B3, `(.L_x_690) ;  /* 0x000002c000037945 */ /* 0x000fd80003800000 */
[----:B-1----:R-:W-:Y:S05]  /*4890*/  @P3 BRA `(.L_x_691) ;  /* 0x0000000000a83947 */ /* 0x002fea0003800000 */
[----:B------:R-:W-:Y:S01]  /*48a0*/  SHF.R.U32.HI R74, RZ, 0x10, R73 ;  /* 0x00000010ff4a7819 */ /* 0x000fe20000011649 */
[----:B--2---:R-:W-:Y:S01]  /*48b0*/  IMAD.MOV.U32 R57, RZ, RZ, R39 ;  /* 0x000000ffff397224 */ /* 0x004fe200078e0027 */
[--C-:B------:R-:W-:Y:S01]  /*48c0*/  SHF.R.U64 R70, R70, 0x10, R71.reuse ;  /* 0x0000001046467819 */ /* 0x100fe20000001247 */
[--C-:B------:R-:W-:Y:S01]  /*48d0*/  HADD2.F32 R39, -RZ, R37.reuse.H1_H1 ;  /* 0x30000025ff277230 */ /* 0x100fe20000004100 */
[----:B------:R-:W-:Y:S01]  /*48e0*/  SHF.R.U32.HI R75, RZ, 0x10, R71 ;  /* 0x00000010ff4b7819 */ /* 0x000fe20000011647 */
[----:B------:R-:W-:Y:S01]  /*48f0*/  HADD2.F32 R74, -RZ, R74.H0_H0 ;  /* 0x2000004aff4a7230 */ /* 0x000fe20000004100 */
[----:B------:R-:W-:Y:S01]  /*4900*/  SHF.R.U64 R71, R72, 0x10, R73 ;  /* 0x0000001048477819 */ /* 0x000fe20000001249 */
[----:B------:R-:W-:Y:S01]  /*4910*/  HADD2.F32 R70, -RZ, R70.H0_H0 ;  /* 0x20000046ff467230 */ /* 0x000fe20000004100 */
[----:B------:R-:W-:Y:S01]  /*4920*/  MOV R56, R36 ;  /* 0x0000002400387202 */ /* 0x000fe20000000f00 */
[----:B------:R-:W-:Y:S02]  /*4930*/  HADD2.F32 R36, -RZ, R37.H0_H0 ;  /* 0x20000025ff247230 */ /* 0x000fe40000004100 */
[----:B------:R-:W-:-:S02]  /*4940*/  HADD2.F32 R37, -RZ, R57.H1_H1 ;  /* 0x30000039ff257230 */ /* 0x000fc40000004100 */
[----:B------:R-:W-:Y:S02]  /*4950*/  HADD2.F32 R57, -RZ, R57.H0_H0 ;  /* 0x20000039ff397230 */ /* 0x000fe40000004100 */
[----:B------:R-:W-:Y:S02]  /*4960*/  HADD2.F32 R71, -RZ, R71.H0_H0 ;  /* 0x20000047ff477230 */ /* 0x000fe40000004100 */
[-C--:B------:R-:W-:Y:S01]  /*4970*/  FMUL.FTZ R78, R37, R74.reuse ;  /* 0x0000004a254e7220 */ /* 0x080fe20000410000 */
[----:B------:R-:W-:Y:S02]  /*4980*/  HADD2.F32 R72, -RZ, R75.H0_H0 ;  /* 0x2000004bff487230 */ /* 0x000fe40000004100 */
[----:B------:R-:W-:Y:S01]  /*4990*/  FMUL.FTZ R74, R57, R74 ;  /* 0x0000004a394a7220 */ /* 0x000fe20000410000 */
[-C--:B------:R-:W-:Y:S01]  /*49a0*/  FMUL.FTZ R76, R36, R71.reuse ;  /* 0x00000047244c7220 */ /* 0x080fe20000410000 */
[----:B------:R-:W-:Y:S02]  /*49b0*/  FMUL.FTZ R73, R39, R71 ;  /* 0x0000004727497220 */ /* 0x000fe40000410000 */
[----:B------:R-:W-:Y:S01]  /*49c0*/  FFMA.FTZ R77, R37, R72, R74 ;  /* 0x00000048254d7223 */ /* 0x000fe2000001004a */
[----:B------:R-:W-:-:S02]  /*49d0*/  HADD2.F32 R37, -RZ, R56.H1_H1 ;  /* 0x30000038ff257230 */ /* 0x000fc40000004100 */
[----:B------:R-:W-:Y:S01]  /*49e0*/  FFMA.FTZ R75, R39, R70, R76 ;  /* 0x00000046274b7223 */ /* 0x000fe2000001004c */
[----:B------:R-:W-:Y:S01]  /*49f0*/  FFMA.FTZ R78, R57, R72, -R78 ;  /* 0x00000048394e7223 */ /* 0x000fe2000001084e */
[----:B------:R-:W-:Y:S02]  /*4a00*/  HADD2.F32 R71, -RZ, R155.H0_H0 ;  /* 0x2000009bff477230 */ /* 0x000fe40000004100 */
[----:B------:R-:W-:Y:S01]  /*4a10*/  FFMA.FTZ R36, R36, R70, -R73 ;  /* 0x0000004624247223 */ /* 0x000fe20000010849 */
[----:B------:R-:W-:Y:S02]  /*4a20*/  HADD2.F32 R56, -RZ, R56.H0_H0 ;  /* 0x20000038ff387230 */ /* 0x000fe40000004100 */
[----:B------:R-:W-:Y:S02]  /*4a30*/  HADD2.F32 R72, -RZ, R156.H1_H1 ;  /* 0x3000009cff487230 */ /* 0x000fe40000004100 */
[----:B------:R-:W-:Y:S01]  /*4a40*/  FMUL.FTZ R73, R37, R71 ;  /* 0x0000004725497220 */ /* 0x000fe20000410000 */
[----:B------:R-:W-:-:S02]  /*4a50*/  HADD2.F32 R39, -RZ, R38.H1_H1 ;  /* 0x30000026ff277230 */ /* 0x000fc40000004100 */
[----:B------:R-:W-:Y:S01]  /*4a60*/  FMUL.FTZ R74, R56, R71 ;  /* 0x00000047384a7220 */ /* 0x000fe20000410000 */
[----:B------:R-:W-:Y:S02]  /*4a70*/  HADD2.F32 R38, -RZ, R38.H0_H0 ;  /* 0x20000026ff267230 */ /* 0x000fe40000004100 */
[----:B------:R-:W-:Y:S02]  /*4a80*/  HADD2.F32 R57, -RZ, R148.H1_H1 ;  /* 0x30000094ff397230 */ /* 0x000fe40000004100 */
[-C--:B------:R-:W-:Y:S01]  /*4a90*/  FMUL.FTZ R71, R39, R72.reuse ;  /* 0x0000004827477220 */ /* 0x080fe20000410000 */
[----:B------:R-:W-:Y:S02]  /*4aa0*/  HADD2.F32 R70, -RZ, R154.H0_H0 ;  /* 0x2000009aff467230 */ /* 0x000fe40000004100 */
[----:B------:R-:W-:Y:S01]  /*4ab0*/  FMUL.FTZ R72, R38, R72 ;  /* 0x0000004826487220 */ /* 0x000fe20000410000 */
[-C--:B------:R-:W-:Y:S01]  /*4ac0*/  FFMA.FTZ R73, R56, R57.reuse, -R73 ;  /* 0x0000003938497223 */ /* 0x080fe20000010849 */
[----:B------:R-:W-:Y:S01]  /*4ad0*/  FFMA.FTZ R74, R37, R57, R74 ;  /* 0x00000039254a7223 */ /* 0x000fe2000001004a */
[-C--:B------:R-:W-:Y:S01]  /*4ae0*/  FFMA.FTZ R71, R38, R70.reuse, -R71 ;  /* 0x0000004626477223 */ /* 0x080fe20000010847 */
[----:B------:R-:W-:Y:S01]  /*4af0*/  FFMA.FTZ R72, R39, R70, R72 ;  /* 0x0000004627487223 */ /* 0x000fe20000010048 */
[----:B------:R-:W-:-:S02]  /*4b00*/  F2FP.F16.F32.PACK_AB R37, R75, R36 ;  /* 0x000000244b25723e */ /* 0x000fc400000000ff */
[----:B------:R-:W-:Y:S02]  /*4b10*/  F2FP.F16.F32.PACK_AB R39, R77, R78 ;  /* 0x0000004e4d27723e */ /* 0x000fe400000000ff */
[----:B------:R-:W-:Y:S02]  /*4b20*/  F2FP.F16.F32.PACK_AB R36, R74, R73 ;  /* 0x000000494a24723e */ /* 0x000fe400000000ff */
[----:B------:R-:W-:-:S07]  /*4b30*/  F2FP.F16.F32.PACK_AB R38, R72, R71 ;  /* 0x000000474826723e */ /* 0x000fce00000000ff */
.L_x_691:
[----:B------:R-:W-:Y:S05]  /*4b40*/  BSYNC B3 ;  /* 0x0000000000037941 */ /* 0x000fea0003800000 */
.L_x_690:
[----:B------:R-:W-:Y:S02]  /*4b50*/  ULDC.64 UR4, c[0x0][0x208] ;  /* 0x0000820000047ab9 */ /* 0x000fe40000000a00 */
[----:B--2---:R1:W-:Y:S03]  /*4b60*/  STG.E.128 desc[UR4][R50.64+0x80], R36 ;  /* 0x0000802432007986 */ /* 0x0043e6000c101d04 */
.L_x_689:
[----:B------:R-:W-:Y:S05]  /*4b70*/  BSYNC B2 ;  /* 0x0000000000027941 */ /* 0x000fea0003800000 */
.L_x_688:
[----:B------:R-:W-:Y:S01]  /*4b80*/  ISETP.NE.AND P3, PT, R9, RZ, PT ;  /* 0x000000ff0900720c */ /* 0x000fe20003f65270 */
[----:B------:R-:W-:-:S12]  /*4b90*/  BSSY B2, `(.L_x_692) ;  /* 0x0000032000027945 */ /* 0x000fd80003800000 */
[----:B------:R-:W-:Y:S05]  /*4ba0*/  @!P3 BRA `(.L_x_693) ;  /* 0x0000000000c0b947 */ /* 0x000fea0003800000 */
[----:B-1234-:R1:W2:Y:S01]  /*4bb0*/  LDS.128 R36, [R4+0x2a400] ;  /* 0x02a4000004247984 */ /* 0x01e2a20000000c00 */
[----:B------:R-:W-:Y:S01]  /*4bc0*/  ISETP.GE.AND P3, PT, R214, R115, PT ;  /* 0x00000073d600720c */ /* 0x000fe20003f66270 */
[----:B------:R-:W-:-:S12]  /*4bd0*/  BSSY B3, `(.L_x_694) ;  /* 0x000002b000037945 */ /* 0x000fd80003800000 */
[----:B-1----:R-:W-:Y:S05]  /*4be0*/  @P3 BRA `(.L_x_695) ;  /* 0x0000000000a43947 */ /* 0x002fea0003800000 */
[--C-:B------:R-:W-:Y:S01]  /*4bf0*/  SHF.R.U64 R66, R66, 0x10, R67.reuse ;  /* 0x0000001042427819 */ /* 0x100fe20000001243 */
[----:B--2---:R-:W-:Y:S01]  /*4c00*/  IMAD.MOV.U32 R56, RZ, RZ, R38 ;  /* 0x000000ffff387224 */ /* 0x004fe200078e0026 */
[----:B------:R-:W-:Y:S01]  /*4c10*/  SHF.R.U32.HI R71, RZ, 0x10, R67 ;  /* 0x00000010ff477819 */ /* 0x000fe20000011643 */
[----:B------:R-:W-:Y:S01]  /*4c20*/  HADD2.F32 R38, -RZ, R37.H1_H1 ;  /* 0x30000025ff267230 */ /* 0x000fe20000004100 */
[--C-:B------:R-:W-:Y:S01]  /*4c30*/  SHF.R.U64 R67, R68, 0x10, R69.reuse ;  /* 0x0000001044437819 */ /* 0x100fe20000001245 */
[--C-:B------:R-:W-:Y:S01]  /*4c40*/  HADD2.F32 R57, -RZ, R39.reuse.H1_H1 ;  /* 0x30000027ff397230 */ /* 0x100fe20000004100 */
[----:B------:R-:W-:Y:S01]  /*4c50*/  SHF.R.U32.HI R70, RZ, 0x10, R69 ;  /* 0x00000010ff467819 */ /* 0x000fe20000011645 */
[----:B------:R-:W-:Y:S02]  /*4c60*/  HADD2.F32 R39, -RZ, R39.H0_H0 ;  /* 0x20000027ff277230 */ /* 0x000fe40000004100 */
[----:B------:R-:W-:Y:S02]  /*4c70*/  HADD2.F32 R67, -RZ, R67.H0_H0 ;  /* 0x20000043ff437230 */ /* 0x000fe40000004100 */
[----:B------:R-:W-:-:S02]  /*4c80*/  HADD2.F32 R70, -RZ, R70.H0_H0 ;  /* 0x20000046ff467230 */ /* 0x000fc40000004100 */
[----:B------:R-:W-:Y:S02]  /*4c90*/  HADD2.F32 R37, -RZ, R37.H0_H0 ;  /* 0x20000025ff257230 */ /* 0x000fe40000004100 */
[-C--:B------:R-:W-:Y:S01]  /*4ca0*/  FMUL.FTZ R72, R38, R67.reuse ;  /* 0x0000004326487220 */ /* 0x080fe20000410000 */
[----:B------:R-:W-:Y:S02]  /*4cb0*/  HADD2.F32 R66, -RZ, R66.H0_H0 ;  /* 0x20000042ff427230 */ /* 0x000fe40000004100 */
[-C--:B------:R-:W-:Y:S01]  /*4cc0*/  FMUL.FTZ R74, R57, R70.reuse ;  /* 0x00000046394a7220 */ /* 0x080fe20000410000 */
[----:B------:R-:W-:Y:S02]  /*4cd0*/  HADD2.F32 R68, -RZ, R71.H0_H0 ;  /* 0x20000047ff447230 */ /* 0x000fe40000004100 */
[----:B------:R-:W-:Y:S01]  /*4ce0*/  FMUL.FTZ R70, R39, R70 ;  /* 0x0000004627467220 */ /* 0x000fe20000410000 */
[C---:B------:R-:W-:Y:S01]  /*4cf0*/  FMUL.FTZ R67, R37.reuse, R67 ;  /* 0x0000004325437220 */ /* 0x040fe20000410000 */
[----:B------:R-:W-:Y:S01]  /*4d00*/  FFMA.FTZ R72, R37, R66, -R72 ;  /* 0x0000004225487223 */ /* 0x000fe20000010848 */
[----:B------:R-:W-:-:S02]  /*4d10*/  HADD2.F32 R37, -RZ, R36.H1_H1 ;  /* 0x30000024ff257230 */ /* 0x000fc40000004100 */
[----:B------:R-:W-:Y:S01]  /*4d20*/  FFMA.FTZ R73, R57, R68, R70 ;  /* 0x0000004439497223 */ /* 0x000fe20000010046 */
[----:B------:R-:W-:Y:S01]  /*4d30*/  FFMA.FTZ R71, R38, R66, R67 ;  /* 0x0000004226477223 */ /* 0x000fe20000010043 */
[----:B------:R-:W-:Y:S02]  /*4d40*/  HADD2.F32 R57, -RZ, R145.H1_H1 ;  /* 0x30000091ff397230 */ /* 0x000fe40000004100 */
[----:B------:R-:W-:Y:S01]  /*4d50*/  FFMA.FTZ R74, R39, R68, -R74 ;  /* 0x00000044274a7223 */ /* 0x000fe2000001084a */
[----:B------:R-:W-:Y:S02]  /*4d60*/  HADD2.F32 R36, -RZ, R36.H0_H0 ;  /* 0x20000024ff247230 */ /* 0x000fe40000004100 */
[----:B------:R-:W-:Y:S02]  /*4d70*/  HADD2.F32 R67, -RZ, R148.H0_H0 ;  /* 0x20000094ff437230 */ /* 0x000fe40000004100 */
        /* <DEDUP_REMOVED lines=16> */
.L_x_695:
[----:B------:R-:W-:Y:S05]  /*4e80*/  BSYNC B3 ;  /* 0x0000000000037941 */ /* 0x000fea0003800000 */
.L_x_694:
[----:B------:R-:W-:Y:S02]  /*4e90*/  ULDC.64 UR4, c[0x0][0x208] ;  /* 0x0000820000047ab9 */ /* 0x000fe40000000a00 */
[----:B--2---:R1:W-:Y:S03]  /*4ea0*/  STG.E.128 desc[UR4][R50.64+0x100], R36 ;  /* 0x0001002432007986 */ /* 0x0043e6000c101d04 */
.L_x_693:
[----:B------:R-:W-:Y:S05]  /*4eb0*/  BSYNC B2 ;  /* 0x0000000000027941 */ /* 0x000fea0003800000 */
.L_x_692:
[----:B------:R-:W-:-:S13]  /*4ec0*/  ISETP.NE.AND P3, PT, R8, RZ, PT ;  /* 0x000000ff0800720c */ /* 0x000fda0003f65270 */
[----:B------:R-:W-:Y:S05]  /*4ed0*/  @!P3 BRA `(.L_x_683) ;  /* 0x0000000000c0b947 */ /* 0x000fea0003800000 */
[----:B-1234-:R1:W2:Y:S01]  /*4ee0*/  LDS.128 R36, [R4+0x2cc00] ;  /* 0x02cc000004247984 */ /* 0x01e2a20000000c00 */
[----:B------:R-:W-:Y:S01]  /*4ef0*/  ISETP.GE.AND P3, PT, R216, R115, PT ;  /* 0x00000073d800720c */ /* 0x000fe20003f66270 */
[----:B------:R-:W-:-:S12]  /*4f00*/  BSSY B2, `(.L_x_696) ;  /* 0x000002b000027945 */ /* 0x000fd80003800000 */
[----:B-1----:R-:W-:Y:S05]  /*4f10*/  @P3 BRA `(.L_x_697) ;  /* 0x0000000000a43947 */ /* 0x002fea0003800000 */
[--C-:B------:R-:W-:Y:S01]  /*4f20*/  SHF.R.U64 R62, R62, 0x10, R63.reuse ;  /* 0x000000103e3e7819 */ /* 0x100fe2000000123f */
[--C-:B--2---:R-:W-:Y:S01]  /*4f30*/  HADD2.F32 R57, -RZ, R39.reuse.H1_H1 ;  /* 0x30000027ff397230 */ /* 0x104fe20000004100 */
[----:B------:R-:W-:Y:S01]  /*4f40*/  SHF.R.U32.HI R67, RZ, 0x10, R63 ;  /* 0x00000010ff437819 */ /* 0x000fe2000001163f */
[----:B------:R-:W-:Y:S01]  /*4f50*/  HADD2.F32 R39, -RZ, R39.H0_H0 ;  /* 0x20000027ff277230 */ /* 0x000fe20000004100 */
[--C-:B------:R-:W-:Y:S01]  /*4f60*/  SHF.R.U64 R63, R64, 0x10, R65.reuse ;  /* 0x00000010403f7819 */ /* 0x100fe20000001241 */
[----:B------:R-:W-:Y:S01]  /*4f70*/  HADD2.F32 R62, -RZ, R62.H0_H0 ;  /* 0x2000003eff3e7230 */ /* 0x000fe20000004100 */
[----:B------:R-:W-:Y:S01]  /*4f80*/  MOV R56, R38 ;  /* 0x0000002600387202 */ /* 0x000fe20000000f00 */
[----:B------:R-:W-:Y:S01]  /*4f90*/  HADD2.F32 R38, -RZ, R37.H1_H1 ;  /* 0x30000025ff267230 */ /* 0x000fe20000004100 */
[----:B------:R-:W-:Y:S01]  /*4fa0*/  SHF.R.U32.HI R66, RZ, 0x10, R65 ;  /* 0x00000010ff427819 */ /* 0x000fe20000011641 */
[----:B------:R-:W-:Y:S02]  /*4fb0*/  HADD2.F32 R63, -RZ, R63.H0_H0 ;  /* 0x2000003fff3f7230 */ /* 0x000fe40000004100 */
[----:B------:R-:W-:-:S02]  /*4fc0*/  HADD2.F32 R37, -RZ, R37.H0_H0 ;  /* 0x20000025ff257230 */ /* 0x000fc40000004100 */
[----:B------:R-:W-:Y:S02]  /*4fd0*/  HADD2.F32 R66, -RZ, R66.H0_H0 ;  /* 0x20000042ff427230 */ /* 0x000fe40000004100 */
[CC--:B------:R-:W-:Y:S01]  /*4fe0*/  FMUL.FTZ R68, R38.reuse, R63.reuse ;  /* 0x0000003f26447220 */ /* 0x0c0fe20000410000 */
[----:B------:R-:W-:Y:S02]  /*4ff0*/  HADD2.F32 R64, -RZ, R67.H0_H0 ;  /* 0x20000043ff407230 */ /* 0x000fe40000004100 */
[----:B------:R-:W-:Y:S01]  /*5000*/  FMUL.FTZ R63, R37, R63 ;  /* 0x0000003f253f7220 */ /* 0x000fe20000410000 */
[----:B------:R-:W-:Y:S02]  /*5010*/  HADD2.F32 R137, -RZ, R137.H0_H0 ;  /* 0x20000089ff897230 */ /* 0x000fe40000004100 */
[----:B------:R-:W-:Y:S01]  /*5020*/  FMUL.FTZ R70, R57, R66 ;  /* 0x0000004239467220 */ /* 0x000fe20000410000 */
[-C--:B------:R-:W-:Y:S01]  /*5030*/  FFMA.FTZ R68, R37, R62.reuse, -R68 ;  /* 0x0000003e25447223 */ /* 0x080fe20000010844 */
[----:B------:R-:W-:Y:S01]  /*5040*/  FFMA.FTZ R65, R38, R62, R63 ;  /* 0x0000003e26417223 */ /* 0x000fe2000001003f */
[----:B------:R-:W-:Y:S01]  /*5050*/  FMUL.FTZ R66, R39, R66 ;  /* 0x0000004227427220 */ /* 0x000fe20000410000 */
[----:B------:R-:W-:-:S02]  /*5060*/  HADD2.F32 R62, -RZ, R136.H1_H1 ;  /* 0x30000088ff3e7230 */ /* 0x000fc40000004100 */
[-C--:B------:R-:W-:Y:S01]  /*5070*/  FFMA.FTZ R70, R39, R64.reuse, -R70 ;  /* 0x0000004027467223 */ /* 0x080fe20000010846 */
[----:B------:R-:W-:Y:S02]  /*5080*/  HADD2.F32 R37, -RZ, R36.H1_H1 ;  /* 0x30000024ff257230 */ /* 0x000fe40000004100 */
[----:B------:R-:W-:Y:S01]  /*5090*/  FFMA.FTZ R69, R57, R64, R66 ;  /* 0x0000004039457223 */ /* 0x000fe20000010042 */
[----:B------:R-:W-:Y:S02]  /*50a0*/  HADD2.F32 R38, -RZ, R56.H1_H1 ;  /* 0x30000038ff267230 */ /* 0x000fe40000004100 */
[----:B------:R-:W-:Y:S02]  /*50b0*/  HADD2.F32 R36, -RZ, R36.H0_H0 ;  /* 0x20000024ff247230 */ /* 0x000fe40000004100 */
[----:B------:R-:W-:Y:S01]  /*50c0*/  FMUL.FTZ R63, R37, R62 ;  /* 0x0000003e253f7220 */ /* 0x000fe20000410000 */
[----:B------:R-:W-:Y:S02]  /*50d0*/  HADD2.F32 R56, -RZ, R56.H0_H0 ;  /* 0x20000038ff387230 */ /* 0x000fe40000004100 */
[----:B------:R-:W-:Y:S01]  /*50e0*/  FMUL.FTZ R67, R38, R137 ;  /* 0x0000008926437220 */ /* 0x000fe20000410000 */
[----:B------:R-:W-:-:S02]  /*50f0*/  HADD2.F32 R39, -RZ, R135.H1_H1 ;  /* 0x30000087ff277230 */ /* 0x000fc40000004100 */
[----:B------:R-:W-:Y:S01]  /*5100*/  FMUL.FTZ R62, R36, R62 ;  /* 0x0000003e243e7220 */ /* 0x000fe20000410000 */
[----:B------:R-:W-:Y:S02]  /*5110*/  HADD2.F32 R57, -RZ, R136.H0_H0 ;  /* 0x20000088ff397230 */ /* 0x000fe40000004100 */
[----:B------:R-:W-:Y:S01]  /*5120*/  FMUL.FTZ R137, R56, R137 ;  /* 0x0000008938897220 */ /* 0x000fe20000410000 */
[-C--:B------:R-:W-:Y:S01]  /*5130*/  FFMA.FTZ R63, R36, R39.reuse, -R63 ;  /* 0x00000027243f7223 */ /* 0x080fe2000001083f */
[----:B------:R-:W-:Y:S01]  /*5140*/  FFMA.FTZ R62, R37, R39, R62 ;  /* 0x00000027253e7223 */ /* 0x000fe2000001003e */
[-C--:B------:R-:W-:Y:S01]  /*5150*/  FFMA.FTZ R67, R56, R57.reuse, -R67 ;  /* 0x0000003938437223 */ /* 0x080fe20000010843 */
[----:B------:R-:W-:Y:S01]  /*5160*/  FFMA.FTZ R38, R38, R57, R137 ;  /* 0x0000003926267223 */ /* 0x000fe20000010089 */
[----:B------:R-:W-:Y:S02]  /*5170*/  F2FP.F16.F32.PACK_AB R37, R65, R68 ;  /* 0x000000444125723e */ /* 0x000fe400000000ff */
[----:B------:R-:W-:-:S02]  /*5180*/  F2FP.F16.F32.PACK_AB R39, R69, R70 ;  /* 0x000000464527723e */ /* 0x000fc400000000ff */
[----:B------:R-:W-:Y:S02]  /*5190*/  F2FP.F16.F32.PACK_AB R36, R62, R63 ;  /* 0x0000003f3e24723e */ /* 0x000fe400000000ff */
[----:B------:R-:W-:-:S07]  /*51a0*/  F2FP.F16.F32.PACK_AB R38, R38, R67 ;  /* 0x000000432626723e */ /* 0x000fce00000000ff */
.L_x_697:
[----:B------:R-:W-:Y:S05]  /*51b0*/  BSYNC B2 ;  /* 0x0000000000027941 */ /* 0x000fea0003800000 */
.L_x_696:
[----:B------:R-:W-:Y:S02]  /*51c0*/  ULDC.64 UR4, c[0x0][0x208] ;  /* 0x0000820000047ab9 */ /* 0x000fe40000000a00 */
[----:B--2---:R1:W-:Y:S03]  /*51d0*/  STG.E.128 desc[UR4][R50.64+0x180], R36 ;  /* 0x0001802432007986 */ /* 0x0043e6000c101d04 */
.L_x_683:
[----:B------:R-:W-:Y:S05]  /*51e0*/  BSYNC B1 ;  /* 0x0000000000017941 */ /* 0x000fea0003800000 */
.L_x_682:
        /* <DEDUP_REMOVED lines=13> */
[----:B------:R-:W-:Y:S01]  /*52c0*/  HADD2.F32 R57, -RZ, R57.H0_H0 ;  /* 0x20000039ff397230 */ /* 0x000fe20000004100 */
[----:B------:R-:W-:Y:S01]  /*52d0*/  SHF.R.U32.HI R58, RZ, 0x10, R59 ;  /* 0x00000010ff3a7819 */ /* 0x000fe2000001163b */
[----:B------:R-:W-:Y:S02]  /*52e0*/  HADD2.F32 R60, -RZ, R60.H0_H0 ;  /* 0x2000003cff3c7230 */ /* 0x000fe40000004100 */
[--C-:B------:R-:W-:Y:S02]  /*52f0*/  HADD2.F32 R51, -RZ, R39.reuse.H1_H1 ;  /* 0x30000027ff337230 */ /* 0x100fe40000004100 */
[----:B------:R-:W-:Y:S01]  /*5300*/  FMUL.FTZ R62, R38, R57 ;  /* 0x00000039263e7220 */ /* 0x000fe20000410000 */
[----:B------:R-:W-:-:S02]  /*5310*/  HADD2.F32 R39, -RZ, R39.H0_H0 ;  /* 0x20000027ff277230 */ /* 0x000fc40000004100 */
[----:B------:R-:W-:Y:S02]  /*5320*/  HADD2.F32 R37, -RZ, R37.H0_H0 ;  /* 0x20000025ff257230 */ /* 0x000fe40000004100 */
[-C--:B------:R-:W-:Y:S01]  /*5330*/  FMUL.FTZ R64, R51, R60.reuse ;  /* 0x0000003c33407220 */ /* 0x080fe20000410000 */
[----:B------:R-:W-:Y:S02]  /*5340*/  HADD2.F32 R56, -RZ, R56.H0_H0 ;  /* 0x20000038ff387230 */ /* 0x000fe40000004100 */
[----:B------:R-:W-:Y:S01]  /*5350*/  FMUL.FTZ R60, R39, R60 ;  /* 0x0000003c273c7220 */ /* 0x000fe20000410000 */
[----:B------:R-:W-:Y:S02]  /*5360*/  HADD2.F32 R58, -RZ, R58.H0_H0 ;  /* 0x2000003aff3a7230 */ /* 0x000fe40000004100 */
[C---:B------:R-:W-:Y:S01]  /*5370*/  FMUL.FTZ R57, R37.reuse, R57 ;  /* 0x0000003925397220 */ /* 0x040fe20000410000 */
[----:B------:R-:W-:Y:S02]  /*5380*/  HADD2.F32 R135, -RZ, R135.H0_H0 ;  /* 0x20000087ff877230 */ /* 0x000fe40000004100 */
[----:B------:R-:W-:Y:S01]  /*5390*/  FFMA.FTZ R62, R37, R56, -R62 ;  /* 0x00000038253e7223 */ /* 0x000fe2000001083e */
[----:B------:R-:W-:-:S02]  /*53a0*/  HADD2.F32 R37, -RZ, R36.H1_H1 ;  /* 0x30000024ff257230 */ /* 0x000fc40000004100 */
[----:B------:R-:W-:Y:S01]  /*53b0*/  FFMA.FTZ R63, R51, R58, R60 ;  /* 0x0000003a333f7223 */ /* 0x000fe2000001003c */
[----:B------:R-:W-:Y:S01]  /*53c0*/  FFMA.FTZ R61, R38, R56, R57 ;  /* 0x00000038263d7223 */ /* 0x000fe20000010039 */
[----:B------:R-:W-:Y:S02]  /*53d0*/  HADD2.F32 R51, -RZ, R158.H0_H0 ;  /* 0x2000009eff337230 */ /* 0x000fe40000004100 */
[----:B------:R-:W-:Y:S01]  /*53e0*/  FFMA.FTZ R64, R39, R58, -R64 ;  /* 0x0000003a27407223 */ /* 0x000fe20000010840 */
[----:B------:R-:W-:Y:S02]  /*53f0*/  HADD2.F32 R36, -RZ, R36.H0_H0 ;  /* 0x20000024ff247230 */ /* 0x000fe40000004100 */
[----:B------:R-:W-:Y:S02]  /*5400*/  HADD2.F32 R57, -RZ, R158.H1_H1 ;  /* 0x3000009eff397230 */ /* 0x000fe40000004100 */
[----:B------:R-:W-:Y:S01]  /*5410*/  FMUL.FTZ R59, R37, R51 ;  /* 0x00000033253b7220 */ /* 0x000fe20000410000 */
[----:B------:R-:W-:-:S02]  /*5420*/  HADD2.F32 R38, -RZ, R50.H1_H1 ;  /* 0x30000032ff267230 */ /* 0x000fc40000004100 */
[C---:B------:R-:W-:Y:S01]  /*5430*/  FMUL.FTZ R56, R36.reuse, R51 ;  /* 0x0000003324387220 */ /* 0x040fe20000410000 */
[----:B------:R-:W-:Y:S02]  /*5440*/  HADD2.F32 R50, -RZ, R50.H0_H0 ;  /* 0x20000032ff327230 */ /* 0x000fe40000004100 */
[----:B------:R-:W-:Y:S01]  /*5450*/  FFMA.FTZ R59, R36, R135, -R59 ;  /* 0x00000087243b7223 */ /* 0x000fe2000001083b */
[----:B------:R-:W-:Y:S02]  /*5460*/  HADD2.F32 R39, -RZ, R154.H1_H1 ;  /* 0x3000009aff277230 */ /* 0x000fe40000004100 */
[----:B------:R-:W-:Y:S01]  /*5470*/  FMUL.FTZ R51, R38, R57 ;  /* 0x0000003926337220 */ /* 0x000fe20000410000 */
[----:B------:R-:W-:Y:S01]  /*5480*/  FFMA.FTZ R56, R37, R135, R56 ;  /* 0x0000008725387223 */ /* 0x000fe20000010038 */
[C---:B------:R-:W-:Y:S01]  /*5490*/  FMUL.FTZ R57, R50.reuse, R57 ;  /* 0x0000003932397220 */ /* 0x040fe20000410000 */
[----:B------:R-:W-:Y:S01]  /*54a0*/  F2FP.F16.F32.PACK_AB R37, R61, R62 ;  /* 0x0000003e3d25723e */ /* 0x000fe200000000ff */
[----:B------:R-:W-:-:S02]  /*54b0*/  FFMA.FTZ R51, R50, R39, -R51 ;  /* 0x0000002732337223 */ /* 0x000fc40000010833 */
[----:B------:R-:W-:Y:S01]  /*54c0*/  FFMA.FTZ R38, R38, R39, R57 ;  /* 0x0000002726267223 */ /* 0x000fe20000010039 */
[----:B------:R-:W-:Y:S02]  /*54d0*/  F2FP.F16.F32.PACK_AB R39, R63, R64 ;  /* 0x000000403f27723e */ /* 0x000fe400000000ff */
[----:B------:R-:W-:Y:S02]  /*54e0*/  F2FP.F16.F32.PACK_AB R36, R56, R59 ;  /* 0x0000003b3824723e */ /* 0x000fe400000000ff */
[----:B------:R-:W-:-:S07]  /*54f0*/  F2FP.F16.F32.PACK_AB R38, R38, R51 ;  /* 0x000000332626723e */ /* 0x000fce00000000ff */
.L_x_702:
[----:B------:R-:W-:Y:S05]  /*5500*/  BSYNC B2 ;  /* 0x0000000000027941 */ /* 0x000fea0003800000 */
.L_x_701:
[----:B------:R-:W-:Y:S02]  /*5510*/  ULDC.64 UR4, c[0x0][0x208] ;  /* 0x0000820000047ab9 */ /* 0x000fe40000000a00 */
[----:B--2---:R1:W-:Y:S03]  /*5520*/  STG.E.128 desc[UR4][R48.64], R36 ;  /* 0x0000002430007986 */ /* 0x0043e6000c101d04 */
.L_x_700:
[----:B------:R-:W-:Y:S05]  /*5530*/  BSYNC B1 ;  /* 0x0000000000017941 */ /* 0x000fea0003800000 */
.L_x_699:
        /* <DEDUP_REMOVED lines=16> */
[----:B------:R-:W-:-:S02]  /*5640*/  HADD2.F32 R56, -RZ, R56.H0_H0 ;  /* 0x20000038ff387230 */ /* 0x000fc40000004100 */
[--C-:B------:R-:W-:Y:S02]  /*5650*/  HADD2.F32 R51, -RZ, R39.reuse.H1_H1 ;  /* 0x30000027ff337230 */ /* 0x100fe40000004100 */
        /* <DEDUP_REMOVED lines=8> */
[----:B------:R-:W-:-:S02]  /*56e0*/  HADD2.F32 R53, -RZ, R156.H0_H0 ;  /* 0x2000009cff357230 */ /* 0x000fc40000004100 */
[-C--:B------:R-:W-:Y:S01]  /*56f0*/  FFMA.FTZ R60, R39, R54.reuse, -R60 ;  /* 0x00000036273c7223 */ /* 0x080fe2000001083c */
[----:B------:R-:W-:Y:S02]  /*5700*/  HADD2.F32 R37, -RZ, R36.H1_H1 ;  /* 0x30000024ff257230 */ /* 0x000fe40000004100 */
[----:B------:R-:W-:Y:S01]  /*5710*/  FFMA.FTZ R61, R51, R54, R56 ;  /* 0x00000036333d7223 */ /* 0x000fe20000010038 */
[----:B------:R-:W-:Y:S02]  /*5720*/  HADD2.F32 R38, -RZ, R50.H1_H1 ;  /* 0x30000032ff267230 */ /* 0x000fe40000004100 */
[----:B------:R-:W-:Y:S02]  /*5730*/  HADD2.F32 R155, -RZ, R155.H1_H1 ;  /* 0x3000009bff9b7230 */ /* 0x000fe40000004100 */
[----:B------:R-:W-:Y:S02]  /*5740*/  HADD2.F32 R36, -RZ, R36.H0_H0 ;  /* 0x20000024ff247230 */ /* 0x000fe40000004100 */
[----:B------:R-:W-:Y:S01]  /*5750*/  FMUL.FTZ R59, R38, R53 ;  /* 0x00000035263b7220 */ /* 0x000fe20000410000 */
[----:B------:R-:W-:-:S02]  /*5760*/  HADD2.F32 R50, -RZ, R50.H0_H0 ;  /* 0x20000032ff327230 */ /* 0x000fc40000004100 */
[CC--:B------:R-:W-:Y:S01]  /*5770*/  FMUL.FTZ R55, R37.reuse, R155.reuse ;  /* 0x0000009b25377220 */ /* 0x0c0fe20000410000 */
[--C-:B------:R-:W-:Y:S02]  /*5780*/  HADD2.F32 R39, -RZ, R134.reuse.H0_H0 ;  /* 0x20000086ff277230 */ /* 0x100fe40000004100 */
[----:B------:R-:W-:Y:S01]  /*5790*/  FMUL.FTZ R52, R36, R155 ;  /* 0x0000009b24347220 */ /* 0x000fe20000410000 */
[----:B------:R-:W-:Y:S02]  /*57a0*/  HADD2.F32 R51, -RZ, R134.H1_H1 ;  /* 0x30000086ff337230 */ /* 0x000fe40000004100 */
        /* <DEDUP_REMOVED lines=9> */
.L_x_706:
[----:B------:R-:W-:Y:S05]  /*5840*/  BSYNC B2 ;  /* 0x0000000000027941 */ /* 0x000fea0003800000 */
.L_x_705:
[----:B------:R-:W-:Y:S02]  /*5850*/  ULDC.64 UR4, c[0x0][0x208] ;  /* 0x0000820000047ab9 */ /* 0x000fe40000000a00 */
[----:B--2---:R1:W-:Y:S03]  /*5860*/  STG.E.128 desc[UR4][R48.64+0x80], R36 ;  /* 0x0000802430007986 */ /* 0x0043e6000c101d04 */
.L_x_704:
[----:B------:R-:W-:Y:S05]  /*5870*/  BSYNC B1 ;  /* 0x0000000000017941 */ /* 0x000fea0003800000 */
.L_x_703:
[----:B------:R-:W-:Y:S01]  /*5880*/  ISETP.NE.AND P3, PT, R9, RZ, PT ;  /* 0x000000ff0900720c */ /* 0x000fe20003f65270 */
[----:B------:R-:W-:-:S12]  /*5890*/  BSSY B1, `(.L_x_707) ;  /* 0x0000032000017945 */ /* 0x000fd80003800000 */
[----:B------:R-:W-:Y:S05]  /*58a0*/  @!P3 BRA `(.L_x_708) ;  /* 0x0000000000c0b947 */ /* 0x000fea0003800000 */
[----:B-1234-:R1:W2:Y:S01]  /*58b0*/  LDS.128 R36, [R4+0x2b400] ;  /* 0x02b4000004247984 */ /* 0x01e2a20000000c00 */
[----:B------:R-:W-:Y:S01]  /*58c0*/  ISETP.GE.AND P3, PT, R214, R115, PT ;  /* 0x00000073d600720c */ /* 0x000fe20003f66270 */
[----:B------:R-:W-:-:S12]  /*58d0*/  BSSY B2, `(.L_x_709) ;  /* 0x000002b000027945 */ /* 0x000fd80003800000 */
[----:B-1----:R-:W-:Y:S05]  /*58e0*/  @P3 BRA `(.L_x_710) ;  /* 0x0000000000a43947 */ /* 0x002fea0003800000 */
[--C-:B------:R-:W-:Y:S02]  /*58f0*/  SHF.R.U64 R46, R46, 0x10, R47.reuse ;  /* 0x000000102e2e7819 */ /* 0x100fe4000000122f */
[----:B------:R-:W-:Y:S02]  /*5900*/  SHF.R.U32.HI R50, RZ, 0x10, R47 ;  /* 0x00000010ff327819 */ /* 0x000fe4000001162f */
[--C-:B------:R-:W-:Y:S01]  /*5910*/  SHF.R.U64 R47, R44, 0x10, R45.reuse ;  /* 0x000000102c2f7819 */ /* 0x100fe2000000122d */
[----:B------:R-:W-:Y:S01]  /*5920*/  HADD2.F32 R46, -RZ, R46.H0_H0 ;  /* 0x2000002eff2e7230 */ /* 0x000fe20000004100 */
[----:B--2---:R-:W-:Y:S01]  /*5930*/  MOV R44, R38 ;  /* 0x00000026002c7202 */ /* 0x004fe20000000f00 */
[----:B------:R-:W-:Y:S01]  /*5940*/  HADD2.F32 R38, -RZ, R37.H1_H1 ;  /* 0x30000025ff267230 */ /* 0x000fe20000004100 */
[----:B------:R-:W-:Y:S01]  /*5950*/  SHF.R.U32.HI R52, RZ, 0x10, R45 ;  /* 0x00000010ff347819 */ /* 0x000fe2000001162d */
[----:B------:R-:W-:Y:S02]  /*5960*/  HADD2.F32 R47, -RZ, R47.H0_H0 ;  /* 0x2000002fff2f7230 */ /* 0x000fe40000004100 */
[----:B------:R-:W-:-:S02]  /*5970*/  HADD2.F32 R37, -RZ, R37.H0_H0 ;  /* 0x20000025ff257230 */ /* 0x000fc40000004100 */
[----:B------:R-:W-:Y:S02]  /*5980*/  HADD2.F32 R52, -RZ, R52.H0_H0 ;  /* 0x20000034ff347230 */ /* 0x000fe40000004100 */
[CC--:B------:R-:W-:Y:S01]  /*5990*/  FMUL.FTZ R54, R38.reuse, R47.reuse ;  /* 0x0000002f26367220 */ /* 0x0c0fe20000410000 */
[--C-:B------:R-:W-:Y:S02]  /*59a0*/  HADD2.F32 R45, -RZ, R39.reuse.H1_H1 ;  /* 0x30000027ff2d7230 */ /* 0x100fe40000004100 */
[C---:B------:R-:W-:Y:S01]  /*59b0*/  FMUL.FTZ R47, R37.reuse, R47 ;  /* 0x0000002f252f7220 */ /* 0x040fe20000410000 */
[----:B------:R-:W-:Y:S02]  /*59c0*/  HADD2.F32 R39, -RZ, R39.H0_H0 ;  /* 0x20000027ff277230 */ /* 0x000fe40000004100 */
[-C--:B------:R-:W-:Y:S01]  /*59d0*/  FFMA.FTZ R54, R37, R46.reuse, -R54 ;  /* 0x0000002e25367223 */ /* 0x080fe20000010836 */
[----:B------:R-:W-:Y:S02]  /*59e0*/  HADD2.F32 R50, -RZ, R50.H0_H0 ;  /* 0x20000032ff327230 */ /* 0x000fe40000004100 */
[----:B------:R-:W-:Y:S01]  /*59f0*/  FFMA.FTZ R51, R38, R46, R47 ;  /* 0x0000002e26337223 */ /* 0x000fe2000001002f */
[----:B------:R-:W-:Y:S01]  /*5a00*/  FMUL.FTZ R56, R45, R52 ;  /* 0x000000342d387220 */ /* 0x000fe20000410000 */
[----:B------:R-:W-:-:S02]  /*5a10*/  HADD2.F32 R46, -RZ, R87.H0_H0 ;  /* 0x20000057ff2e7230 */ /* 0x000fc40000004100 */
[C---:B------:R-:W-:Y:S01]  /*5a20*/  FMUL.FTZ R52, R39.reuse, R52 ;  /* 0x0000003427347220 */ /* 0x040fe20000410000 */
[----:B------:R-:W-:Y:S02]  /*5a30*/  HADD2.F32 R87, -RZ, R87.H1_H1 ;  /* 0x30000057ff577230 */ /* 0x000fe40000004100 */
[-C--:B------:R-:W-:Y:S01]  /*5a40*/  FFMA.FTZ R56, R39, R50.reuse, -R56 ;  /* 0x0000003227387223 */ /* 0x080fe20000010838 */
[----:B------:R-:W-:Y:S02]  /*5a50*/  HADD2.F32 R37, -RZ, R36.H1_H1 ;  /* 0x30000024ff257230 */ /* 0x000fe40000004100 */
[----:B------:R-:W-:Y:S01]  /*5a60*/  FFMA.FTZ R55, R45, R50, R52 ;  /* 0x000000322d377223 */ /* 0x000fe20000010034 */
[----:B------:R-:W-:Y:S02]  /*5a70*/  HADD2.F32 R38, -RZ, R44.H1_H1 ;  /* 0x3000002cff267230 */ /* 0x000fe40000004100 */
[----:B------:R-:W-:Y:S02]  /*5a80*/  HADD2.F32 R36, -RZ, R36.H0_H0 ;  /* 0x20000024ff247230 */ /* 0x000fe40000004100 */
[----:B------:R-:W-:Y:S01]  /*5a90*/  FMUL.FTZ R47, R37, R46 ;  /* 0x0000002e252f7220 */ /* 0x000fe20000410000 */
[----:B------:R-:W-:-:S02]  /*5aa0*/  HADD2.F32 R44, -RZ, R44.H0_H0 ;  /* 0x2000002cff2c7230 */ /* 0x000fc40000004100 */
[-C--:B------:R-:W-:Y:S01]  /*5ab0*/  FMUL.FTZ R53, R38, R87.reuse ;  /* 0x0000005726357220 */ /* 0x080fe20000410000 */
        /* <DEDUP_REMOVED lines=12> */
.L_x_710:
[----:B------:R-:W-:Y:S05]  /*5b80*/  BSYNC B2 ;  /* 0x0000000000027941 */ /* 0x000fea0003800000 */
.L_x_709:
[----:B------:R-:W-:Y:S02]  /*5b90*/  ULDC.64 UR4, c[0x0][0x208] ;  /* 0x0000820000047ab9 */ /* 0x000fe40000000a00 */
[----:B--2---:R1:W-:Y:S03]  /*5ba0*/  STG.E.128 desc[UR4][R48.64+0x100], R36 ;  /* 0x0001002430007986 */ /* 0x0043e6000c101d04 */
.L_x_708:
[----:B------:R-:W-:Y:S05]  /*5bb0*/  BSYNC B1 ;  /* 0x0000000000017941 */ /* 0x000fea0003800000 */
.L_x_707:
[----:B------:R-:W-:-:S13]  /*5bc0*/  ISETP.NE.AND P3, PT, R8, RZ, PT ;  /* 0x000000ff0800720c */ /* 0x000fda0003f65270 */
        /* <DEDUP_REMOVED lines=17> */
[C---:B------:R-:W-:Y:S01]  /*5ce0*/  FMUL.FTZ R43, R37.reuse, R43 ;  /* 0x0000002b252b7220 */ /* 0x040fe20000410000 */
[----:B------:R-:W-:Y:S02]  /*5cf0*/  HADD2.F32 R39, -RZ, R39.H0_H0 ;  /* 0x20000027ff277230 */ /* 0x000fe40000004100 */
[-C--:B------:R-:W-:Y:S01]  /*5d00*/  FFMA.FTZ R50, R37, R42.reuse, -R50 ;  /* 0x0000002a25327223 */ /* 0x080fe20000010832 */
[----:B------:R-:W-:Y:S01]  /*5d10*/  FFMA.FTZ R45, R38, R42, R43 ;  /* 0x0000002a262d7223 */ /* 0x000fe2000001002b */
[----:B------:R-:W-:Y:S02]  /*5d20*/  HADD2.F32 R44, -RZ, R44.H0_H0 ;  /* 0x2000002cff2c7230 */ /* 0x000fe40000004100 */
        /* <DEDUP_REMOVED lines=24> */
.L_x_712:
[----:B------:R-:W-:Y:S05]  /*5eb0*/  BSYNC B1 ;  /* 0x0000000000017941 */ /* 0x000fea0003800000 */
.L_x_711:
[----:B------:R-:W-:Y:S02]  /*5ec0*/  ULDC.64 UR4, c[0x0][0x208] ;  /* 0x0000820000047ab9 */ /* 0x000fe40000000a00 */
[----:B--2---:R1:W-:Y:S01]  /*5ed0*/  STG.E.128 desc[UR4][R48.64+0x180], R36 ;  /* 0x0001802430007986 */ /* 0x0043e2000c101d04 */
[----:B------:R-:W-:Y:S05]  /*5ee0*/  BRA `(.L_x_698) ;  /* 0x00000040005c7947 */ /* 0x000fea0003800000 */
.L_x_656:
        /* <DEDUP_REMOVED lines=14> */
[----:B------:R-:W-:Y:S01]  /*5fd0*/  IADD3 R36, P4, R102, R84, RZ ;  /* 0x0000005466247210 */ /* 0x000fe20007f9e0ff */
[----:B------:R-:W-:Y:S01]  /*5fe0*/  ULDC.64 UR6, c[0x0][0x400] ;  /* 0x0001000000067ab9 */ /* 0x000fe20000000a00 */
[----:B------:R-:W-:Y:S01]  /*5ff0*/  LEA R52, P3, R38, UR4, 0x1 ;  /* 0x0000000426347c11 */ /* 0x000fe2000f8608ff */
[----:B------:R-:W-:Y:S01]  /*6000*/  IMAD.X R39, R0, 0x1, R15, P2 ;  /* 0x0000000100277824 */ /* 0x000fe200010e060f */
[----:B------:R-:W-:Y:S02]  /*6010*/  IADD3.X R37, R114, R21, RZ, P4, !PT ;  /* 0x0000001572257210 */ /* 0x000fe400027fe4ff */
[----:B------:R-:W-:Y:S02]  /*6020*/  CS2R R42, SRZ ;  /* 0x00000000002a7805 */ /* 0x000fe4000001ff00 */
[----:B------:R-:W-:-:S02]  /*6030*/  ISETP.GE.AND P4, PT, R213, R115, PT ;  /* 0x00000073d500720c */ /* 0x000fc40003f86270 */
[----:B------:R-:W-:Y:S02]  /*6040*/  CS2R R40, SRZ ;  /* 0x0000000000287805 */ /* 0x000fe4000001ff00 */
[----:B------:R-:W-:Y:S02]  /*6050*/  LEA.HI.X R53, R38, UR5, R39, 0x1, P3 ;  /* 0x0000000526357c11 */ /* 0x000fe400098f0c27 */
[----:B------:R-:W-:Y:S02]  /*6060*/  CS2R R38, SRZ ;  /* 0x0000000000267805 */ /* 0x000fe4000001ff00 */
[----:B------:R-:W-:Y:S02]  /*6070*/  ISETP.GE.AND P3, PT, R16, R115, PT ;  /* 0x000000731000720c */ /* 0x000fe40003f66270 */
[----:B------:R-:W-:Y:S02]  /*6080*/  CS2R R50, SRZ ;  /* 0x0000000000327805 */ /* 0x000fe4000001ff00 */
[----:B------:R-:W-:-:S02]  /*6090*/  LEA R56, P2, R36, UR6, 0x1 ;  /* 0x0000000624387c11 */ /* 0x000fc4000f8408ff */
[----:B------:R-:W-:Y:S02]  /*60a0*/  CS2R R48, SRZ ;  /* 0x0000000000307805 */ /* 0x000fe4000001ff00 */
[----:B------:R-:W-:Y:S02]  /*60b0*/  CS2R R46, SRZ ;  /* 0x00000000002e7805 */ /* 0x000fe4000001ff00 */
[----:B------:R-:W-:Y:S02]  /*60c0*/  CS2R R44, SRZ ;  /* 0x00000000002c7805 */ /* 0x000fe4000001ff00 */
[----:B------:R-:W-:Y:S02]  /*60d0*/  LEA.HI.X R57, R36, UR7, R37, 0x1, P2 ;  /* 0x0000000724397c11 */ /* 0x000fe400090f0c25 */
[----:B------:R-:W-:Y:S01]  /*60e0*/  CS2R R36, SRZ ;  /* 0x0000000000247805 */ /* 0x000fe2000001ff00 */
[----:B------:R-:W-:Y:S02]  /*60f0*/  ULDC.64 UR8, c[0x0][0x208] ;  /* 0x0000820000087ab9 */ /* 0x000fe40000000a00 */
[----:B------:R0:W5:Y:S04]  /*6100*/  @!P4 LDG.E.128 R44, desc[UR8][R56.64+0x80] ;  /* 0x00008008382cc981 */ /* 0x000168000c1e1d00 */
[----:B------:R0:W5:Y:S04]  /*6110*/  @!P3 LDG.E.128 R40, desc[UR8][R52.64] ;  /* 0x000000083428b981 */ /* 0x000168000c1e1d00 */
[----:B------:R0:W5:Y:S04]  /*6120*/  @!P4 LDG.E.128 R36, desc[UR8][R52.64+0x80] ;  /* 0x000080083424c981 */ /* 0x000168000c1e1d00 */
[----:B------:R0:W5:Y:S02]  /*6130*/  @!P3 LDG.E.128 R48, desc[UR8][R56.64] ;  /* 0x000000083830b981 */ /* 0x000164000c1e1d00 */
.L_x_714:
[----:B------:R-:W-:Y:S05]  /*6140*/  BSYNC B1 ;  /* 0x0000000000017941 */ /* 0x000fea0003800000 */
.L_x_713:
[----:B0----5:R-:W-:Y:S01]  /*6150*/  IMAD.MOV.U32 R53, RZ, RZ, R39 ;  /* 0x000000ffff357224 */ /* 0x021fe200078e0027 */
[----:B------:R-:W-:Y:S01]  /*6160*/  MOV R56, R36 ;  /* 0x0000002400387202 */ /* 0x000fe20000000f00 */
[----:B------:R-:W-:Y:S01]  /*6170*/  IMAD.MOV.U32 R52, RZ, RZ, R38 ;  /* 0x000000ffff347224 */ /* 0x000fe200078e0026 */
[----:B------:R-:W-:Y:S01]  /*6180*/  BSSY B1, `(.L_x_715) ;  /* 0x0000040000017945 */ /* 0x000fe20003800000 */
[----:B------:R-:W-:Y:S01]  /*6190*/  VIADD R57, R212, 0x20 ;  /* 0x00000020d4397836 */ /* 0x000fe20000000000 */
[----:B------:R-:W-:Y:S01]  /*61a0*/  PRMT R177, R177, 0x5410, R53 ;  /* 0x00005410b1b17816 */ /* 0x000fe20000000035 */
[----:B------:R-:W-:Y:S01]  /*61b0*/  IMAD.MOV.U32 R53, RZ, RZ, R42 ;  /* 0x000000ffff357224 */ /* 0x000fe200078e002a */
[----:B------:R-:W-:Y:S01]  /*61c0*/  PRMT R176, R176, 0x5410, R56 ;  /* 0x00005410b0b07816 */ /* 0x000fe20000000038 */
[----:B------:R-:W-:Y:S01]  /*61d0*/  IMAD.MOV.U32 R56, RZ, RZ, R40 ;  /* 0x000000ffff387224 */ /* 0x000fe200078e0028 */
[----:B------:R-:W-:Y:S01]  /*61e0*/  PRMT R175, R175, 0x5410, R52 ;  /* 0x00005410afaf7816 */ /* 0x000fe20000000034 */
[----:B------:R-:W-:Y:S01]  /*61f0*/  IMAD.MOV.U32 R52, RZ, RZ, R37 ;  /* 0x000000ffff347224 */ /* 0x000fe200078e0025 */
[----:B------:R-:W-:-:S02]  /*6200*/  ISETP.GE.AND P3, PT, R57, R3, PT ;  /* 0x000000033900720c */ /* 0x000fc40003f66270 */
[----:B------:R-:W-:Y:S02]  /*6210*/  CS2R R58, SRZ ;  /* 0x00000000003a7805 */ /* 0x000fe4000001ff00 */
[----:B------:R-:W-:Y:S01]  /*6220*/  PRMT R182, R53, 0x5410, R56 ;  /* 0x0000541035b67816 */ /* 0x000fe20000000038 */
[----:B------:R-:W-:Y:S01]  /*6230*/  IMAD.MOV.U32 R53, RZ, RZ, R41 ;  /* 0x000000ffff357224 */ /* 0x000fe200078e0029 */
[----:B------:R-:W-:Y:S01]  /*6240*/  PRMT R181, R181, 0x5410, R52 ;  /* 0x00005410b5b57816 */ /* 0x000fe20000000034 */
[----:B------:R-:W-:Y:S01]  /*6250*/  IMAD.MOV.U32 R56, RZ, RZ, R44 ;  /* 0x000000ffff387224 */ /* 0x000fe200078e002c */
[----:B------:R-:W-:Y:S02]  /*6260*/  MOV R52, R43 ;  /* 0x0000002b00347202 */ /* 0x000fe40000000f00 */
[----:B------:R-:W-:Y:S02]  /*6270*/  CS2R R62, SRZ ;  /* 0x00000000003e7805 */ /* 0x000fe4000001ff00 */
[----:B------:R-:W-:Y:S01]  /*6280*/  PRMT R160, R53, 0x7610, R160 ;  /* 0x0000761035a07816 */ /* 0x000fe200000000a0 */
[----:B------:R-:W-:Y:S01]  /*6290*/  IMAD.MOV.U32 R53, RZ, RZ, R47 ;  /* 0x000000ffff357224 */ /* 0x000fe200078e002f */
[----:B------:R-:W-:-:S02]  /*62a0*/  PRMT R162, R52, 0x7610, R162 ;  /* 0x0000761034a27816 */ /* 0x000fc400000000a2 */
[----:B------:R-:W-:Y:S02]  /*62b0*/  CS2R R60, SRZ ;  /* 0x00000000003c7805 */ /* 0x000fe4000001ff00 */
[----:B------:R-:W-:Y:S02]  /*62c0*/  MOV R52, R46 ;  /* 0x0000002e00347202 */ /* 0x000fe40000000f00 */
[----:B------:R-:W-:Y:S02]  /*62d0*/  CS2R R66, SRZ ;  /* 0x0000000000427805 */ /* 0x000fe4000001ff00 */
[----:B------:R-:W-:Y:S01]  /*62e0*/  PRMT R177, R53, 0x7610, R177 ;  /* 0x0000761035b17816 */ /* 0x000fe200000000b1 */
[----:B------:R-:W-:Y:S01]  /*62f0*/  IMAD.MOV.U32 R53, RZ, RZ, R50 ;  /* 0x000000ffff357224 */ /* 0x000fe200078e0032 */
[----:B------:R-:W-:Y:S02]  /*6300*/  PRMT R175, R52, 0x7610, R175 ;  /* 0x0000761034af7816 */ /* 0x000fe400000000af */
[----:B------:R-:W-:-:S02]  /*6310*/  CS2R R64, SRZ ;  /* 0x0000000000407805 */ /* 0x000fc4000001ff00 */
[----:B------:R-:W-:Y:S02]  /*6320*/  MOV R52, R45 ;  /* 0x0000002d00347202 */ /* 0x000fe40000000f00 */
[----:B------:R-:W-:Y:S01]  /*6330*/  PRMT R183, R53, 0x7610, R183 ;  /* 0x0000761035b77816 */ /* 0x000fe200000000b7 */
[----:B------:R-:W-:Y:S01]  /*6340*/  IMAD.MOV.U32 R53, RZ, RZ, R49 ;  /* 0x000000ffff357224 */ /* 0x000fe200078e0031 */
[----:B------:R-:W-:Y:S01]  /*6350*/  PRMT R181, R52, 0x7610, R181 ;  /* 0x0000761034b57816 */ /* 0x000fe200000000b5 */
[----:B------:R-:W-:Y:S01]  /*6360*/  IMAD.MOV.U32 R52, RZ, RZ, R51 ;  /* 0x000000ffff347224 */ /* 0x000fe200078e0033 */
[----:B------:R-:W-:Y:S02]  /*6370*/  PRMT R176, R56, 0x7610, R176 ;  /* 0x0000761038b07816 */ /* 0x000fe400000000b0 */
[----:B------:R-:W-:Y:S02]  /*6380*/  MOV R56, R48 ;  /* 0x0000003000387202 */ /* 0x000fe40000000f00 */
[----:B------:R-:W-:-:S02]  /*6390*/  PRMT R161, R52, 0x7610, R161 ;  /* 0x0000761034a17816 */ /* 0x000fc400000000a1 */
[----:B------:R-:W-:Y:S02]  /*63a0*/  PRMT R163, R56, 0x7610, R163 ;  /* 0x0000761038a37816 */ /* 0x000fe400000000a3 */
[----:B------:R-:W-:Y:S02]  /*63b0*/  CS2R R56, SRZ ;  /* 0x0000000000387805 */ /* 0x000fe4000001ff00 */
[----:B------:R-:W-:Y:S02]  /*63c0*/  PRMT R159, R53, 0x7610, R159 ;  /* 0x00007610359f7816 */ /* 0x000fe4000000009f */
[----:B------:R-:W-:Y:S01]  /*63d0*/  CS2R R52, SRZ ;  /* 0x0000000000347805 */ /* 0x000fe2000001ff00 */
        /* <DEDUP_REMOVED lines=9> */
[----:B------:R-:W-:Y:S02]  /*6470*/  CS2R R64, SRZ ;  /* 0x0000000000407805 */ /* 0x000fe4000001ff00 */
[----:B------:R-:W-:Y:S02]  /*6480*/  CS2R R62, SRZ ;  /* 0x00000000003e7805 */ /* 0x000fe4000001ff00 */
[----:B------:R-:W-:Y:S02]  /*6490*/  IADD3.X R53, R21, R114, R34, P2, P4 ;  /* 0x0000007215357210 */ /* 0x000fe400017e8422 */
[----:B------:R-:W-:Y:S02]  /*64a0*/  CS2R R60, SRZ ;  /* 0x00000000003c7805 */ /* 0x000fe4000001ff00 */
[----:B------:R-:W-:Y:S01]  /*64b0*/  LEA R68, P4, R54, UR4, 0x1 ;  /* 0x0000000436447c11 */ /* 0x000fe2000f8808ff */
[----:B------:R-:W-:Y:S01]  /*64c0*/  ULDC.64 UR8, c[0x0][0x208] ;  /* 0x0000820000087ab9 */ /* 0x000fe20000000a00 */
[----:B------:R-:W-:-:S02]  /*64d0*/  LEA R70, P2, R52, UR6, 0x1 ;  /* 0x0000000634467c11 */ /* 0x000fc4000f8408ff */
[----:B------:R-:W-:Y:S02]  /*64e0*/  LEA.HI.X R69, R54, UR5, R55, 0x1, P4 ;  /* 0x0000000536457c11 */ /* 0x000fe4000a0f0c37 */
[----:B------:R-:W-:Y:S02]  /*64f0*/  CS2R R54, SRZ ;  /* 0x0000000000367805 */ /* 0x000fe4000001ff00 */
[----:B------:R-:W-:Y:S02]  /*6500*/  LEA.HI.X R71, R52, UR7, R53, 0x1, P2 ;  /* 0x0000000734477c11 */ /* 0x000fe400090f0c35 */
[----:B------:R-:W-:Y:S02]  /*6510*/  CS2R R52, SRZ ;  /* 0x0000000000347805 */ /* 0x000fe4000001ff00 */
[-C--:B------:R-:W-:Y:S02]  /*6520*/  ISETP.GE.AND P4, PT, R16, R115.reuse, PT ;  /* 0x000000731000720c */ /* 0x080fe40003f86270 */
[----:B------:R-:W-:-:S11]  /*6530*/  ISETP.GE.AND P2, PT, R213, R115, PT ;  /* 0x00000073d500720c */ /* 0x000fd60003f46270 */
[----:B------:R0:W5:Y:S04]  /*6540*/  @!P4 LDG.E.128 R56, desc[UR8][R68.64] ;  /* 0x000000084438c981 */ /* 0x000168000c1e1d00 */
[----:B------:R0:W5:Y:S04]  /*6550*/  @!P2 LDG.E.128 R52, desc[UR8][R68.64+0x80] ;  /* 0x000080084434a981 */ /* 0x000168000c1e1d00 */
[----:B------:R0:W5:Y:S04]  /*6560*/  @!P4 LDG.E.128 R64, desc[UR8][R70.64] ;  /* 0x000000084640c981 */ /* 0x000168000c1e1d00 */
[----:B------:R0:W5:Y:S02]  /*6570*/  @!P2 LDG.E.128 R60, desc[UR8][R70.64+0x80] ;  /* 0x00008008463ca981 */ /* 0x000164000c1e1d00 */
.L_x_716:
[----:B------:R-:W-:Y:S05]  /*6580*/  BSYNC B1 ;  /* 0x0000000000017941 */ /* 0x000fea0003800000 */
.L_x_715:
[----:B------:R-:W-:Y:S01]  /*6590*/  ISETP.GE.AND P4, PT, R237, R3, PT ;  /* 0x00000003ed00720c */ /* 0x000fe20003f86270 */
[----:B------:R-:W-:Y:S01]  /*65a0*/  BSSY B1, `(.L_x_717) ;  /* 0x000001f000017945 */ /* 0x000fe20003800000 */
[----:B0-----:R-:W-:Y:S02]  /*65b0*/  CS2R R70, SRZ ;  /* 0x0000000000467805 */ /* 0x001fe4000001ff00 */
        /* <DEDUP_REMOVED lines=11> */
[----:B------:R-:W-:Y:S01]  /*6670*/  ULDC.64 UR8, c[0x0][0x208] ;  /* 0x0000820000087ab9 */ /* 0x000fe20000000a00 */
[----:B------:R-:W-:Y:S02]  /*6680*/  IADD3.X R71, R15, R29, R0, P2, P6 ;  /* 0x0000001d0f477210 */ /* 0x000fe400017ec400 */
[----:B------:R-:W-:-:S04]  /*6690*/  IADD3 R0, P2, P6, R102, R31, R84 ;  /* 0x0000001f66007210 */ /* 0x000fc80007e5e054 */
[----:B------:R-:W-:Y:S02]  /*66a0*/  IADD3.X R69, R21, R33, R114, P2, P6 ;  /* 0x0000002115457210 */ /* 0x000fe400017ec472 */
[----:B------:R-:W-:-:S04]  /*66b0*/  LEA R84, P2, R86, UR4, 0x1 ;  /* 0x0000000456547c11 */ /* 0x000fc8000f8408ff */
[----:B------:R-:W-:Y:S02]  /*66c0*/  LEA.HI.X R85, R86, UR5, R71, 0x1, P2 ;  /* 0x0000000556557c11 */ /* 0x000fe400090f0c47 */
[----:B------:R-:W-:-:S04]  /*66d0*/  LEA R86, P2, R0, UR6, 0x1 ;  /* 0x0000000600567c11 */ /* 0x000fc8000f8408ff */
[----:B------:R-:W-:Y:S02]  /*66e0*/  LEA.HI.X R87, R0, UR7, R69, 0x1, P2 ;  /* 0x0000000700577c11 */ /* 0x000fe400090f0c45 */
[----:B------:R-:W-:Y:S02]  /*66f0*/  ISETP.GE.AND P2, PT, R16, R115, PT ;  /* 0x000000731000720c */ /* 0x000fe40003f46270 */
[----:B------:R-:W-:Y:S02]  /*6700*/  CS2R R70, SRZ ;  /* 0x0000000000467805 */ /* 0x000fe4000001ff00 */
[----:B------:R-:W-:Y:S02]  /*6710*/  CS2R R68, SRZ ;  /* 0x0000000000447805 */ /* 0x000fe4000001ff00 */
[----:B------:R-:W-:Y:S02]  /*6720*/  CS2R R78, SRZ ;  /* 0x00000000004e7805 */ /* 0x000fe4000001ff00 */
[----:B------:R-:W-:-:S05]  /*6730*/  CS2R R76, SRZ ;  /* 0x00000000004c7805 */ /* 0x000fca000001ff00 */
[----:B------:R0:W5:Y:S04]  /*6740*/  @!P2 LDG.E.128 R72, desc[UR8][R84.64] ;  /* 0x000000085448a981 */ /* 0x000168000c1e1d00 */
[----:B------:R0:W5:Y:S01]  /*6750*/  @!P2 LDG.E.128 R80, desc[UR8][R86.64] ;  /* 0x000000085650a981 */ /* 0x000162000c1e1d00 */
[----:B------:R-:W-:-:S13]  /*6760*/  ISETP.GE.AND P2, PT, R213, R115, PT ;  /* 0x00000073d500720c */ /* 0x000fda0003f46270 */
[----:B------:R0:W5:Y:S04]  /*6770*/  @!P2 LDG.E.128 R68, desc[UR8][R84.64+0x80] ;  /* 0x000080085444a981 */ /* 0x000168000c1e1d00 */
[----:B------:R0:W5:Y:S02]  /*6780*/  @!P2 LDG.E.128 R76, desc[UR8][R86.64+0x80] ;  /* 0x00008008564ca981 */ /* 0x000164000c1e1d00 */
.L_x_718:
[----:B------:R-:W-:Y:S05]  /*6790*/  BSYNC B1 ;  /* 0x0000000000017941 */ /* 0x000fea0003800000 */
.L_x_717:
[----:B0----5:R-:W-:Y:S01]  /*67a0*/  IMAD.MOV.U32 R84, RZ, RZ, R55 ;  /* 0x000000ffff547224 */ /* 0x021fe200078e0037 */
[----:B------:R-:W-:Y:S01]  /*67b0*/  MOV R0, R54 ;  /* 0x0000003600007202 */ /* 0x000fe20000000f00 */
[----:B------:R-:W-:Y:S01]  /*67c0*/  IMAD.MOV.U32 R85, RZ, RZ, R52 ;  /* 0x000000ffff557224 */ /* 0x000fe200078e0034 */
[----:B------:R-:W-:Y:S02]  /*67d0*/  MOV R86, R53 ;  /* 0x0000003500567202 */ /* 0x000fe40000000f00 */
[----:B------:R-:W-:Y:S01]  /*67e0*/  PRMT R168, R84, 0x5410, R0 ;  /* 0x0000541054a87816 */ /* 0x000fe20000000000 */
[----:B------:R-:W-:Y:S01]  /*67f0*/  IMAD.MOV.U32 R84, RZ, RZ, R59 ;  /* 0x000000ffff547224 */ /* 0x000fe200078e003b */
[----:B------:R-:W-:Y:S01]  /*6800*/  PRMT R167, R86, 0x5410, R85 ;  /* 0x0000541056a77816 */ /* 0x000fe20000000055 */
[----:B------:R-:W-:Y:S01]  /*6810*/  IMAD.MOV.U32 R86, RZ, RZ, R57 ;  /* 0x000000ffff567224 */ /* 0x000fe200078e0039 */
[----:B------:R-:W-:Y:S01]  /*6820*/  MOV R85, R56 ;  /* 0x0000003800557202 */ /* 0x000fe20000000f00 */
[----:B------:R-:W-:Y:S01]  /*6830*/  IMAD.MOV.U32 R0, RZ, RZ, R58 ;  /* 0x000000ffff007224 */ /* 0x000fe200078e003a */
[----:B------:R-:W-:-:S02]  /*6840*/  ISETP.NE.AND P2, PT, R220, 0x3, PT ;  /* 0x00000003dc00780c */ /* 0x000fc40003f45270 */
[----:B------:R-:W-:Y:S01]  /*6850*/  PRMT R171, R85, 0x5410, R84 ;  /* 0x0000541055ab7816 */ /* 0x000fe20000000054 */
[----:B------:R-:W-:Y:S01]  /*6860*/  IMAD.MOV.U32 R85, RZ, RZ, R60 ;  /* 0x000000ffff557224 */ /* 0x000fe200078e003c */
[----:B------:R-:W-:Y:S01]  /*6870*/  PRMT R173, R86, 0x7610, R173 ;  /* 0x0000761056ad7816 */ /* 0x000fe200000000ad */
[----:B------:R-:W-:Y:S01]  /*6880*/  IMAD.MOV.U32 R86, RZ, RZ, R61 ;  /* 0x000000ffff567224 */ /* 0x000fe200078e003d */
[----:B------:R-:W-:Y:S01]  /*6890*/  PRMT R172, R172, 0x5410, R0 ;  /* 0x00005410acac7816 */ /* 0x000fe20000000000 */
[----:B------:R-:W-:Y:S01]  /*68a0*/  IMAD.MOV.U32 R0, RZ, RZ, R62 ;  /* 0x000000ffff007224 */ /* 0x000fe200078e003e */
[----:B------:R-:W-:Y:S02]  /*68b0*/  MOV R84, R63 ;  /* 0x0000003f00547202 */ /* 0x000fe40000000f00 */
[----:B------:R-:W-:Y:S01]  /*68c0*/  PRMT R170, R85, 0x5410, R86 ;  /* 0x0000541055aa7816 */ /* 0x000fe20000000056 */
[----:B------:R-:W-:Y:S01]  /*68d0*/  IMAD.MOV.U32 R85, RZ, RZ, R67 ;  /* 0x000000ffff557224 */ /* 0x000fe200078e0043 */
[----:B------:R-:W-:Y:S01]  /*68e0*/  PRMT R169, R0, 0x5410, R84 ;  /* 0x0000541000a97816 */ /* 0x000fe20000000054 */
[----:B------:R-:W-:Y:S01]  /*68f0*/  IMAD.MOV.U32 R84, RZ, RZ, R64 ;  /* 0x000000ffff547224 */ /* 0x000fe200078e0040 */
[----:B------:R-:W-:-:S02]  /*6900*/  MOV R86, R66 ;  /* 0x0000004200567202 */ /* 0x000fc40000000f00 */
[----:B------:R-:W-:Y:S02]  /*6910*/  MOV R0, R65 ;  /* 0x0000004100007202 */ /* 0x000fe40000000f00 */
        /* <DEDUP_REMOVED lines=23> */
[----:B------:R-:W-:Y:S01]  /*6a90*/  MOV R84, R80 ;  /* 0x0000005000547202 */ /* 0x000fe20000000f00 */
[----:B------:R-:W-:-:S03]  /*6aa0*/  IMAD.MOV.U32 R0, RZ, RZ, R81 ;  /* 0x000000ffff007224 */ /* 0x000fc600078e0051 */
[----:B------:R-:W-:Y:S02]  /*6ab0*/  PRMT R165, R86, 0x5410, R85 ;  /* 0x0000541056a57816 */ /* 0x000fe40000000055 */
[----:B------:R-:W-:Y:S01]  /*6ac0*/  PRMT R166, R84, 0x5410, R0 ;  /* 0x0000541054a67816 */ /* 0x000fe20000000000 */
[----:B------:R-:W-:Y:S06]  /*6ad0*/  @!P2 BRA `(.L_x_719) ;  /* 0x000000000004a947 */ /* 0x000fec0003800000 */
[----:B------:R-:W-:Y:S01]  /*6ae0*/  BPT.TRAP 0x1 ;  /* 0x000000040000795c */ /* 0x000fe20000300000 */
.L_x_719:
[----:B------:R-:W-:Y:S01]  /*6af0*/  IMAD R0, R19, 0x8, R18 ;  /* 0x0000000813007824 */ /* 0x000fe200078e0212 */
[----:B------:R-:W-:Y:S01]  /*6b00*/  SHF.L.U32 R114, R217, 0x1f, RZ ;  /* 0x0000001fd9727819 */ /* 0x000fe200000006ff */
[----:B------:R-:W0:Y:S01]  /*6b10*/  LDC R145, c[0x0][0x2f4] ;  /* 0x0000bd00ff917b82 */ /* 0x000e220000000800 */
[----:B------:R-:W-:Y:S02]  /*6b20*/  BSSY B1, `(.L_x_720) ;  /* 0x0000004000017945 */ /* 0x000fe40003800000 */
[----:B------:R-:W1:Y:S05]  /*6b30*/  SYNCS.PHASECHK.TRANS64.TRYWAIT P6, [R0+URZ+0x38890], R114 ;  /* 0x03889072000075a7 */ /* 0x000e6a00080c017f */
[----:B------:R-:W2:Y:S01]  /*6b40*/  LDC.64 R122, c[0x0][0x300] ;  /* 0x0000c000ff7a7b82 */ /* 0x000ea20000000a00 */
[----:B-1----:R-:W-:Y:S05]  /*6b50*/  @!P6 BRA `(.L_x_721) ;  /* 0x0000021c00bce947 */ /* 0x002fea0003800000 */
.L_x_1049:
[----:B------:R-:W-:Y:S05]  /*6b60*/  BSYNC B1 ;  /* 0x0000000000017941 */ /* 0x000fea0003800000 */
.L_x_720:
[----:B------:R-:W-:Y:S01]  /*6b70*/  BSSY B1, `(.L_x_722) ;  /* 0x0000112000017945 */ /* 0x000fe20003800000 */
[----:B0-----:R-:W-:Y:S01]  /*6b80*/  IADD3 R148, -R118, R145, RZ ;  /* 0x0000009176947210 */ /* 0x001fe20007ffe1ff */
[----:B------:R-:W-:Y:S02]  /*6b90*/  IMAD.MOV.U32 R125, RZ, RZ, R88 ;  /* 0x000000ffff7d7224 */ /* 0x000fe400078e0058 */
[----:B------:R-:W-:Y:S05]  /*6ba0*/  @P5 BRA `(.L_x_723) ;  /* 0x0000001000385947 */ /* 0x000fea0003800000 */
[----:B------:R-:W-:Y:S01]  /*6bb0*/  ISETP.NE.AND P5, PT, R26, RZ, PT ;  /* 0x000000ff1a00720c */ /* 0x000fe20003fa5270 */
[-C--:B--2---:R-:W-:Y:S01]  /*6bc0*/  IMAD.WIDE.U32 R134, R212, R122.reuse, R124 ;  /* 0x0000007ad4867225 */ /* 0x084fe200078e007c */
[----:B------:R-:W-:Y:S01]  /*6bd0*/  SHF.R.S32.HI R84, RZ, 0x1f, R212 ;  /* 0x0000001fff547819 */ /* 0x000fe200000114d4 */
[----:B------:R-:W-:Y:S04]  /*6be0*/  BSSY B2, `(.L_x_724) ;  /* 0x0000087000027945 */ /* 0x000fe80003800000 */
[----:B------:R-:W-:-:S04]  /*6bf0*/  IMAD R84, R84, R122, RZ ;  /* 0x0000007a54547224 */ /* 0x000fc800078e02ff */
[----:B------:R-:W-:-:S04]  /*6c00*/  IMAD R84, R212, R123, R84 ;  /* 0x0000007bd4547224 */ /* 0x000fc800078e0254 */
[----:B------:R-:W-:Y:S01]  /*6c10*/  IMAD.IADD R155, R84, 0x1, R135 ;  /* 0x00000001549b7824 */ /* 0x000fe200078e0287 */
[----:B------:R-:W-:Y:S06]  /*6c20*/  @!P5 BRA `(.L_x_725) ;  /* 0x000000080008d947 */ /* 0x000fec0003800000 */
[----:B------:R-:W-:Y:S01]  /*6c30*/  SEL R84, R118, R148, !P0 ;  /* 0x0000009476547207 */ /* 0x000fe20004000000 */
[----:B------:R-:W-:Y:S01]  /*6c40*/  IMAD.SHL.U32 R91, R212, 0x40, RZ ;  /* 0x00000040d45b7824 */ /* 0x000fe200078e00ff */
[----:B------:R-:W-:Y:S01]  /*6c50*/  IADD3 R88, P5, P6, R96, R134, R13 ;  /* 0x0000008660587210 */ /* 0x000fe20007ebe00d */
[----:B------:R-:W-:Y:S01]  /*6c60*/  BSSY B3, `(.L_x_726) ;  /* 0x000007b000037945 */ /* 0x000fe20003800000 */
[----:B------:R-:W-:Y:S02]  /*6c70*/  SHF.R.S32.HI R85, RZ, 0x1f, R84 ;  /* 0x0000001fff557819 */ /* 0x000fe40000011454 */
[----:B------:R-:W-:Y:S02]  /*6c80*/  IADD3.X R89, R92, R155, R7, P5, P6 ;  /* 0x0000009b5c597210 */ /* 0x000fe40002fec407 */
[----:B------:R-:W-:Y:S02]  /*6c90*/  LEA.HI R84, R85, R84, RZ, 0x4 ;  /* 0x0000005455547211 */ /* 0x000fe400078f20ff */
[----:B------:R-:W-:-:S02]  /*6ca0*/  P2R R90, PR, RZ, 0x2 ;  /* 0x00000002ff5a7803 */ /* 0x000fc40000000000 */
[----:B------:R-:W-:-:S04]  /*6cb0*/  LEA.HI.SX32 R84, R84, R14, 0x1c ;  /* 0x0000000e54547211 */ /* 0x000fc800078fe2ff */
[----:B------:R-:W-:-:S04]  /*6cc0*/  SHF.L.U32 R85, R84, 0x3, RZ ;  /* 0x0000000354557819 */ /* 0x000fc800000006ff */
[----:B------:R-:W-:-:S13]  /*6cd0*/  ISETP.GE.AND P5, PT, R85, R145, PT ;  /* 0x000000915500720c */ /* 0x000fda0003fa6270 */
[--C-:B------:R-:W-:Y:S02]  /*6ce0*/  @!P5 SHF.R.S32.HI R87, RZ, 0x1f, R85.reuse ;  /* 0x0000001fff57d819 */ /* 0x100fe40000011455 */
[----:B------:R-:W-:Y:S02]  /*6cf0*/  @!P5 IADD3 R86, P1, P6, R96, R134, R85 ;  /* 0x000000866056d210 */ /* 0x000fe40007e3e055 */
[----:B------:R-:W-:Y:S02]  /*6d00*/  LOP3.LUT R85, R85, 0x38, RZ, 0xc0, !PT ;  /* 0x0000003855557812 */ /* 0x000fe400078ec0ff */
[----:B------:R-:W-:Y:S02]  /*6d10*/  @!P5 IADD3.X R87, R92, R155, R87, P1, P6 ;  /* 0x0000009b5c57d210 */ /* 0x000fe40000fec457 */
[----:B------:R-:W-:Y:S02]  /*6d20*/  LEA R136, P6, R88, R116, 0x1 ;  /* 0x0000007458887211 */ /* 0x000fe400078c08ff */
[----:B------:R-:W-:-:S02]  /*6d30*/  LOP3.LUT R85, R85, 0x1c0, R91, 0xf8, !PT ;  /* 0x000001c055557812 */ /* 0x000fc400078ef85b */
[----:B------:R-:W-:Y:S02]  /*6d40*/  LEA.HI.X R137, R88, R117, R89, 0x1, P6 ;  /* 0x0000007558897211 */ /* 0x000fe400030f0c59 */
[C---:B------:R-:W-:Y:S02]  /*6d50*/  @!P5 LEA R138, P6, R86.reuse, R116, 0x1 ;  /* 0x00000074568ad211 */ /* 0x040fe400078c08ff */
[----:B------:R-:W-:Y:S02]  /*6d60*/  LOP3.LUT R85, R85, R229, RZ, 0x3c, !PT ;  /* 0x000000e555557212 */ /* 0x000fe400078e3cff */
[----:B------:R-:W-:Y:S02]  /*6d70*/  @!P5 LEA.HI.X R139, R86, R117, R87, 0x1, P6 ;  /* 0x00000075568bd211 */ /* 0x000fe400030f0c57 */
[----:B------:R-:W-:Y:S02]  /*6d80*/  SHF.R.S32.HI R86, RZ, 0x1f, R84 ;  /* 0x0000001fff567819 */ /* 0x000fe40000011454 */
[----:B------:R-:W-:-:S02]  /*6d90*/  ISETP.NE.AND P1, PT, R90, RZ, PT ;  /* 0x000000ff5a00720c */ /* 0x000fc40003f25270 */
[----:B------:R-:W-:Y:S01]  /*6da0*/  LEA.HI R86, R86, R84, RZ, 0x3 ;  /* 0x0000005456567211 */ /* 0x000fe200078f18ff */
[----:B------:R-:W-:Y:S01]  /*6db0*/  IMAD R84, R19, 0x5000, R143 ;  /* 0x0000500013547824 */ /* 0x000fe200078e028f */
[----:B------:R-:W-:Y:S02]  /*6dc0*/  ISETP.GE.AND P6, PT, R16, R115, PT ;  /* 0x000000731000720c */ /* 0x000fe40003fc6270 */
[----:B------:R-:W-:Y:S02]  /*6dd0*/  SHF.R.S32.HI R86, RZ, 0x3, R86 ;  /* 0x00000003ff567819 */ /* 0x000fe40000011456 */
[----:B------:R-:W-:-:S03]  /*6de0*/  LEA R84, R84, R18, 0x1 ;  /* 0x0000001254547211 */ /* 0x000fc600078e08ff */
[----:B------:R-:W-:-:S04]  /*6df0*/  IMAD R86, R86, 0x1400, R228 ;  /* 0x0000140056567824 */ /* 0x000fc800078e02e4 */
[----:B------:R-:W-:-:S04]  /*6e00*/  IMAD.IADD R85, R86, 0x1, R85 ;  /* 0x0000000156557824 */ /* 0x000fc800078e0255 */
[----:B------:R-:W-:Y:S02]  /*6e10*/  IMAD R88, R19, 0x5000, R85 ;  /* 0x0000500013587824 */ /* 0x000fe400078e0255 */
[----:B------:R-:W0:Y:S02]  /*6e20*/  LDS.128 R84, [R84+0x24400] ;  /* 0x0244000054547984 */ /* 0x000e240000000c00 */
[----:B------:R-:W-:-:S06]  /*6e30*/  IMAD R88, R88, 0x2, R18 ;  /* 0x0000000258587824 */ /* 0x000fcc00078e0212 */
[----:B------:R-:W2:Y:S01]  /*6e40*/  LDS.128 R88, [R88+0x24400] ;  /* 0x0244000058587984 */ /* 0x000ea20000000c00 */
[----:B------:R-:W-:Y:S05]  /*6e50*/  @P6 BRA `(.L_x_727) ;  /* 0x00000004006c6947 */ /* 0x000fea0003800000 */
[----:B--2---:R-:W-:Y:S01]  /*6e60*/  IMAD.MOV.U32 R158, RZ, RZ, R89 ;  /* 0x000000ffff9e7224 */ /* 0x004fe200078e0059 */
[----:B0-----:R-:W-:Y:S01]  /*6e70*/  MOV R89, R85 ;  /* 0x0000005500597202 */ /* 0x001fe20000000f00 */
[----:B------:R-:W-:Y:S01]  /*6e80*/  HADD2.F32 R159, -RZ, R159.H0_H0 ;  /* 0x2000009fff9f7230 */ /* 0x000fe20000004100 */
[----:B------:R-:W-:Y:S01]  /*6e90*/  SHF.R.U64 R48, R48, 0x10, R49 ;  /* 0x0000001030307819 */ /* 0x000fe20000001231 */
[----:B------:R-:W-:Y:S01]  /*6ea0*/  HADD2.F32 R85, -RZ, R160.H0_H0 ;  /* 0x200000a0ff557230 */ /* 0x000fe20000004100 */
[----:B------:R-:W-:Y:S01]  /*6eb0*/  SHF.R.U64 R40, R40, 0x10, R41 ;  /* 0x0000001028287819 */ /* 0x000fe20000001229 */
[----:B------:R-:W-:Y:S01]  /*6ec0*/  HADD2.F32 R156, -RZ, R158.H0_H0 ;  /* 0x2000009eff9c7230 */ /* 0x000fe20000004100 */
[----:B------:R-:W-:Y:S01]  /*6ed0*/  SHF.R.U64 R50, R50, 0x10, R51 ;  /* 0x0000001032327819 */ /* 0x000fe20000001233 */
[--C-:B------:R-:W-:Y:S01]  /*6ee0*/  HADD2.F32 R157, -RZ, R89.reuse.H0_H0 ;  /* 0x20000059ff9d7230 */ /* 0x100fe20000004100 */
[----:B------:R-:W-:Y:S01]  /*6ef0*/  SHF.R.U64 R42, R42, 0x10, R43 ;  /* 0x000000102a2a7819 */ /* 0x000fe2000000122b */
[----:B------:R-:W-:-:S02]  /*6f00*/  HADD2.F32 R89, -RZ, R89.H1_H1 ;  /* 0x30000059ff597230 */ /* 0x000fc40000004100 */
[CC--:B------:R-:W-:Y:S01]  /*6f10*/  FMUL.FTZ R160, R156.reuse, R159.reuse ;  /* 0x0000009f9ca07220 */ /* 0x0c0fe20000410000 */
[----:B------:R-:W-:Y:S02]  /*6f20*/  HADD2.F32 R161, -RZ, R161.H0_H0 ;  /* 0x200000a1ffa17230 */ /* 0x000fe40000004100 */
[C---:B------:R-:W-:Y:S01]  /*6f30*/  FMUL.FTZ R159, R157.reuse, R159 ;  /* 0x0000009f9d9f7220 */ /* 0x040fe20000410000 */
[----:B------:R-:W-:Y:S02]  /*6f40*/  HADD2.F32 R163, -RZ, R163.H0_H0 ;  /* 0x200000a3ffa37230 */ /* 0x000fe40000004100 */
[-C--:B------:R-:W-:Y:S01]  /*6f50*/  FFMA.FTZ R157, R157, R85.reuse, -R160 ;  /* 0x000000559d9d7223 */ /* 0x080fe200000108a0 */
[----:B------:R-:W-:Y:S02]  /*6f60*/  HADD2.F32 R48, -RZ, R48.H0_H0 ;  /* 0x20000030ff307230 */ /* 0x000fe40000004100 */
[----:B------:R-:W-:Y:S01]  /*6f70*/  FFMA.FTZ R156, R156, R85, R159 ;  /* 0x000000559c9c7223 */ /* 0x000fe2000001009f */
[----:B------:R-:W-:Y:S01]  /*6f80*/  SHF.R.U32.HI R159, RZ, 0x10, R49 ;  /* 0x00000010ff9f7819 */ /* 0x000fe20000011631 */
[----:B------:R-:W-:Y:S01]  /*6f90*/  HADD2.F32 R85, -RZ, R158.H1_H1 ;  /* 0x3000009eff557230 */ /* 0x000fe20000004100 */
[----:B------:R-:W-:Y:S01]  /*6fa0*/  SHF.R.U32.HI R158, RZ, 0x10, R41 ;  /* 0x00000010ff9e7819 */ /* 0x000fe20000011629 */
[----:B------:R-:W-:-:S02]  /*6fb0*/  HADD2.F32 R49, -RZ, R88.H0_H0 ;  /* 0x20000058ff317230 */ /* 0x000fc40000004100 */
[----:B------:R-:W-:Y:S02]  /*6fc0*/  HADD2.F32 R159, -RZ, R159.H0_H0 ;  /* 0x2000009fff9f7230 */ /* 0x000fe40000004100 */
[----:B------:R-:W-:Y:S02]  /*6fd0*/  HADD2.F32 R158, -RZ, R158.H0_H0 ;  /* 0x2000009eff9e7230 */ /* 0x000fe40000004100 */
[----:B------:R-:W-:Y:S02]  /*6fe0*/  HADD2.F32 R88, -RZ, R88.H1_H1 ;  /* 0x30000058ff587230 */ /* 0x000fe40000004100 */
[-C--:B------:R-:W-:Y:S01]  /*6ff0*/  FMUL.FTZ R160, R85, R159.reuse ;  /* 0x0000009f55a07220 */ /* 0x080fe20000410000 */
[C---:B------:R-:W-:Y:S01]  /*7000*/  FMUL.FTZ R159, R89.reuse, R159 ;  /* 0x0000009f599f7220 */ /* 0x040fe20000410000 */
[----:B------:R-:W-:Y:S02]  /*7010*/  HADD2.F32 R40, -RZ, R40.H0_H0 ;  /* 0x20000028ff287230 */ /* 0x000fe40000004100 */
[-C--:B------:R-:W-:Y:S01]  /*7020*/  FFMA.FTZ R89, R89, R158.reuse, -R160 ;  /* 0x0000009e59597223 */ /* 0x080fe200000108a0 */
[----:B------:R-:W-:Y:S01]  /*7030*/  FFMA.FTZ R85, R85, R158, R159 ;  /* 0x0000009e55557223 */ /* 0x000fe2000001009f */
[----:B------:R-:W-:-:S02]  /*7040*/  IMAD.MOV.U32 R158, RZ, RZ, R91 ;  /* 0x000000ffff9e7224 */ /* 0x000fc400078e005b */
[----:B------:R-:W-:Y:S01]  /*7050*/  FMUL.FTZ R41, R88, R48 ;  /* 0x0000003058297220 */ /* 0x000fe20000410000 */
[--C-:B------:R-:W-:Y:S01]  /*7060*/  HADD2.F32 R91, -RZ, R87.reuse.H0_H0 ;  /* 0x20000057ff5b7230 */ /* 0x100fe20000004100 */
[----:B------:R-:W-:Y:S01]  /*7070*/  F2FP.F16.F32.PACK_AB R89, R89, R157 ;  /* 0x0000009d5959723e */ /* 0x000fe200000000ff */
[----:B------:R-:W-:Y:S01]  /*7080*/  HADD2.F32 R160, -RZ, R162.H0_H0 ;  /* 0x200000a2ffa07230 */ /* 0x000fe20000004100 */
[----:B------:R-:W-:Y:S01]  /*7090*/  F2FP.F16.F32.PACK_AB R156, R85, R156 ;  /* 0x0000009c559c723e */ /* 0x000fe200000000ff */
[--C-:B------:R-:W-:Y:S01]  /*70a0*/  HADD2.F32 R159, -RZ, R158.reuse.H0_H0 ;  /* 0x2000009eff9f7230 */ /* 0x100fe20000004100 */
[----:B------:R-:W-:Y:S01]  /*70b0*/  MOV R85, R89 ;  /* 0x0000005900557202 */ /* 0x000fe20000000f00 */
[----:B------:R-:W-:Y:S02]  /*70c0*/  HADD2.F32 R158, -RZ, R158.H1_H1 ;  /* 0x3000009eff9e7230 */ /* 0x000fe40000004100 */
[----:B------:R-:W-:Y:S02]  /*70d0*/  HADD2.F32 R87, -RZ, R87.H1_H1 ;  /* 0x30000057ff577230 */ /* 0x000fe40000004100 */
[-C--:B------:R-:W-:Y:S01]  /*70e0*/  FMUL.FTZ R162, R159, R161.reuse ;  /* 0x000000a19fa27220 */ /* 0x080fe20000410000 */
[----:B------:R-:W-:Y:S01]  /*70f0*/  FMUL.FTZ R161, R91, R161 ;  /* 0x000000a15ba17220 */ /* 0x000fe20000410000 */
[----:B------:R-:W-:-:S02]  /*7100*/  HADD2.F32 R50, -RZ, R50.H0_H0 ;  /* 0x20000032ff327230 */ /* 0x000fc40000004100 */
[-C--:B------:R-:W-:Y:S01]  /*7110*/  FFMA.FTZ R91, R91, R160.reuse, -R162 ;  /* 0x000000a05b5b7223 */ /* 0x080fe200000108a2 */
[----:B------:R-:W-:Y:S01]  /*7120*/  FFMA.FTZ R161, R159, R160, R161 ;  /* 0x000000a09fa17223 */ /* 0x000fe200000100a1 */
[----:B------:R-:W-:Y:S01]  /*7130*/  SHF.R.U32.HI R159, RZ, 0x10, R51 ;  /* 0x00000010ff9f7819 */ /* 0x000fe20000011633 */
[--C-:B------:R-:W-:Y:S01]  /*7140*/  HADD2.F32 R51, -RZ, R86.reuse.H0_H0 ;  /* 0x20000056ff337230 */ /* 0x100fe20000004100 */
[----:B------:R-:W-:Y:S01]  /*7150*/  SHF.R.U32.HI R160, RZ, 0x10, R43 ;  /* 0x00000010ffa07819 */ /* 0x000fe2000001162b */
[----:B------:R-:W-:Y:S02]  /*7160*/  HADD2.F32 R86, -RZ, R86.H1_H1 ;  /* 0x30000056ff567230 */ /* 0x000fe40000004100 */
[----:B------:R-:W-:Y:S02]  /*7170*/  HADD2.F32 R159, -RZ, R159.H0_H0 ;  /* 0x2000009fff9f7230 */ /* 0x000fe40000004100 */
[----:B------:R-:W-:Y:S02]  /*7180*/  HADD2.F32 R160, -RZ, R160.H0_H0 ;  /* 0x200000a0ffa07230 */ /* 0x000fe40000004100 */
[----:B------:R-:W-:-:S02]  /*7190*/  HADD2.F32 R42, -RZ, R42.H0_H0 ;  /* 0x2000002aff2a7230 */ /* 0x000fc40000004100 */
[CC--:B------:R-:W-:Y:S01]  /*71a0*/  FMUL.FTZ R162, R158.reuse, R159.reuse ;  /* 0x0000009f9ea27220 */ /* 0x0c0fe20000410000 */
[C---:B------:R-:W-:Y:S01]  /*71b0*/  FMUL.FTZ R159, R87.reuse, R159 ;  /* 0x0000009f579f7220 */ /* 0x040fe20000410000 */
[----:B------:R-:W-:Y:S02]  /*71c0*/  IMAD.MOV.U32 R89, RZ, RZ, R156 ;  /* 0x000000ffff597224 */ /* 0x000fe400078e009c */
[-C--:B------:R-:W-:Y:S01]  /*71d0*/  FFMA.FTZ R162, R87, R160.reuse, -R162 ;  /* 0x000000a057a27223 */ /* 0x080fe200000108a2 */
[----:B------:R-:W-:Y:S01]  /*71e0*/  FFMA.FTZ R159, R158, R160, R159 ;  /* 0x000000a09e9f7223 */ /* 0x000fe2000001009f */
[--C-:B------:R-:W-:Y:S02]  /*71f0*/  HADD2.F32 R158, -RZ, R84.reuse.H0_H0 ;  /* 0x20000054ff9e7230 */ /* 0x100fe40000004100 */
[----:B------:R-:W-:Y:S01]  /*7200*/  FMUL.FTZ R160, R49, R163 ;  /* 0x000000a331a07220 */ /* 0x000fe20000410000 */
[----:B------:R-:W-:Y:S01]  /*7210*/  HADD2.F32 R84, -RZ, R84.H1_H1 ;  /* 0x30000054ff547230 */ /* 0x000fe20000004100 */
[----:B------:R-:W-:Y:S01]  /*7220*/  F2FP.F16.F32.PACK_AB R91, R162, R91 ;  /* 0x0000005ba25b723e */ /* 0x000fe200000000ff */
[----:B------:R-:W-:-:S02]  /*7230*/  HADD2.F32 R87, -RZ, R182.H1_H1 ;  /* 0x300000b6ff577230 */ /* 0x000fc40000004100 */
[----:B------:R-:W-:Y:S01]  /*7240*/  FMUL.FTZ R163, R158, R163 ;  /* 0x000000a39ea37220 */ /* 0x000fe20000410000 */
[----:B------:R-:W-:Y:S01]  /*7250*/  F2FP.F16.F32.PACK_AB R159, R159, R161 ;  /* 0x000000a19f9f723e */ /* 0x000fe200000000ff */
[C---:B------:R-:W-:Y:S01]  /*7260*/  FMUL.FTZ R48, R84.reuse, R48 ;  /* 0x0000003054307220 */ /* 0x040fe20000410000 */
[-C--:B------:R-:W-:Y:S01]  /*7270*/  FFMA.FTZ R41, R84, R40.reuse, -R41 ;  /* 0x0000002854297223 */ /* 0x080fe20000010829 */
[-C--:B------:R-:W-:Y:S01]  /*7280*/  FFMA.FTZ R160, R158, R87.reuse, -R160 ;  /* 0x000000579ea07223 */ /* 0x080fe200000108a0 */
[----:B------:R-:W-:Y:S01]  /*7290*/  FFMA.FTZ R163, R49, R87, R163 ;  /* 0x0000005731a37223 */ /* 0x000fe200000100a3 */
[----:B------:R-:W-:Y:S01]  /*72a0*/  FFMA.FTZ R48, R88, R40, R48 ;  /* 0x0000002858307223 */ /* 0x000fe20000010030 */
[----:B------:R-:W-:Y:S02]  /*72b0*/  HADD2.F32 R87, -RZ, R183.H0_H0 ;  /* 0x200000b7ff577230 */ /* 0x000fe40000004100 */
[----:B------:R-:W-:Y:S01]  /*72c0*/  HADD2.F32 R40, -RZ, R90.H0_H0 ;  /* 0x2000005aff287230 */ /* 0x000fe20000004100 */
[----:B------:R-:W-:Y:S01]  /*72d0*/  F2FP.F16.F32.PACK_AB R41, R41, R160 ;  /* 0x000000a02929723e */ /* 0x000fe200000000ff */
[----:B------:R-:W-:Y:S01]  /*72e0*/  HADD2.F32 R49, -RZ, R182.H0_H0 ;  /* 0x200000b6ff317230 */ /* 0x000fe20000004100 */
[----:B------:R-:W-:Y:S01]  /*72f0*/  F2FP.F16.F32.PACK_AB R48, R48, R163 ;  /* 0x000000a33030723e */ /* 0x000fe200000000ff */
[----:B------:R-:W-:-:S02]  /*7300*/  HADD2.F32 R90, -RZ, R90.H1_H1 ;  /* 0x3000005aff5a7230 */ /* 0x000fc40000004100 */
[CC--:B------:R-:W-:Y:S01]  /*7310*/  FMUL.FTZ R84, R40.reuse, R87.reuse ;  /* 0x0000005728547220 */ /* 0x0c0fe20000410000 */
[C---:B------:R-:W-:Y:S01]  /*7320*/  FMUL.FTZ R87, R51.reuse, R87 ;  /* 0x0000005733577220 */ /* 0x040fe20000410000 */
[----:B------:R-:W-:Y:S02]  /*7330*/  IMAD.MOV.U32 R88, RZ, RZ, R48 ;  /* 0x000000ffff587224 */ /* 0x000fe400078e0030 */
[-C--:B------:R-:W-:Y:S01]  /*7340*/  FFMA.FTZ R84, R51, R49.reuse, -R84 ;  /* 0x0000003133547223 */ /* 0x080fe20000010854 */
[----:B------:R-:W-:Y:S01]  /*7350*/  FFMA.FTZ R87, R40, R49, R87 ;  /* 0x0000003128577223 */ /* 0x000fe20000010057 */
[-C--:B------:R-:W-:Y:S01]  /*7360*/  FMUL.FTZ R40, R90, R50.reuse ;  /* 0x000000325a287220 */ /* 0x080fe20000410000 */
[----:B------:R-:W-:-:S03]  /*7370*/  FMUL.FTZ R50, R86, R50 ;  /* 0x0000003256327220 */ /* 0x000fc60000410000 */
[-C--:B------:R-:W-:Y:S01]  /*7380*/  FFMA.FTZ R40, R86, R42.reuse, -R40 ;  /* 0x0000002a56287223 */ /* 0x080fe20000010828 */
[----:B------:R-:W-:-:S04]  /*7390*/  FFMA.FTZ R50, R90, R42, R50 ;  /* 0x0000002a5a327223 */ /* 0x000fc80000010032 */
[----:B------:R-:W-:Y:S01]  /*73a0*/  F2FP.F16.F32.PACK_AB R40, R40, R84 ;  /* 0x000000542828723e */ /* 0x000fe200000000ff */
[----:B------:R-:W-:Y:S01]  /*73b0*/  IMAD.MOV.U32 R84, RZ, RZ, R41 ;  /* 0x000000ffff547224 */ /* 0x000fe200078e0029 */
[----:B------:R-:W-:Y:S01]  /*73c0*/  F2FP.F16.F32.PACK_AB R50, R50, R87 ;  /* 0x000000573232723e */ /* 0x000fe200000000ff */
[----:B------:R-:W-:Y:S01]  /*73d0*/  IMAD.MOV.U32 R87, RZ, RZ, R91 ;  /* 0x000000ffff577224 */ /* 0x000fe200078e005b */
[----:B------:R-:W-:Y:S02]  /*73e0*/  MOV R86, R40 ;  /* 0x0000002800567202 */ /* 0x000fe40000000f00 */
[----:B------:R-:W-:Y:S01]  /*73f0*/  MOV R91, R159 ;  /* 0x0000009f005b7202 */ /* 0x000fe20000000f00 */
[----:B------:R-:W-:-:S07]  /*7400*/  IMAD.MOV.U32 R90, RZ, RZ, R50 ;  /* 0x000000ffff5a7224 */ /* 0x000fce00078e0032 */
.L_x_727:
[----:B------:R-:W-:Y:S05]  /*7410*/  BSYNC B3 ;  /* 0x0000000000037941 */ /* 0x000fea0003800000 */
.L_x_726:
[----:B------:R-:W-:Y:S02]  /*7420*/  ULDC.64 UR4, c[0x0][0x208] ;  /* 0x0000820000047ab9 */ /* 0x000fe40000000a00 */
[----:B0-----:R0:W-:Y:S04]  /*7430*/  STG.E.128 desc[UR4][R136.64], R84 ;  /* 0x0000005488007986 */ /* 0x0011e8000c101d04 */
[----:B--2---:R0:W-:Y:S02]  /*7440*/  @!P5 STG.E.128 desc[UR4][R138.64], R88 ;  /* 0x000000588a00d986 */ /* 0x0041e4000c101d04 */
.L_x_725:
[----:B------:R-:W-:Y:S05]  /*7450*/  BSYNC B2 ;  /* 0x0000000000027941 */ /* 0x000fea0003800000 */
.L_x_724:
[----:B------:R-:W-:-:S13]  /*7460*/  ISETP.NE.AND P5, PT, R10, RZ, PT ;  /* 0x000000ff0a00720c */ /* 0x000fda0003fa5270 */
[----:B------:R-:W-:Y:S05]  /*7470*/  @!P5 BRA `(.L_x_723) ;  /* 0x000000080004d947 */ /* 0x000fea0003800000 */
        /* <DEDUP_REMOVED lines=8> */
[----:B------:R-:W-:-:S05]  /*7500*/  LEA.HI.SX32 R41, R41, R12, 0x1c ;  /* 0x0000000c29297211 */ /* 0x000fca00078fe2ff */
[----:B------:R-:W-:-:S05]  /*7510*/  IMAD.SHL.U32 R40, R41, 0x8, RZ ;  /* 0x0000000829287824 */ /* 0x000fca00078e00ff */
[----:B------:R-:W-:-:S13]  /*7520*/  ISETP.GE.AND P5, PT, R40, R145, PT ;  /* 0x000000912800720c */ /* 0x000fda0003fa6270 */
[--C-:B------:R-:W-:Y:S02]  /*7530*/  @!P5 SHF.R.S32.HI R49, RZ, 0x1f, R40.reuse ;  /* 0x0000001fff31d819 */ /* 0x100fe40000011428 */
[----:B------:R-:W-:Y:S02]  /*7540*/  @!P5 IADD3 R134, P0, P6, R96, R134, R40 ;  /* 0x000000866086d210 */ /* 0x000fe40007e1e028 */
[----:B------:R-:W-:Y:S02]  /*7550*/  LOP3.LUT R40, R40, 0x38, RZ, 0xc0, !PT ;  /* 0x0000003828287812 */ /* 0x000fe400078ec0ff */
[----:B------:R-:W-:Y:S02]  /*7560*/  @!P5 IADD3.X R155, R92, R155, R49, P0, P6 ;  /* 0x0000009b5c9bd210 */ /* 0x000fe400007ec431 */
[----:B0-----:R-:W-:Y:S02]  /*7570*/  LEA R84, P6, R43, R116, 0x1 ;  /* 0x000000742b547211 */ /* 0x001fe400078c08ff */
[----:B------:R-:W-:-:S02]  /*7580*/  LOP3.LUT R40, R40, 0x1c0, R50, 0xf8, !PT ;  /* 0x000001c028287812 */ /* 0x000fc400078ef832 */
[----:B------:R-:W-:Y:S02]  /*7590*/  LEA.HI.X R85, R43, R117, R42, 0x1, P6 ;  /* 0x000000752b557211 */ /* 0x000fe400030f0c2a */
[----:B------:R-:W-:Y:S02]  /*75a0*/  SHF.R.S32.HI R42, RZ, 0x1f, R41 ;  /* 0x0000001fff2a7819 */ /* 0x000fe40000011429 */
[----:B------:R-:W-:Y:S02]  /*75b0*/  LOP3.LUT R40, R40, R229, RZ, 0x3c, !PT ;  /* 0x000000e528287212 */ /* 0x000fe400078e3cff */
[----:B------:R-:W-:Y:S02]  /*75c0*/  LEA.HI R42, R42, R41, RZ, 0x3 ;  /* 0x000000292a2a7211 */ /* 0x000fe400078f18ff */
[----:B------:R-:W-:Y:S02]  /*75d0*/  ISETP.NE.AND P0, PT, R48, RZ, PT ;  /* 0x000000ff3000720c */ /* 0x000fe40003f05270 */
[----:B------:R-:W-:-:S02]  /*75e0*/  SHF.R.S32.HI R42, RZ, 0x3, R42 ;  /* 0x00000003ff2a7819 */ /* 0x000fc4000001142a */
[----:B------:R-:W-:-:S03]  /*75f0*/  @!P5 LEA R86, P6, R134, R116, 0x1 ;  /* 0x000000748656d211 */ /* 0x000fc600078c08ff */
[----:B------:R-:W-:Y:S01]  /*7600*/  IMAD R42, R42, 0x1400, R228 ;  /* 0x000014002a2a7824 */ /* 0x000fe200078e02e4 */
[----:B------:R-:W-:Y:S02]  /*7610*/  @!P5 LEA.HI.X R87, R134, R117, R155, 0x1, P6 ;  /* 0x000000758657d211 */ /* 0x000fe400030f0c9b */
[----:B------:R-:W-:Y:S02]  /*7620*/  ISETP.GE.AND P6, PT, R213, R115, PT ;  /* 0x00000073d500720c */ /* 0x000fe40003fc6270 */
[----:B------:R-:W-:Y:S01]  /*7630*/  IADD3 R42, R42, R40, RZ ;  /* 0x000000282a2a7210 */ /* 0x000fe20007ffe0ff */
[----:B------:R-:W-:-:S04]  /*7640*/  IMAD R40, R19, 0x5000, R142 ;  /* 0x0000500013287824 */ /* 0x000fc800078e028e */
[----:B------:R-:W-:Y:S02]  /*7650*/  IMAD R48, R19, 0x5000, R42 ;  /* 0x0000500013307824 */ /* 0x000fe400078e022a */
[--C-:B------:R-:W-:Y:S02]  /*7660*/  IMAD R40, R40, 0x2, R18.reuse ;  /* 0x0000000228287824 */ /* 0x100fe400078e0212 */
[----:B------:R-:W-:-:S04]  /*7670*/  IMAD R48, R48, 0x2, R18 ;  /* 0x0000000230307824 */ /* 0x000fc800078e0212 */
[----:B------:R-:W0:Y:S04]  /*7680*/  LDS.128 R40, [R40+0x24400] ;  /* 0x0244000028287984 */ /* 0x000e280000000c00 */
[----:B------:R-:W2:Y:S01]  /*7690*/  LDS.128 R48, [R48+0x24400] ;  /* 0x0244000030307984 */ /* 0x000ea20000000c00 */
[----:B------:R-:W-:Y:S05]  /*76a0*/  @P6 BRA `(.L_x_729) ;  /* 0x0000000400686947 */ /* 0x000fea0003800000 */
[--C-:B------:R-:W-:Y:S01]  /*76b0*/  SHF.R.U64 R36, R36, 0x10, R37.reuse ;  /* 0x0000001024247819 */ /* 0x100fe20000001225 */
[----:B------:R-:W-:Y:S01]  /*76c0*/  HADD2.F32 R89, -RZ, R181.H1_H1 ;  /* 0x300000b5ff597230 */ /* 0x000fe20000004100 */
[----:B------:R-:W-:Y:S02]  /*76d0*/  SHF.R.U32.HI R88, RZ, 0x10, R37 ;  /* 0x00000010ff587819 */ /* 0x000fe40000011625 */
[--C-:B------:R-:W-:Y:S02]  /*76e0*/  SHF.R.U64 R37, R44, 0x10, R45.reuse ;  /* 0x000000102c257819 */ /* 0x100fe4000000122d */
[----:B------:R-:W-:Y:S01]  /*76f0*/  SHF.R.U32.HI R44, RZ, 0x10, R45 ;  /* 0x00000010ff2c7819 */ /* 0x000fe2000001162d */
[----:B------:R-:W-:Y:S01]  /*7700*/  HADD2.F32 R134, -RZ, R88.H0_H0 ;  /* 0x20000058ff867230 */ /* 0x000fe20000004100 */
[--C-:B------:R-:W-:Y:S01]  /*7710*/  SHF.R.U64 R45, R46, 0x10, R47.reuse ;  /* 0x000000102e2d7819 */ /* 0x100fe2000000122f */
[----:B------:R-:W-:Y:S01]  /*7720*/  HADD2.F32 R37, -RZ, R37.H0_H0 ;  /* 0x20000025ff257230 */ /* 0x000fe20000004100 */
[----:B------:R-:W-:Y:S01]  /*7730*/  SHF.R.U32.HI R46, RZ, 0x10, R47 ;  /* 0x00000010ff2e7819 */ /* 0x000fe2000001162f */
[----:B------:R-:W-:Y:S01]  /*7740*/  HADD2.F32 R44, -RZ, R44.H0_H0 ;  /* 0x2000002cff2c7230 */ /* 0x000fe20000004100 */
[----:B--2---:R-:W-:Y:S01]  /*7750*/  MOV R47, R49 ;  /* 0x00000031002f7202 */ /* 0x004fe20000000f00 */
[----:B------:R-:W-:Y:S01]  /*7760*/  IMAD.MOV.U32 R49, RZ, RZ, R51 ;  /* 0x000000ffff317224 */ /* 0x000fe200078e0033 */
[--C-:B------:R-:W-:Y:S01]  /*7770*/  SHF.R.U64 R38, R38, 0x10, R39.reuse ;  /* 0x0000001026267819 */ /* 0x100fe20000001227 */
[----:B------:R-:W-:Y:S01]  /*7780*/  IMAD.MOV.U32 R51, RZ, RZ, R50 ;  /* 0x000000ffff337224 */ /* 0x000fe200078e0032 */
[----:B------:R-:W-:Y:S01]  /*7790*/  SHF.R.U32.HI R39, RZ, 0x10, R39 ;  /* 0x00000010ff277819 */ /* 0x000fe20000011627 */
[----:B------:R-:W-:-:S02]  /*77a0*/  HADD2.F32 R90, -RZ, R47.H0_H0 ;  /* 0x2000002fff5a7230 */ /* 0x000fc40000004100 */
[----:B------:R-:W-:Y:S02]  /*77b0*/  HADD2.F32 R91, -RZ, R47.H1_H1 ;  /* 0x3000002fff5b7230 */ /* 0x000fe40000004100 */
[----:B------:R-:W-:Y:S02]  /*77c0*/  HADD2.F32 R50, -RZ, R181.H0_H0 ;  /* 0x200000b5ff327230 */ /* 0x000fe40000004100 */
[--C-:B0-----:R-:W-:Y:S02]  /*77d0*/  HADD2.F32 R47, -RZ, R41.reuse.H0_H0 ;  /* 0x20000029ff2f7230 */ /* 0x101fe40000004100 */
[----:B------:R-:W-:Y:S02]  /*77e0*/  HADD2.F32 R41, -RZ, R41.H1_H1 ;  /* 0x30000029ff297230 */ /* 0x000fe40000004100 */
[CC--:B------:R-:W-:Y:S01]  /*77f0*/  FMUL.FTZ R88, R90.reuse, R50.reuse ;  /* 0x000000325a587220 */ /* 0x0c0fe20000410000 */
[----:B------:R-:W-:Y:S02]  /*7800*/  HADD2.F32 R46, -RZ, R46.H0_H0 ;  /* 0x2000002eff2e7230 */ /* 0x000fe40000004100 */
[----:B------:R-:W-:Y:S01]  /*7810*/  FMUL.FTZ R135, R47, R50 ;  /* 0x000000322f877220 */ /* 0x000fe20000410000 */
[-C--:B------:R-:W-:Y:S01]  /*7820*/  FMUL.FTZ R50, R91, R44.reuse ;  /* 0x0000002c5b327220 */ /* 0x080fe20000410000 */
[-C--:B------:R-:W-:Y:S01]  /*7830*/  FFMA.FTZ R88, R47, R89.reuse, -R88 ;  /* 0x000000592f587223 */ /* 0x080fe20000010858 */
[C---:B------:R-:W-:Y:S01]  /*7840*/  FMUL.FTZ R44, R41.reuse, R44 ;  /* 0x0000002c292c7220 */ /* 0x040fe20000410000 */
[----:B------:R-:W-:Y:S01]  /*7850*/  FFMA.FTZ R135, R90, R89, R135 ;  /* 0x000000595a877223 */ /* 0x000fe20000010087 */
[----:B------:R-:W-:Y:S01]  /*7860*/  FFMA.FTZ R50, R41, R134, -R50 ;  /* 0x0000008629327223 */ /* 0x000fe20000010832 */
[----:B------:R-:W-:-:S02]  /*7870*/  HADD2.F32 R89, -RZ, R49.H0_H0 ;  /* 0x20000031ff597230 */ /* 0x000fc40000004100 */
[----:B------:R-:W-:Y:S01]  /*7880*/  FFMA.FTZ R44, R91, R134, R44 ;  /* 0x000000865b2c7223 */ /* 0x000fe2000001002c */
[----:B------:R-:W-:Y:S02]  /*7890*/  HADD2.F32 R90, -RZ, R49.H1_H1 ;  /* 0x30000031ff5a7230 */ /* 0x000fe40000004100 */
[----:B------:R-:W-:Y:S01]  /*78a0*/  HADD2.F32 R41, -RZ, R177.H0_H0 ;  /* 0x200000b1ff297230 */ /* 0x000fe20000004100 */
[----:B------:R-:W-:Y:S01]  /*78b0*/  F2FP.F16.F32.PACK_AB R50, R50, R88 ;  /* 0x000000583232723e */ /* 0x000fe200000000ff */
[----:B------:R-:W-:Y:S01]  /*78c0*/  HADD2.F32 R49, -RZ, R43.H0_H0 ;  /* 0x2000002bff317230 */ /* 0x000fe20000004100 */
[----:B------:R-:W-:Y:S01]  /*78d0*/  F2FP.F16.F32.PACK_AB R44, R44, R135 ;  /* 0x000000872c2c723e */ /* 0x000fe200000000ff */
[----:B------:R-:W-:Y:S02]  /*78e0*/  HADD2.F32 R91, -RZ, R39.H0_H0 ;  /* 0x20000027ff5b7230 */ /* 0x000fe40000004100 */
[----:B------:R-:W-:Y:S01]  /*78f0*/  FMUL.FTZ R39, R89, R41 ;  /* 0x0000002959277220 */ /* 0x000fe20000410000 */
[----:B------:R-:W-:-:S02]  /*7900*/  HADD2.F32 R47, -RZ, R177.H1_H1 ;  /* 0x300000b1ff2f7230 */ /* 0x000fc40000004100 */
[C---:B------:R-:W-:Y:S01]  /*7910*/  FMUL.FTZ R134, R49.reuse, R41 ;  /* 0x0000002931867220 */ /* 0x040fe20000410000 */
[----:B------:R-:W-:Y:S02]  /*7920*/  HADD2.F32 R43, -RZ, R43.H1_H1 ;  /* 0x3000002bff2b7230 */ /* 0x000fe40000004100 */
[-C--:B------:R-:W-:Y:S01]  /*7930*/  FMUL.FTZ R41, R90, R46.reuse ;  /* 0x0000002e5a297220 */ /* 0x080fe20000410000 */
[----:B------:R-:W-:Y:S02]  /*7940*/  HADD2.F32 R45, -RZ, R45.H0_H0 ;  /* 0x2000002dff2d7230 */ /* 0x000fe40000004100 */
[-C--:B------:R-:W-:Y:S01]  /*7950*/  FFMA.FTZ R39, R49, R47.reuse, -R39 ;  /* 0x0000002f31277223 */ /* 0x080fe20000010827 */
[----:B------:R-:W-:Y:S01]  /*7960*/  FFMA.FTZ R134, R89, R47, R134 ;  /* 0x0000002f59867223 */ /* 0x000fe20000010086 */
[C---:B------:R-:W-:Y:S01]  /*7970*/  FMUL.FTZ R46, R43.reuse, R46 ;  /* 0x0000002e2b2e7220 */ /* 0x040fe20000410000 */
[----:B------:R-:W-:Y:S01]  /*7980*/  FFMA.FTZ R41, R43, R91, -R41 ;  /* 0x0000005b2b297223 */ /* 0x000fe20000010829 */
[----:B------:R-:W-:-:S02]  /*7990*/  HADD2.F32 R43, -RZ, R176.H0_H0 ;  /* 0x200000b0ff2b7230 */ /* 0x000fc40000004100 */
[----:B------:R-:W-:Y:S02]  /*79a0*/  HADD2.F32 R89, -RZ, R48.H0_H0 ;  /* 0x20000030ff597230 */ /* 0x000fe40000004100 */
[----:B------:R-:W-:Y:S01]  /*79b0*/  FFMA.FTZ R46, R90, R91, R46 ;  /* 0x0000005b5a2e7223 */ /* 0x000fe2000001002e */
[----:B------:R-:W-:Y:S01]  /*79c0*/  HADD2.F32 R49, -RZ, R40.H0_H0 ;  /* 0x20000028ff317230 */ /* 0x000fe20000004100 */
[----:B------:R-:W-:Y:S01]  /*79d0*/  F2FP.F16.F32.PACK_AB R39, R41, R39 ;  /* 0x000000272927723e */ /* 0x000fe200000000ff */
[----:B------:R-:W-:Y:S02]  /*79e0*/  HADD2.F32 R48, -RZ, R48.H1_H1 ;  /* 0x30000030ff307230 */ /* 0x000fe40000004100 */
[----:B------:R-:W-:Y:S02]  /*79f0*/  HADD2.F32 R40, -RZ, R40.H1_H1 ;  /* 0x30000028ff287230 */ /* 0x000fe40000004100 */
[----:B------:R-:W-:Y:S01]  /*7a00*/  FMUL.FTZ R91, R49, R43 ;  /* 0x0000002b315b7220 */ /* 0x000fe20000410000 */
[----:B------:R-:W-:-:S02]  /*7a10*/  HADD2.F32 R90, -RZ, R36.H0_H0 ;  /* 0x20000024ff5a7230 */ /* 0x000fc40000004100 */
[----:B------:R-:W-:Y:S01]  /*7a20*/  FMUL.FTZ R36, R89, R43 ;  /* 0x0000002b59247220 */ /* 0x000fe20000410000 */
[----:B------:R-:W-:Y:S02]  /*7a30*/  HADD2.F32 R47, -RZ, R176.H1_H1 ;  /* 0x300000b0ff2f7230 */ /* 0x000fe40000004100 */
[-C--:B------:R-:W-:Y:S01]  /*7a40*/  FMUL.FTZ R43, R48, R37.reuse ;  /* 0x00000025302b7220 */ /* 0x080fe20000410000 */
[----:B------:R-:W-:Y:S01]  /*7a50*/  FMUL.FTZ R37, R40, R37 ;  /* 0x0000002528257220 */ /* 0x000fe20000410000 */
[----:B------:R-:W-:Y:S01]  /*7a60*/  F2FP.F16.F32.PACK_AB R46, R46, R134 ;  /* 0x000000862e2e723e */ /* 0x000fe200000000ff */
[----:B------:R-:W-:Y:S02]  /*7a70*/  IMAD.MOV.U32 R41, RZ, RZ, R50 ;  /* 0x000000ffff297224 */ /* 0x000fe400078e0032 */
[-C--:B------:R-:W-:Y:S01]  /*7a80*/  FFMA.FTZ R36, R49, R47.reuse, -R36 ;  /* 0x0000002f31247223 */ /* 0x080fe20000010824 */
[----:B------:R-:W-:Y:S01]  /*7a90*/  FFMA.FTZ R91, R89, R47, R91 ;  /* 0x0000002f595b7223 */ /* 0x000fe2000001005b */
[----:B------:R-:W-:Y:S01]  /*7aa0*/  FFMA.FTZ R48, R48, R90, R37 ;  /* 0x0000005a30307223 */ /* 0x000fe20000010025 */
[----:B------:R-:W-:-:S02]  /*7ab0*/  HADD2.F32 R37, -RZ, R175.H0_H0 ;  /* 0x200000afff257230 */ /* 0x000fc40000004100 */
[----:B------:R-:W-:Y:S01]  /*7ac0*/  FFMA.FTZ R43, R40, R90, -R43 ;  /* 0x0000005a282b7223 */ /* 0x000fe2000001082b */
[--C-:B------:R-:W-:Y:S02]  /*7ad0*/  HADD2.F32 R49, -RZ, R51.reuse.H0_H0 ;  /* 0x20000033ff317230 */ /* 0x100fe40000004100 */
[--C-:B------:R-:W-:Y:S01]  /*7ae0*/  HADD2.F32 R47, -RZ, R42.reuse.H0_H0 ;  /* 0x2000002aff2f7230 */ /* 0x100fe20000004100 */
[----:B------:R-:W-:Y:S01]  /*7af0*/  F2FP.F16.F32.PACK_AB R48, R48, R91 ;  /* 0x0000005b3030723e */ /* 0x000fe200000000ff */
[----:B------:R-:W-:Y:S01]  /*7b00*/  HADD2.F32 R51, -RZ, R51.H1_H1 ;  /* 0x30000033ff337230 */ /* 0x000fe20000004100 */
[----:B------:R-:W-:Y:S01]  /*7b10*/  F2FP.F16.F32.PACK_AB R36, R43, R36 ;  /* 0x000000242b24723e */ /* 0x000fe200000000ff */
[----:B------:R-:W-:Y:S02]  /*7b20*/  HADD2.F32 R42, -RZ, R42.H1_H1 ;  /* 0x3000002aff2a7230 */ /* 0x000fe40000004100 */
[----:B------:R-:W-:Y:S01]  /*7b30*/  FMUL.FTZ R90, R47, R37 ;  /* 0x000000252f5a7220 */ /* 0x000fe20000410000 */
[----:B------:R-:W-:-:S02]  /*7b40*/  HADD2.F32 R89, -RZ, R38.H0_H0 ;  /* 0x20000026ff597230 */ /* 0x000fc40000004100 */
[----:B------:R-:W-:Y:S01]  /*7b50*/  FMUL.FTZ R38, R49, R37 ;  /* 0x0000002531267220 */ /* 0x000fe20000410000 */
[----:B------:R-:W-:Y:S02]  /*7b60*/  HADD2.F32 R40, -RZ, R175.H1_H1 ;  /* 0x300000afff287230 */ /* 0x000fe40000004100 */
[-C--:B------:R-:W-:Y:S01]  /*7b70*/  FMUL.FTZ R37, R51, R45.reuse ;  /* 0x0000002d33257220 */ /* 0x080fe20000410000 */
[C---:B------:R-:W-:Y:S01]  /*7b80*/  FMUL.FTZ R45, R42.reuse, R45 ;  /* 0x0000002d2a2d7220 */ /* 0x040fe20000410000 */
[----:B------:R-:W-:Y:S02]  /*7b90*/  IMAD.MOV.U32 R43, RZ, RZ, R39 ;  /* 0x000000ffff2b7224 */ /* 0x000fe400078e0027 */
[-C--:B------:R-:W-:Y:S01]  /*7ba0*/  FFMA.FTZ R90, R49, R40.reuse, R90 ;  /* 0x00000028315a7223 */ /* 0x080fe2000001005a */
[-C--:B------:R-:W-:Y:S01]  /*7bb0*/  FFMA.FTZ R45, R51, R89.reuse, R45 ;  /* 0x00000059332d7223 */ /* 0x080fe2000001002d */
[----:B------:R-:W-:Y:S01]  /*7bc0*/  FFMA.FTZ R38, R47, R40, -R38 ;  /* 0x000000282f267223 */ /* 0x000fe20000010826 */
[----:B------:R-:W-:Y:S01]  /*7bd0*/  FFMA.FTZ R37, R42, R89, -R37 ;  /* 0x000000592a257223 */ /* 0x000fe20000010825 */
[----:B------:R-:W-:Y:S01]  /*7be0*/  MOV R40, R36 ;  /* 0x0000002400287202 */ /* 0x000fe20000000f00 */
[----:B------:R-:W-:Y:S01]  /*7bf0*/  IMAD.MOV.U32 R49, RZ, RZ, R44 ;  /* 0x000000ffff317224 */ /* 0x000fe200078e002c */
[----:B------:R-:W-:-:S02]  /*7c00*/  F2FP.F16.F32.PACK_AB R45, R45, R90 ;  /* 0x0000005a2d2d723e */ /* 0x000fc400000000ff */
[----:B------:R-:W-:Y:S02]  /*7c10*/  F2FP.F16.F32.PACK_AB R37, R37, R38 ;  /* 0x000000262525723e */ /* 0x000fe400000000ff */
[----:B------:R-:W-:Y:S01]  /*7c20*/  MOV R51, R46 ;  /* 0x0000002e00337202 */ /* 0x000fe20000000f00 */
[----:B------:R-:W-:Y:S01]  /*7c30*/  IMAD.MOV.U32 R50, RZ, RZ, R45 ;  /* 0x000000ffff327224 */ /* 0x000fe200078e002d */
[----:B------:R-:W-:-:S07]  /*7c40*/  MOV R42, R37 ;  /* 0x00000025002a7202 */ /* 0x000fce0000000f00 */
.L_x_729:
[----:B------:R-:W-:Y:S05]  /*7c50*/  BSYNC B2 ;  /* 0x0000000000027941 */ /* 0x000fea0003800000 */
.L_x_728:
[----:B------:R-:W-:Y:S02]  /*7c60*/  ULDC.64 UR4, c[0x0][0x208] ;  /* 0x0000820000047ab9 */ /* 0x000fe40000000a00 */
[----:B0-----:R3:W-:Y:S04]  /*7c70*/  STG.E.128 desc[UR4][R84.64], R40 ;  /* 0x0000002854007986 */ /* 0x0017e8000c101d04 */
[----:B--2---:R3:W-:Y:S02]  /*7c80*/  @!P5 STG.E.128 desc[UR4][R86.64], R48 ;  /* 0x000000305600d986 */ /* 0x0047e4000c101d04 */
.L_x_723:
[----:B------:R-:W-:Y:S05]  /*7c90*/  BSYNC B1 ;  /* 0x0000000000017941 */ /* 0x000fea0003800000 */
.L_x_722:
[----:B------:R-:W-:Y:S04]  /*7ca0*/  BSSY B1, `(.L_x_730) ;  /* 0x00000fc000017945 */ /* 0x000fe80003800000 */
[----:B------:R-:W-:Y:S05]  /*7cb0*/  @P3 BRA `(.L_x_731) ;  /* 0x0000000c00e83947 */ /* 0x000fea0003800000 */
[----:B------:R-:W-:Y:S01]  /*7cc0*/  ISETP.NE.AND P3, PT, R26, RZ, PT ;  /* 0x000000ff1a00720c */ /* 0x000fe20003f65270 */
[----:B------:R-:W-:Y:S01]  /*7cd0*/  VIADD R37, R212, 0x20 ;  /* 0x00000020d4257836 */ /* 0x000fe20000000000 */
[----:B------:R-:W-:Y:S01]  /*7ce0*/  BSSY B2, `(.L_x_732) ;  /* 0x000007e000027945 */ /* 0x000fe20003800000 */
[-C--:B--2---:R-:W-:Y:S02]  /*7cf0*/  IMAD R36, R147, R122.reuse, RZ ;  /* 0x0000007a93247224 */ /* 0x084fe400078e02ff */
[----:B------:R-:W-:-:S04]  /*7d00*/  IMAD.WIDE.U32 R44, R37, R122, R124 ;  /* 0x0000007a252c7225 */ /* 0x000fc800078e007c */
[----:B------:R-:W-:-:S04]  /*7d10*/  IMAD R37, R37, R123, R36 ;  /* 0x0000007b25257224 */ /* 0x000fc800078e0224 */
[----:B---3--:R-:W-:Y:S01]  /*7d20*/  IMAD.IADD R50, R45, 0x1, R37 ;  /* 0x000000012d327824 */ /* 0x008fe200078e0225 */
[----:B------:R-:W-:Y:S06]  /*7d30*/  @!P3 BRA `(.L_x_733) ;  /* 0x0000000400e0b947 */ /* 0x000fec0003800000 */
[----:B------:R-:W-:Y:S01]  /*7d40*/  SEL R36, R118, R148, !P0 ;  /* 0x0000009476247207 */ /* 0x000fe20004000000 */
[----:B------:R-:W-:Y:S01]  /*7d50*/  BSSY B3, `(.L_x_734) ;  /* 0x0000073000037945 */ /* 0x000fe20003800000 */
[----:B------:R-:W-:Y:S02]  /*7d60*/  IADD3 R38, P3, P5, R96, R44, R13 ;  /* 0x0000002c60267210 */ /* 0x000fe40007d7e00d */
[----:B------:R-:W-:Y:S02]  /*7d70*/  SHF.R.S32.HI R37, RZ, 0x1f, R36 ;  /* 0x0000001fff257819 */ /* 0x000fe40000011424 */
[----:B------:R-:W-:Y:S02]  /*7d80*/  IADD3.X R40, R92, R50, R7, P3, P5 ;  /* 0x000000325c287210 */ /* 0x000fe40001fea407 */
[----:B------:R-:W-:Y:S02]  /*7d90*/  LEA.HI R37, R37, R36, RZ, 0x4 ;  /* 0x0000002425257211 */ /* 0x000fe400078f20ff */
[----:B------:R-:W-:-:S02]  /*7da0*/  SHF.R.U32.HI R46, RZ, 0x3, R223 ;  /* 0x00000003ff2e7819 */ /* 0x000fc400000116df */
[----:B------:R-:W-:-:S04]  /*7db0*/  LEA.HI.SX32 R41, R37, R14, 0x1c ;  /* 0x0000000e25297211 */ /* 0x000fc800078fe2ff */
[----:B------:R-:W-:Y:S02]  /*7dc0*/  SHF.L.U32 R39, R41, 0x3, RZ ;  /* 0x0000000329277819 */ /* 0x000fe400000006ff */
[----:B------:R-:W-:Y:S02]  /*7dd0*/  SHF.R.S32.HI R42, RZ, 0x1f, R41 ;  /* 0x0000001fff2a7819 */ /* 0x000fe40000011429 */
[----:B------:R-:W-:Y:S02]  /*7de0*/  ISETP.GE.AND P3, PT, R39, R145, PT ;  /* 0x000000912700720c */ /* 0x000fe40003f66270 */
[----:B------:R-:W-:-:S04]  /*7df0*/  LEA.HI R42, R42, R41, RZ, 0x3 ;  /* 0x000000292a2a7211 */ /* 0x000fc800078f18ff */
[----:B------:R-:W-:-:S05]  /*7e00*/  SHF.R.S32.HI R42, RZ, 0x3, R42 ;  /* 0x00000003ff2a7819 */ /* 0x000fca000001142a */
[----:B------:R-:W-:Y:S02]  /*7e10*/  IMAD R41, R42, 0x1400, R225 ;  /* 0x000014002a297824 */ /* 0x000fe400078e02e1 */
[--C-:B------:R-:W-:Y:S02]  /*7e20*/  @!P3 SHF.R.S32.HI R43, RZ, 0x1f, R39.reuse ;  /* 0x0000001fff2bb819 */ /* 0x100fe40000011427 */
[--C-:B------:R-:W-:Y:S02]  /*7e30*/  @!P3 IADD3 R37, P5, P6, R96, R44, R39.reuse ;  /* 0x0000002c6025b210 */ /* 0x100fe40007ebe027 */
[----:B------:R-:W-:Y:S02]  /*7e40*/  LOP3.LUT R39, R223, 0x38, R39, 0xf8, !PT ;  /* 0x00000038df277812 */ /* 0x000fe400078ef827 */
[----:B------:R-:W-:Y:S02]  /*7e50*/  @!P3 IADD3.X R36, R92, R50, R43, P5, P6 ;  /* 0x000000325c24b210 */ /* 0x000fe40002fec42b */
[----:B------:R-:W-:-:S02]  /*7e60*/  LOP3.LUT R42, R39, R46, RZ, 0x3c, !PT ;  /* 0x0000002e272a7212 */ /* 0x000fc400078e3cff */
[----:B------:R-:W-:-:S03]  /*7e70*/  LEA R46, P5, R38, R116, 0x1 ;  /* 0x00000074262e7211 */ /* 0x000fc600078a08ff */
[----:B------:R-:W-:Y:S01]  /*7e80*/  IMAD.IADD R42, R41, 0x1, R42 ;  /* 0x00000001292a7824 */ /* 0x000fe200078e022a */
[-C--:B------:R-:W-:Y:S01]  /*7e90*/  LEA.HI.X R47, R38, R117.reuse, R40, 0x1, P5 ;  /* 0x00000075262f7211 */ /* 0x080fe200028f0c28 */
[----:B------:R-:W-:Y:S01]  /*7ea0*/  IMAD R41, R19, 0x5000, R141 ;  /* 0x0000500013297824 */ /* 0x000fe200078e028d */
[----:B------:R-:W-:Y:S01]  /*7eb0*/  @!P3 LEA R48, P5, R37, R116, 0x1 ;  /* 0x000000742530b211 */ /* 0x000fe200078a08ff */
[----:B------:R-:W-:Y:S02]  /*7ec0*/  IMAD R39, R19, 0x5000, R42 ;  /* 0x0000500013277824 */ /* 0x000fe400078e022a */
[----:B------:R-:W-:Y:S01]  /*7ed0*/  IMAD R38, R41, 0x2, R18 ;  /* 0x0000000229267824 */ /* 0x000fe200078e0212 */
[----:B------:R-:W-:Y:S02]  /*7ee0*/  @!P3 LEA.HI.X R49, R37, R117, R36, 0x1, P5 ;  /* 0x000000752531b211 */ /* 0x000fe400028f0c24 */
[----:B------:R-:W-:Y:S02]  /*7ef0*/  LEA R40, R39, R18, 0x1 ;  /* 0x0000001227287211 */ /* 0x000fe400078e08ff */
[----:B------:R-:W-:Y:S01]  /*7f00*/  ISETP.GE.AND P5, PT, R16, R115, PT ;  /* 0x000000731000720c */ /* 0x000fe20003fa6270 */
[----:B------:R-:W2:Y:S04]  /*7f10*/  LDS.128 R36, [R38+0x24400] ;  /* 0x0244000026247984 */ /* 0x000ea80000000c00 */
[----:B------:R-:W3:Y:S08]  /*7f20*/  LDS.128 R40, [R40+0x24400] ;  /* 0x0244000028287984 */ /* 0x000ef00000000c00 */
[----:B------:R-:W-:Y:S05]  /*7f30*/  @P5 BRA `(.L_x_735) ;  /* 0x0000000400505947 */ /* 0x000fea0003800000 */
[--C-:B------:R-:W-:Y:S01]  /*7f40*/  SHF.R.U64 R51, R56, 0x10, R57.reuse ;  /* 0x0000001038337819 */ /* 0x100fe20000001239 */
[--C-:B0--3--:R-:W-:Y:S01]  /*7f50*/  HADD2.F32 R85, -RZ, R41.reuse.H0_H0 ;  /* 0x20000029ff557230 */ /* 0x109fe20000004100 */
[----:B------:R-:W-:Y:S01]  /*7f60*/  SHF.R.U32.HI R57, RZ, 0x10, R57 ;  /* 0x00000010ff397819 */ /* 0x000fe20000011639 */
[----:B------:R-:W-:Y:S01]  /*7f70*/  HADD2.F32 R86, -RZ, R41.H1_H1 ;  /* 0x30000029ff567230 */ /* 0x000fe20000004100 */
[--C-:B------:R-:W-:Y:S01]  /*7f80*/  SHF.R.U64 R56, R64, 0x10, R65.reuse ;  /* 0x0000001040387819 */ /* 0x100fe20000001241 */
[----:B------:R-:W-:Y:S01]  /*7f90*/  HADD2.F32 R84, -RZ, R174.H0_H0 ;  /* 0x200000aeff547230 */ /* 0x000fe20000004100 */
[----:B------:R-:W-:Y:S01]  /*7fa0*/  SHF.R.U32.HI R64, RZ, 0x10, R65 ;  /* 0x00000010ff407819 */ /* 0x000fe20000011641 */
[----:B--2---:R-:W-:Y:S01]  /*7fb0*/  HADD2.F32 R41, -RZ, R37.H0_H0 ;  /* 0x20000025ff297230 */ /* 0x004fe20000004100 */
[--C-:B------:R-:W-:Y:S01]  /*7fc0*/  SHF.R.U64 R65, R66, 0x10, R67.reuse ;  /* 0x0000001042417819 */ /* 0x100fe20000001243 */
[----:B------:R-:W-:Y:S01]  /*7fd0*/  HADD2.F32 R87, -RZ, R57.H0_H0 ;  /* 0x20000039ff577230 */ /* 0x000fe20000004100 */
[----:B------:R-:W-:Y:S01]  /*7fe0*/  SHF.R.U32.HI R66, RZ, 0x10, R67 ;  /* 0x00000010ff427819 */ /* 0x000fe20000011643 */
[----:B------:R-:W-:-:S02]  /*7ff0*/  HADD2.F32 R67, -RZ, R173.H0_H0 ;  /* 0x200000adff437230 */ /* 0x000fc40000004100 */
[-C--:B------:R-:W-:Y:S01]  /*8000*/  FMUL.FTZ R57, R85, R84.reuse ;  /* 0x0000005455397220 */ /* 0x080fe20000410000 */
[----:B------:R-:W-:Y:S02]  /*8010*/  HADD2.F32 R64, -RZ, R64.H0_H0 ;  /* 0x20000040ff407230 */ /* 0x000fe40000004100 */
[C---:B------:R-:W-:Y:S01]  /*8020*/  FMUL.FTZ R88, R41.reuse, R84 ;  /* 0x0000005429587220 */ /* 0x040fe20000410000 */
[----:B------:R-:W-:Y:S01]  /*8030*/  HADD2.F32 R37, -RZ, R37.H1_H1 ;  /* 0x30000025ff257230 */ /* 0x000fe20000004100 */
[----:B------:R-:W-:Y:S01]  /*8040*/  SHF.R.U64 R58, R58, 0x10, R59 ;  /* 0x000000103a3a7819 */ /* 0x000fe2000000123b */
[-C--:B------:R-:W-:Y:S01]  /*8050*/  FFMA.FTZ R57, R41, R67.reuse, -R57 ;  /* 0x0000004329397223 */ /* 0x080fe20000010839 */
[----:B------:R-:W-:Y:S01]  /*8060*/  SHF.R.U32.HI R59, RZ, 0x10, R59 ;  /* 0x00000010ff3b7819 */ /* 0x000fe2000001163b */
[----:B------:R-:W-:Y:S01]  /*8070*/  FFMA.FTZ R88, R85, R67, R88 ;  /* 0x0000004355587223 */ /* 0x000fe20000010058 */
[----:B------:R-:W-:Y:S01]  /*8080*/  FMUL.FTZ R84, R86, R64 ;  /* 0x0000004056547220 */ /* 0x000fe20000410000 */
[----:B------:R-:W-:-:S02]  /*8090*/  HADD2.F32 R173, -RZ, R173.H1_H1 ;  /* 0x300000adffad7230 */ /* 0x000fc40000004100 */
[C---:B------:R-:W-:Y:S01]  /*80a0*/  FMUL.FTZ R64, R37.reuse, R64 ;  /* 0x0000004025407220 */ /* 0x040fe20000410000 */
[--C-:B------:R-:W-:Y:S02]  /*80b0*/  HADD2.F32 R41, -RZ, R43.reuse.H0_H0 ;  /* 0x2000002bff297230 */ /* 0x100fe40000004100 */
[-C--:B------:R-:W-:Y:S01]  /*80c0*/  FFMA.FTZ R84, R37, R87.reuse, -R84 ;  /* 0x0000005725547223 */ /* 0x080fe20000010854 */
[----:B------:R-:W-:Y:S02]  /*80d0*/  HADD2.F32 R67, -RZ, R43.H1_H1 ;  /* 0x3000002bff437230 */ /* 0x000fe40000004100 */
[----:B------:R-:W-:Y:S01]  /*80e0*/  FFMA.FTZ R64, R86, R87, R64 ;  /* 0x0000005756407223 */ /* 0x000fe20000010040 */
[----:B------:R-:W-:Y:S02]  /*80f0*/  HADD2.F32 R43, -RZ, R39.H0_H0 ;  /* 0x20000027ff2b7230 */ /* 0x000fe40000004100 */
[----:B------:R-:W-:Y:S01]  /*8100*/  HADD2.F32 R66, -RZ, R66.H0_H0 ;  /* 0x20000042ff427230 */ /* 0x000fe20000004100 */
[----:B------:R-:W-:Y:S01]  /*8110*/  F2FP.F16.F32.PACK_AB R57, R84, R57 ;  /* 0x000000395439723e */ /* 0x000fe200000000ff */
[----:B------:R-:W-:-:S02]  /*8120*/  HADD2.F32 R85, -RZ, R59.H0_H0 ;  /* 0x2000003bff557230 */ /* 0x000fc40000004100 */
[-C--:B------:R-:W-:Y:S01]  /*8130*/  FMUL.FTZ R59, R41, R173.reuse ;  /* 0x000000ad293b7220 */ /* 0x080fe20000410000 */
[----:B------:R-:W-:Y:S02]  /*8140*/  HADD2.F32 R37, -RZ, R171.H1_H1 ;  /* 0x300000abff257230 */ /* 0x000fe40000004100 */
[----:B------:R-:W-:Y:S01]  /*8150*/  FMUL.FTZ R173, R43, R173 ;  /* 0x000000ad2bad7220 */ /* 0x000fe20000410000 */
[----:B------:R-:W-:Y:S02]  /*8160*/  HADD2.F32 R39, -RZ, R39.H1_H1 ;  /* 0x30000027ff277230 */ /* 0x000fe40000004100 */
[-C--:B------:R-:W-:Y:S01]  /*8170*/  FMUL.FTZ R86, R67, R66.reuse ;  /* 0x0000004243567220 */ /* 0x080fe20000410000 */
[----:B------:R-:W-:Y:S02]  /*8180*/  HADD2.F32 R56, -RZ, R56.H0_H0 ;  /* 0x20000038ff387230 */ /* 0x000fe40000004100 */
[-C--:B------:R-:W-:Y:S01]  /*8190*/  FFMA.FTZ R59, R43, R37.reuse, -R59 ;  /* 0x000000252b3b7223 */ /* 0x080fe2000001083b */
[----:B------:R-:W-:Y:S01]  /*81a0*/  FFMA.FTZ R173, R41, R37, R173 ;  /* 0x0000002529ad7223 */ /* 0x000fe200000100ad */
[C---:B------:R-:W-:Y:S01]  /*81b0*/  FMUL.FTZ R66, R39.reuse, R66 ;  /* 0x0000004227427220 */ /* 0x040fe20000410000 */
[----:B------:R-:W-:Y:S01]  /*81c0*/  FFMA.FTZ R86, R39, R85, -R86 ;  /* 0x0000005527567223 */ /* 0x000fe20000010856 */
[----:B------:R-:W-:Y:S01]  /*81d0*/  HADD2.F32 R37, -RZ, R172.H0_H0 ;  /* 0x200000acff257230 */ /* 0x000fe20000004100 */
[----:B------:R-:W-:Y:S01]  /*81e0*/  F2FP.F16.F32.PACK_AB R64, R64, R88 ;  /* 0x000000584040723e */ /* 0x000fe200000000ff */
[----:B------:R-:W-:-:S02]  /*81f0*/  HADD2.F32 R41, -RZ, R40.H0_H0 ;  /* 0x20000028ff297230 */ /* 0x000fc40000004100 */
[----:B------:R-:W-:Y:S01]  /*8200*/  FFMA.FTZ R66, R67, R85, R66 ;  /* 0x0000005543427223 */ /* 0x000fe20000010042 */
[----:B------:R-:W-:Y:S02]  /*8210*/  HADD2.F32 R39, -RZ, R36.H0_H0 ;  /* 0x20000024ff277230 */ /* 0x000fe40000004100 */
[----:B------:R-:W-:Y:S02]  /*8220*/  HADD2.F32 R40, -RZ, R40.H1_H1 ;  /* 0x30000028ff287230 */ /* 0x000fe40000004100 */
[-C--:B------:R-:W-:Y:S01]  /*8230*/  FMUL.FTZ R43, R41, R37.reuse ;  /* 0x00000025292b7220 */ /* 0x080fe20000410000 */
[----:B------:R-:W-:Y:S02]  /*8240*/  HADD2.F32 R171, -RZ, R171.H0_H0 ;  /* 0x200000abffab7230 */ /* 0x000fe40000004100 */
[----:B------:R-:W-:Y:S01]  /*8250*/  FMUL.FTZ R67, R39, R37 ;  /* 0x0000002527437220 */ /* 0x000fe20000410000 */
[----:B------:R-:W-:Y:S02]  /*8260*/  HADD2.F32 R36, -RZ, R36.H1_H1 ;  /* 0x30000024ff247230 */ /* 0x000fe40000004100 */
[----:B------:R-:W-:Y:S01]  /*8270*/  FMUL.FTZ R37, R40, R56 ;  /* 0x0000003828257220 */ /* 0x000fe20000410000 */
[----:B------:R-:W-:-:S02]  /*8280*/  HADD2.F32 R51, -RZ, R51.H0_H0 ;  /* 0x20000033ff337230 */ /* 0x000fc40000004100 */
[----:B------:R-:W-:Y:S01]  /*8290*/  FFMA.FTZ R43, R39, R171, -R43 ;  /* 0x000000ab272b7223 */ /* 0x000fe2000001082b */
[----:B------:R-:W-:Y:S02]  /*82a0*/  HADD2.F32 R39, -RZ, R42.H0_H0 ;  /* 0x2000002aff277230 */ /* 0x000fe40000004100 */
[C---:B------:R-:W-:Y:S01]  /*82b0*/  FMUL.FTZ R56, R36.reuse, R56 ;  /* 0x0000003824387220 */ /* 0x040fe20000410000 */
[----:B------:R-:W-:Y:S02]  /*82c0*/  HADD2.F32 R174, -RZ, R174.H1_H1 ;  /* 0x300000aeffae7230 */ /* 0x000fe40000004100 */
[----:B------:R-:W-:Y:S01]  /*82d0*/  FFMA.FTZ R37, R36, R51, -R37 ;  /* 0x0000003324257223 */ /* 0x000fe20000010825 */
[----:B------:R-:W-:Y:S02]  /*82e0*/  HADD2.F32 R65, -RZ, R65.H0_H0 ;  /* 0x20000041ff417230 */ /* 0x000fe40000004100 */
[----:B------:R-:W-:Y:S01]  /*82f0*/  FFMA.FTZ R67, R41, R171, R67 ;  /* 0x000000ab29437223 */ /* 0x000fe20000010043 */
[----:B------:R-:W-:-:S02]  /*8300*/  HADD2.F32 R36, -RZ, R38.H0_H0 ;  /* 0x20000026ff247230 */ /* 0x000fc40000004100 */
[----:B------:R-:W-:Y:S01]  /*8310*/  FFMA.FTZ R56, R40, R51, R56 ;  /* 0x0000003328387223 */ /* 0x000fe20000010038 */
[----:B------:R-:W-:Y:S02]  /*8320*/  HADD2.F32 R42, -RZ, R42.H1_H1 ;  /* 0x3000002aff2a7230 */ /* 0x000fe40000004100 */
[-C--:B------:R-:W-:Y:S01]  /*8330*/  FMUL.FTZ R40, R39, R174.reuse ;  /* 0x000000ae27287220 */ /* 0x080fe20000410000 */
[----:B------:R-:W-:Y:S02]  /*8340*/  HADD2.F32 R38, -RZ, R38.H1_H1 ;  /* 0x30000026ff267230 */ /* 0x000fe40000004100 */
[----:B------:R-:W-:Y:S01]  /*8350*/  FMUL.FTZ R174, R36, R174 ;  /* 0x000000ae24ae7220 */ /* 0x000fe20000410000 */
[----:B------:R-:W-:Y:S02]  /*8360*/  HADD2.F32 R172, -RZ, R172.H1_H1 ;  /* 0x300000acffac7230 */ /* 0x000fe40000004100 */
[----:B------:R-:W-:Y:S01]  /*8370*/  FMUL.FTZ R41, R42, R65 ;  /* 0x000000412a297220 */ /* 0x000fe20000410000 */
[----:B------:R-:W-:-:S02]  /*8380*/  HADD2.F32 R58, -RZ, R58.H0_H0 ;  /* 0x2000003aff3a7230 */ /* 0x000fc40000004100 */
[----:B------:R-:W-:Y:S01]  /*8390*/  FMUL.FTZ R65, R38, R65 ;  /* 0x0000004126417220 */ /* 0x000fe20000410000 */
[----:B------:R-:W-:Y:S01]  /*83a0*/  F2FP.F16.F32.PACK_AB R66, R66, R173 ;  /* 0x000000ad4242723e */ /* 0x000fe200000000ff */
[-C--:B------:R-:W-:Y:S01]  /*83b0*/  FFMA.FTZ R40, R36, R172.reuse, -R40 ;  /* 0x000000ac24287223 */ /* 0x080fe20000010828 */
[----:B------:R-:W-:Y:S01]  /*83c0*/  FFMA.FTZ R174, R39, R172, R174 ;  /* 0x000000ac27ae7223 */ /* 0x000fe200000100ae */
[-C--:B------:R-:W-:Y:S01]  /*83d0*/  FFMA.FTZ R41, R38, R58.reuse, -R41 ;  /* 0x0000003a26297223 */ /* 0x080fe20000010829 */
[----:B------:R-:W-:Y:S01]  /*83e0*/  FFMA.FTZ R65, R42, R58, R65 ;  /* 0x0000003a2a417223 */ /* 0x000fe20000010041 */
[----:B------:R-:W-:Y:S02]  /*83f0*/  F2FP.F16.F32.PACK_AB R67, R56, R67 ;  /* 0x000000433843723e */ /* 0x000fe400000000ff */
[----:B------:R-:W-:Y:S01]  /*8400*/  F2FP.F16.F32.PACK_AB R36, R37, R43 ;  /* 0x0000002b2524723e */ /* 0x000fe200000000ff */
[----:B------:R-:W-:Y:S01]  /*8410*/  IMAD.MOV.U32 R37, RZ, RZ, R57 ;  /* 0x000000ffff257224 */ /* 0x000fe200078e0039 */
[----:B------:R-:W-:Y:S01]  /*8420*/  F2FP.F16.F32.PACK_AB R38, R41, R40 ;  /* 0x000000282926723e */ /* 0x000fe200000000ff */
[----:B------:R-:W-:Y:S01]  /*8430*/  IMAD.MOV.U32 R40, RZ, RZ, R67 ;  /* 0x000000ffff287224 */ /* 0x000fe200078e0043 */
[----:B------:R-:W-:Y:S01]  /*8440*/  F2FP.F16.F32.PACK_AB R39, R86, R59 ;  /* 0x0000003b5627723e */ /* 0x000fe200000000ff */
[----:B------:R-:W-:Y:S01]  /*8450*/  IMAD.MOV.U32 R43, RZ, RZ, R66 ;  /* 0x000000ffff2b7224 */ /* 0x000fe200078e0042 */
[----:B------:R-:W-:-:S02]  /*8460*/  F2FP.F16.F32.PACK_AB R42, R65, R174 ;  /* 0x000000ae412a723e */ /* 0x000fc400000000ff */
[----:B------:R-:W-:-:S07]  /*8470*/  MOV R41, R64 ;  /* 0x0000004000297202 */ /* 0x000fce0000000f00 */
.L_x_735:
[----:B------:R-:W-:Y:S05]  /*8480*/  BSYNC B3 ;  /* 0x0000000000037941 */ /* 0x000fea0003800000 */
.L_x_734:
[----:B------:R-:W-:Y:S02]  /*8490*/  ULDC.64 UR4, c[0x0][0x208] ;  /* 0x0000820000047ab9 */ /* 0x000fe40000000a00 */
[----:B--2---:R2:W-:Y:S04]  /*84a0*/  STG.E.128 desc[UR4][R46.64], R36 ;  /* 0x000000242e007986 */ /* 0x0045e8000c101d04 */
[----:B---3--:R2:W-:Y:S02]  /*84b0*/  @!P3 STG.E.128 desc[UR4][R48.64], R40 ;  /* 0x000000283000b986 */ /* 0x0085e4000c101d04 */
.L_x_733:
[----:B------:R-:W-:Y:S05]  /*84c0*/  BSYNC B2 ;  /* 0x0000000000027941 */ /* 0x000fea0003800000 */
.L_x_732:
[----:B------:R-:W-:-:S13]  /*84d0*/  ISETP.NE.AND P3, PT, R10, RZ, PT ;  /* 0x000000ff0a00720c */ /* 0x000fda0003f65270 */
[----:B------:R-:W-:Y:S05]  /*84e0*/  @!P3 BRA `(.L_x_731) ;  /* 0x0000000400dcb947 */ /* 0x000fea0003800000 */
[----:B--2---:R-:W-:Y:S01]  /*84f0*/  SEL R36, R118, R148, !P1 ;  /* 0x0000009476247207 */ /* 0x004fe20004800000 */
[----:B------:R-:W-:Y:S01]  /*8500*/  BSSY B2, `(.L_x_736) ;  /* 0x0000072000027945 */ /* 0x000fe20003800000 */
[----:B------:R-:W-:Y:S02]  /*8510*/  IADD3 R40, P3, P5, R96, R44, R11 ;  /* 0x0000002c60287210 */ /* 0x000fe40007d7e00b */
[----:B------:R-:W-:Y:S02]  /*8520*/  SHF.R.S32.HI R37, RZ, 0x1f, R36 ;  /* 0x0000001fff257819 */ /* 0x000fe40000011424 */
[----:B------:R-:W-:Y:S02]  /*8530*/  IADD3.X R41, R92, R50, R6, P3, P5 ;  /* 0x000000325c297210 */ /* 0x000fe40001fea406 */
[----:B------:R-:W-:Y:S02]  /*8540*/  LEA.HI R37, R37, R36, RZ, 0x4 ;  /* 0x0000002425257211 */ /* 0x000fe400078f20ff */
[----:B------:R-:W-:-:S02]  /*8550*/  SHF.R.U32.HI R43, RZ, 0x3, R223 ;  /* 0x00000003ff2b7819 */ /* 0x000fc400000116df */
[----:B------:R-:W-:-:S04]  /*8560*/  LEA.HI.SX32 R37, R37, R12, 0x1c ;  /* 0x0000000c25257211 */ /* 0x000fc800078fe2ff */
[----:B------:R-:W-:Y:S01]  /*8570*/  SHF.R.S32.HI R42, RZ, 0x1f, R37 ;  /* 0x0000001fff2a7819 */ /* 0x000fe20000011425 */
[----:B------:R-:W-:-:S03]  /*8580*/  IMAD.SHL.U32 R36, R37, 0x8, RZ ;  /* 0x0000000825247824 */ /* 0x000fc600078e00ff */
[----:B------:R-:W-:Y:S02]  /*8590*/  LEA.HI R42, R42, R37, RZ, 0x3 ;  /* 0x000000252a2a7211 */ /* 0x000fe400078f18ff */
[----:B------:R-:W-:Y:S02]  /*85a0*/  ISETP.GE.AND P3, PT, R36, R145, PT ;  /* 0x000000912400720c */ /* 0x000fe40003f66270 */
[----:B------:R-:W-:-:S05]  /*85b0*/  SHF.R.S32.HI R42, RZ, 0x3, R42 ;  /* 0x00000003ff2a7819 */ /* 0x000fca000001142a */
[----:B------:R-:W-:-:S06]  /*85c0*/  IMAD R37, R42, 0x1400, R225 ;  /* 0x000014002a257824 */ /* 0x000fcc00078e02e1 */
[--C-:B------:R-:W-:Y:S02]  /*85d0*/  @!P3 SHF.R.S32.HI R39, RZ, 0x1f, R36.reuse ;  /* 0x0000001fff27b819 */ /* 0x100fe40000011424 */
[--C-:B------:R-:W-:Y:S02]  /*85e0*/  @!P3 IADD3 R38, P5, P6, R96, R44, R36.reuse ;  /* 0x0000002c6026b210 */ /* 0x100fe40007ebe024 */
[----:B------:R-:W-:Y:S02]  /*85f0*/  LOP3.LUT R36, R223, 0x38, R36, 0xf8, !PT ;  /* 0x00000038df247812 */ /* 0x000fe400078ef824 */
[----:B------:R-:W-:Y:S02]  /*8600*/  @!P3 IADD3.X R50, R92, R50, R39, P5, P6 ;  /* 0x000000325c32b210 */ /* 0x000fe40002fec427 */
[----:B------:R-:W-:Y:S02]  /*8610*/  LOP3.LUT R36, R36, R43, RZ, 0x3c, !PT ;  /* 0x0000002b24247212 */ /* 0x000fe400078e3cff */
[----:B------:R-:W-:-:S02]  /*8620*/  LEA R44, P5, R40, R116, 0x1 ;  /* 0x00000074282c7211 */ /* 0x000fc400078a08ff */
[----:B------:R-:W-:Y:S01]  /*8630*/  IADD3 R36, R37, R36, RZ ;  /* 0x0000002425247210 */ /* 0x000fe20007ffe0ff */
[C---:B------:R-:W-:Y:S01]  /*8640*/  IMAD R37, R19.reuse, 0x5000, R140 ;  /* 0x0000500013257824 */ /* 0x040fe200078e028c */
[-C--:B------:R-:W-:Y:S02]  /*8650*/  LEA.HI.X R45, R40, R117.reuse, R41, 0x1, P5 ;  /* 0x00000075282d7211 */ /* 0x080fe400028f0c29 */
[C---:B------:R-:W-:Y:S01]  /*8660*/  @!P3 LEA R46, P5, R38.reuse, R116, 0x1 ;  /* 0x00000074262eb211 */ /* 0x040fe200078a08ff */
[----:B------:R-:W-:Y:S02]  /*8670*/  IMAD R39, R19, 0x5000, R36 ;  /* 0x0000500013277824 */ /* 0x000fe400078e0224 */
[----:B------:R-:W-:Y:S01]  /*8680*/  IMAD R37, R37, 0x2, R18 ;  /* 0x0000000225257824 */ /* 0x000fe200078e0212 */
[----:B------:R-:W-:Y:S01]  /*8690*/  @!P3 LEA.HI.X R47, R38, R117, R50, 0x1, P5 ;  /* 0x00000075262fb211 */ /* 0x000fe200028f0c32 */
[----:B------:R-:W-:Y:S01]  /*86a0*/  IMAD R40, R39, 0x2, R18 ;  /* 0x0000000227287824 */ /* 0x000fe200078e0212 */
[----:B------:R-:W-:-:S03]  /*86b0*/  ISETP.GE.AND P5, PT, R213, R115, PT ;  /* 0x00000073d500720c */ /* 0x000fc60003fa6270 */
[----:B------:R-:W2:Y:S04]  /*86c0*/  LDS.128 R36, [R37+0x24400] ;  /* 0x0244000025247984 */ /* 0x000ea80000000c00 */
[----:B------:R-:W3:Y:S06]  /*86d0*/  LDS.128 R40, [R40+0x24400] ;  /* 0x0244000028287984 */ /* 0x000eec0000000c00 */
[----:B------:R-:W-:Y:S05]  /*86e0*/  @P5 BRA `(.L_x_737) ;  /* 0x00000004004c5947 */ /* 0x000fea0003800000 */
[--C-:B------:R-:W-:Y:S01]  /*86f0*/  SHF.R.U64 R48, R52, 0x10, R53.reuse ;  /* 0x0000001034307819 */ /* 0x100fe20000001235 */
[----:B------:R-:W-:Y:S01]  /*8700*/  HADD2.F32 R64, -RZ, R170.H1_H1 ;  /* 0x300000aaff407230 */ /* 0x000fe20000004100 */
[----:B------:R-:W-:Y:S01]  /*8710*/  SHF.R.U32.HI R52, RZ, 0x10, R53 ;  /* 0x00000010ff347819 */ /* 0x000fe20000011635 */
[----:B------:R-:W-:Y:S01]  /*8720*/  HADD2.F32 R58, -RZ, R167.H0_H0 ;  /* 0x200000a7ff3a7230 */ /* 0x000fe20000004100 */
[----:B---3--:R-:W-:Y:S01]  /*8730*/  MOV R53, R41 ;  /* 0x0000002900357202 */ /* 0x008fe20000000f00 */
[----:B--2---:R-:W-:Y:S01]  /*8740*/  IMAD.MOV.U32 R41, RZ, RZ, R39 ;  /* 0x000000ffff297224 */ /* 0x004fe200078e0027 */
[--C-:B------:R-:W-:Y:S01]  /*8750*/  SHF.R.U64 R49, R60, 0x10, R61.reuse ;  /* 0x000000103c317819 */ /* 0x100fe2000000123d */
[----:B------:R-:W-:Y:S01]  /*8760*/  HADD2.F32 R39, -RZ, R37.H0_H0 ;  /* 0x20000025ff277230 */ /* 0x000fe20000004100 */
[----:B------:R-:W-:Y:S01]  /*8770*/  SHF.R.U32.HI R60, RZ, 0x10, R61 ;  /* 0x00000010ff3c7819 */ /* 0x000fe2000001163d */
[--C-:B------:R-:W-:Y:S01]  /*8780*/  HADD2.F32 R56, -RZ, R53.reuse.H1_H1 ;  /* 0x30000035ff387230 */ /* 0x100fe20000004100 */
[--C-:B------:R-:W-:Y:S01]  /*8790*/  SHF.R.U64 R50, R54, 0x10, R55.reuse ;  /* 0x0000001036327819 */ /* 0x100fe20000001237 */
[----:B------:R-:W-:Y:S01]  /*87a0*/  HADD2.F32 R57, -RZ, R52.H0_H0 ;  /* 0x20000034ff397230 */ /* 0x000fe20000004100 */
[----:B------:R-:W-:Y:S01]  /*87b0*/  SHF.R.U32.HI R54, RZ, 0x10, R55 ;  /* 0x00000010ff367819 */ /* 0x000fe20000011637 */
[----:B------:R-:W-:Y:S01]  /*87c0*/  HADD2.F32 R55, -RZ, R53.H0_H0 ;  /* 0x20000035ff377230 */ /* 0x000fe20000004100 */
[--C-:B------:R-:W-:Y:S01]  /*87d0*/  SHF.R.U64 R51, R62, 0x10, R63.reuse ;  /* 0x000000103e337819 */ /* 0x100fe2000000123f */
[----:B------:R-:W-:Y:S01]  /*87e0*/  HADD2.F32 R60, -RZ, R60.H0_H0 ;  /* 0x2000003cff3c7230 */ /* 0x000fe20000004100 */
[----:B------:R-:W-:Y:S01]  /*87f0*/  SHF.R.U32.HI R62, RZ, 0x10, R63 ;  /* 0x00000010ff3e7819 */ /* 0x000fe2000001163f */
[----:B------:R-:W-:-:S02]  /*8800*/  HADD2.F32 R53, -RZ, R37.H1_H1 ;  /* 0x30000025ff357230 */ /* 0x000fc40000004100 */
[-C--:B------:R-:W-:Y:S01]  /*8810*/  FMUL.FTZ R52, R55, R64.reuse ;  /* 0x0000004037347220 */ /* 0x080fe20000410000 */
[C---:B------:R-:W-:Y:S01]  /*8820*/  FMUL.FTZ R64, R39.reuse, R64 ;  /* 0x0000004027407220 */ /* 0x040fe20000410000 */
[C---:B------:R-:W-:Y:S01]  /*8830*/  FMUL.FTZ R66, R56.reuse, R60 ;  /* 0x0000003c38427220 */ /* 0x040fe20000410000 */
[----:B------:R-:W-:Y:S02]  /*8840*/  HADD2.F32 R62, -RZ, R62.H0_H0 ;  /* 0x2000003eff3e7230 */ /* 0x000fe40000004100 */
[----:B------:R-:W-:Y:S01]  /*8850*/  FFMA.FTZ R37, R39, R58, -R52 ;  /* 0x0000003a27257223 */ /* 0x000fe20000010834 */
[----:B------:R-:W-:Y:S01]  /*8860*/  FMUL.FTZ R59, R53, R60 ;  /* 0x0000003c353b7220 */ /* 0x000fe20000410000 */
[----:B------:R-:W-:Y:S01]  /*8870*/  FFMA.FTZ R39, R55, R58, R64 ;  /* 0x0000003a37277223 */ /* 0x000fe20000010040 */
[-C--:B------:R-:W-:Y:S01]  /*8880*/  FFMA.FTZ R52, R53, R57.reuse, -R66 ;  /* 0x0000003935347223 */ /* 0x080fe20000010842 */
[----:B------:R-:W-:Y:S02]  /*8890*/  HADD2.F32 R64, -RZ, R169.H1_H1 ;  /* 0x300000a9ff407230 */ /* 0x000fe40000004100 */
[----:B------:R-:W-:Y:S01]  /*88a0*/  FFMA.FTZ R56, R56, R57, R59 ;  /* 0x0000003938387223 */ /* 0x000fe2000001003b */
[----:B------:R-:W-:-:S02]  /*88b0*/  HADD2.F32 R55, -RZ, R43.H0_H0 ;  /* 0x2000002bff377230 */ /* 0x000fc40000004100 */
[----:B------:R-:W-:Y:S01]  /*88c0*/  HADD2.F32 R58, -RZ, R43.H1_H1 ;  /* 0x3000002bff3a7230 */ /* 0x000fe20000004100 */
[----:B------:R-:W-:Y:S01]  /*88d0*/  F2FP.F16.F32.PACK_AB R37, R52, R37 ;  /* 0x000000253425723e */ /* 0x000fe200000000ff */
[--C-:B------:R-:W-:Y:S02]  /*88e0*/  HADD2.F32 R43, -RZ, R41.reuse.H0_H0 ;  /* 0x20000029ff2b7230 */ /* 0x100fe40000004100 */
[----:B------:R-:W-:Y:S02]  /*88f0*/  HADD2.F32 R53, -RZ, R41.H1_H1 ;  /* 0x30000029ff357230 */ /* 0x000fe40000004100 */
[----:B------:R-:W-:Y:S01]  /*8900*/  FMUL.FTZ R66, R58, R62 ;  /* 0x0000003e3a427220 */ /* 0x000fe20000410000 */
[----:B------:R-:W-:Y:S02]  /*8910*/  HADD2.F32 R60, -RZ, R168.H0_H0 ;  /* 0x200000a8ff3c7230 */ /* 0x000fe40000004100 */
[----:B------:R-:W-:Y:S02]  /*8920*/  HADD2.F32 R57, -RZ, R54.H0_H0 ;  /* 0x20000036ff397230 */ /* 0x000fe40000004100 */
[-C--:B------:R-:W-:Y:S01]  /*8930*/  FMUL.FTZ R54, R55, R64.reuse ;  /* 0x0000004037367220 */ /* 0x080fe20000410000 */
[----:B------:R-:W-:Y:S01]  /*8940*/  FMUL.FTZ R64, R43, R64 ;  /* 0x000000402b407220 */ /* 0x000fe20000410000 */
[----:B------:R-:W-:Y:S01]  /*8950*/  FMUL.FTZ R59, R53, R62 ;  /* 0x0000003e353b7220 */ /* 0x000fe20000410000 */
[----:B------:R-:W-:-:S02]  /*8960*/  HADD2.F32 R62, -RZ, R49.H0_H0 ;  /* 0x20000031ff3e7230 */ /* 0x000fc40000004100 */
[-C--:B------:R-:W-:Y:S01]  /*8970*/  FFMA.FTZ R41, R43, R60.reuse, -R54 ;  /* 0x0000003c2b297223 */ /* 0x080fe20000010836 */
[----:B------:R-:W-:Y:S01]  /*8980*/  FFMA.FTZ R43, R55, R60, R64 ;  /* 0x0000003c372b7223 */ /* 0x000fe20000010040 */
[-C--:B------:R-:W-:Y:S01]  /*8990*/  FFMA.FTZ R54, R53, R57.reuse, -R66 ;  /* 0x0000003935367223 */ /* 0x080fe20000010842 */
[----:B------:R-:W-:Y:S01]  /*89a0*/  FFMA.FTZ R58, R58, R57, R59 ;  /* 0x000000393a3a7223 */ /* 0x000fe2000001003b */
[----:B------:R-:W-:Y:S02]  /*89b0*/  HADD2.F32 R170, -RZ, R170.H0_H0 ;  /* 0x200000aaffaa7230 */ /* 0x000fe40000004100 */
[----:B------:R-:W-:Y:S01]  /*89c0*/  HADD2.F32 R49, -RZ, R36.H0_H0 ;  /* 0x20000024ff317230 */ /* 0x000fe20000004100 */
[----:B------:R-:W-:Y:S01]  /*89d0*/  F2FP.F16.F32.PACK_AB R54, R54, R41 ;  /* 0x000000293636723e */ /* 0x000fe200000000ff */
[--C-:B------:R-:W-:Y:S01]  /*89e0*/  HADD2.F32 R55, -RZ, R40.reuse.H0_H0 ;  /* 0x20000028ff377230 */ /* 0x100fe20000004100 */
[----:B------:R-:W-:Y:S01]  /*89f0*/  F2FP.F16.F32.PACK_AB R41, R56, R39 ;  /* 0x000000273829723e */ /* 0x000fe200000000ff */
[----:B------:R-:W-:-:S02]  /*8a00*/  HADD2.F32 R57, -RZ, R40.H1_H1 ;  /* 0x30000028ff397230 */ /* 0x000fc40000004100 */
[-C--:B------:R-:W-:Y:S01]  /*8a10*/  FMUL.FTZ R40, R49, R170.reuse ;  /* 0x000000aa31287220 */ /* 0x080fe20000410000 */
[----:B------:R-:W-:Y:S02]  /*8a20*/  HADD2.F32 R53, -RZ, R36.H1_H1 ;  /* 0x30000024ff357230 */ /* 0x000fe40000004100 */
[----:B------:R-:W-:Y:S01]  /*8a30*/  FMUL.FTZ R36, R55, R170 ;  /* 0x000000aa37247220 */ /* 0x000fe20000410000 */
[----:B------:R-:W-:Y:S02]  /*8a40*/  HADD2.F32 R60, -RZ, R167.H1_H1 ;  /* 0x300000a7ff3c7230 */ /* 0x000fe40000004100 */
[-C--:B------:R-:W-:Y:S01]  /*8a50*/  FMUL.FTZ R64, R57, R62.reuse ;  /* 0x0000003e39407220 */ /* 0x080fe20000410000 */
[----:B------:R-:W-:Y:S02]  /*8a60*/  HADD2.F32 R48, -RZ, R48.H0_H0 ;  /* 0x20000030ff307230 */ /* 0x000fe40000004100 */
[----:B------:R-:W-:Y:S01]  /*8a70*/  FMUL.FTZ R62, R53, R62 ;  /* 0x0000003e353e7220 */ /* 0x000fe20000410000 */
[----:B------:R-:W-:-:S02]  /*8a80*/  HADD2.F32 R169, -RZ, R169.H0_H0 ;  /* 0x200000a9ffa97230 */ /* 0x000fc40000004100 */
[-C--:B------:R-:W-:Y:S01]  /*8a90*/  FFMA.FTZ R40, R55, R60.reuse, R40 ;  /* 0x0000003c37287223 */ /* 0x080fe20000010028 */
[----:B------:R-:W-:Y:S01]  /*8aa0*/  FFMA.FTZ R36, R49, R60, -R36 ;  /* 0x0000003c31247223 */ /* 0x000fe20000010824 */
[----:B------:R-:W-:Y:S02]  /*8ab0*/  HADD2.F32 R55, -RZ, R51.H0_H0 ;  /* 0x20000033ff377230 */ /* 0x000fe40000004100 */
[-C--:B------:R-:W-:Y:S01]  /*8ac0*/  FFMA.FTZ R49, R53, R48.reuse, -R64 ;  /* 0x0000003035317223 */ /* 0x080fe20000010840 */
[----:B------:R-:W-:Y:S01]  /*8ad0*/  FFMA.FTZ R57, R57, R48, R62 ;  /* 0x0000003039397223 */ /* 0x000fe2000001003e */
[----:B------:R-:W-:Y:S01]  /*8ae0*/  HADD2.F32 R51, -RZ, R42.H0_H0 ;  /* 0x2000002aff337230 */ /* 0x000fe20000004100 */
[----:B------:R-:W-:Y:S01]  /*8af0*/  F2FP.F16.F32.PACK_AB R43, R58, R43 ;  /* 0x0000002b3a2b723e */ /* 0x000fe200000000ff */
[----:B------:R-:W-:Y:S01]  /*8b00*/  HADD2.F32 R48, -RZ, R38.H0_H0 ;  /* 0x20000026ff307230 */ /* 0x000fe20000004100 */
[----:B------:R-:W-:Y:S01]  /*8b10*/  F2FP.F16.F32.PACK_AB R36, R49, R36 ;  /* 0x000000243124723e */ /* 0x000fe200000000ff */
[----:B------:R-:W-:-:S02]  /*8b20*/  HADD2.F32 R42, -RZ, R42.H1_H1 ;  /* 0x3000002aff2a7230 */ /* 0x000fc40000004100 */
[----:B------:R-:W-:Y:S01]  /*8b30*/  FMUL.FTZ R59, R51, R169 ;  /* 0x000000a9333b7220 */ /* 0x000fe20000410000 */
[----:B------:R-:W-:Y:S01]  /*8b40*/  HADD2.F32 R38, -RZ, R38.H1_H1 ;  /* 0x30000026ff267230 */ /* 0x000fe20000004100 */
[----:B------:R-:W-:Y:S01]  /*8b50*/  F2FP.F16.F32.PACK_AB R40, R57, R40 ;  /* 0x000000283928723e */ /* 0x000fe200000000ff */
[----:B------:R-:W-:Y:S02]  /*8b60*/  HADD2.F32 R168, -RZ, R168.H1_H1 ;  /* 0x300000a8ffa87230 */ /* 0x000fe40000004100 */
[----:B------:R-:W-:Y:S01]  /*8b70*/  FMUL.FTZ R61, R42, R55 ;  /* 0x000000372a3d7220 */ /* 0x000fe20000410000 */
[----:B------:R-:W-:Y:S02]  /*8b80*/  HADD2.F32 R53, -RZ, R50.H0_H0 ;  /* 0x20000032ff357230 */ /* 0x000fe40000004100 */
[----:B------:R-:W-:Y:S01]  /*8b90*/  FMUL.FTZ R50, R48, R169 ;  /* 0x000000a930327220 */ /* 0x000fe20000410000 */
[----:B------:R-:W-:Y:S01]  /*8ba0*/  FMUL.FTZ R55, R38, R55 ;  /* 0x0000003726377220 */ /* 0x000fe20000410000 */
[----:B------:R-:W-:Y:S01]  /*8bb0*/  FFMA.FTZ R59, R48, R168, -R59 ;  /* 0x000000a8303b7223 */ /* 0x000fe2000001083b */
[----:B------:R-:W-:-:S02]  /*8bc0*/  IMAD.MOV.U32 R39, RZ, RZ, R54 ;  /* 0x000000ffff277224 */ /* 0x000fc400078e0036 */
[----:B------:R-:W-:Y:S01]  /*8bd0*/  FFMA.FTZ R50, R51, R168, R50 ;  /* 0x000000a833327223 */ /* 0x000fe20000010032 */
[-C--:B------:R-:W-:Y:S01]  /*8be0*/  FFMA.FTZ R38, R38, R53.reuse, -R61 ;  /* 0x0000003526267223 */ /* 0x080fe2000001083d */
[----:B------:R-:W-:-:S04]  /*8bf0*/  FFMA.FTZ R55, R42, R53, R55 ;  /* 0x000000352a377223 */ /* 0x000fc80000010037 */
[----:B------:R-:W-:Y:S02]  /*8c00*/  F2FP.F16.F32.PACK_AB R38, R38, R59 ;  /* 0x0000003b2626723e */ /* 0x000fe400000000ff */
[----:B------:R-:W-:-:S07]  /*8c10*/  F2FP.F16.F32.PACK_AB R42, R55, R50 ;  /* 0x00000032372a723e */ /* 0x000fce00000000ff */
.L_x_737:
[----:B------:R-:W-:Y:S05]  /*8c20*/  BSYNC B2 ;  /* 0x0000000000027941 */ /* 0x000fea0003800000 */
.L_x_736:
[----:B------:R-:W-:Y:S02]  /*8c30*/  ULDC.64 UR4, c[0x0][0x208] ;  /* 0x0000820000047ab9 */ /* 0x000fe40000000a00 */
[----:B--2---:R4:W-:Y:S04]  /*8c40*/  STG.E.128 desc[UR4][R44.64], R36 ;  /* 0x000000242c007986 */ /* 0x0049e8000c101d04 */
[----:B---3--:R4:W-:Y:S02]  /*8c50*/  @!P3 STG.E.128 desc[UR4][R46.64], R40 ;  /* 0x000000282e00b986 */ /* 0x0089e4000c101d04 */
.L_x_731:
[----:B------:R-:W-:Y:S05]  /*8c60*/  BSYNC B1 ;  /* 0x0000000000017941 */ /* 0x000fea0003800000 */
.L_x_730:
[-C--:B--2-4-:R-:W-:Y:S02]  /*8c70*/  IMAD R36, R146, R122.reuse, RZ ;  /* 0x0000007a92247224 */ /* 0x094fe400078e02ff */
[----:B------:R-:W-:-:S04]  /*8c80*/  IMAD.WIDE.U32 R124, R237, R122, R124 ;  /* 0x0000007aed7c7225 */ /* 0x000fc800078e007c */
[----:B---3--:R-:W-:Y:S01]  /*8c90*/  IMAD R49, R237, R123, R36 ;  /* 0x0000007bed317224 */ /* 0x008fe200078e0224 */
[----:B------:R-:W-:Y:S06]  /*8ca0*/  @P4 BRA `(.L_x_698) ;  /* 0x0000001000ec4947 */ /* 0x000fec0003800000 */
[----:B------:R-:W-:Y:S01]  /*8cb0*/  ISETP.NE.AND P3, PT, R26, RZ, PT ;  /* 0x000000ff1a00720c */ /* 0x000fe20003f65270 */
[----:B------:R-:W-:Y:S01]  /*8cc0*/  BSSY B1, `(.L_x_738) ;  /* 0x000007e000017945 */ /* 0x000fe20003800000 */
[----:B------:R-:W-:-:S11]  /*8cd0*/  IADD3 R49, R125, R49, RZ ;  /* 0x000000317d317210 */ /* 0x000fd60007ffe0ff */
[----:B------:R-:W-:Y:S05]  /*8ce0*/  @!P3 BRA `(.L_x_739) ;  /* 0x0000000400ecb947 */ /* 0x000fea0003800000 */
[----:B------:R-:W-:Y:S01]  /*8cf0*/  SEL R36, R118, R148, !P0 ;  /* 0x0000009476247207 */ /* 0x000fe20004000000 */
[----:B------:R-:W-:Y:S01]  /*8d00*/  BSSY B2, `(.L_x_740) ;  /* 0x0000076000027945 */ /* 0x000fe20003800000 */
[----:B------:R-:W-:Y:S02]  /*8d10*/  SHF.R.U32.HI R39, RZ, 0x3, R224 ;  /* 0x00000003ff277819 */ /* 0x000fe400000116e0 */
[----:B------:R-:W-:Y:S02]  /*8d20*/  SHF.R.S32.HI R37, RZ, 0x1f, R36 ;  /* 0x0000001fff257819 */ /* 0x000fe40000011424 */
[----:B------:R-:W-:Y:S02]  /*8d30*/  IADD3 R38, P4, P5, R96, R124, R13 ;  /* 0x0000007c60267210 */ /* 0x000fe40007d9e00d */
[----:B------:R-:W-:-:S04]  /*8d40*/  LEA.HI R37, R37, R36, RZ, 0x4 ;  /* 0x0000002425257211 */ /* 0x000fc800078f20ff */
[----:B------:R-:W-:-:S04]  /*8d50*/  LEA.HI.SX32 R37, R37, R14, 0x1c ;  /* 0x0000000e25257211 */ /* 0x000fc800078fe2ff */
[----:B------:R-:W-:Y:S01]  /*8d60*/  SHF.R.S32.HI R36, RZ, 0x1f, R37 ;  /* 0x0000001fff247819 */ /* 0x000fe20000011425 */
[----:B------:R-:W-:-:S03]  /*8d70*/  IMAD.SHL.U32 R47, R37, 0x8, RZ ;  /* 0x00000008252f7824 */ /* 0x000fc600078e00ff */
[----:B------:R-:W-:Y:S02]  /*8d80*/  LEA.HI R36, R36, R37, RZ, 0x3 ;  /* 0x0000002524247211 */ /* 0x000fe400078f18ff */
[----:B------:R-:W-:Y:S02]  /*8d90*/  ISETP.GE.AND P3, PT, R47, R145, PT ;  /* 0x000000912f00720c */ /* 0x000fe40003f66270 */
[----:B------:R-:W-:Y:S02]  /*8da0*/  SHF.R.S32.HI R40, RZ, 0x3, R36 ;  /* 0x00000003ff287819 */ /* 0x000fe40000011424 */
[----:B------:R-:W-:-:S03]  /*8db0*/  LOP3.LUT R36, R224, 0x38, R47, 0xf8, !PT ;  /* 0x00000038e0247812 */ /* 0x000fc600078ef82f */
[----:B------:R-:W-:Y:S01]  /*8dc0*/  IMAD R37, R40, 0x1400, R227 ;  /* 0x0000140028257824 */ /* 0x000fe200078e02e3 */
[----:B------:R-:W-:Y:S02]  /*8dd0*/  LOP3.LUT R36, R36, R39, RZ, 0x3c, !PT ;  /* 0x0000002724247212 */ /* 0x000fe400078e3cff */
[----:B------:R-:W-:Y:S02]  /*8de0*/  IADD3.X R39, R92, R49, R7, P4, P5 ;  /* 0x000000315c277210 */ /* 0x000fe400027ea407 */
[C---:B------:R-:W-:Y:S01]  /*8df0*/  LEA R44, P4, R38.reuse, R116, 0x1 ;  /* 0x00000074262c7211 */ /* 0x040fe200078808ff */
[----:B------:R-:W-:Y:S01]  /*8e00*/  IMAD.IADD R36, R37, 0x1, R36 ;  /* 0x0000000125247824 */ /* 0x000fe200078e0224 */
[----:B------:R-:W-:Y:S01]  /*8e10*/  @!P3 SHF.R.S32.HI R48, RZ, 0x1f, R47 ;  /* 0x0000001fff30b819 */ /* 0x000fe2000001142f */
[C---:B------:R-:W-:Y:S01]  /*8e20*/  IMAD R37, R19.reuse, 0x5000, R133 ;  /* 0x0000500013257824 */ /* 0x040fe200078e0285 */
[----:B------:R-:W-:Y:S01]  /*8e30*/  LEA.HI.X R45, R38, R117, R39, 0x1, P4 ;  /* 0x00000075262d7211 */ /* 0x000fe200020f0c27 */
[----:B------:R-:W-:Y:S01]  /*8e40*/  IMAD R39, R19, 0x5000, R36 ;  /* 0x0000500013277824 */ /* 0x000fe200078e0224 */
[----:B------:R-:W-:-:S02]  /*8e50*/  @!P3 IADD3 R47, P4, P5, R96, R124, R47 ;  /* 0x0000007c602fb210 */ /* 0x000fc40007d9e02f */
[----:B------:R-:W-:Y:S01]  /*8e60*/  LEA R37, R37, R18, 0x1 ;  /* 0x0000001225257211 */ /* 0x000fe200078e08ff */
[----:B------:R-:W-:Y:S01]  /*8e70*/  IMAD R40, R39, 0x2, R18 ;  /* 0x0000000227287824 */ /* 0x000fe200078e0212 */
[----:B------:R-:W-:Y:S02]  /*8e80*/  @!P3 IADD3.X R48, R92, R49, R48, P4, P5 ;  /* 0x000000315c30b210 */ /* 0x000fe400027ea430 */
[----:B------:R-:W-:Y:S02]  /*8e90*/  ISETP.GE.AND P5, PT, R16, R115, PT ;  /* 0x000000731000720c */ /* 0x000fe40003fa6270 */
[----:B------:R-:W2:Y:S01]  /*8ea0*/  LDS.128 R36, [R37+0x24400] ;  /* 0x0244000025247984 */ /* 0x000ea20000000c00 */
[----:B------:R-:W-:-:S03]  /*8eb0*/  @!P3 LEA R46, P4, R47, R116, 0x1 ;  /* 0x000000742f2eb211 */ /* 0x000fc600078808ff */
[----:B------:R-:W3:Y:S01]  /*8ec0*/  LDS.128 R40, [R40+0x24400] ;  /* 0x0244000028287984 */ /* 0x000ee20000000c00 */
[----:B------:R-:W-:-:S06]  /*8ed0*/  @!P3 LEA.HI.X R47, R47, R117, R48, 0x1, P4 ;  /* 0x000000752f2fb211 */ /* 0x000fcc00020f0c30 */
[----:B------:R-:W-:Y:S05]  /*8ee0*/  @P5 BRA `(.L_x_741) ;  /* 0x00000004005c5947 */ /* 0x000fea0003800000 */
[----:B--2---:R-:W-:Y:S01]  /*8ef0*/  IMAD.MOV.U32 R53, RZ, RZ, R36 ;  /* 0x000000ffff357224 */ /* 0x004fe200078e0024 */
[----:B---3--:R-:W-:Y:S01]  /*8f00*/  MOV R36, R41 ;  /* 0x0000002900247202 */ /* 0x008fe20000000f00 */
[----:B------:R-:W-:Y:S01]  /*8f10*/  IMAD.MOV.U32 R54, RZ, RZ, R40 ;  /* 0x000000ffff367224 */ /* 0x000fe200078e0028 */
[----:B------:R-:W-:Y:S01]  /*8f20*/  SHF.R.U32.HI R58, RZ, 0x10, R81 ;  /* 0x00000010ff3a7819 */ /* 0x000fe20000011651 */
[----:B------:R-:W-:Y:S01]  /*8f30*/  HADD2.F32 R59, -RZ, R166.H1_H1 ;  /* 0x300000a6ff3b7230 */ /* 0x000fe20000004100 */
[----:B------:R-:W-:Y:S01]  /*8f40*/  MOV R55, R43 ;  /* 0x0000002b00377202 */ /* 0x000fe20000000f00 */
[--C-:B------:R-:W-:Y:S01]  /*8f50*/  HADD2.F32 R40, -RZ, R36.reuse.H0_H0 ;  /* 0x20000024ff287230 */ /* 0x100fe20000004100 */
[----:B------:R-:W-:Y:S01]  /*8f60*/  SHF.R.U32.HI R56, RZ, 0x10, R73 ;  /* 0x00000010ff387819 */ /* 0x000fe20000011649 */
[----:B------:R-:W-:Y:S01]  /*8f70*/  HADD2.F32 R43, -RZ, R36.H1_H1 ;  /* 0x30000024ff2b7230 */ /* 0x000fe20000004100 */
[----:B------:R-:W-:Y:S01]  /*8f80*/  SHF.R.U64 R51, R82, 0x10, R83 ;  /* 0x0000001052337819 */ /* 0x000fe20000001253 */
[----:B------:R-:W-:Y:S01]  /*8f90*/  IMAD.MOV.U32 R41, RZ, RZ, R39 ;  /* 0x000000ffff297224 */ /* 0x000fe200078e0027 */
[----:B------:R-:W-:Y:S01]  /*8fa0*/  SHF.R.U32.HI R82, RZ, 0x10, R83 ;  /* 0x00000010ff527819 */ /* 0x000fe20000011653 */
[--C-:B------:R-:W-:Y:S01]  /*8fb0*/  HADD2.F32 R36, -RZ, R37.reuse.H0_H0 ;  /* 0x20000025ff247230 */ /* 0x100fe20000004100 */
[--C-:B------:R-:W-:Y:S01]  /*8fc0*/  SHF.R.U64 R48, R74, 0x10, R75.reuse ;  /* 0x000000104a307819 */ /* 0x100fe2000000124b */
[----:B------:R-:W-:Y:S01]  /*8fd0*/  HADD2.F32 R58, -RZ, R58.H0_H0 ;  /* 0x2000003aff3a7230 */ /* 0x000fe20000004100 */
[----:B------:R-:W-:Y:S01]  /*8fe0*/  SHF.R.U32.HI R74, RZ, 0x10, R75 ;  /* 0x00000010ff4a7819 */ /* 0x000fe2000001164b */
[----:B------:R-:W-:-:S02]  /*8ff0*/  HADD2.F32 R39, -RZ, R37.H1_H1 ;  /* 0x30000025ff277230 */ /* 0x000fc40000004100 */
[-C--:B------:R-:W-:Y:S01]  /*9000*/  FMUL.FTZ R37, R40, R59.reuse ;  /* 0x0000003b28257220 */ /* 0x080fe20000410000 */
[----:B------:R-:W-:Y:S02]  /*9010*/  HADD2.F32 R57, -RZ, R164.H1_H1 ;  /* 0x300000a4ff397230 */ /* 0x000fe40000004100 */
[C---:B------:R-:W-:Y:S01]  /*9020*/  FMUL.FTZ R59, R36.reuse, R59 ;  /* 0x0000003b243b7220 */ /* 0x040fe20000410000 */
[----:B------:R-:W-:Y:S02]  /*9030*/  HADD2.F32 R56, -RZ, R56.H0_H0 ;  /* 0x20000038ff387230 */ /* 0x000fe40000004100 */
[-C--:B------:R-:W-:Y:S01]  /*9040*/  FMUL.FTZ R60, R43, R58.reuse ;  /* 0x0000003a2b3c7220 */ /* 0x080fe20000410000 */
[C---:B------:R-:W-:Y:S01]  /*9050*/  FMUL.FTZ R58, R39.reuse, R58 ;  /* 0x0000003a273a7220 */ /* 0x040fe20000410000 */
[-C--:B------:R-:W-:Y:S01]  /*9060*/  FFMA.FTZ R36, R36, R57.reuse, -R37 ;  /* 0x0000003924247223 */ /* 0x080fe20000010825 */
[----:B------:R-:W-:Y:S01]  /*9070*/  FFMA.FTZ R37, R40, R57, R59 ;  /* 0x0000003928257223 */ /* 0x000fe2000001003b */
[-C--:B------:R-:W-:Y:S01]  /*9080*/  FFMA.FTZ R39, R39, R56.reuse, -R60 ;  /* 0x0000003827277223 */ /* 0x080fe2000001083c */
[----:B------:R-:W-:Y:S01]  /*9090*/  FFMA.FTZ R40, R43, R56, R58 ;  /* 0x000000382b287223 */ /* 0x000fe2000001003a */
[----:B------:R-:W-:Y:S01]  /*90a0*/  HADD2.F32 R59, -RZ, R165.H1_H1 ;  /* 0x300000a5ff3b7230 */ /* 0x000fe20000004100 */
[----:B------:R-:W-:Y:S01]  /*90b0*/  SHF.R.U64 R52, R80, 0x10, R81 ;  /* 0x0000001050347819 */ /* 0x000fe20000001251 */
[--C-:B------:R-:W-:Y:S01]  /*90c0*/  HADD2.F32 R56, -RZ, R55.reuse.H0_H0 ;  /* 0x20000037ff387230 */ /* 0x100fe20000004100 */
[----:B------:R-:W-:Y:S01]  /*90d0*/  SHF.R.U64 R50, R72, 0x10, R73 ;  /* 0x0000001048327819 */ /* 0x000fe20000001249 */
[----:B------:R-:W-:Y:S01]  /*90e0*/  HADD2.F32 R57, -RZ, R55.H1_H1 ;  /* 0x30000037ff397230 */ /* 0x000fe20000004100 */
[----:B------:R-:W-:Y:S01]  /*90f0*/  F2FP.F16.F32.PACK_AB R39, R39, R36 ;  /* 0x000000242727723e */ /* 0x000fe200000000ff */
[----:B------:R-:W-:-:S02]  /*9100*/  HADD2.F32 R43, -RZ, R41.H0_H0 ;  /* 0x20000029ff2b7230 */ /* 0x000fc40000004100 */
[CC--:B------:R-:W-:Y:S01]  /*9110*/  FMUL.FTZ R62, R56.reuse, R59.reuse ;  /* 0x0000003b383e7220 */ /* 0x0c0fe20000410000 */
[----:B------:R-:W-:Y:S02]  /*9120*/  HADD2.F32 R60, -RZ, R82.H0_H0 ;  /* 0x20000052ff3c7230 */ /* 0x000fe40000004100 */
[----:B------:R-:W-:Y:S02]  /*9130*/  HADD2.F32 R58, -RZ, R154.H1_H1 ;  /* 0x3000009aff3a7230 */ /* 0x000fe40000004100 */
[----:B------:R-:W-:Y:S01]  /*9140*/  FMUL.FTZ R59, R43, R59 ;  /* 0x0000003b2b3b7220 */ /* 0x000fe20000410000 */
[----:B------:R-:W-:Y:S02]  /*9150*/  HADD2.F32 R55, -RZ, R41.H1_H1 ;  /* 0x30000029ff377230 */ /* 0x000fe40000004100 */
[----:B------:R-:W-:Y:S01]  /*9160*/  FMUL.FTZ R64, R57, R60 ;  /* 0x0000003c39407220 */ /* 0x000fe20000410000 */
[----:B------:R-:W-:Y:S02]  /*9170*/  HADD2.F32 R74, -RZ, R74.H0_H0 ;  /* 0x2000004aff4a7230 */ /* 0x000fe40000004100 */
[-C--:B------:R-:W-:Y:S01]  /*9180*/  FFMA.FTZ R41, R43, R58.reuse, -R62 ;  /* 0x0000003a2b297223 */ /* 0x080fe2000001083e */
[----:B------:R-:W-:Y:S01]  /*9190*/  FFMA.FTZ R43, R56, R58, R59 ;  /* 0x0000003a382b7223 */ /* 0x000fe2000001003b */
[----:B------:R-:W-:Y:S01]  /*91a0*/  FMUL.FTZ R60, R55, R60 ;  /* 0x0000003c373c7220 */ /* 0x000fe20000410000 */
[----:B------:R-:W-:-:S02]  /*91b0*/  HADD2.F32 R166, -RZ, R166.H0_H0 ;  /* 0x200000a6ffa67230 */ /* 0x000fc40000004100 */
[-C--:B------:R-:W-:Y:S01]  /*91c0*/  FFMA.FTZ R64, R55, R74.reuse, -R64 ;  /* 0x0000004a37407223 */ /* 0x080fe20000010840 */
[----:B------:R-:W-:Y:S02]  /*91d0*/  HADD2.F32 R56, -RZ, R52.H0_H0 ;  /* 0x20000034ff387230 */ /* 0x000fe40000004100 */
[----:B------:R-:W-:Y:S01]  /*91e0*/  FFMA.FTZ R60, R57, R74, R60 ;  /* 0x0000004a393c7223 */ /* 0x000fe2000001003c */
[--C-:B------:R-:W-:Y:S02]  /*91f0*/  HADD2.F32 R55, -RZ, R54.reuse.H0_H0 ;  /* 0x20000036ff377230 */ /* 0x100fe40000004100 */
[--C-:B------:R-:W-:Y:S01]  /*9200*/  HADD2.F32 R52, -RZ, R53.reuse.H0_H0 ;  /* 0x20000035ff347230 */ /* 0x100fe20000004100 */
[----:B------:R-:W-:Y:S01]  /*9210*/  F2FP.F16.F32.PACK_AB R64, R64, R41 ;  /* 0x000000294040723e */ /* 0x000fe200000000ff */
[----:B------:R-:W-:Y:S02]  /*9220*/  HADD2.F32 R54, -RZ, R54.H1_H1 ;  /* 0x30000036ff367230 */ /* 0x000fe40000004100 */
[----:B------:R-:W-:Y:S01]  /*9230*/  FMUL.FTZ R57, R55, R166 ;  /* 0x000000a637397220 */ /* 0x000fe20000410000 */
[----:B------:R-:W-:-:S02]  /*9240*/  HADD2.F32 R53, -RZ, R53.H1_H1 ;  /* 0x30000035ff357230 */ /* 0x000fc40000004100 */
[----:B------:R-:W-:Y:S01]  /*9250*/  FMUL.FTZ R166, R52, R166 ;  /* 0x000000a634a67220 */ /* 0x000fe20000410000 */
[----:B------:R-:W-:Y:S02]  /*9260*/  HADD2.F32 R164, -RZ, R164.H0_H0 ;  /* 0x200000a4ffa47230 */ /* 0x000fe40000004100 */
[-C--:B------:R-:W-:Y:S01]  /*9270*/  FMUL.FTZ R58, R54, R56.reuse ;  /* 0x00000038363a7220 */ /* 0x080fe20000410000 */
[----:B------:R-:W-:Y:S02]  /*9280*/  HADD2.F32 R50, -RZ, R50.H0_H0 ;  /* 0x20000032ff327230 */ /* 0x000fe40000004100 */
[----:B------:R-:W-:Y:S01]  /*9290*/  FMUL.FTZ R59, R53, R56 ;  /* 0x00000038353b7220 */ /* 0x000fe20000410000 */
[----:B------:R-:W-:Y:S02]  /*92a0*/  HADD2.F32 R165, -RZ, R165.H0_H0 ;  /* 0x200000a5ffa57230 */ /* 0x000fe40000004100 */
[----:B------:R-:W-:Y:S01]  /*92b0*/  FFMA.FTZ R166, R55, R164, R166 ;  /* 0x000000a437a67223 */ /* 0x000fe200000100a6 */
[----:B------:R-:W-:-:S02]  /*92c0*/  HADD2.F32 R55, -RZ, R51.H0_H0 ;  /* 0x20000033ff377230 */ /* 0x000fc40000004100 */
[-C--:B------:R-:W-:Y:S01]  /*92d0*/  FFMA.FTZ R58, R53, R50.reuse, -R58 ;  /* 0x00000032353a7223 */ /* 0x080fe2000001083a */
[----:B------:R-:W-:Y:S01]  /*92e0*/  FFMA.FTZ R59, R54, R50, R59 ;  /* 0x00000032363b7223 */ /* 0x000fe2000001003b */
[----:B------:R-:W-:Y:S02]  /*92f0*/  HADD2.F32 R51, -RZ, R42.H0_H0 ;  /* 0x2000002aff337230 */ /* 0x000fe40000004100 */
[----:B------:R-:W-:Y:S01]  /*9300*/  FFMA.FTZ R57, R52, R164, -R57 ;  /* 0x000000a434397223 */ /* 0x000fe20000010839 */
[----:B------:R-:W-:Y:S01]  /*9310*/  HADD2.F32 R50, -RZ, R38.H0_H0 ;  /* 0x20000026ff327230 */ /* 0x000fe20000004100 */
[----:B------:R-:W-:Y:S01]  /*9320*/  F2FP.F16.F32.PACK_AB R41, R40, R37 ;  /* 0x000000252829723e */ /* 0x000fe200000000ff */
[----:B------:R-:W-:Y:S02]  /*9330*/  HADD2.F32 R42, -RZ, R42.H1_H1 ;  /* 0x3000002aff2a7230 */ /* 0x000fe40000004100 */
[----:B------:R-:W-:Y:S01]  /*9340*/  FMUL.FTZ R61, R51, R165 ;  /* 0x000000a5333d7220 */ /* 0x000fe20000410000 */
[----:B------:R-:W-:Y:S01]  /*9350*/  HADD2.F32 R38, -RZ, R38.H1_H1 ;  /* 0x30000026ff267230 */ /* 0x000fe20000004100 */
[----:B------:R-:W-:Y:S01]  /*9360*/  F2FP.F16.F32.PACK_AB R43, R60, R43 ;  /* 0x0000002b3c2b723e */ /* 0x000fe200000000ff */
[----:B------:R-:W-:-:S02]  /*9370*/  HADD2.F32 R154, -RZ, R154.H0_H0 ;  /* 0x2000009aff9a7230 */ /* 0x000fc40000004100 */
[----:B------:R-:W-:Y:S01]  /*9380*/  FMUL.FTZ R63, R42, R55 ;  /* 0x000000372a3f7220 */ /* 0x000fe20000410000 */
[----:B------:R-:W-:Y:S02]  /*9390*/  HADD2.F32 R53, -RZ, R48.H0_H0 ;  /* 0x20000030ff357230 */ /* 0x000fe40000004100 */
[----:B------:R-:W-:Y:S01]  /*93a0*/  FMUL.FTZ R48, R50, R165 ;  /* 0x000000a532307220 */ /* 0x000fe20000410000 */
[----:B------:R-:W-:Y:S01]  /*93b0*/  FMUL.FTZ R55, R38, R55 ;  /* 0x0000003726377220 */ /* 0x000fe20000410000 */
[-C--:B------:R-:W-:Y:S01]  /*93c0*/  FFMA.FTZ R61, R50, R154.reuse, -R61 ;  /* 0x0000009a323d7223 */ /* 0x080fe2000001083d */
[----:B------:R-:W-:Y:S02]  /*93d0*/  IMAD.MOV.U32 R37, RZ, RZ, R39 ;  /* 0x000000ffff257224 */ /* 0x000fe400078e0027 */
[----:B------:R-:W-:Y:S01]  /*93e0*/  FFMA.FTZ R48, R51, R154, R48 ;  /* 0x0000009a33307223 */ /* 0x000fe20000010030 */
[-C--:B------:R-:W-:Y:S01]  /*93f0*/  FFMA.FTZ R38, R38, R53.reuse, -R63 ;  /* 0x0000003526267223 */ /* 0x080fe2000001083f */
[----:B------:R-:W-:Y:S01]  /*9400*/  FFMA.FTZ R55, R42, R53, R55 ;  /* 0x000000352a377223 */ /* 0x000fe20000010037 */
[----:B------:R-:W-:Y:S01]  /*9410*/  F2FP.F16.F32.PACK_AB R36, R58, R57 ;  /* 0x000000393a24723e */ /* 0x000fe200000000ff */
[----:B------:R-:W-:Y:S01]  /*9420*/  IMAD.MOV.U32 R39, RZ, RZ, R64 ;  /* 0x000000ffff277224 */ /* 0x000fe200078e0040 */
[----:B------:R-:W-:-:S02]  /*9430*/  F2FP.F16.F32.PACK_AB R40, R59, R166 ;  /* 0x000000a63b28723e */ /* 0x000fc400000000ff */
[----:B------:R-:W-:Y:S02]  /*9440*/  F2FP.F16.F32.PACK_AB R38, R38, R61 ;  /* 0x0000003d2626723e */ /* 0x000fe400000000ff */
[----:B------:R-:W-:-:S07]  /*9450*/  F2FP.F16.F32.PACK_AB R42, R55, R48 ;  /* 0x00000030372a723e */ /* 0x000fce00000000ff */
.L_x_741:
[----:B------:R-:W-:Y:S05]  /*9460*/  BSYNC B2 ;  /* 0x0000000000027941 */ /* 0x000fea0003800000 */
.L_x_740:
[----:B------:R-:W-:Y:S02]  /*9470*/  ULDC.64 UR4, c[0x0][0x208] ;  /* 0x0000820000047ab9 */ /* 0x000fe40000000a00 */
[----:B--2---:R2:W-:Y:S04]  /*9480*/  STG.E.128 desc[UR4][R44.64], R36 ;  /* 0x000000242c007986 */ /* 0x0045e8000c101d04 */
[----:B---3--:R2:W-:Y:S02]  /*9490*/  @!P3 STG.E.128 desc[UR4][R46.64], R40 ;  /* 0x000000282e00b986 */ /* 0x0085e4000c101d04 */
.L_x_739:
[----:B------:R-:W-:Y:S05]  /*94a0*/  BSYNC B1 ;  /* 0x0000000000017941 */ /* 0x000fea0003800000 */
.L_x_738:
[----:B------:R-:W-:-:S13]  /*94b0*/  ISETP.NE.AND P3, PT, R10, RZ, PT ;  /* 0x000000ff0a00720c */ /* 0x000fda0003f65270 */
[----:B------:R-:W-:Y:S05]  /*94c0*/  @!P3 BRA `(.L_x_698) ;  /* 0x0000000800e4b947 */ /* 0x000fea0003800000 */
[----:B------:R-:W-:Y:S01]  /*94d0*/  SEL R148, R118, R148, !P1 ;  /* 0x0000009476947207 */ /* 0x000fe20004800000 */
[----:B------:R-:W-:Y:S01]  /*94e0*/  BSSY B1, `(.L_x_742) ;  /* 0x000006e000017945 */ /* 0x000fe20003800000 */
[----:B--2---:R-:W-:Y:S02]  /*94f0*/  SHF.R.U32.HI R39, RZ, 0x3, R224 ;  /* 0x00000003ff277819 */ /* 0x004fe400000116e0 */
[----:B------:R-:W-:Y:S02]  /*9500*/  SHF.R.S32.HI R37, RZ, 0x1f, R148 ;  /* 0x0000001fff257819 */ /* 0x000fe40000011494 */
[----:B------:R-:W-:Y:S02]  /*9510*/  IADD3 R45, P3, P4, R96, R124, R11 ;  /* 0x0000007c602d7210 */ /* 0x000fe40007c7e00b */
[----:B------:R-:W-:Y:S02]  /*9520*/  LEA.HI R37, R37, R148, RZ, 0x4 ;  /* 0x0000009425257211 */ /* 0x000fe400078f20ff */
[----:B------:R-:W-:-:S02]  /*9530*/  IADD3.X R46, R92, R49, R6, P3, P4 ;  /* 0x000000315c2e7210 */ /* 0x000fc40001fe8406 */
[----:B------:R-:W-:Y:S02]  /*9540*/  LEA.HI.SX32 R37, R37, R12, 0x1c ;  /* 0x0000000c25257211 */ /* 0x000fe400078fe2ff */
[----:B------:R-:W-:Y:S02]  /*9550*/  ISETP.GE.AND P4, PT, R213, R115, PT ;  /* 0x00000073d500720c */ /* 0x000fe40003f86270 */
[----:B------:R-:W-:Y:S02]  /*9560*/  SHF.R.S32.HI R36, RZ, 0x1f, R37 ;  /* 0x0000001fff247819 */ /* 0x000fe40000011425 */
[----:B------:R-:W-:Y:S02]  /*9570*/  SHF.L.U32 R47, R37, 0x3, RZ ;  /* 0x00000003252f7819 */ /* 0x000fe400000006ff */
[----:B------:R-:W-:Y:S02]  /*9580*/  LEA.HI R36, R36, R37, RZ, 0x3 ;  /* 0x0000002524247211 */ /* 0x000fe400078f18ff */
[----:B------:R-:W-:-:S02]  /*9590*/  LEA R44, P3, R45, R116, 0x1 ;  /* 0x000000742d2c7211 */ /* 0x000fc400078608ff */
[----:B------:R-:W-:Y:S02]  /*95a0*/  SHF.R.S32.HI R38, RZ, 0x3, R36 ;  /* 0x00000003ff267819 */ /* 0x000fe40000011424 */
[----:B------:R-:W-:Y:S02]  /*95b0*/  LOP3.LUT R36, R224, 0x38, R47, 0xf8, !PT ;  /* 0x00000038e0247812 */ /* 0x000fe400078ef82f */
[----:B------:R-:W-:Y:S01]  /*95c0*/  LEA.HI.X R45, R45, R117, R46, 0x1, P3 ;  /* 0x000000752d2d7211 */ /* 0x000fe200018f0c2e */
[----:B------:R-:W-:Y:S01]  /*95d0*/  IMAD R37, R38, 0x1400, R227 ;  /* 0x0000140026257824 */ /* 0x000fe200078e02e3 */
[----:B------:R-:W-:-:S05]  /*95e0*/  LOP3.LUT R36, R36, R39, RZ, 0x3c, !PT ;  /* 0x0000002724247212 */ /* 0x000fca00078e3cff */
[----:B------:R-:W-:Y:S02]  /*95f0*/  IMAD.IADD R36, R37, 0x1, R36 ;  /* 0x0000000125247824 */ /* 0x000fe400078e0224 */
[C---:B------:R-:W-:Y:S02]  /*9600*/  IMAD R37, R19.reuse, 0x5000, R132 ;  /* 0x0000500013257824 */ /* 0x040fe400078e0284 */
[----:B------:R-:W-:Y:S02]  /*9610*/  IMAD R39, R19, 0x5000, R36 ;  /* 0x0000500013277824 */ /* 0x000fe400078e0224 */
[----:B------:R-:W-:-:S03]  /*9620*/  IMAD R37, R37, 0x2, R18 ;  /* 0x0000000225257824 */ /* 0x000fc600078e0212 */
[----:B------:R-:W-:-:S03]  /*9630*/  LEA R40, R39, R18, 0x1 ;  /* 0x0000001227287211 */ /* 0x000fc600078e08ff */
[----:B------:R-:W2:Y:S04]  /*9640*/  LDS.128 R36, [R37+0x24400] ;  /* 0x0244000025247984 */ /* 0x000ea80000000c00 */
[----:B------:R-:W3:Y:S01]  /*9650*/  LDS.128 R40, [R40+0x24400] ;  /* 0x0244000028287984 */ /* 0x000ee20000000c00 */
[----:B------:R-:W-:Y:S05]  /*9660*/  @P4 BRA `(.L_x_743) ;  /* 0x0000000400544947 */ /* 0x000fea0003800000 */
[----:B------:R-:W-:Y:S01]  /*9670*/  SHF.R.U32.HI R58, RZ, 0x10, R77 ;  /* 0x00000010ff3a7819 */ /* 0x000fe2000001164d */
[----:B---3--:R-:W-:Y:S01]  /*9680*/  IMAD.MOV.U32 R53, RZ, RZ, R43 ;  /* 0x000000ffff357224 */ /* 0x008fe200078e002b */
[----:B------:R-:W-:Y:S01]  /*9690*/  SHF.R.U32.HI R56, RZ, 0x10, R69 ;  /* 0x00000010ff387819 */ /* 0x000fe20000011645 */
[----:B------:R-:W-:Y:S01]  /*96a0*/  IMAD.MOV.U32 R52, RZ, RZ, R40 ;  /* 0x000000ffff347224 */ /* 0x000fe200078e0028 */
[----:B--2---:R-:W-:Y:S01]  /*96b0*/  MOV R40, R39 ;  /* 0x0000002700287202 */ /* 0x004fe20000000f00 */
[--C-:B------:R-:W-:Y:S01]  /*96c0*/  HADD2.F32 R43, -RZ, R41.reuse.H0_H0 ;  /* 0x20000029ff2b7230 */ /* 0x100fe20000004100 */
[--C-:B------:R-:W-:Y:S01]  /*96d0*/  SHF.R.U64 R48, R78, 0x10, R79.reuse ;  /* 0x000000104e307819 */ /* 0x100fe2000000124f */
[----:B------:R-:W-:Y:S01]  /*96e0*/  HADD2.F32 R41, -RZ, R41.H1_H1 ;  /* 0x30000029ff297230 */ /* 0x000fe20000004100 */
[----:B------:R-:W-:Y:S01]  /*96f0*/  SHF.R.U32.HI R78, RZ, 0x10, R79 ;  /* 0x00000010ff4e7819 */ /* 0x000fe2000001164f */
[----:B------:R-:W-:Y:S01]  /*9700*/  HADD2.F32 R58, -RZ, R58.H0_H0 ;  /* 0x2000003aff3a7230 */ /* 0x000fe20000004100 */
[--C-:B------:R-:W-:Y:S01]  /*9710*/  SHF.R.U64 R46, R70, 0x10, R71.reuse ;  /* 0x00000010462e7819 */ /* 0x100fe20000001247 */
[----:B------:R-:W-:Y:S01]  /*9720*/  HADD2.F32 R39, -RZ, R37.H1_H1 ;  /* 0x30000025ff277230 */ /* 0x000fe20000004100 */
[----:B------:R-:W-:Y:S01]  /*9730*/  SHF.R.U32.HI R70, RZ, 0x10, R71 ;  /* 0x00000010ff467819 */ /* 0x000fe20000011647 */
[----:B------:R-:W-:-:S02]  /*9740*/  IMAD.MOV.U32 R51, RZ, RZ, R36 ;  /* 0x000000ffff337224 */ /* 0x000fc400078e0024 */
[-C--:B------:R-:W-:Y:S01]  /*9750*/  FMUL.FTZ R62, R41, R58.reuse ;  /* 0x0000003a293e7220 */ /* 0x080fe20000410000 */
[----:B------:R-:W-:Y:S02]  /*9760*/  HADD2.F32 R55, -RZ, R153.H1_H1 ;  /* 0x30000099ff377230 */ /* 0x000fe40000004100 */
[----:B------:R-:W-:Y:S01]  /*9770*/  FMUL.FTZ R58, R39, R58 ;  /* 0x0000003a273a7220 */ /* 0x000fe20000410000 */
[----:B------:R-:W-:Y:S01]  /*9780*/  HADD2.F32 R56, -RZ, R56.H0_H0 ;  /* 0x20000038ff387230 */ /* 0x000fe20000004100 */
[----:B------:R-:W-:Y:S01]  /*9790*/  SHF.R.U64 R63, R76, 0x10, R77 ;  /* 0x000000104c3f7819 */ /* 0x000fe2000000124d */
[----:B------:R-:W-:Y:S02]  /*97a0*/  HADD2.F32 R36, -RZ, R37.H0_H0 ;  /* 0x20000025ff247230 */ /* 0x000fe40000004100 */
[----:B------:R-:W-:Y:S01]  /*97b0*/  FMUL.FTZ R37, R43, R55 ;  /* 0x000000372b257220 */ /* 0x000fe20000410000 */
[----:B------:R-:W-:Y:S02]  /*97c0*/  HADD2.F32 R54, -RZ, R151.H1_H1 ;  /* 0x30000097ff367230 */ /* 0x000fe40000004100 */
[----:B------:R-:W-:Y:S01]  /*97d0*/  FFMA.FTZ R58, R41, R56, R58 ;  /* 0x00000038293a7223 */ /* 0x000fe2000001003a */
[----:B------:R-:W-:-:S02]  /*97e0*/  HADD2.F32 R41, -RZ, R53.H0_H0 ;  /* 0x20000035ff297230 */ /* 0x000fc40000004100 */
[C---:B------:R-:W-:Y:S01]  /*97f0*/  FMUL.FTZ R60, R36.reuse, R55 ;  /* 0x00000037243c7220 */ /* 0x040fe20000410000 */
[----:B------:R-:W-:Y:S01]  /*9800*/  FFMA.FTZ R57, R39, R56, -R62 ;  /* 0x0000003827397223 */ /* 0x000fe2000001083e */
[----:B------:R-:W-:Y:S02]  /*9810*/  HADD2.F32 R53, -RZ, R53.H1_H1 ;  /* 0x30000035ff357230 */ /* 0x000fe40000004100 */
[-C--:B------:R-:W-:Y:S01]  /*9820*/  FFMA.FTZ R36, R36, R54.reuse, -R37 ;  /* 0x0000003624247223 */ /* 0x080fe20000010825 */
[----:B------:R-:W-:Y:S02]  /*9830*/  HADD2.F32 R55, -RZ, R78.H0_H0 ;  /* 0x2000004eff377230 */ /* 0x000fe40000004100 */
[----:B------:R-:W-:Y:S01]  /*9840*/  FFMA.FTZ R37, R43, R54, R60 ;  /* 0x000000362b257223 */ /* 0x000fe2000001003c */
[----:B------:R-:W-:Y:S01]  /*9850*/  HADD2.F32 R56, -RZ, R152.H1_H1 ;  /* 0x30000098ff387230 */ /* 0x000fe20000004100 */
[----:B------:R-:W-:Y:S01]  /*9860*/  SHF.R.U64 R50, R68, 0x10, R69 ;  /* 0x0000001044327819 */ /* 0x000fe20000001245 */
[----:B------:R-:W-:-:S02]  /*9870*/  HADD2.F32 R39, -RZ, R40.H0_H0 ;  /* 0x20000028ff277230 */ /* 0x000fc40000004100 */
[-C--:B------:R-:W-:Y:S01]  /*9880*/  FMUL.FTZ R61, R53, R55.reuse ;  /* 0x00000037353d7220 */ /* 0x080fe20000410000 */
        /* <DEDUP_REMOVED lines=9> */
[-C--:B------:R-:W-:Y:S01]  /*9920*/  FFMA.FTZ R60, R39, R54.reuse, -R60 ;  /* 0x00000036273c7223 */ /* 0x080fe2000001083c */
[----:B------:R-:W-:Y:S02]  /*9930*/  HADD2.F32 R39, -RZ, R51.H0_H0 ;  /* 0x20000033ff277230 */ /* 0x000fe40000004100 */
[----:B------:R-:W-:Y:S01]  /*9940*/  FFMA.FTZ R59, R41, R54, R56 ;  /* 0x00000036293b7223 */ /* 0x000fe20000010038 */
[----:B------:R-:W-:Y:S02]  /*9950*/  HADD2.F32 R151, -RZ, R151.H0_H0 ;  /* 0x20000097ff977230 */ /* 0x000fe40000004100 */
[----:B------:R-:W-:Y:S01]  /*9960*/  FMUL.FTZ R54, R40, R153 ;  /* 0x0000009928367220 */ /* 0x000fe20000410000 */
[----:B------:R-:W-:-:S02]  /*9970*/  HADD2.F32 R41, -RZ, R63.H0_H0 ;  /* 0x2000003fff297230 */ /* 0x000fc40000004100 */
[----:B------:R-:W-:Y:S01]  /*9980*/  FMUL.FTZ R153, R39, R153 ;  /* 0x0000009927997220 */ /* 0x000fe20000410000 */
[----:B------:R-:W-:Y:S02]  /*9990*/  HADD2.F32 R52, -RZ, R52.H1_H1 ;  /* 0x30000034ff347230 */ /* 0x000fe40000004100 */
[----:B------:R-:W-:Y:S01]  /*99a0*/  FFMA.FTZ R62, R53, R43, R62 ;  /* 0x0000002b353e7223 */ /* 0x000fe2000001003e */
[----:B------:R-:W-:Y:S02]  /*99b0*/  HADD2.F32 R51, -RZ, R51.H1_H1 ;  /* 0x30000033ff337230 */ /* 0x000fe40000004100 */
[----:B------:R-:W-:Y:S01]  /*99c0*/  FFMA.FTZ R153, R40, R151, R153 ;  /* 0x0000009728997223 */ /* 0x000fe20000010099 */
[----:B------:R-:W-:Y:S02]  /*99d0*/  HADD2.F32 R50, -RZ, R50.H0_H0 ;  /* 0x20000032ff327230 */ /* 0x000fe40000004100 */
[----:B------:R-:W-:Y:S01]  /*99e0*/  FMUL.FTZ R56, R52, R41 ;  /* 0x0000002934387220 */ /* 0x000fe20000410000 */
[----:B------:R-:W-:Y:S01]  /*99f0*/  FFMA.FTZ R54, R39, R151, -R54 ;  /* 0x0000009727367223 */ /* 0x000fe20000010836 */
[----:B------:R-:W-:-:S02]  /*9a00*/  HADD2.F32 R40, -RZ, R42.H0_H0 ;  /* 0x2000002aff287230 */ /* 0x000fc40000004100 */
[C---:B------:R-:W-:Y:S01]  /*9a10*/  FMUL.FTZ R41, R51.reuse, R41 ;  /* 0x0000002933297220 */ /* 0x040fe20000410000 */
[----:B------:R-:W-:Y:S02]  /*9a20*/  HADD2.F32 R43, -RZ, R48.H0_H0 ;  /* 0x20000030ff2b7230 */ /* 0x000fe40000004100 */
[-C--:B------:R-:W-:Y:S01]  /*9a30*/  FFMA.FTZ R51, R51, R50.reuse, -R56 ;  /* 0x0000003233337223 */ /* 0x080fe20000010838 */
[----:B------:R-:W-:Y:S02]  /*9a40*/  HADD2.F32 R39, -RZ, R38.H0_H0 ;  /* 0x20000026ff277230 */ /* 0x000fe40000004100 */
[----:B------:R-:W-:Y:S01]  /*9a50*/  FFMA.FTZ R50, R52, R50, R41 ;  /* 0x0000003234327223 */ /* 0x000fe20000010029 */
[----:B------:R-:W-:Y:S01]  /*9a60*/  HADD2.F32 R42, -RZ, R42.H1_H1 ;  /* 0x3000002aff2a7230 */ /* 0x000fe20000004100 */
[----:B------:R-:W-:Y:S01]  /*9a70*/  F2FP.F16.F32.PACK_AB R57, R57, R36 ;  /* 0x000000243939723e */ /* 0x000fe200000000ff */
[----:B------:R-:W-:Y:S01]  /*9a80*/  HADD2.F32 R152, -RZ, R152.H0_H0 ;  /* 0x20000098ff987230 */ /* 0x000fe20000004100 */
[----:B------:R-:W-:Y:S01]  /*9a90*/  F2FP.F16.F32.PACK_AB R36, R51, R54 ;  /* 0x000000363324723e */ /* 0x000fe200000000ff */
[----:B------:R-:W-:-:S02]  /*9aa0*/  HADD2.F32 R38, -RZ, R38.H1_H1 ;  /* 0x30000026ff267230 */ /* 0x000fc40000004100 */
[-C--:B------:R-:W-:Y:S01]  /*9ab0*/  FMUL.FTZ R55, R42, R43.reuse ;  /* 0x0000002b2a377220 */ /* 0x080fe20000410000 */
[----:B------:R-:W-:Y:S02]  /*9ac0*/  HADD2.F32 R150, -RZ, R150.H0_H0 ;  /* 0x20000096ff967230 */ /* 0x000fe40000004100 */
[CC--:B------:R-:W-:Y:S01]  /*9ad0*/  FMUL.FTZ R53, R39.reuse, R152.reuse ;  /* 0x0000009827357220 */ /* 0x0c0fe20000410000 */
[----:B------:R-:W-:Y:S02]  /*9ae0*/  HADD2.F32 R41, -RZ, R46.H0_H0 ;  /* 0x2000002eff297230 */ /* 0x000fe40000004100 */
[----:B------:R-:W-:Y:S01]  /*9af0*/  FMUL.FTZ R46, R40, R152 ;  /* 0x00000098282e7220 */ /* 0x000fe20000410000 */
[----:B------:R-:W-:Y:S01]  /*9b00*/  FMUL.FTZ R43, R38, R43 ;  /* 0x0000002b262b7220 */ /* 0x000fe20000410000 */
[-C--:B------:R-:W-:Y:S01]  /*9b10*/  FFMA.FTZ R53, R40, R150.reuse, R53 ;  /* 0x0000009628357223 */ /* 0x080fe20000010035 */
[----:B------:R-:W-:Y:S01]  /*9b20*/  F2FP.F16.F32.PACK_AB R40, R50, R153 ;  /* 0x000000993228723e */ /* 0x000fe200000000ff */
[----:B------:R-:W-:Y:S01]  /*9b30*/  FFMA.FTZ R46, R39, R150, -R46 ;  /* 0x00000096272e7223 */ /* 0x000fe2000001082e */
[-C--:B------:R-:W-:Y:S01]  /*9b40*/  FFMA.FTZ R55, R38, R41.reuse, -R55 ;  /* 0x0000002926377223 */ /* 0x080fe20000010837 */
[----:B------:R-:W-:Y:S01]  /*9b50*/  FFMA.FTZ R42, R42, R41, R43 ;  /* 0x000000292a2a7223 */ /* 0x000fe2000001002b */
[----:B------:R-:W-:Y:S01]  /*9b60*/  F2FP.F16.F32.PACK_AB R41, R58, R37 ;  /* 0x000000253a29723e */ /* 0x000fe200000000ff */
[----:B------:R-:W-:Y:S01]  /*9b70*/  IMAD.MOV.U32 R37, RZ, RZ, R57 ;  /* 0x000000ffff257224 */ /* 0x000fe200078e0039 */
[----:B------:R-:W-:-:S02]  /*9b80*/  F2FP.F16.F32.PACK_AB R39, R61, R60 ;  /* 0x0000003c3d27723e */ /* 0x000fc400000000ff */
[----:B------:R-:W-:Y:S02]  /*9b90*/  F2FP.F16.F32.PACK_AB R43, R62, R59 ;  /* 0x0000003b3e2b723e */ /* 0x000fe400000000ff */
[----:B------:R-:W-:Y:S02]  /*9ba0*/  F2FP.F16.F32.PACK_AB R38, R55, R46 ;  /* 0x0000002e3726723e */ /* 0x000fe400000000ff */
[----:B------:R-:W-:-:S07]  /*9bb0*/  F2FP.F16.F32.PACK_AB R42, R42, R53 ;  /* 0x000000352a2a723e */ /* 0x000fce00000000ff */
.L_x_743:
[----:B------:R-:W-:Y:S05]  /*9bc0*/  BSYNC B1 ;  /* 0x0000000000017941 */ /* 0x000fea0003800000 */
.L_x_742:
[----:B------:R-:W-:Y:S01]  /*9bd0*/  ISETP.GE.AND P3, PT, R47, R145, PT ;  /* 0x000000912f00720c */ /* 0x000fe20003f66270 */
[----:B------:R-:W-:Y:S02]  /*9be0*/  ULDC.64 UR4, c[0x0][0x208] ;  /* 0x0000820000047ab9 */ /* 0x000fe40000000a00 */
[----:B--2---:R2:W-:Y:S10]  /*9bf0*/  STG.E.128 desc[UR4][R44.64], R36 ;  /* 0x000000242c007986 */ /* 0x0045f4000c101d04 */
[----:B------:R-:W-:Y:S05]  /*9c00*/  @P3 BRA `(.L_x_698) ;  /* 0x0000000400143947 */ /* 0x000fea0003800000 */
[--C-:B------:R-:W-:Y:S01]  /*9c10*/  IADD3 R124, P3, P4, R96, R124, R47.reuse ;  /* 0x0000007c607c7210 */ /* 0x100fe20007c7e02f */
[----:B------:R-:W-:Y:S01]  /*9c20*/  ULDC.64 UR4, c[0x0][0x208] ;  /* 0x0000820000047ab9 */ /* 0x000fe20000000a00 */
[----:B------:R-:W-:-:S04]  /*9c30*/  SHF.R.S32.HI R47, RZ, 0x1f, R47 ;  /* 0x0000001fff2f7819 */ /* 0x000fc8000001142f */
[----:B------:R-:W-:Y:S02]  /*9c40*/  IADD3.X R49, R92, R49, R47, P3, P4 ;  /* 0x000000315c317210 */ /* 0x000fe40001fe842f */
[----:B------:R-:W-:-:S04]  /*9c50*/  LEA R116, P3, R124, R116, 0x1 ;  /* 0x000000747c747211 */ /* 0x000fc800078608ff */
[----:B------:R-:W-:-:S05]  /*9c60*/  LEA.HI.X R117, R124, R117, R49, 0x1, P3 ;  /* 0x000000757c757211 */ /* 0x000fca00018f0c31 */
[----:B---3--:R3:W-:Y:S01]  /*9c70*/  STG.E.128 desc[UR4][R116.64], R40 ;  /* 0x0000002874007986 */ /* 0x0087e2000c101d04 */
[----:B------:R-:W-:Y:S05]  /*9c80*/  BRA `(.L_x_698) ;  /* 0x0000000000f47947 */ /* 0x000fea0003800000 */
.L_x_655:
[----:B------:R-:W-:-:S13]  /*9c90*/  ISETP.NE.AND P2, PT, R220, 0x3, PT ;  /* 0x00000003dc00780c */ /* 0x000fda0003f45270 */
[----:B------:R-:W-:Y:S05]  /*9ca0*/  @!P2 BRA `(.L_x_744) ;  /* 0x000000000004a947 */ /* 0x000fea0003800000 */
[----:B------:R-:W-:Y:S01]  /*9cb0*/  BPT.TRAP 0x1 ;  /* 0x000000040000795c */ /* 0x000fe20000300000 */
.L_x_744:
[----:B------:R-:W-:Y:S01]  /*9cc0*/  LEA R0, R19, R18, 0x3 ;  /* 0x0000001213007211 */ /* 0x000fe200078e18ff */
[----:B------:R-:W-:Y:S01]  /*9cd0*/  IMAD R3, R24, -0x50, R2 ;  /* 0xffffffb018037824 */ /* 0x000fe200078e0202 */
[----:B------:R-:W-:Y:S01]  /*9ce0*/  SHF.L.U32 R114, R217, 0x1f, RZ ;  /* 0x0000001fd9727819 */ /* 0x000fe200000006ff */
[----:B------:R-:W-:Y:S03]  /*9cf0*/  BSSY B1, `(.L_x_745) ;  /* 0x0000005000017945 */ /* 0x000fe60003800000 */
[----:B------:R-:W1:Y:S01]  /*9d00*/  SYNCS.PHASECHK.TRANS64.TRYWAIT P3, [R0+URZ+0x38890], R114 ;  /* 0x03889072000075a7 */ /* 0x000e62000806017f */
[----:B------:R-:W-:-:S04]  /*9d10*/  VIMNMX R3, R3, 0x50, PT ;  /* 0x0000005003037848 */ /* 0x000fc80003fe0100 */
[----:B------:R-:W-:Y:S01]  /*9d20*/  ISETP.GE.AND P4, PT, R212, R3, PT ;  /* 0x00000003d400720c */ /* 0x000fe20003f86270 */
[----:B-1----:R-:W-:-:S12]  /*9d30*/  @!P3 BRA `(.L_x_746) ;  /* 0x000001ec0058b947 */ /* 0x002fd80003800000 */
.L_x_1050:
[----:B------:R-:W-:Y:S05]  /*9d40*/  BSYNC B1 ;  /* 0x0000000000017941 */ /* 0x000fea0003800000 */
.L_x_745:
[----:B------:R-:W-:Y:S04]  /*9d50*/  BSSY B1, `(.L_x_747) ;  /* 0x000000f000017945 */ /* 0x000fe80003800000 */
[----:B------:R-:W-:Y:S05]  /*9d60*/  @P4 BRA `(.L_x_748) ;  /* 0x0000000000344947 */ /* 0x000fea0003800000 */
[----:B------:R-:W-:Y:S01]  /*9d70*/  ISETP.NE.AND P5, PT, R26, RZ, PT ;  /* 0x000000ff1a00720c */ /* 0x000fe20003fa5270 */
[----:B------:R-:W-:Y:S01]  /*9d80*/  ULDC.64 UR4, c[0x0][0x208] ;  /* 0x0000820000047ab9 */ /* 0x000fe20000000a00 */
[----:B------:R-:W-:Y:S02]  /*9d90*/  ISETP.NE.AND P4, PT, R10, RZ, PT ;  /* 0x000000ff0a00720c */ /* 0x000fe40003f85270 */
[----:B------:R-:W-:-:S09]  /*9da0*/  ISETP.NE.AND P3, PT, R9, RZ, PT ;  /* 0x000000ff0900720c */ /* 0x000fd20003f65270 */
[----:B0-----:R-:W0:Y:S04]  /*9db0*/  @P5 LDS.128 R36, [R4+0x24400] ;  /* 0x0244000004245984 */ /* 0x001e280000000c00 */
[----:B------:R-:W2:Y:S04]  /*9dc0*/  @P3 LDS.128 R40, [R4+0x29400] ;  /* 0x0294000004283984 */ /* 0x000ea80000000c00 */
[----:B0-----:R-:W-:Y:S01]  /*9dd0*/  @P5 STG.E.128 desc[UR4][R56.64], R36 ;  /* 0x0000002438005986 */ /* 0x001fe2000c101d04 */
[----:B------:R-:W-:-:S03]  /*9de0*/  ISETP.NE.AND P5, PT, R8, RZ, PT ;  /* 0x000000ff0800720c */ /* 0x000fc60003fa5270 */
[----:B------:R-:W0:Y:S04]  /*9df0*/  @P4 LDS.128 R36, [R4+0x26c00] ;  /* 0x026c000004244984 */ /* 0x000e280000000c00 */
[----:B--2---:R-:W-:Y:S06]  /*9e00*/  @P3 STG.E.128 desc[UR4][R56.64+0x100], R40 ;  /* 0x0001002838003986 */ /* 0x004fec000c101d04 */
[----:B------:R-:W2:Y:S04]  /*9e10*/  @P5 LDS.128 R44, [R4+0x2bc00] ;  /* 0x02bc0000042c5984 */ /* 0x000ea80000000c00 */
[----:B0-----:R3:W-:Y:S04]  /*9e20*/  @P4 STG.E.128 desc[UR4][R56.64+0x80], R36 ;  /* 0x0000802438004986 */ /* 0x0017e8000c101d04 */
[----:B--2---:R3:W-:Y:S02]  /*9e30*/  @P5 STG.E.128 desc[UR4][R56.64+0x180], R44 ;  /* 0x0001802c38005986 */ /* 0x0047e4000c101d04 */
.L_x_748:
[----:B------:R-:W-:Y:S05]  /*9e40*/  BSYNC B1 ;  /* 0x0000000000017941 */ /* 0x000fea0003800000 */
.L_x_747:
[----:B---3--:R-:W-:Y:S01]  /*9e50*/  VIADD R36, R212, 0x20 ;  /* 0x00000020d4247836 */ /* 0x008fe20000000000 */
[----:B------:R-:W-:Y:S04]  /*9e60*/  BSSY B1, `(.L_x_749) ;  /* 0x0000010000017945 */ /* 0x000fe80003800000 */
[----:B------:R-:W-:-:S13]  /*9e70*/  ISETP.GE.AND P3, PT, R36, R3, PT ;  /* 0x000000032400720c */ /* 0x000fda0003f66270 */
        /* <DEDUP_REMOVED lines=14> */
.L_x_750:
[----:B------:R-:W-:Y:S05]  /*9f60*/  BSYNC B1 ;  /* 0x0000000000017941 */ /* 0x000fea0003800000 */
.L_x_749:
[----:B------:R-:W-:-:S13]  /*9f70*/  ISETP.GE.AND P3, PT, R237, R3, PT ;  /* 0x00000003ed00720c */ /* 0x000fda0003f66270 */
[----:B------:R-:W-:Y:S05]  /*9f80*/  @P3 BRA `(.L_x_698) ;  /* 0x0000000000343947 */ /* 0x000fea0003800000 */
[----:B------:R-:W-:Y:S01]  /*9f90*/  ISETP.NE.AND P5, PT, R26, RZ, PT ;  /* 0x000000ff1a00720c */ /* 0x000fe20003fa5270 */
[----:B------:R-:W-:Y:S01]  /*9fa0*/  ULDC.64 UR4, c[0x0][0x208] ;  /* 0x0000820000047ab9 */ /* 0x000fe20000000a00 */
[----:B------:R-:W-:Y:S02]  /*9fb0*/  ISETP.NE.AND P4, PT, R10, RZ, PT ;  /* 0x000000ff0a00720c */ /* 0x000fe40003f85270 */
[----:B------:R-:W-:-:S09]  /*9fc0*/  ISETP.NE.AND P3, PT, R9, RZ, PT ;  /* 0x000000ff0900720c */ /* 0x000fd20003f65270 */
[----:B0--3--:R-:W0:Y:S04]  /*9fd0*/  @P5 LDS.128 R36, [R4+0x26400] ;  /* 0x0264000004245984 */ /* 0x009e280000000c00 */
        /* <DEDUP_REMOVED lines=8> */
.L_x_698:
[----:B------:R-:W-:Y:S05]  /*a060*/  BSYNC B0 ;  /* 0x0000000000007941 */ /* 0x000fea0003800000 */
.L_x_654:
[----:B-1234-:R-:W1:Y:S01]  /*a070*/  S2R R36, SR_TID.X ;  /* 0x0000000000247919 */ /* 0x01ee620000002100 */
[----:B------:R-:W-:Y:S01]  /*a080*/  @!PT LDS RZ, [RZ] ;  /* 0x00000000fffff984 */ /* 0x000fe20000000800 */
[----:B------:R-:W-:Y:S01]  /*a090*/  @!PT LDS RZ, [RZ] ;  /* 0x00000000fffff984 */ /* 0x000fe20000000800 */
[----:B------:R-:W-:Y:S01]  /*a0a0*/  @!PT LDS RZ, [RZ] ;  /* 0x00000000fffff984 */ /* 0x000fe20000000800 */
[----:B------:R-:W-:Y:S01]  /*a0b0*/  @!PT LDS RZ, [RZ] ;  /* 0x00000000fffff984 */ /* 0x000fe20000000800 */
[----:B------:R2:W-:Y:S06]  /*a0c0*/  MEMBAR.ALL.CTA ;  /* 0x0000000000007992 */ /* 0x0005ec0000008000 */
[----:B--2---:R-:W2:Y:S01]  /*a0d0*/  FENCE.VIEW.ASYNC.S ;  /* 0x00000000000073c6 */ /* 0x004ea20000000000 */
[----:B------:R-:W-:Y:S05]  /*a0e0*/  WARPSYNC.ALL ;  /* 0x0000000000007948 */ /* 0x000fea0003800000 */
[----:B------:R-:W-:Y:S01]  /*a0f0*/  BSSY B0, `(.L_x_751) ;  /* 0x0000009000007945 */ /* 0x000fe20003800000 */
[----:B-1----:R-:W-:Y:S01]  /*a100*/  LOP3.LUT R36, R36, 0x7f, RZ, 0xc0, !PT ;  /* 0x0000007f24247812 */ /* 0x002fe200078ec0ff */
[----:B--2---:R1:W-:Y:S03]  /*a110*/  BAR.SYNC.DEFER_BLOCKING R149, 0x80 ;  /* 0x000200950000751d */ /* 0x0043e60000010000 */
[----:B------:R-:W-:-:S13]  /*a120*/  ISETP.NE.AND P3, PT, R36, RZ, PT ;  /* 0x000000ff2400720c */ /* 0x000fda0003f65270 */
[----:B------:R-:W-:-:S05]  /*a130*/  @!P3 VIADD R36, R0, 0x388a0 ;  /* 0x000388a00024b836 */ /* 0x000fca0000000000 */
[----:B------:R-:W-:-:S04]  /*a140*/  @!P3 PRMT R36, RZ, 0x654, R36 ;  /* 0x00000654ff24b816 */ /* 0x000fc80000000024 */
[----:B------:R1:W-:Y:S01]  /*a150*/  @!P3 SYNCS.ARRIVE.TRANS64.RED.A1T0 RZ, [R36+URZ], RZ ;  /* 0x000000ff24ffb9a7 */ /* 0x0003e2000810043f */
[----:B------:R-:W-:Y:S05]  /*a160*/  @!P2 BRA `(.L_x_752) ;  /* 0x000000000004a947 */ /* 0x000fea0003800000 */
[----:B------:R-:W-:Y:S01]  /*a170*/  BPT.TRAP 0x1 ;  /* 0x000000040000795c */ /* 0x000fe20000300000 */
.L_x_752:
[----:B------:R-:W-:Y:S05]  /*a180*/  BSYNC B0 ;  /* 0x0000000000007941 */ /* 0x000fea0003800000 */
.L_x_751:
[----:B------:R-:W2:Y:S01]  /*a190*/  SYNCS.PHASECHK.TRANS64.TRYWAIT P2, [R0+URZ+0x388b0], R114 ;  /* 0x0388b072000075a7 */ /* 0x000ea2000804017f */
[----:B------:R-:W-:Y:S01]  /*a1a0*/  ULDC UR60, c[0x0][0x2f4] ;  /* 0x0000bd00003c7ab9 */ /* 0x000fe20000000800 */
[----:B------:R-:W-:Y:S01]  /*a1b0*/  ULDC.64 UR56, c[0x0][0x328] ;  /* 0x0000ca0000387ab9 */ /* 0x000fe20000000a00 */
[----:B------:R-:W-:Y:S01]  /*a1c0*/  ULDC.64 UR58, c[0x0][0x318] ;  /* 0x0000c600003a7ab9 */ /* 0x000fe20000000a00 */
[----:B------:R-:W-:Y:S01]  /*a1d0*/  BSSY B0, `(.L_x_753) ;  /* 0x0000004000007945 */ /* 0x000fe20003800000 */
[----:B------:R-:W-:Y:S01]  /*a1e0*/  ISETP.GE.AND P4, PT, R212, R3, PT ;  /* 0x00000003d400720c */ /* 0x000fe20003f86270 */
[----:B------:R-:W-:Y:S02]  /*a1f0*/  IMAD.WIDE R48, R24, 0x50, R112 ;  /* 0x0000005018307825 */ /* 0x000fe400078e0270 */
[----:B--2---:R-:W-:Y:S10]  /*a200*/  @!P2 BRA `(.L_x_754) ;  /* 0x000001e80038a947 */ /* 0x004ff40003800000 */
.L_x_1051:
[----:B------:R-:W-:Y:S05]  /*a210*/  BSYNC B0 ;  /* 0x0000000000007941 */ /* 0x000fea0003800000 */
.L_x_753:
[----:B------:R-:W-:Y:S04]  /*a220*/  BSSY B0, `(.L_x_755) ;  /* 0x0000017000007945 */ /* 0x000fe80003800000 */
[----:B------:R-:W-:Y:S05]  /*a230*/  @P4 BRA `(.L_x_756) ;  /* 0x0000000000544947 */ /* 0x000fea0003800000 */
[----:B------:R-:W-:Y:S01]  /*a240*/  ISETP.GE.AND P5, PT, R16, UR60, PT ;  /* 0x0000003c10007c0c */ /* 0x000fe2000bfa6270 */
[----:B------:R-:W-:Y:S01]  /*a250*/  IMAD R43, R49, UR56, RZ ;  /* 0x00000038312b7c24 */ /* 0x000fe2000f8e02ff */
[----:B------:R-:W-:Y:S01]  /*a260*/  MOV R40, R94 ;  /* 0x0000005e00287202 */ /* 0x000fe20000000f00 */
[----:B------:R-:W-:Y:S01]  /*a270*/  IMAD.MOV.U32 R41, RZ, RZ, R5 ;  /* 0x000000ffff297224 */ /* 0x000fe200078e0005 */
[----:B------:R-:W-:Y:S01]  /*a280*/  ULDC.64 UR4, c[0x0][0x208] ;  /* 0x0000820000047ab9 */ /* 0x000fe20000000a00 */
[C---:B------:R-:W-:Y:S01]  /*a290*/  IMAD R43, R48.reuse, UR57, R43 ;  /* 0x00000039302b7c24 */ /* 0x040fe2000f8e022b */
[----:B------:R-:W-:Y:S01]  /*a2a0*/  ISETP.GE.AND P4, PT, R213, UR60, PT ;  /* 0x0000003cd5007c0c */ /* 0x000fe2000bf86270 */
[----:B------:R-:W-:-:S04]  /*a2b0*/  IMAD.WIDE.U32 R40, R48, UR56, R40 ;  /* 0x0000003830287c25 */ /* 0x000fc8000f8e0028 */
[----:B------:R-:W-:Y:S01]  /*a2c0*/  IMAD.IADD R41, R41, 0x1, R43 ;  /* 0x0000000129297824 */ /* 0x000fe200078e022b */
[C---:B------:R-:W-:Y:S01]  /*a2d0*/  LEA R50, P2, R40.reuse, UR58, 0x1 ;  /* 0x0000003a28327c11 */ /* 0x040fe2000f8408ff */
[----:B01----:R-:W0:Y:S03]  /*a2e0*/  @!P5 LDS.128 R36, [R4+0x400] ;  /* 0x000400000424d984 */ /* 0x003e260000000c00 */
[----:B------:R-:W-:Y:S02]  /*a2f0*/  LEA.HI.X R51, R40, UR59, R41, 0x1, P2 ;  /* 0x0000003b28337c11 */ /* 0x000fe400090f0c29 */
[----:B------:R-:W-:-:S13]  /*a300*/  ISETP.GE.AND P2, PT, R218, UR60, PT ;  /* 0x0000003cda007c0c */ /* 0x000fda000bf46270 */
[----:B------:R-:W1:Y:S04]  /*a310*/  @!P2 LDS.128 R40, [R4+0x5400] ;  /* 0x005400000428a984 */ /* 0x000e680000000c00 */
[----:B0-----:R-:W-:Y:S01]  /*a320*/  @!P5 STG.E.128 desc[UR4][R50.64], R36 ;  /* 0x000000243200d986 */ /* 0x001fe2000c101d04 */
[----:B------:R-:W-:-:S03]  /*a330*/  ISETP.GE.AND P5, PT, R219, UR60, PT ;  /* 0x0000003cdb007c0c */ /* 0x000fc6000bfa6270 */
[----:B------:R-:W0:Y:S10]  /*a340*/  @!P4 LDS.128 R36, [R4+0x2c00] ;  /* 0x002c00000424c984 */ /* 0x000e340000000c00 */
[----:B------:R-:W3:Y:S04]  /*a350*/  @!P5 LDS.128 R44, [R4+0x7c00] ;  /* 0x007c0000042cd984 */ /* 0x000ee80000000c00 */
[----:B-1----:R4:W-:Y:S04]  /*a360*/  @!P2 STG.E.128 desc[UR4][R50.64+0x100], R40 ;  /* 0x000100283200a986 */ /* 0x0029e8000c101d04 */
[----:B0-----:R4:W-:Y:S04]  /*a370*/  @!P4 STG.E.128 desc[UR4][R50.64+0x80], R36 ;  /* 0x000080243200c986 */ /* 0x0019e8000c101d04 */
[----:B---3--:R4:W-:Y:S02]  /*a380*/  @!P5 STG.E.128 desc[UR4][R50.64+0x180], R44 ;  /* 0x0001802c3200d986 */ /* 0x0089e4000c101d04 */
.L_x_756:
[----:B------:R-:W-:Y:S05]  /*a390*/  BSYNC B0 ;  /* 0x0000000000007941 */ /* 0x000fea0003800000 */
.L_x_755:
[----:B-1--4-:R-:W-:Y:S01]  /*a3a0*/  IADD3 R36, R212, 0x20, RZ ;  /* 0x00000020d4247810 */ /* 0x012fe20007ffe0ff */
[----:B------:R-:W-:Y:S03]  /*a3b0*/  BSSY B0, `(.L_x_757) ;  /* 0x000001a000007945 */ /* 0x000fe60003800000 */
[----:B------:R-:W-:-:S13]  /*a3c0*/  ISETP.GE.AND P2, PT, R36, R3, PT ;  /* 0x000000032400720c */ /* 0x000fda0003f46270 */
[----:B------:R-:W-:Y:S05]  /*a3d0*/  @P2 BRA `(.L_x_758) ;  /* 0x00000000005c2947 */ /* 0x000fea0003800000 */
[----:B------:R-:W-:Y:S01]  /*a3e0*/  ISETP.GE.AND P2, PT, R16, UR60, PT ;  /* 0x0000003c10007c0c */ /* 0x000fe2000bf46270 */
[----:B------:R-:W-:Y:S01]  /*a3f0*/  ULDC.64 UR4, c[0x0][0x208] ;  /* 0x0000820000047ab9 */ /* 0x000fe20000000a00 */
[----:B------:R-:W-:Y:S02]  /*a400*/  IADD3 R43, P4, R48, 0x20, RZ ;  /* 0x00000020302b7810 */ /* 0x000fe40007f9e0ff */
[----:B------:R-:W-:Y:S02]  /*a410*/  MOV R41, R5 ;  /* 0x0000000500297202 */ /* 0x000fe40000000f00 */
[----:B------:R-:W-:Y:S01]  /*a420*/  ISETP.GE.AND P5, PT, R213, UR60, PT ;  /* 0x0000003cd5007c0c */ /* 0x000fe2000bfa6270 */
[----:B------:R-:W-:-:S04]  /*a430*/  IMAD.X R40, RZ, RZ, R49, P4 ;  /* 0x000000ffff287224 */ /* 0x000fc800020e0631 */
[----:B------:R-:W-:Y:S02]  /*a440*/  IMAD R42, R40, UR56, RZ ;  /* 0x00000038282a7c24 */ /* 0x000fe4000f8e02ff */
[----:B0-----:R-:W0:Y:S01]  /*a450*/  @!P2 LDS.128 R36, [R4+0x1400] ;  /* 0x001400000424a984 */ /* 0x001e220000000c00 */
[----:B------:R-:W-:-:S04]  /*a460*/  IMAD.MOV.U32 R40, RZ, RZ, R94 ;  /* 0x000000ffff287224 */ /* 0x000fc800078e005e */
[----:B------:R-:W-:-:S04]  /*a470*/  IMAD.WIDE.U32 R40, R43, UR56, R40 ;  /* 0x000000382b287c25 */ /* 0x000fc8000f8e0028 */
[----:B------:R-:W-:Y:S01]  /*a480*/  IMAD R43, R43, UR57, R42 ;  /* 0x000000392b2b7c24 */ /* 0x000fe2000f8e022a */
[----:B------:R-:W-:-:S03]  /*a490*/  LEA R50, P4, R40, UR58, 0x1 ;  /* 0x0000003a28327c11 */ /* 0x000fc6000f8808ff */
[----:B------:R-:W-:-:S05]  /*a4a0*/  IMAD.IADD R41, R41, 0x1, R43 ;  /* 0x0000000129297824 */ /* 0x000fca00078e022b */
        /* <DEDUP_REMOVED lines=10> */
.L_x_758:
[----:B------:R-:W-:Y:S05]  /*a550*/  BSYNC B0 ;  /* 0x0000000000007941 */ /* 0x000fea0003800000 */
.L_x_757:
[----:B------:R-:W-:Y:S01]  /*a560*/  ISETP.GE.AND P2, PT, R237, R3, PT ;  /* 0x00000003ed00720c */ /* 0x000fe20003f46270 */
[----:B------:R-:W-:-:S12]  /*a570*/  BSSY B0, `(.L_x_759) ;  /* 0x0000019000007945 */ /* 0x000fd80003800000 */
[----:B------:R-:W-:Y:S05]  /*a580*/  @P2 BRA `(.L_x_760) ;  /* 0x00000000005c2947 */ /* 0x000fea0003800000 */
[----:B------:R-:W-:Y:S01]  /*a590*/  ISETP.GE.AND P2, PT, R16, UR60, PT ;  /* 0x0000003c10007c0c */ /* 0x000fe2000bf46270 */
[----:B-1----:R-:W-:Y:S01]  /*a5a0*/  IMAD.MOV.U32 R41, RZ, RZ, R5 ;  /* 0x000000ffff297224 */ /* 0x002fe200078e0005 */
[----:B------:R-:W-:Y:S01]  /*a5b0*/  IADD3 R3, P4, R48, 0x40, RZ ;  /* 0x0000004030037810 */ /* 0x000fe20007f9e0ff */
[----:B------:R-:W-:Y:S01]  /*a5c0*/  ULDC.64 UR4, c[0x0][0x208] ;  /* 0x0000820000047ab9 */ /* 0x000fe20000000a00 */
[----:B------:R-:W-:Y:S02]  /*a5d0*/  MOV R40, R94 ;  /* 0x0000005e00287202 */ /* 0x000fe40000000f00 */
[----:B------:R-:W-:Y:S01]  /*a5e0*/  ISETP.GE.AND P5, PT, R213, UR60, PT ;  /* 0x0000003cd5007c0c */ /* 0x000fe2000bfa6270 */
[----:B------:R-:W-:Y:S02]  /*a5f0*/  IMAD.X R48, RZ, RZ, R49, P4 ;  /* 0x000000ffff307224 */ /* 0x000fe400020e0631 */
[----:B------:R-:W-:-:S04]  /*a600*/  IMAD.WIDE.U32 R40, R3, UR56, R40 ;  /* 0x0000003803287c25 */ /* 0x000fc8000f8e0028 */
[----:B0-----:R-:W0:Y:S01]  /*a610*/  @!P2 LDS.128 R36, [R4+0x2400] ;  /* 0x002400000424a984 */ /* 0x001e220000000c00 */
[----:B------:R-:W-:-:S04]  /*a620*/  IMAD R48, R48, UR56, RZ ;  /* 0x0000003830307c24 */ /* 0x000fc8000f8e02ff */
[----:B------:R-:W-:Y:S01]  /*a630*/  IMAD R3, R3, UR57, R48 ;  /* 0x0000003903037c24 */ /* 0x000fe2000f8e0230 */
[----:B------:R-:W-:-:S03]  /*a640*/  LEA R48, P4, R40, UR58, 0x1 ;  /* 0x0000003a28307c11 */ /* 0x000fc6000f8808ff */
[----:B------:R-:W-:-:S05]  /*a650*/  IMAD.IADD R3, R41, 0x1, R3 ;  /* 0x0000000129037824 */ /* 0x000fca00078e0203 */
[----:B------:R-:W-:Y:S02]  /*a660*/  LEA.HI.X R49, R40, UR59, R3, 0x1, P4 ;  /* 0x0000003b28317c11 */ /* 0x000fe4000a0f0c03 */
[----:B------:R-:W-:Y:S01]  /*a670*/  ISETP.GE.AND P4, PT, R218, UR60, PT ;  /* 0x0000003cda007c0c */ /* 0x000fe2000bf86270 */
[----:B------:R-:W1:Y:S04]  /*a680*/  @!P5 LDS.128 R40, [R4+0x4c00] ;  /* 0x004c00000428d984 */ /* 0x000e680000000c00 */
[----:B0-----:R-:W-:Y:S01]  /*a690*/  @!P2 STG.E.128 desc[UR4][R48.64], R36 ;  /* 0x000000243000a986 */ /* 0x001fe2000c101d04 */
[----:B------:R-:W-:-:S07]  /*a6a0*/  ISETP.GE.AND P2, PT, R219, UR60, PT ;  /* 0x0000003cdb007c0c */ /* 0x000fce000bf46270 */
[----:B------:R-:W0:Y:S06]  /*a6b0*/  @!P4 LDS.128 R36, [R4+0x7400] ;  /* 0x007400000424c984 */ /* 0x000e2c0000000c00 */
[----:B------:R-:W3:Y:S04]  /*a6c0*/  @!P2 LDS.128 R44, [R4+0x9c00] ;  /* 0x009c0000042ca984 */ /* 0x000ee80000000c00 */
[----:B-1----:R4:W-:Y:S04]  /*a6d0*/  @!P5 STG.E.128 desc[UR4][R48.64+0x80], R40 ;  /* 0x000080283000d986 */ /* 0x0029e8000c101d04 */
[----:B0-----:R4:W-:Y:S04]  /*a6e0*/  @!P4 STG.E.128 desc[UR4][R48.64+0x100], R36 ;  /* 0x000100243000c986 */ /* 0x0019e8000c101d04 */
[----:B---3--:R4:W-:Y:S02]  /*a6f0*/  @!P2 STG.E.128 desc[UR4][R48.64+0x180], R44 ;  /* 0x0001802c3000a986 */ /* 0x0089e4000c101d04 */
.L_x_760:
[----:B------:R-:W-:Y:S05]  /*a700*/  BSYNC B0 ;  /* 0x0000000000007941 */ /* 0x000fea0003800000 */
.L_x_759:
[----:B------:R-:W3:Y:S01]  /*a710*/  LDL R3, [R1+0x20] ;  /* 0x0000200001037983 */ /* 0x000ee20000100800 */
[----:B0-2---:R-:W-:Y:S01]  /*a720*/  @!P3 IADD3 R0, R0, 0x388c0, RZ ;  /* 0x000388c00000b810 */ /* 0x005fe20007ffe0ff */
[----:B------:R-:W-:Y:S01]  /*a730*/  VIADD R19, R19, 0x1 ;  /* 0x0000000113137836 */ /* 0x000fe20000000000 */
[----:B------:R-:W-:Y:S01]  /*a740*/  PLOP3.LUT P2, PT, PT, PT, PT, 0x8, 0x0 ;  /* 0x000000000000781c */ /* 0x000fe20003f4e170 */
[----:B------:R-:W-:Y:S01]  /*a750*/  @!PT LDS RZ, [RZ] ;  /* 0x00000000fffff984 */ /* 0x000fe20000000800 */
[----:B------:R-:W-:Y:S01]  /*a760*/  @!PT LDS RZ, [RZ] ;  /* 0x00000000fffff984 */ /* 0x000fe20000000800 */
[----:B------:R-:W-:Y:S01]  /*a770*/  @!PT LDS RZ, [RZ] ;  /* 0x00000000fffff984 */ /* 0x000fe20000000800 */
[----:B------:R-:W-:Y:S01]  /*a780*/  @!PT LDS RZ, [RZ] ;  /* 0x00000000fffff984 */ /* 0x000fe20000000800 */
[----:B------:R0:W-:Y:S06]  /*a790*/  MEMBAR.ALL.CTA ;  /* 0x0000000000007992 */ /* 0x0001ec0000008000 */
[----:B0-----:R-:W0:Y:S01]  /*a7a0*/  FENCE.VIEW.ASYNC.S ;  /* 0x00000000000073c6 */ /* 0x001e220000000000 */
[----:B------:R-:W-:Y:S01]  /*a7b0*/  @!P3 PRMT R0, RZ, 0x654, R0 ;  /* 0x00000654ff00b816 */ /* 0x000fe20000000000 */
[----:B0-----:R0:W-:Y:S06]  /*a7c0*/  BAR.SYNC.DEFER_BLOCKING R149, 0x80 ;  /* 0x000200950000751d */ /* 0x0011ec0000010000 */
[----:B------:R2:W-:Y:S01]  /*a7d0*/  @!P3 SYNCS.ARRIVE.TRANS64.RED.A1T0 RZ, [R0+URZ], RZ ;  /* 0x000000ff00ffb9a7 */ /* 0x0005e2000810043f */
[----:B------:R-:W-:-:S04]  /*a7e0*/  ISETP.NE.AND P3, PT, R19, 0x2, PT ;  /* 0x000000021300780c */ /* 0x000fc80003f65270 */
[----:B------:R-:W-:Y:S02]  /*a7f0*/  SEL R19, R19, RZ, P3 ;  /* 0x000000ff13137207 */ /* 0x000fe40001800000 */
[----:B--2---:R-:W-:-:S04]  /*a800*/  SEL R0, RZ, 0x1, P3 ;  /* 0x00000001ff007807 */ /* 0x004fc80001800000 */
[----:B------:R-:W-:Y:S02]  /*a810*/  LOP3.LUT R217, R217, R0, RZ, 0x3c, !PT ;  /* 0x00000000d9d97212 */ /* 0x000fe400078e3cff */
[----:B---3--:R-:W-:-:S13]  /*a820*/  LOP3.LUT P4, RZ, R3, 0x2, RZ, 0xc0, !PT ;  /* 0x0000000203ff7812 */ /* 0x008fda000788c0ff */
[----:B0-----:R-:W-:Y:S05]  /*a830*/  @P4 BRA `(.L_x_761) ;  /* 0xffffff7c00b84947 */ /* 0x001fea000383ffff */
.L_x_649:
[----:B------:R-:W-:Y:S01]  /*a840*/  BSSY B0, `(.L_x_762) ;  /* 0x0000049000007945 */ /* 0x000fe20003800000 */
[----:B------:R-:W-:Y:S02]  /*a850*/  ISETP.GE.AND P1, PT, R179, 0x1, PT ;  /* 0x00000001b300780c */ /* 0x000fe40003f26270 */
[----:B------:R-:W-:Y:S02]  /*a860*/  CS2R R2, SRZ ;  /* 0x0000000000027805 */ /* 0x000fe4000001ff00 */
[----:B------:R-:W-:Y:S01]  /*a870*/  PLOP3.LUT P0, PT, PT, PT, PT, 0x80, 0x0 ;  /* 0x000000000000781c */ /* 0x000fe20003f0f070 */
[----:B------:R-:W-:Y:S01]  /*a880*/  IMAD.MOV.U32 R0, RZ, RZ, RZ ;  /* 0x000000ffff007224 */ /* 0x000fe200078e00ff */
[----:B------:R-:W-:Y:S02]  /*a890*/  CS2R R150, SRZ ;  /* 0x0000000000967805 */ /* 0x000fe4000001ff00 */
        /* <DEDUP_REMOVED lines=22> */
[----:B-1----:R-:W-:Y:S02]  /*aa00*/  CS2R R50, SRZ ;  /* 0x0000000000327805 */ /* 0x002fe4000001ff00 */
[----:B----4-:R-:W-:Y:S02]  /*aa10*/  CS2R R48, SRZ ;  /* 0x0000000000307805 */ /* 0x010fe4000001ff00 */
        /* <DEDUP_REMOVED lines=15> */
[----:B------:R-:W-:Y:S01]  /*ab10*/  CS2R R30, SRZ ;  /* 0x00000000001e7805 */ /* 0x000fe2000001ff00 */
[----:B------:R-:W-:Y:S01]  /*ab20*/  IMAD.MOV.U32 R86, RZ, RZ, RZ ;  /* 0x000000ffff567224 */ /* 0x000fe200078e00ff */
        /* <DEDUP_REMOVED lines=11> */
[----:B------:R-:W-:Y:S01]  /*abe0*/  IMAD.MOV.U32 R55, RZ, RZ, RZ ;  /* 0x000000ffff377224 */ /* 0x000fe200078e00ff */
[----:B------:R-:W-:Y:S02]  /*abf0*/  CS2R R14, SRZ ;  /* 0x00000000000e7805 */ /* 0x000fe4000001ff00 */
[----:B------:R-:W-:Y:S02]  /*ac00*/  CS2R R52, SRZ ;  /* 0x0000000000347805 */ /* 0x000fe4000001ff00 */
[----:B------:R-:W-:Y:S02]  /*ac10*/  CS2R R12, SRZ ;  /* 0x00000000000c7805 */ /* 0x000fe4000001ff00 */
[----:B------:R-:W-:Y:S02]  /*ac20*/  CS2R R156, SRZ ;  /* 0x00000000009c7805 */ /* 0x000fe4000001ff00 */
[----:B------:R-:W-:-:S02]  /*ac30*/  CS2R R10, SRZ ;  /* 0x00000000000a7805 */ /* 0x000fc4000001ff00 */
[----:B------:R-:W-:Y:S02]  /*ac40*/  MOV R43, RZ ;  /* 0x000000ff002b7202 */ /* 0x000fe40000000f00 */
[----:B------:R-:W-:Y:S02]  /*ac50*/  CS2R R8, SRZ ;  /* 0x0000000000087805 */ /* 0x000fe4000001ff00 */
[----:B------:R-:W-:Y:S01]  /*ac60*/  CS2R R40, SRZ ;  /* 0x0000000000287805 */ /* 0x000fe2000001ff00 */
[----:B------:R-:W-:Y:S01]  /*ac70*/  IMAD.MOV.U32 R7, RZ, RZ, RZ ;  /* 0x000000ffff077224 */ /* 0x000fe200078e00ff */
[----:B------:R-:W-:Y:S02]  /*ac80*/  CS2R R4, SRZ ;  /* 0x0000000000047805 */ /* 0x000fe4000001ff00 */
[----:B------:R-:W-:Y:S01]  /*ac90*/  CS2R R28, SRZ ;  /* 0x00000000001c7805 */ /* 0x000fe2000001ff00 */
[----:B------:R-:W-:Y:S06]  /*aca0*/  @P2 BRA `(.L_x_763) ;  /* 0x0000000000082947 */ /* 0x000fec0003800000 */
[----:B------:R-:W0:Y:S02]  /*acb0*/  FENCE.VIEW.ASYNC.G ;  /* 0x00000000000073c6 */ /* 0x000e240000000100 */
[----:B0-----:R-:W-:Y:S06]  /*acc0*/  BAR.ARV 0xc, 0x180 ;  /* 0x0306000000007b1d */ /* 0x001fec0000002000 */
.L_x_763:
[----:B------:R-:W-:Y:S05]  /*acd0*/  BSYNC B0 ;  /* 0x0000000000007941 */ /* 0x000fea0003800000 */
.L_x_762:
[----:B------:R-:W-:Y:S01]  /*ace0*/  CS2R R24, SRZ ;  /* 0x0000000000187805 */ /* 0x000fe2000001ff00 */
[----:B------:R-:W-:Y:S06]  /*acf0*/  @!P1 BRA `(.L_x_764) ;  /* 0x0000012400389947 */ /* 0x000fec0003800000 */
[----:B------:R-:W0:Y:S02]  /*ad00*/  S2R R6, SR_TID.X ;  /* 0x0000000000067919 */ /* 0x000e240000002100 */
[----:B0-----:R-:W-:-:S05]  /*ad10*/  VIADD R6, R6, 0xffffff80 ;  /* 0xffffff8006067836 */ /* 0x001fca0000000000 */
[----:B------:R-:W-:-:S04]  /*ad20*/  SHF.R.S32.HI R20, RZ, 0x1f, R6 ;  /* 0x0000001fff147819 */ /* 0x000fc80000011406 */
[----:B------:R-:W-:Y:S02]  /*ad30*/  LEA.HI R20, R20, R6, RZ, 0x7 ;  /* 0x0000000614147211 */ /* 0x000fe400078f38ff */
[----:B------:R-:W2:Y:S02]  /*ad40*/  LDL R6, [R1+0x60] ;  /* 0x0000600001067983 */ /* 0x000ea40000100800 */
[----:B------:R-:W-:-:S05]  /*ad50*/  SHF.R.S32.HI R20, RZ, 0x7, R20 ;  /* 0x00000007ff147819 */ /* 0x000fca0000011414 */
[----:B------:R-:W0:Y:S02]  /*ad60*/  SHFL.IDX PT, R0, R20, RZ, 0x1f ;  /* 0x00001fff14007589 */ /* 0x000e2400000e0000 */
[----:B0-----:R-:W-:-:S04]  /*ad70*/  LEA.HI R2, R0, R0, RZ, 0x1 ;  /* 0x0000000000027211 */ /* 0x001fc800078f08ff */
[----:B------:R-:W-:-:S04]  /*ad80*/  LOP3.LUT R3, R2, 0x1e, RZ, 0xc0, !PT ;  /* 0x0000001e02037812 */ /* 0x000fc800078ec0ff */
[----:B------:R-:W-:Y:S02]  /*ad90*/  IADD3 R3, R0, -R3, RZ ;  /* 0x8000000300037210 */ /* 0x000fe40007ffe0ff */
[----:B--2---:R-:W-:-:S03]  /*ada0*/  LOP3.LUT P0, RZ, R6, 0x9f, RZ, 0xc0, !PT ;  /* 0x0000009f06ff7812 */ /* 0x004fc6000780c0ff */
[----:B------:R-:W-:-:S05]  /*adb0*/  IMAD R3, R3, 0x2000, R6 ;  /* 0x0000200003037824 */ /* 0x000fca00078e0206 */
[----:B------:R-:W-:-:S04]  /*adc0*/  SHF.R.U32.HI R2, RZ, 0x4, R3 ;  /* 0x00000004ff027819 */ /* 0x000fc80000011603 */
[----:B------:R-:W-:Y:S01]  /*add0*/  LOP3.LUT R2, R2, 0x3fff, RZ, 0xc0, !PT ;  /* 0x00003fff02027812 */ /* 0x000fe200078ec0ff */
[----:B------:R-:W-:Y:S06]  /*ade0*/  @!P0 BRA `(.L_x_765) ;  /* 0x0000000000408947 */ /* 0x000fec0003800000 */
[----:B------:R-:W-:Y:S01]  /*adf0*/  MOV R0, 0x0 ;  /* 0x0000000000007802 */ /* 0x000fe20000000f00 */
[----:B------:R-:W-:Y:S01]  /*ae00*/  ULDC.64 UR4, c[0x4][0xa8] ;  /* 0x01002a0000047ab9 */ /* 0x000fe20000000a00 */
[----:B------:R-:W-:Y:S01]  /*ae10*/  ULDC.64 UR6, c[0x4][0xb0] ;  /* 0x01002c0000067ab9 */ /* 0x000fe20000000a00 */
[----:B------:R-:W-:Y:S01]  /*ae20*/  IMAD.U32 R4, RZ, RZ, UR4 ;  /* 0x00000004ff047e24 */ /* 0x000fe2000f8e00ff */
[----:B------:R0:W1:Y:S01]  /*ae30*/  LDC.64 R14, c[0x4][R0] ;  /* 0x01000000000e7b82 */ /* 0x0000620000000a00 */
[----:B------:R-:W-:Y:S01]  /*ae40*/  MOV R5, UR5 ;  /* 0x0000000500057c02 */ /* 0x000fe20008000f00 */
[----:B------:R-:W-:Y:S01]  /*ae50*/  ULDC.64 UR4, c[0x4][0x28] ;  /* 0x01000a0000047ab9 */ /* 0x000fe20000000a00 */
[----:B------:R-:W-:Y:S01]  /*ae60*/  IMAD.U32 R6, RZ, RZ, UR6 ;  /* 0x00000006ff067e24 */ /* 0x000fe2000f8e00ff */
[----:B------:R-:W-:Y:S01]  /*ae70*/  MOV R10, UR4 ;  /* 0x00000004000a7c02 */ /* 0x000fe20008000f00 */
[----:B------:R-:W-:Y:S01]  /*ae80*/  IMAD.U32 R7, RZ, RZ, UR7 ;  /* 0x00000007ff077e24 */ /* 0x000fe2000f8e00ff */
[----:B------:R-:W-:Y:S01]  /*ae90*/  MOV R12, 0x1 ;  /* 0x00000001000c7802 */ /* 0x000fe20000000f00 */
[----:B------:R-:W-:-:S02]  /*aea0*/  IMAD.U32 R11, RZ, RZ, UR5 ;  /* 0x00000005ff0b7e24 */ /* 0x000fc4000f8e00ff */
[----:B------:R-:W-:Y:S02]  /*aeb0*/  IMAD.MOV.U32 R8, RZ, RZ, 0x70 ;  /* 0x00000070ff087424 */ /* 0x000fe400078e00ff */
[----:B0-----:R-:W-:-:S07]  /*aec0*/  IMAD.MOV.U32 R13, RZ, RZ, RZ ;  /* 0x000000ffff0d7224 */ /* 0x001fce00078e00ff */
[----:B------:R-:W-:-:S07]  /*aed0*/  LEPC R20, `(.L_x_765) ;  /* 0x000000001014794e */ /* 0x000fce0000000000 */
[----:B-1---5:R-:W-:Y:S05]  /*aee0*/  CALL.ABS.NOINC R14 ;  /* 0x000000000e007343 */ /* 0x022fea0003c00000 */
.L_x_765:
[----:B------:R-:W-:Y:S02]  /*aef0*/  ULDC UR4, c[0x0][0x3f4] ;  /* 0x0000fd0000047ab9 */ /* 0x000fe40000000800 */
[----:B------:R-:W-:-:S13]  /*af00*/  ISETP.LT.AND P0, PT, RZ, UR4, PT ;  /* 0x00000004ff007c0c */ /* 0x000fda000bf01270 */
[----:B------:R-:W-:Y:S05]  /*af10*/  @P0 BRA `(.L_x_766) ;  /* 0x00000000003c0947 */ /* 0x000fea0003800000 */
[----:B------:R-:W-:-:S04]  /*af20*/  LEA.HI R0, R235, R235, RZ, 0x1 ;  /* 0x000000ebeb007211 */ /* 0x000fc800078f08ff */
[----:B------:R-:W-:-:S05]  /*af30*/  LOP3.LUT R0, R0, 0xfffffffe, RZ, 0xc0, !PT ;  /* 0xfffffffe00007812 */ /* 0x000fca00078ec0ff */
[----:B------:R-:W-:-:S05]  /*af40*/  IMAD.IADD R0, R235, 0x1, -R0 ;  /* 0x00000001eb007824 */ /* 0x000fca00078e0a00 */
[----:B------:R-:W-:-:S04]  /*af50*/  SHF.L.U32 R3, R0, 0x1f, RZ ;  /* 0x0000001f00037819 */ /* 0x000fc800000006ff */
[----:B------:R0:W1:Y:S03]  /*af60*/  SYNCS.PHASECHK.TRANS64.TRYWAIT P0, [R18+URZ+0x38800], R3 ;  /* 0x03880003120075a7 */ /* 0x000066000800017f */
[----:B-1----:R-:W-:Y:S05]  /*af70*/  @!P0 NANOSLEEP.SYNCS 0x989680 ;  /* 0x009896800000895d */ /* 0x002fea0003900000 */
[----:B------:R-:W1:Y:S01]  /*af80*/  @!P0 SYNCS.PHASECHK.TRANS64 P0, [R18+URZ+0x38800], R3 ;  /* 0x03880003120085a7 */ /* 0x000e62000800007f */
[----:B------:R-:W-:Y:S04]  /*af90*/  BSSY B0, `(.L_x_767) ;  /* 0x0000006000007945 */ /* 0x000fe80003800000 */
[----:B-1----:R-:W-:Y:S05]  /*afa0*/  @P0 BRA `(.L_x_768) ;  /* 0x0000000000100947 */ /* 0x002fea0003800000 */
.L_x_769:
[----:B-1----:R1:W2:Y:S02]  /*afb0*/  SYNCS.PHASECHK.TRANS64.TRYWAIT P0, [R18+URZ+0x38800], R3 ;  /* 0x03880003120075a7 */ /* 0x0022a4000800017f */
[----:B--2---:R-:W-:Y:S05]  /*afc0*/  @!P0 NANOSLEEP.SYNCS 0x989680 ;  /* 0x009896800000895d */ /* 0x004fea0003900000 */
[----:B------:R-:W2:Y:S02]  /*afd0*/  @!P0 SYNCS.PHASECHK.TRANS64 P0, [R18+URZ+0x38800], R3 ;  /* 0x03880003120085a7 */ /* 0x000ea4000800007f */
[----:B--2---:R-:W-:Y:S05]  /*afe0*/  @!P0 BRA `(.L_x_769) ;  /* 0xfffffffc00f08947 */ /* 0x004fea000383ffff */
.L_x_768:
[----:B------:R-:W-:Y:S05]  /*aff0*/  BSYNC B0 ;  /* 0x0000000000007941 */ /* 0x000fea0003800000 */
.L_x_767:
[----:B------:R-:W-:Y:S05]  /*b000*/  BRA `(.L_x_770) ;  /* 0x0000006800ec7947 */ /* 0x000fea0003800000 */
.L_x_766:
[----:B------:R-:W2:Y:S01]  /*b010*/  LDL R29, [R1+0x60] ;  /* 0x00006000011d7983 */ /* 0x000ea20000100800 */
[----:B-----5:R-:W-:Y:S01]  /*b020*/  SHF.R.S32.HI R0, RZ, 0x1f, R144 ;  /* 0x0000001fff007819 */ /* 0x020fe20000011490 */
[----:B------:R-:W-:Y:S01]  /*b030*/  ULDC.64 UR4, c[0x0][0x3f8] ;  /* 0x0000fe0000047ab9 */ /* 0x000fe20000000a00 */
[----:B------:R-:W-:Y:S01]  /*b040*/  ULDC.64 UR6, c[0x0][0x408] ;  /* 0x0001020000067ab9 */ /* 0x000fe20000000a00 */
[----:B------:R-:W-:-:S04]  /*b050*/  IMAD.WIDE.U32 R4, R144, UR4, RZ ;  /* 0x0000000490047c25 */ /* 0x000fc8000f8e00ff */
[C---:B------:R-:W-:Y:S02]  /*b060*/  IMAD R3, R0.reuse, UR4, RZ ;  /* 0x0000000400037c24 */ /* 0x040fe4000f8e02ff */
[----:B------:R-:W-:Y:S02]  /*b070*/  IMAD R7, R0, UR6, RZ ;  /* 0x0000000600077c24 */ /* 0x000fe4000f8e02ff */
[C---:B------:R-:W-:Y:S01]  /*b080*/  IMAD R3, R144.reuse, UR5, R3 ;  /* 0x0000000590037c24 */ /* 0x040fe2000f8e0203 */
[----:B------:R-:W-:Y:S01]  /*b090*/  ULDC.64 UR4, c[0x0][0x3e8] ;  /* 0x0000fa0000047ab9 */ /* 0x000fe20000000a00 */
[----:B------:R-:W-:Y:S01]  /*b0a0*/  IMAD R7, R144, UR7, R7 ;  /* 0x0000000790077c24 */ /* 0x000fe2000f8e0207 */
[----:B------:R-:W-:Y:S01]  /*b0b0*/  LEA R24, P1, R4, UR4, 0x1 ;  /* 0x0000000404187c11 */ /* 0x000fe2000f8208ff */
[----:B------:R-:W-:Y:S01]  /*b0c0*/  IMAD.WIDE.U32 R26, R144, UR6, RZ ;  /* 0x00000006901a7c25 */ /* 0x000fe2000f8e00ff */
[----:B------:R-:W-:Y:S01]  /*b0d0*/  ULDC.64 UR6, c[0x0][0x400] ;  /* 0x0001000000067ab9 */ /* 0x000fe20000000a00 */
[----:B------:R-:W-:-:S02]  /*b0e0*/  IADD3 R25, R3, R5, RZ ;  /* 0x0000000503197210 */ /* 0x000fc40007ffe0ff */
[----:B------:R-:W-:Y:S01]  /*b0f0*/  IMAD.IADD R3, R7, 0x1, R27 ;  /* 0x0000000107037824 */ /* 0x000fe200078e021b */
[----:B------:R-:W-:Y:S02]  /*b100*/  LEA R28, P2, R26, UR6, 0x1 ;  /* 0x000000061a1c7c11 */ /* 0x000fe4000f8408ff */
[----:B------:R-:W-:Y:S02]  /*b110*/  LEA.HI.X R25, R4, UR5, R25, 0x1, P1 ;  /* 0x0000000504197c11 */ /* 0x000fe400088f0c19 */
[----:B------:R-:W-:Y:S02]  /*b120*/  LEA.HI.X R26, R26, UR7, R3, 0x1, P2 ;  /* 0x000000071a1a7c11 */ /* 0x000fe400090f0c03 */
[----:B--2---:R-:W-:-:S13]  /*b130*/  LOP3.LUT P0, RZ, R29, 0x3ff, RZ, 0xc0, !PT ;  /* 0x000003ff1dff7812 */ /* 0x004fda000780c0ff */
        /* <DEDUP_REMOVED lines=16> */
[----:B-1----:R-:W-:Y:S05]  /*b240*/  CALL.ABS.NOINC R14 ;  /* 0x000000000e007343 */ /* 0x002fea0003c00000 */
.L_x_771:
[----:B------:R-:W-:Y:S01]  /*b250*/  ULDC.U8 UR4, c[0x0][0x410] ;  /* 0x0001040000047ab9 */ /* 0x000fe20000000000 */
[----:B------:R-:W-:Y:S01]  /*b260*/  BSSY B0, `(.L_x_772) ;  /* 0x000068d000007945 */ /* 0x000fe20003800000 */
[----:B------:R-:W-:Y:S01]  /*b270*/  ISETP.NE.AND P0, PT, RZ, UR4, PT ;  /* 0x00000004ff007c0c */ /* 0x000fe2000bf05270 */
[----:B------:R-:W-:Y:S01]  /*b280*/  IMAD R0, R230, 0x2, R29 ;  /* 0x00000002e6007824 */ /* 0x000fe200078e021d */
[----:B------:R-:W-:-:S11]  /*b290*/  LEA R8, R121, R212, 0x7 ;  /* 0x000000d479087211 */ /* 0x000fd600078e38ff */
[----:B------:R-:W-:Y:S05]  /*b2a0*/  @!P0 BRA `(.L_x_773) ;  /* 0x0000003000ac8947 */ /* 0x000fea0003800000 */
[----:B------:R-:W-:-:S03]  /*b2b0*/  UMOV UR4, 0xffffffff ;  /* 0xffffffff00047882 */ /* 0x000fc60000000000 */
[----:B------:R-:W-:Y:S05]  /*b2c0*/  BRA.DIV UR4, `(.L_x_774) ;  /* 0x000001da041c7947 */ /* 0x000fea000b800000 */
[----:B------:R0:W1:Y:S04]  /*b2d0*/  SHFL.IDX PT, R3, R25, RZ, 0x181f ;  /* 0x00181fff19037589 */ /* 0x00006800000e0000 */
[----:B------:R0:W2:Y:S04]  /*b2e0*/  SHFL.IDX PT, R4, R24, RZ, 0x181f ;  /* 0x00181fff18047589 */ /* 0x0000a800000e0000 */
[----:B------:R0:W3:Y:S04]  /*b2f0*/  SHFL.IDX PT, R5, R26, RZ, 0x181f ;  /* 0x00181fff1a057589 */ /* 0x0000e800000e0000 */
[----:B------:R0:W4:Y:S02]  /*b300*/  SHFL.IDX PT, R14, R28, RZ, 0x181f ;  /* 0x00181fff1c0e7589 */ /* 0x00012400000e0000 */
.L_x_1057:
[----:B------:R-:W-:Y:S01]  /*b310*/  ULDC UR4, c[0x0][0x448] ;  /* 0x0001120000047ab9 */ /* 0x000fe20000000800 */
[----:B------:R-:W-:Y:S01]  /*b320*/  BSSY B1, `(.L_x_775) ;  /* 0x000003d000017945 */ /* 0x000fe20003800000 */
[----:B------:R-:W-:Y:S01]  /*b330*/  IMAD R44, R178, UR4, RZ ;  /* 0x00000004b22c7c24 */ /* 0x000fe2000f8e02ff */
[----:B------:R-:W-:Y:S02]  /*b340*/  CS2R R6, SRZ ;  /* 0x0000000000067805 */ /* 0x000fe4000001ff00 */
[----:B------:R-:W-:Y:S02]  /*b350*/  CS2R R10, SRZ ;  /* 0x00000000000a7805 */ /* 0x000fe4000001ff00 */
[----:B------:R-:W-:Y:S02]  /*b360*/  CS2R R12, SRZ ;  /* 0x00000000000c7805 */ /* 0x000fe4000001ff00 */
[----:B------:R-:W-:Y:S02]  /*b370*/  CS2R R20, SRZ ;  /* 0x0000000000147805 */ /* 0x000fe4000001ff00 */
[----:B------:R-:W-:Y:S01]  /*b380*/  ISETP.GE.AND P0, PT, R8, R44, PT ;  /* 0x0000002c0800720c */ /* 0x000fe20003f06270 */
[----:B------:R-:W-:Y:S01]  /*b390*/  IMAD R44, R121, -0x80, R44 ;  /* 0xffffff80792c7824 */ /* 0x000fe200078e022c */
[----:B------:R-:W-:-:S02]  /*b3a0*/  CS2R R8, SRZ ;  /* 0x0000000000087805 */ /* 0x000fc4000001ff00 */
[----:B0-----:R-:W-:Y:S02]  /*b3b0*/  CS2R R24, SRZ ;  /* 0x0000000000187805 */ /* 0x001fe4000001ff00 */
[----:B------:R-:W-:Y:S02]  /*b3c0*/  CS2R R26, SRZ ;  /* 0x00000000001a7805 */ /* 0x000fe4000001ff00 */
[----:B------:R-:W-:-:S05]  /*b3d0*/  CS2R R28, SRZ ;  /* 0x00000000001c7805 */ /* 0x000fca000001ff00 */
[----:B------:R-:W-:Y:S05]  /*b3e0*/  @P0 BRA `(.L_x_776) ;  /* 0x0000000000c00947 */ /* 0x000fea0003800000 */
[----:B------:R-:W-:Y:S01]  /*b3f0*/  ULDC UR4, c[0x0][0x3f4] ;  /* 0x0000fd0000047ab9 */ /* 0x000fe20000000800 */
[C---:B------:R-:W-:Y:S01]  /*b400*/  IMAD.SHL.U32 R35, R215.reuse, 0x2, RZ ;  /* 0x00000002d7237824 */ /* 0x040fe200078e00ff */
[----:B------:R-:W-:Y:S01]  /*b410*/  ISETP.GE.AND P2, PT, R215, UR4, PT ;  /* 0x00000004d7007c0c */ /* 0x000fe2000bf46270 */
[C---:B------:R-:W-:Y:S01]  /*b420*/  IMAD.SHL.U32 R39, R214.reuse, 0x2, RZ ;  /* 0x00000002d6277824 */ /* 0x040fe200078e00ff */
[----:B------:R-:W-:Y:S02]  /*b430*/  ISETP.GE.AND P1, PT, R214, UR4, PT ;  /* 0x00000004d6007c0c */ /* 0x000fe4000bf26270 */
[----:B------:R-:W-:Y:S02]  /*b440*/  CS2R R20, SRZ ;  /* 0x0000000000147805 */ /* 0x000fe4000001ff00 */
[----:B------:R-:W-:Y:S02]  /*b450*/  ISETP.GE.AND P0, PT, R216, UR4, PT ;  /* 0x00000004d8007c0c */ /* 0x000fe4000bf06270 */
[----:B------:R-:W-:-:S02]  /*b460*/  CS2R R6, SRZ ;  /* 0x0000000000067805 */ /* 0x000fc4000001ff00 */
[----:B------:R-:W-:Y:S02]  /*b470*/  ISETP.GE.AND P3, PT, R22, UR4, PT ;  /* 0x0000000416007c0c */ /* 0x000fe4000bf66270 */
[----:B------:R-:W-:Y:S02]  /*b480*/  CS2R R24, SRZ ;  /* 0x0000000000187805 */ /* 0x000fe4000001ff00 */
[----:B------:R-:W-:Y:S01]  /*b490*/  SHF.R.S32.HI R8, RZ, 0x1f, R215 ;  /* 0x0000001fff087819 */ /* 0x000fe200000114d7 */
[----:B------:R-:W-:Y:S01]  /*b4a0*/  ULDC.64 UR6, c[0x0][0x208] ;  /* 0x0000820000067ab9 */ /* 0x000fe20000000a00 */
[----:B------:R-:W-:Y:S02]  /*b4b0*/  SHF.R.S32.HI R11, RZ, 0x1f, R214 ;  /* 0x0000001fff0b7819 */ /* 0x000fe400000114d6 */
[----:B------:R-:W-:Y:S02]  /*b4c0*/  SHF.L.U64.HI R8, R215, 0x1, R8 ;  /* 0x00000001d7087819 */ /* 0x000fe40000010208 */
[----:B--2---:R-:W-:-:S02]  /*b4d0*/  @!P2 IADD3 R32, P4, R4, R35, RZ ;  /* 0x000000230420a210 */ /* 0x004fc40007f9e0ff */
[----:B----4-:R-:W-:Y:S02]  /*b4e0*/  @!P2 IADD3 R34, P6, R14, R35, RZ ;  /* 0x000000230e22a210 */ /* 0x010fe40007fde0ff */
[----:B------:R-:W-:Y:S01]  /*b4f0*/  SHF.R.S32.HI R9, RZ, 0x1f, R216 ;  /* 0x0000001fff097819 */ /* 0x000fe200000114d8 */
[--C-:B-1----:R-:W-:Y:S01]  /*b500*/  @!P2 IMAD.X R33, R3, 0x1, R8.reuse, P4 ;  /* 0x000000010321a824 */ /* 0x102fe200020e0608 */
[----:B------:R-:W-:Y:S01]  /*b510*/  SHF.L.U32 R43, R216, 0x1, RZ ;  /* 0x00000001d82b7819 */ /* 0x000fe200000006ff */
[----:B---3--:R-:W-:Y:S01]  /*b520*/  @!P2 IMAD.X R35, R5, 0x1, R8, P6 ;  /* 0x000000010523a824 */ /* 0x008fe200030e0608 */
[----:B------:R-:W-:Y:S01]  /*b530*/  SHF.L.U64.HI R12, R214, 0x1, R11 ;  /* 0x00000001d60c7819 */ /* 0x000fe2000001020b */
[----:B------:R-:W-:Y:S01]  /*b540*/  @!P3 IMAD.MOV.U32 R8, RZ, RZ, R4 ;  /* 0x000000ffff08b224 */ /* 0x000fe200078e0004 */
[----:B------:R-:W-:Y:S02]  /*b550*/  @!P1 IADD3 R36, P5, R4, R39, RZ ;  /* 0x0000002704249210 */ /* 0x000fe40007fbe0ff */
[----:B------:R-:W-:-:S02]  /*b560*/  CS2R R26, SRZ ;  /* 0x00000000001a7805 */ /* 0x000fc4000001ff00 */
[----:B------:R-:W-:Y:S01]  /*b570*/  SHF.L.U64.HI R10, R216, 0x1, R9 ;  /* 0x00000001d80a7819 */ /* 0x000fe20000010209 */
[----:B------:R-:W-:Y:S01]  /*b580*/  @!P3 IMAD.MOV.U32 R9, RZ, RZ, R3 ;  /* 0x000000ffff09b224 */ /* 0x000fe200078e0003 */
[----:B------:R-:W-:Y:S02]  /*b590*/  @!P1 IADD3 R38, P4, R14, R39, RZ ;  /* 0x000000270e269210 */ /* 0x000fe40007f9e0ff */
[----:B------:R-:W-:Y:S02]  /*b5a0*/  CS2R R28, SRZ ;  /* 0x00000000001c7805 */ /* 0x000fe4000001ff00 */
[-C--:B------:R-:W-:Y:S01]  /*b5b0*/  @!P0 IADD3 R40, P6, R4, R43.reuse, RZ ;  /* 0x0000002b04288210 */ /* 0x080fe20007fde0ff */
[----:B------:R0:W5:Y:S01]  /*b5c0*/  @!P2 LD.E.64 R24, desc[UR6][R32.64] ;  /* 0x000000062018a980 */ /* 0x000162000c101b00 */
[----:B------:R-:W-:Y:S01]  /*b5d0*/  @!P1 IADD3.X R37, R3, R12, RZ, P5, !PT ;  /* 0x0000000c03259210 */ /* 0x000fe20002ffe4ff */
[----:B------:R-:W-:Y:S01]  /*b5e0*/  @!P1 IMAD.X R39, R5, 0x1, R12, P4 ;  /* 0x0000000105279824 */ /* 0x000fe200020e060c */
[----:B------:R-:W-:Y:S01]  /*b5f0*/  @!P0 IADD3 R42, P5, R14, R43, RZ ;  /* 0x0000002b0e2a8210 */ /* 0x000fe20007fbe0ff */
[----:B------:R-:W-:Y:S01]  /*b600*/  @!P0 IMAD.X R41, R3, 0x1, R10, P6 ;  /* 0x0000000103298824 */ /* 0x000fe200030e060a */
[----:B------:R-:W-:Y:S01]  /*b610*/  @!P3 MOV R4, R14 ;  /* 0x0000000e0004b202 */ /* 0x000fe20000000f00 */
[----:B------:R-:W-:Y:S01]  /*b620*/  @!P3 IMAD.WIDE R14, R22, 0x2, R8 ;  /* 0x00000002160eb825 */ /* 0x000fe200078e0208 */
[----:B------:R-:W-:-:S02]  /*b630*/  @!P0 IADD3.X R43, R5, R10, RZ, P5, !PT ;  /* 0x0000000a052b8210 */ /* 0x000fc40002ffe4ff */
[----:B------:R-:W-:Y:S02]  /*b640*/  CS2R R10, SRZ ;  /* 0x00000000000a7805 */ /* 0x000fe4000001ff00 */
[----:B------:R-:W-:Y:S02]  /*b650*/  CS2R R12, SRZ ;  /* 0x00000000000c7805 */ /* 0x000fe4000001ff00 */
[----:B------:R-:W-:Y:S01]  /*b660*/  CS2R R8, SRZ ;  /* 0x0000000000087805 */ /* 0x000fe2000001ff00 */
[----:B------:R-:W-:Y:S01]  /*b670*/  @!P3 IMAD.WIDE R30, R22, 0x2, R4 ;  /* 0x00000002161eb825 */ /* 0x000fe200078e0204 */
[----:B------:R0:W5:Y:S04]  /*b680*/  @!P3 LD.E.64 R20, desc[UR6][R14.64] ;  /* 0x000000060e14b980 */ /* 0x000168000c101b00 */
[----:B------:R0:W5:Y:S04]  /*b690*/  @!P3 LD.E.64 R6, desc[UR6][R30.64] ;  /* 0x000000061e06b980 */ /* 0x000168000c101b00 */
[----:B------:R0:W5:Y:S04]  /*b6a0*/  @!P2 LD.E.64 R10, desc[UR6][R34.64] ;  /* 0x00000006220aa980 */ /* 0x000168000c101b00 */
[----:B------:R0:W5:Y:S04]  /*b6b0*/  @!P1 LD.E.64 R26, desc[UR6][R36.64] ;  /* 0x00000006241a9980 */ /* 0x000168000c101b00 */
[----:B------:R0:W5:Y:S04]  /*b6c0*/  @!P1 LD.E.64 R12, desc[UR6][R38.64] ;  /* 0x00000006260c9980 */ /* 0x000168000c101b00 */
[----:B------:R0:W5:Y:S04]  /*b6d0*/  @!P0 LD.E.64 R28, desc[UR6][R40.64] ;  /* 0x00000006281c8980 */ /* 0x000168000c101b00 */
[----:B------:R0:W5:Y:S02]  /*b6e0*/  @!P0 LD.E.64 R8, desc[UR6][R42.64] ;  /* 0x000000062a088980 */ /* 0x000164000c101b00 */
.L_x_776:
[----:B------:R-:W-:Y:S05]  /*b6f0*/  BSYNC B1 ;  /* 0x0000000000017941 */ /* 0x000fea0003800000 */
.L_x_775:
[----:B-1----:R-:W-:Y:S01]  /*b700*/  LEA.HI R3, R235, R235, RZ, 0x1 ;  /* 0x000000ebeb037211 */ /* 0x002fe200078f08ff */
[----:B0----5:R-:W-:Y:S01]  /*b710*/  IMAD.MOV.U32 R32, RZ, RZ, R28 ;  /* 0x000000ffff207224 */ /* 0x021fe200078e001c */
[----:B------:R-:W-:Y:S01]  /*b720*/  SHF.R.U64 R40, R28, 0x10, R29 ;  /* 0x000000101c287819 */ /* 0x000fe2000000121d */
[----:B------:R-:W-:Y:S01]  /*b730*/  IMAD.MOV.U32 R15, RZ, RZ, R20 ;  /* 0x000000ffff0f7224 */ /* 0x000fe200078e0014 */
[----:B--2---:R-:W-:Y:S01]  /*b740*/  LOP3.LUT R4, R3, 0xfffffffe, RZ, 0xc0, !PT ;  /* 0xfffffffe03047812 */ /* 0x004fe200078ec0ff */
[----:B------:R-:W-:Y:S01]  /*b750*/  IMAD.MOV.U32 R3, RZ, RZ, R7 ;  /* 0x000000ffff037224 */ /* 0x000fe200078e0007 */
[----:B------:R-:W-:Y:S01]  /*b760*/  MOV R28, R6 ;  /* 0x00000006001c7202 */ /* 0x000fe20000000f00 */
[--C-:B------:R-:W-:Y:S01]  /*b770*/  IMAD.MOV.U32 R30, RZ, RZ, R21.reuse ;  /* 0x000000ffff1e7224 */ /* 0x100fe200078e0015 */
[--C-:B------:R-:W-:Y:S01]  /*b780*/  SHF.R.U64 R34, R20, 0x10, R21.reuse ;  /* 0x0000001014227819 */ /* 0x100fe20000001215 */
[----:B------:R-:W-:Y:S01]  /*b790*/  IMAD.IADD R4, R235, 0x1, -R4 ;  /* 0x00000001eb047824 */ /* 0x000fe200078e0a04 */
[----:B------:R-:W-:Y:S01]  /*b7a0*/  SHF.R.U32.HI R35, RZ, 0x10, R21 ;  /* 0x00000010ff237819 */ /* 0x000fe20000011615 */
[----:B------:R-:W-:Y:S01]  /*b7b0*/  IMAD.MOV.U32 R21, RZ, RZ, R25 ;  /* 0x000000ffff157224 */ /* 0x000fe200078e0019 */
[----:B------:R-:W-:Y:S01]  /*b7c0*/  MOV R20, R24 ;  /* 0x0000001800147202 */ /* 0x000fe20000000f00 */
[----:B------:R-:W-:Y:S01]  /*b7d0*/  IMAD.MOV.U32 R33, RZ, RZ, R29 ;  /* 0x000000ffff217224 */ /* 0x000fe200078e001d */
[----:B---3--:R-:W-:Y:S01]  /*b7e0*/  SHF.L.U32 R5, R4, 0x1f, RZ ;  /* 0x0000001f04057819 */ /* 0x008fe200000006ff */
[----:B----4-:R-:W-:Y:S01]  /*b7f0*/  IMAD.MOV.U32 R14, RZ, RZ, R12 ;  /* 0x000000ffff0e7224 */ /* 0x010fe200078e000c */
[--C-:B------:R-:W-:Y:S01]  /*b800*/  SHF.R.U64 R36, R24, 0x10, R25.reuse ;  /* 0x0000001018247819 */ /* 0x100fe20000001219 */
[----:B------:R-:W-:Y:S01]  /*b810*/  BSSY B1, `(.L_x_777) ;  /* 0x0000027000017945 */ /* 0x000fe20003800000 */
[----:B------:R-:W0:Y:S01]  /*b820*/  SYNCS.PHASECHK.TRANS64.TRYWAIT P0, [R18+URZ+0x38800], R5 ;  /* 0x03880005120075a7 */ /* 0x000e22000800017f */
[----:B------:R-:W-:Y:S01]  /*b830*/  SHF.R.U32.HI R37, RZ, 0x10, R25 ;  /* 0x00000010ff257819 */ /* 0x000fe20000011619 */
[----:B------:R-:W-:Y:S01]  /*b840*/  IMAD.MOV.U32 R25, RZ, RZ, R26 ;  /* 0x000000ffff197224 */ /* 0x000fe200078e001a */
[----:B------:R-:W-:Y:S01]  /*b850*/  SHF.R.U64 R41, R6, 0x10, R7 ;  /* 0x0000001006297819 */ /* 0x000fe20000001207 */
[----:B------:R-:W-:Y:S01]  /*b860*/  IMAD.MOV.U32 R6, RZ, RZ, R11 ;  /* 0x000000ffff067224 */ /* 0x000fe200078e000b */
[----:B------:R-:W-:Y:S01]  /*b870*/  SHF.R.U32.HI R42, RZ, 0x10, R7 ;  /* 0x00000010ff2a7819 */ /* 0x000fe20000011607 */
[----:B------:R-:W-:Y:S01]  /*b880*/  IMAD.MOV.U32 R7, RZ, RZ, R9 ;  /* 0x000000ffff077224 */ /* 0x000fe200078e0009 */
[----:B------:R-:W-:-:S02]  /*b890*/  MOV R24, R10 ;  /* 0x0000000a00187202 */ /* 0x000fc40000000f00 */
[----:B------:R-:W-:Y:S01]  /*b8a0*/  SHF.R.U64 R43, R10, 0x10, R11 ;  /* 0x000000100a2b7819 */ /* 0x000fe2000000120b */
[----:B------:R-:W-:Y:S01]  /*b8b0*/  IMAD.MOV.U32 R10, RZ, RZ, R8 ;  /* 0x000000ffff0a7224 */ /* 0x000fe200078e0008 */
[----:B------:R-:W-:Y:S02]  /*b8c0*/  MOV R31, R27 ;  /* 0x0000001b001f7202 */ /* 0x000fe40000000f00 */
[----:B------:R-:W-:Y:S02]  /*b8d0*/  SHF.R.U32.HI R29, RZ, 0x10, R29 ;  /* 0x00000010ff1d7819 */ /* 0x000fe4000001161d */
[----:B------:R-:W-:Y:S02]  /*b8e0*/  PRMT R28, R28, 0x5410, R3 ;  /* 0x000054101c1c7816 */ /* 0x000fe40000000003 */
[--C-:B------:R-:W-:Y:S02]  /*b8f0*/  SHF.R.U64 R38, R26, 0x10, R27.reuse ;  /* 0x000000101a267819 */ /* 0x100fe4000000121b */
[----:B------:R-:W-:-:S02]  /*b900*/  SHF.R.U32.HI R39, RZ, 0x10, R27 ;  /* 0x00000010ff277819 */ /* 0x000fc4000001161b */
[----:B------:R-:W-:Y:S02]  /*b910*/  SHF.R.U32.HI R11, RZ, 0x10, R11 ;  /* 0x00000010ff0b7819 */ /* 0x000fe4000001160b */
[----:B------:R-:W-:Y:S02]  /*b920*/  MOV R4, R13 ;  /* 0x0000000d00047202 */ /* 0x000fe40000000f00 */
[--C-:B------:R-:W-:Y:S02]  /*b930*/  SHF.R.U64 R45, R12, 0x10, R13.reuse ;  /* 0x000000100c2d7819 */ /* 0x100fe4000000120d */
[----:B------:R-:W-:Y:S02]  /*b940*/  SHF.R.U32.HI R46, RZ, 0x10, R13 ;  /* 0x00000010ff2e7819 */ /* 0x000fe4000001160d */
[----:B------:R-:W-:Y:S02]  /*b950*/  VIMNMX R3, R44, 0x80, PT ;  /* 0x000000802c037848 */ /* 0x000fe40003fe0100 */
[----:B------:R-:W-:-:S02]  /*b960*/  SHF.R.U64 R47, R8, 0x10, R9 ;  /* 0x00000010082f7819 */ /* 0x000fc40000001209 */
[----:B------:R-:W-:Y:S02]  /*b970*/  SHF.R.U32.HI R48, RZ, 0x10, R9 ;  /* 0x00000010ff307819 */ /* 0x000fe40000011609 */
[----:B------:R-:W-:Y:S02]  /*b980*/  PRMT R26, R15, 0x5410, R30 ;  /* 0x000054100f1a7816 */ /* 0x000fe4000000001e */
[----:B------:R-:W-:Y:S02]  /*b990*/  PRMT R20, R20, 0x5410, R21 ;  /* 0x0000541014147816 */ /* 0x000fe40000000015 */
[----:B------:R-:W-:Y:S02]  /*b9a0*/  PRMT R12, R25, 0x5410, R31 ;  /* 0x00005410190c7816 */ /* 0x000fe4000000001f */
[----:B------:R-:W-:Y:S02]  /*b9b0*/  PRMT R9, R40, 0x5410, R29 ;  /* 0x0000541028097816 */ /* 0x000fe4000000001d */
[----:B------:R-:W-:-:S02]  /*b9c0*/  PRMT R27, R34, 0x5410, R35 ;  /* 0x00005410221b7816 */ /* 0x000fc40000000023 */
[----:B------:R-:W-:Y:S02]  /*b9d0*/  PRMT R21, R36, 0x5410, R37 ;  /* 0x0000541024157816 */ /* 0x000fe40000000025 */
[----:B------:R-:W-:Y:S02]  /*b9e0*/  PRMT R13, R38, 0x5410, R39 ;  /* 0x00005410260d7816 */ /* 0x000fe40000000027 */
[----:B------:R-:W-:Y:S02]  /*b9f0*/  PRMT R8, R32, 0x5410, R33 ;  /* 0x0000541020087816 */ /* 0x000fe40000000021 */
[----:B------:R-:W-:Y:S02]  /*ba00*/  PRMT R29, R41, 0x5410, R42 ;  /* 0x00005410291d7816 */ /* 0x000fe4000000002a */
[----:B------:R-:W-:Y:S02]  /*ba10*/  PRMT R24, R24, 0x5410, R6 ;  /* 0x0000541018187816 */ /* 0x000fe40000000006 */
[----:B------:R-:W-:-:S02]  /*ba20*/  PRMT R25, R43, 0x5410, R11 ;  /* 0x000054102b197816 */ /* 0x000fc4000000000b */
[----:B------:R-:W-:Y:S02]  /*ba30*/  ISETP.GE.AND P1, PT, R212, R3, PT ;  /* 0x00000003d400720c */ /* 0x000fe40003f26270 */
[----:B------:R-:W-:Y:S02]  /*ba40*/  PRMT R14, R14, 0x5410, R4 ;  /* 0x000054100e0e7816 */ /* 0x000fe40000000004 */
[----:B------:R-:W-:Y:S02]  /*ba50*/  PRMT R15, R45, 0x5410, R46 ;  /* 0x000054102d0f7816 */ /* 0x000fe4000000002e */
[----:B------:R-:W-:Y:S01]  /*ba60*/  PRMT R10, R10, 0x5410, R7 ;  /* 0x000054100a0a7816 */ /* 0x000fe20000000007 */
[----:B0-----:R-:W-:Y:S06]  /*ba70*/  @!P0 BRA `(.L_x_778) ;  /* 0x000001d000a08947 */ /* 0x001fec0003800000 */
.L_x_1058:
[----:B------:R-:W-:Y:S05]  /*ba80*/  BSYNC B1 ;  /* 0x0000000000017941 */ /* 0x000fea0003800000 */
.L_x_777:
[----:B------:R-:W-:Y:S01]  /*ba90*/  BSSY B1, `(.L_x_779) ;  /* 0x00000aa000017945 */ /* 0x000fe20003800000 */
[----:B------:R-:W-:-:S03]  /*baa0*/  PRMT R11, R47, 0x5410, R48 ;  /* 0x000054102f0b7816 */ /* 0x000fc60000000030 */
[----:B------:R-:W-:Y:S05]  /*bab0*/  @P1 BRA `(.L_x_780) ;  /* 0x00000008009c1947 */ /* 0x000fea0003800000 */
[----:B0-----:R-:W0:Y:S01]  /*bac0*/  LDC R5, c[0x0][0x3f4] ;  /* 0x0000fd00ff057b82 */ /* 0x001e220000000800 */
[----:B------:R-:W-:Y:S01]  /*bad0*/  BSSY B2, `(.L_x_781) ;  /* 0x000002c000027945 */ /* 0x000fe20003800000 */
[-C--:B0-----:R-:W-:Y:S02]  /*bae0*/  ISETP.GE.AND P0, PT, R22, R5.reuse, PT ;  /* 0x000000051600720c */ /* 0x081fe40003f06270 */
[-C--:B------:R-:W-:Y:S02]  /*baf0*/  ISETP.GE.AND P1, PT, R215, R5.reuse, PT ;  /* 0x00000005d700720c */ /* 0x080fe40003f26270 */
[-C--:B------:R-:W-:Y:S02]  /*bb00*/  ISETP.GE.AND P2, PT, R214, R5.reuse, PT ;  /* 0x00000005d600720c */ /* 0x080fe40003f46270 */
[----:B------:R-:W-:-:S07]  /*bb10*/  ISETP.GE.AND P3, PT, R216, R5, PT ;  /* 0x00000005d800720c */ /* 0x000fce0003f66270 */
[----:B------:R-:W-:Y:S06]  /*bb20*/  @P0 BRA `(.L_x_782) ;  /* 0x0000000000980947 */ /* 0x000fec0003800000 */
[----:B------:R-:W0:Y:S01]  /*bb30*/  LDS.128 R4, [R0] ;  /* 0x0000000000047984 */ /* 0x000e220000000c00 */
[----:B------:R-:W-:Y:S02]  /*bb40*/  HADD2.F32 R37, -RZ, R28.H0_H0 ;  /* 0x2000001cff257230 */ /* 0x000fe40000004100 */
[----:B------:R-:W-:Y:S02]  /*bb50*/  HADD2.F32 R35, -RZ, R26.H0_H0 ;  /* 0x2000001aff237230 */ /* 0x000fe40000004100 */
[----:B------:R-:W-:Y:S02]  /*bb60*/  HADD2.F32 R34, -RZ, R27.H0_H0 ;  /* 0x2000001bff227230 */ /* 0x000fe40000004100 */
[----:B------:R-:W-:Y:S02]  /*bb70*/  HADD2.F32 R36, -RZ, R29.H0_H0 ;  /* 0x2000001dff247230 */ /* 0x000fe40000004100 */
[--C-:B0-----:R-:W-:Y:S02]  /*bb80*/  HADD2.F32 R30, -RZ, R4.reuse.H0_H0 ;  /* 0x20000004ff1e7230 */ /* 0x101fe40000004100 */
[----:B------:R-:W-:-:S02]  /*bb90*/  HADD2.F32 R4, -RZ, R4.H1_H1 ;  /* 0x30000004ff047230 */ /* 0x000fc40000004100 */
[--C-:B------:R-:W-:Y:S02]  /*bba0*/  HADD2.F32 R31, -RZ, R5.reuse.H0_H0 ;  /* 0x20000005ff1f7230 */ /* 0x100fe40000004100 */
[----:B------:R-:W-:Y:S02]  /*bbb0*/  HADD2.F32 R5, -RZ, R5.H1_H1 ;  /* 0x30000005ff057230 */ /* 0x000fe40000004100 */
[C---:B------:R-:W-:Y:S01]  /*bbc0*/  FMUL.FTZ R39, R4.reuse, R37 ;  /* 0x0000002504277220 */ /* 0x040fe20000410000 */
[-C--:B------:R-:W-:Y:S01]  /*bbd0*/  FMUL.FTZ R4, R4, R35.reuse ;  /* 0x0000002304047220 */ /* 0x080fe20000410000 */
[--C-:B------:R-:W-:Y:S02]  /*bbe0*/  HADD2.F32 R32, -RZ, R6.reuse.H0_H0 ;  /* 0x20000006ff207230 */ /* 0x100fe40000004100 */
[----:B------:R-:W-:Y:S02]  /*bbf0*/  HADD2.F32 R33, -RZ, R7.H0_H0 ;  /* 0x20000007ff217230 */ /* 0x000fe40000004100 */
[C---:B------:R-:W-:Y:S01]  /*bc00*/  FMUL.FTZ R40, R5.reuse, R36 ;  /* 0x0000002405287220 */ /* 0x040fe20000410000 */
[C---:B------:R-:W-:Y:S01]  /*bc10*/  FFMA.FTZ R39, R30.reuse, R35, -R39 ;  /* 0x000000231e277223 */ /* 0x040fe20000010827 */
[----:B------:R-:W-:Y:S01]  /*bc20*/  FFMA.FTZ R38, R30, R37, R4 ;  /* 0x000000251e267223 */ /* 0x000fe20000010004 */
[----:B------:R-:W-:Y:S01]  /*bc30*/  FMUL.FTZ R42, R5, R34 ;  /* 0x00000022052a7220 */ /* 0x000fe20000410000 */
[----:B------:R-:W-:-:S02]  /*bc40*/  HADD2.F32 R6, -RZ, R6.H1_H1 ;  /* 0x30000006ff067230 */ /* 0x000fc40000004100 */
[C---:B------:R-:W-:Y:S01]  /*bc50*/  FFMA.FTZ R40, R31.reuse, R34, -R40 ;  /* 0x000000221f287223 */ /* 0x040fe20000010828 */
[----:B------:R-:W-:Y:S02]  /*bc60*/  HADD2.F32 R7, -RZ, R7.H1_H1 ;  /* 0x30000007ff077230 */ /* 0x000fe40000004100 */
[----:B------:R-:W-:Y:S01]  /*bc70*/  FFMA.FTZ R31, R31, R36, R42 ;  /* 0x000000241f1f7223 */ /* 0x000fe2000001002a */
[----:B------:R-:W-:Y:S02]  /*bc80*/  HADD2.F32 R35, -RZ, R28.H1_H1 ;  /* 0x3000001cff237230 */ /* 0x000fe40000004100 */
[----:B------:R-:W-:Y:S02]  /*bc90*/  HADD2.F32 R5, -RZ, R26.H1_H1 ;  /* 0x3000001aff057230 */ /* 0x000fe40000004100 */
[----:B------:R-:W-:Y:S02]  /*bca0*/  HADD2.F32 R30, -RZ, R29.H1_H1 ;  /* 0x3000001dff1e7230 */ /* 0x000fe40000004100 */
[----:B------:R-:W-:Y:S01]  /*bcb0*/  FMUL.FTZ R37, R6, R35 ;  /* 0x0000002306257220 */ /* 0x000fe20000410000 */
[----:B------:R-:W-:-:S02]  /*bcc0*/  HADD2.F32 R4, -RZ, R27.H1_H1 ;  /* 0x3000001bff047230 */ /* 0x000fc40000004100 */
[-C--:B------:R-:W-:Y:S01]  /*bcd0*/  FMUL.FTZ R34, R6, R5.reuse ;  /* 0x0000000506227220 */ /* 0x080fe20000410000 */
[C---:B------:R-:W-:Y:S01]  /*bce0*/  FMUL.FTZ R36, R7.reuse, R30 ;  /* 0x0000001e07247220 */ /* 0x040fe20000410000 */
[C---:B------:R-:W-:Y:S01]  /*bcf0*/  FFMA.FTZ R6, R32.reuse, R5, -R37 ;  /* 0x0000000520067223 */ /* 0x040fe20000010825 */
[-C--:B------:R-:W-:Y:S01]  /*bd00*/  FMUL.FTZ R41, R7, R4.reuse ;  /* 0x0000000407297220 */ /* 0x080fe20000410000 */
[----:B------:R-:W-:Y:S01]  /*bd10*/  FFMA.FTZ R35, R32, R35, R34 ;  /* 0x0000002320237223 */ /* 0x000fe20000010022 */
[C---:B------:R-:W-:Y:S01]  /*bd20*/  FFMA.FTZ R7, R33.reuse, R4, -R36 ;  /* 0x0000000421077223 */ /* 0x040fe20000010824 */
[----:B------:R-:W-:Y:S01]  /*bd30*/  F2FP.F16.F32.PACK_AB R4, R38, R39 ;  /* 0x000000272604723e */ /* 0x000fe200000000ff */
[----:B------:R-:W-:Y:S01]  /*bd40*/  FFMA.FTZ R30, R33, R30, R41 ;  /* 0x0000001e211e7223 */ /* 0x000fe20000010029 */
[----:B------:R-:W-:Y:S02]  /*bd50*/  F2FP.F16.F32.PACK_AB R5, R31, R40 ;  /* 0x000000281f05723e */ /* 0x000fe400000000ff */
[----:B------:R-:W-:-:S02]  /*bd60*/  F2FP.F16.F32.PACK_AB R6, R35, R6 ;  /* 0x000000062306723e */ /* 0x000fc400000000ff */
[----:B------:R-:W-:-:S05]  /*bd70*/  F2FP.F16.F32.PACK_AB R7, R30, R7 ;  /* 0x000000071e07723e */ /* 0x000fca00000000ff */
[----:B------:R0:W-:Y:S02]  /*bd80*/  STS.128 [R0], R4 ;  /* 0x0000000400007388 */ /* 0x0001e40000000c00 */
.L_x_782:
[----:B------:R-:W-:Y:S05]  /*bd90*/  BSYNC B2 ;  /* 0x0000000000027941 */ /* 0x000fea0003800000 */
.L_x_781:
[----:B------:R-:W-:Y:S04]  /*bda0*/  BSSY B2, `(.L_x_783) ;  /* 0x0000028000027945 */ /* 0x000fe80003800000 */
[----:B------:R-:W-:Y:S05]  /*bdb0*/  @P1 BRA `(.L_x_784) ;  /* 0x0000000000981947 */ /* 0x000fea0003800000 */
[----:B0-----:R-:W0:Y:S01]  /*bdc0*/  LDS.128 R4, [R0+0x4000] ;  /* 0x0040000000047984 */ /* 0x001e220000000c00 */
        /* <DEDUP_REMOVED lines=36> */
[----:B------:R1:W-:Y:S02]  /*c010*/  STS.128 [R0+0x4000], R4 ;  /* 0x0040000400007388 */ /* 0x0003e40000000c00 */
.L_x_784:
[----:B------:R-:W-:Y:S05]  /*c020*/  BSYNC B2 ;  /* 0x0000000000027941 */ /* 0x000fea0003800000 */
.L_x_783:
[----:B------:R-:W-:Y:S04]  /*c030*/  BSSY B2, `(.L_x_785) ;  /* 0x0000028000027945 */ /* 0x000fe80003800000 */
[----:B------:R-:W-:Y:S05]  /*c040*/  @P2 BRA `(.L_x_786) ;  /* 0x0000000000982947 */ /* 0x000fea0003800000 */
[----:B01----:R-:W0:Y:S01]  /*c050*/  LDS.128 R4, [R0+0x8000] ;  /* 0x0080000000047984 */ /* 0x003e220000000c00 */
        /* <DEDUP_REMOVED lines=37> */
.L_x_786:
[----:B------:R-:W-:Y:S05]  /*c2b0*/  BSYNC B2 ;  /* 0x0000000000027941 */ /* 0x000fea0003800000 */
.L_x_785:
[----:B------:R-:W-:Y:S05]  /*c2c0*/  @P3 BRA `(.L_x_780) ;  /* 0x0000000000983947 */ /* 0x000fea0003800000 */
[----:B012---:R-:W0:Y:S01]  /*c2d0*/  LDS.128 R4, [R0+0xc000] ;  /* 0x00c0000000047984 */ /* 0x007e220000000c00 */
        /* <DEDUP_REMOVED lines=37> */
.L_x_780:
[----:B------:R-:W-:Y:S05]  /*c530*/  BSYNC B1 ;  /* 0x0000000000017941 */ /* 0x000fea0003800000 */
.L_x_779:
[----:B0123--:R-:W-:Y:S01]  /*c540*/  IADD3 R4, R212, 0x20, RZ ;  /* 0x00000020d4047810 */ /* 0x00ffe20007ffe0ff */
[----:B------:R-:W-:Y:S03]  /*c550*/  BSSY B1, `(.L_x_787) ;  /* 0x00000aa000017945 */ /* 0x000fe60003800000 */
[----:B------:R-:W-:-:S13]  /*c560*/  ISETP.GE.AND P0, PT, R4, R3, PT ;  /* 0x000000030400720c */ /* 0x000fda0003f06270 */
[----:B------:R-:W-:Y:S05]  /*c570*/  @P0 BRA `(.L_x_788) ;  /* 0x00000008009c0947 */ /* 0x000fea0003800000 */
[----:B------:R-:W0:Y:S01]  /*c580*/  LDC R5, c[0x0][0x3f4] ;  /* 0x0000fd00ff057b82 */ /* 0x000e220000000800 */
[----:B------:R-:W-:Y:S01]  /*c590*/  BSSY B2, `(.L_x_789) ;  /* 0x000002c000027945 */ /* 0x000fe20003800000 */
[-C--:B0-----:R-:W-:Y:S02]  /*c5a0*/  ISETP.GE.AND P0, PT, R22, R5.reuse, PT ;  /* 0x000000051600720c */ /* 0x081fe40003f06270 */
[-C--:B------:R-:W-:Y:S02]  /*c5b0*/  ISETP.GE.AND P1, PT, R215, R5.reuse, PT ;  /* 0x00000005d700720c */ /* 0x080fe40003f26270 */
[-C--:B------:R-:W-:Y:S02]  /*c5c0*/  ISETP.GE.AND P2, PT, R214, R5.reuse, PT ;  /* 0x00000005d600720c */ /* 0x080fe40003f46270 */
[----:B------:R-:W-:-:S07]  /*c5d0*/  ISETP.GE.AND P3, PT, R216, R5, PT ;  /* 0x00000005d800720c */ /* 0x000fce0003f66270 */
[----:B------:R-:W-:Y:S06]  /*c5e0*/  @P0 BRA `(.L_x_790) ;  /* 0x0000000000980947 */ /* 0x000fec0003800000 */
[----:B------:R-:W0:Y:S01]  /*c5f0*/  LDS.128 R4, [R0+0x1000] ;  /* 0x0010000000047984 */ /* 0x000e220000000c00 */
[----:B------:R-:W-:Y:S02]  /*c600*/  HADD2.F32 R36, -RZ, R26.H0_H0 ;  /* 0x2000001aff247230 */ /* 0x000fe40000004100 */
[--C-:B------:R-:W-:Y:S02]  /*c610*/  HADD2.F32 R38, -RZ, R28.reuse.H0_H0 ;  /* 0x2000001cff267230 */ /* 0x100fe40000004100 */
[----:B------:R-:W-:Y:S02]  /*c620*/  HADD2.F32 R41, -RZ, R29.H0_H0 ;  /* 0x2000001dff297230 */ /* 0x000fe40000004100 */
[----:B------:R-:W-:Y:S02]  /*c630*/  HADD2.F32 R39, -RZ, R27.H0_H0 ;  /* 0x2000001bff277230 */ /* 0x000fe40000004100 */
[----:B------:R-:W-:Y:S02]  /*c640*/  HADD2.F32 R40, -RZ, R28.H1_H1 ;  /* 0x3000001cff287230 */ /* 0x000fe40000004100 */
[----:B------:R-:W-:-:S02]  /*c650*/  HADD2.F32 R43, -RZ, R29.H1_H1 ;  /* 0x3000001dff2b7230 */ /* 0x000fc40000004100 */
[--C-:B0-----:R-:W-:Y:S02]  /*c660*/  HADD2.F32 R30, -RZ, R4.reuse.H0_H0 ;  /* 0x20000004ff1e7230 */ /* 0x101fe40000004100 */
[----:B------:R-:W-:Y:S02]  /*c670*/  HADD2.F32 R4, -RZ, R4.H1_H1 ;  /* 0x30000004ff047230 */ /* 0x000fe40000004100 */
[--C-:B------:R-:W-:Y:S02]  /*c680*/  HADD2.F32 R31, -RZ, R5.reuse.H0_H0 ;  /* 0x20000005ff1f7230 */ /* 0x100fe40000004100 */
[----:B------:R-:W-:Y:S02]  /*c690*/  HADD2.F32 R5, -RZ, R5.H1_H1 ;  /* 0x30000005ff057230 */ /* 0x000fe40000004100 */
[-C--:B------:R-:W-:Y:S01]  /*c6a0*/  FMUL.FTZ R35, R38, R4.reuse ;  /* 0x0000000426237220 */ /* 0x080fe20000410000 */
[----:B------:R-:W-:Y:S01]  /*c6b0*/  FMUL.FTZ R37, R36, R4 ;  /* 0x0000000424257220 */ /* 0x000fe20000410000 */
[----:B------:R-:W-:-:S02]  /*c6c0*/  HADD2.F32 R32, -RZ, R6.H0_H0 ;  /* 0x20000006ff207230 */ /* 0x000fc40000004100 */
[-C--:B------:R-:W-:Y:S01]  /*c6d0*/  FMUL.FTZ R34, R41, R5.reuse ;  /* 0x0000000529227220 */ /* 0x080fe20000410000 */
[-C--:B------:R-:W-:Y:S01]  /*c6e0*/  FFMA.FTZ R4, R36, R30.reuse, -R35 ;  /* 0x0000001e24047223 */ /* 0x080fe20000010823 */
[----:B------:R-:W-:Y:S01]  /*c6f0*/  FFMA.FTZ R37, R38, R30, R37 ;  /* 0x0000001e26257223 */ /* 0x000fe20000010025 */
[C---:B------:R-:W-:Y:S01]  /*c700*/  FMUL.FTZ R30, R39.reuse, R5 ;  /* 0x00000005271e7220 */ /* 0x040fe20000410000 */
[--C-:B------:R-:W-:Y:S02]  /*c710*/  HADD2.F32 R33, -RZ, R7.reuse.H0_H0 ;  /* 0x20000007ff217230 */ /* 0x100fe40000004100 */
[-C--:B------:R-:W-:Y:S01]  /*c720*/  FFMA.FTZ R5, R39, R31.reuse, -R34 ;  /* 0x0000001f27057223 */ /* 0x080fe20000010822 */
[----:B------:R-:W-:Y:S02]  /*c730*/  HADD2.F32 R6, -RZ, R6.H1_H1 ;  /* 0x30000006ff067230 */ /* 0x000fe40000004100 */
[----:B------:R-:W-:Y:S01]  /*c740*/  FFMA.FTZ R30, R41, R31, R30 ;  /* 0x0000001f291e7223 */ /* 0x000fe2000001001e */
[----:B------:R-:W-:Y:S01]  /*c750*/  HADD2.F32 R7, -RZ, R7.H1_H1 ;  /* 0x30000007ff077230 */ /* 0x000fe20000004100 */
[----:B------:R-:W-:Y:S01]  /*c760*/  F2FP.F16.F32.PACK_AB R4, R37, R4 ;  /* 0x000000042504723e */ /* 0x000fe200000000ff */
[----:B------:R-:W-:-:S02]  /*c770*/  HADD2.F32 R38, -RZ, R26.H1_H1 ;  /* 0x3000001aff267230 */ /* 0x000fc40000004100 */
[-C--:B------:R-:W-:Y:S01]  /*c780*/  FMUL.FTZ R31, R40, R6.reuse ;  /* 0x00000006281f7220 */ /* 0x080fe20000410000 */
[----:B------:R-:W-:Y:S02]  /*c790*/  HADD2.F32 R39, -RZ, R27.H1_H1 ;  /* 0x3000001bff277230 */ /* 0x000fe40000004100 */
[----:B------:R-:W-:Y:S01]  /*c7a0*/  FMUL.FTZ R34, R43, R7 ;  /* 0x000000072b227220 */ /* 0x000fe20000410000 */
[----:B------:R-:W-:Y:S01]  /*c7b0*/  F2FP.F16.F32.PACK_AB R5, R30, R5 ;  /* 0x000000051e05723e */ /* 0x000fe200000000ff */
[C---:B------:R-:W-:Y:S01]  /*c7c0*/  FMUL.FTZ R35, R38.reuse, R6 ;  /* 0x0000000626237220 */ /* 0x040fe20000410000 */
[-C--:B------:R-:W-:Y:S01]  /*c7d0*/  FFMA.FTZ R6, R38, R32.reuse, -R31 ;  /* 0x0000002026067223 */ /* 0x080fe2000001081f */
[C---:B------:R-:W-:Y:S01]  /*c7e0*/  FMUL.FTZ R36, R39.reuse, R7 ;  /* 0x0000000727247220 */ /* 0x040fe20000410000 */
[-C--:B------:R-:W-:Y:S01]  /*c7f0*/  FFMA.FTZ R7, R39, R33.reuse, -R34 ;  /* 0x0000002127077223 */ /* 0x080fe20000010822 */
[----:B------:R-:W-:Y:S02]  /*c800*/  FFMA.FTZ R35, R40, R32, R35 ;  /* 0x0000002028237223 */ /* 0x000fe40000010023 */
[----:B------:R-:W-:-:S03]  /*c810*/  FFMA.FTZ R36, R43, R33, R36 ;  /* 0x000000212b247223 */ /* 0x000fc60000010024 */
[----:B------:R-:W-:Y:S02]  /*c820*/  F2FP.F16.F32.PACK_AB R6, R35, R6 ;  /* 0x000000062306723e */ /* 0x000fe400000000ff */
[----:B------:R-:W-:-:S05]  /*c830*/  F2FP.F16.F32.PACK_AB R7, R36, R7 ;  /* 0x000000072407723e */ /* 0x000fca00000000ff */
[----:B------:R0:W-:Y:S02]  /*c840*/  STS.128 [R0+0x1000], R4 ;  /* 0x0010000400007388 */ /* 0x0001e40000000c00 */
.L_x_790:
[----:B------:R-:W-:Y:S05]  /*c850*/  BSYNC B2 ;  /* 0x0000000000027941 */ /* 0x000fea0003800000 */
.L_x_789:
[----:B------:R-:W-:Y:S04]  /*c860*/  BSSY B2, `(.L_x_791) ;  /* 0x0000028000027945 */ /* 0x000fe80003800000 */
[----:B------:R-:W-:Y:S05]  /*c870*/  @P1 BRA `(.L_x_792) ;  /* 0x0000000000981947 */ /* 0x000fea0003800000 */
[----:B0-----:R-:W0:Y:S01]  /*c880*/  LDS.128 R4, [R0+0x5000] ;  /* 0x0050000000047984 */ /* 0x001e220000000c00 */
        /* <DEDUP_REMOVED lines=37> */
.L_x_792:
[----:B------:R-:W-:Y:S05]  /*cae0*/  BSYNC B2 ;  /* 0x0000000000027941 */ /* 0x000fea0003800000 */
.L_x_791:
[----:B------:R-:W-:Y:S04]  /*caf0*/  BSSY B2, `(.L_x_793) ;  /* 0x0000028000027945 */ /* 0x000fe80003800000 */
[----:B------:R-:W-:Y:S05]  /*cb00*/  @P2 BRA `(.L_x_794) ;  /* 0x0000000000982947 */ /* 0x000fea0003800000 */
[----:B01----:R-:W0:Y:S01]  /*cb10*/  LDS.128 R4, [R0+0x9000] ;  /* 0x0090000000047984 */ /* 0x003e220000000c00 */
        /* <DEDUP_REMOVED lines=37> */
.L_x_794:
[----:B------:R-:W-:Y:S05]  /*cd70*/  BSYNC B2 ;  /* 0x0000000000027941 */ /* 0x000fea0003800000 */
.L_x_793:
[----:B------:R-:W-:Y:S05]  /*cd80*/  @P3 BRA `(.L_x_788) ;  /* 0x0000000000983947 */ /* 0x000fea0003800000 */
[----:B012---:R-:W0:Y:S01]  /*cd90*/  LDS.128 R4, [R0+0xd000] ;  /* 0x00d0000000047984 */ /* 0x007e220000000c00 */
        /* <DEDUP_REMOVED lines=37> */
.L_x_788:
[----:B------:R-:W-:Y:S05]  /*cff0*/  BSYNC B1 ;  /* 0x0000000000017941 */ /* 0x000fea0003800000 */
.L_x_787:
[----:B------:R-:W-:Y:S01]  /*d000*/  ISETP.GE.AND P0, PT, R237, R3, PT ;  /* 0x00000003ed00720c */ /* 0x000fe20003f06270 */
[----:B------:R-:W-:-:S12]  /*d010*/  BSSY B1, `(.L_x_795) ;  /* 0x00000a9000017945 */ /* 0x000fd80003800000 */
[----:B------:R-:W-:Y:S05]  /*d020*/  @P0 BRA `(.L_x_796) ;  /* 0x00000008009c0947 */ /* 0x000fea0003800000 */
[----:B0123--:R-:W0:Y:S01]  /*d030*/  LDC R5, c[0x0][0x3f4] ;  /* 0x0000fd00ff057b82 */ /* 0x00fe220000000800 */
        /* <DEDUP_REMOVED lines=44> */
.L_x_798:
[----:B------:R-:W-:Y:S05]  /*d300*/  BSYNC B2 ;  /* 0x0000000000027941 */ /* 0x000fea0003800000 */
.L_x_797:
        /* <DEDUP_REMOVED lines=40> */
.L_x_800:
[----:B------:R-:W-:Y:S05]  /*d590*/  BSYNC B2 ;  /* 0x0000000000027941 */ /* 0x000fea0003800000 */
.L_x_799:
        /* <DEDUP_REMOVED lines=40> */
.L_x_802:
[----:B------:R-:W-:Y:S05]  /*d820*/  BSYNC B2 ;  /* 0x0000000000027941 */ /* 0x000fea0003800000 */
.L_x_801:
        /* <DEDUP_REMOVED lines=39> */
.L_x_796:
[----:B------:R-:W-:Y:S05]  /*daa0*/  BSYNC B1 ;  /* 0x0000000000017941 */ /* 0x000fea0003800000 */
.L_x_795:
[----:B01234-:R-:W-:-:S05]  /*dab0*/  VIADD R4, R212, 0x60 ;  /* 0x00000060d4047836 */ /* 0x01ffca0000000000 */
        /* <DEDUP_REMOVED lines=18> */
[-C--:B------:R-:W-:Y:S01]  /*dbe0*/  FMUL.FTZ R34, R37, R4.reuse ;  /* 0x0000000425227220 */ /* 0x080fe20000410000 */
[C---:B------:R-:W-:Y:S01]  /*dbf0*/  FMUL.FTZ R36, R35.reuse, R4 ;  /* 0x0000000423247220 */ /* 0x040fe20000410000 */
[----:B------:R-:W-:Y:S02]  /*dc00*/  HADD2.F32 R31, -RZ, R6.H0_H0 ;  /* 0x20000006ff1f7230 */ /* 0x000fe40000004100 */
[----:B------:R-:W-:Y:S01]  /*dc10*/  FMUL.FTZ R33, R40, R5 ;  /* 0x0000000528217220 */ /* 0x000fe20000410000 */
[----:B------:R-:W-:Y:S01]  /*dc20*/  FFMA.FTZ R4, R35, R3, -R34 ;  /* 0x0000000323047223 */ /* 0x000fe20000010822 */
[----:B------:R-:W-:-:S02]  /*dc30*/  HADD2.F32 R32, -RZ, R7.H0_H0 ;  /* 0x20000007ff207230 */ /* 0x000fc40000004100 */
[----:B------:R-:W-:Y:S01]  /*dc40*/  FFMA.FTZ R3, R37, R3, R36 ;  /* 0x0000000325037223 */ /* 0x000fe20000010024 */
[C---:B------:R-:W-:Y:S01]  /*dc50*/  FMUL.FTZ R35, R38.reuse, R5 ;  /* 0x0000000526237220 */ /* 0x040fe20000410000 */
[----:B------:R-:W-:Y:S02]  /*dc60*/  HADD2.F32 R6, -RZ, R6.H1_H1 ;  /* 0x30000006ff067230 */ /* 0x000fe40000004100 */
[-C--:B------:R-:W-:Y:S01]  /*dc70*/  FFMA.FTZ R5, R38, R30.reuse, -R33 ;  /* 0x0000001e26057223 */ /* 0x080fe20000010821 */
[----:B------:R-:W-:Y:S02]  /*dc80*/  HADD2.F32 R7, -RZ, R7.H1_H1 ;  /* 0x30000007ff077230 */ /* 0x000fe40000004100 */
[----:B------:R-:W-:Y:S01]  /*dc90*/  FFMA.FTZ R30, R40, R30, R35 ;  /* 0x0000001e281e7223 */ /* 0x000fe20000010023 */
[----:B------:R-:W-:Y:S01]  /*dca0*/  HADD2.F32 R37, -RZ, R28.H1_H1 ;  /* 0x3000001cff257230 */ /* 0x000fe20000004100 */
[----:B------:R-:W-:Y:S01]  /*dcb0*/  F2FP.F16.F32.PACK_AB R4, R3, R4 ;  /* 0x000000040304723e */ /* 0x000fe200000000ff */
[----:B------:R-:W-:-:S02]  /*dcc0*/  HADD2.F32 R36, -RZ, R29.H1_H1 ;  /* 0x3000001dff247230 */ /* 0x000fc40000004100 */
[----:B------:R-:W-:Y:S02]  /*dcd0*/  HADD2.F32 R33, -RZ, R26.H1_H1 ;  /* 0x3000001aff217230 */ /* 0x000fe40000004100 */
[-C--:B------:R-:W-:Y:S01]  /*dce0*/  FMUL.FTZ R26, R37, R6.reuse ;  /* 0x00000006251a7220 */ /* 0x080fe20000410000 */
[----:B------:R-:W-:Y:S02]  /*dcf0*/  HADD2.F32 R34, -RZ, R27.H1_H1 ;  /* 0x3000001bff227230 */ /* 0x000fe40000004100 */
[----:B------:R-:W-:Y:S01]  /*dd00*/  FMUL.FTZ R27, R36, R7 ;  /* 0x00000007241b7220 */ /* 0x000fe20000410000 */
[----:B------:R-:W-:Y:S01]  /*dd10*/  F2FP.F16.F32.PACK_AB R5, R30, R5 ;  /* 0x000000051e05723e */ /* 0x000fe200000000ff */
[C---:B------:R-:W-:Y:S01]  /*dd20*/  FMUL.FTZ R28, R33.reuse, R6 ;  /* 0x00000006211c7220 */ /* 0x040fe20000410000 */
[----:B------:R-:W-:Y:S01]  /*dd30*/  FFMA.FTZ R6, R33, R31, -R26 ;  /* 0x0000001f21067223 */ /* 0x000fe2000001081a */
[C---:B------:R-:W-:Y:S01]  /*dd40*/  FMUL.FTZ R29, R34.reuse, R7 ;  /* 0x00000007221d7220 */ /* 0x040fe20000410000 */
[----:B------:R-:W-:Y:S01]  /*dd50*/  FFMA.FTZ R7, R34, R32, -R27 ;  /* 0x0000002022077223 */ /* 0x000fe2000001081b */
[----:B------:R-:W-:-:S02]  /*dd60*/  FFMA.FTZ R31, R37, R31, R28 ;  /* 0x0000001f251f7223 */ /* 0x000fc4000001001c */
[----:B------:R-:W-:-:S03]  /*dd70*/  FFMA.FTZ R32, R36, R32, R29 ;  /* 0x0000002024207223 */ /* 0x000fc6000001001d */
[----:B------:R-:W-:Y:S02]  /*dd80*/  F2FP.F16.F32.PACK_AB R6, R31, R6 ;  /* 0x000000061f06723e */ /* 0x000fe400000000ff */
[----:B------:R-:W-:-:S05]  /*dd90*/  F2FP.F16.F32.PACK_AB R7, R32, R7 ;  /* 0x000000072007723e */ /* 0x000fca00000000ff */
[----:B------:R0:W-:Y:S02]  /*dda0*/  STS.128 [R0+0x3000], R4 ;  /* 0x0030000400007388 */ /* 0x0001e40000000c00 */
.L_x_805:
[----:B------:R-:W-:Y:S05]  /*ddb0*/  BSYNC B1 ;  /* 0x0000000000017941 */ /* 0x000fea0003800000 */
.L_x_804:
        /* <DEDUP_REMOVED lines=40> */
.L_x_807:
[----:B------:R-:W-:Y:S05]  /*e040*/  BSYNC B1 ;  /* 0x0000000000017941 */ /* 0x000fea0003800000 */
.L_x_806:
        /* <DEDUP_REMOVED lines=40> */
.L_x_809:
[----:B------:R-:W-:Y:S05]  /*e2d0*/  BSYNC B1 ;  /* 0x0000000000017941 */ /* 0x000fea0003800000 */
.L_x_808:
        /* <DEDUP_REMOVED lines=38> */
[----:B------:R3:W-:Y:S01]  /*e540*/  STS.128 [R0+0xf000], R4 ;  /* 0x00f0000400007388 */ /* 0x0007e20000000c00 */
[----:B------:R-:W-:Y:S05]  /*e550*/  BRA `(.L_x_803) ;  /* 0x0000003400747947 */ /* 0x000fea0003800000 */
.L_x_773:
[----:B------:R-:W-:-:S03]  /*e560*/  UMOV UR4, 0xffffffff ;  /* 0xffffffff00047882 */ /* 0x000fc60000000000 */
[----:B------:R-:W-:Y:S05]  /*e570*/  BRA.DIV UR4, `(.L_x_810) ;  /* 0x000001a604f47947 */ /* 0x000fea000b800000 */
[----:B------:R0:W1:Y:S04]  /*e580*/  SHFL.IDX PT, R3, R25, RZ, 0x181f ;  /* 0x00181fff19037589 */ /* 0x00006800000e0000 */
[----:B------:R0:W2:Y:S04]  /*e590*/  SHFL.IDX PT, R20, R24, RZ, 0x181f ;  /* 0x00181fff18147589 */ /* 0x0000a800000e0000 */
[----:B------:R0:W3:Y:S04]  /*e5a0*/  SHFL.IDX PT, R21, R26, RZ, 0x181f ;  /* 0x00181fff1a157589 */ /* 0x0000e800000e0000 */
[----:B------:R-:W4:Y:S02]  /*e5b0*/  SHFL.IDX PT, R28, R28, RZ, 0x181f ;  /* 0x00181fff1c1c7589 */ /* 0x000f2400000e0000 */
.L_x_1064:
        /* <DEDUP_REMOVED lines=10> */
[----:B------:R-:W-:Y:S02]  /*e660*/  CS2R R14, SRZ ;  /* 0x00000000000e7805 */ /* 0x000fe4000001ff00 */
[----:B0-----:R-:W-:Y:S02]  /*e670*/  CS2R R24, SRZ ;  /* 0x0000000000187805 */ /* 0x001fe4000001ff00 */
[----:B------:R-:W-:-:S05]  /*e680*/  CS2R R26, SRZ ;  /* 0x00000000001a7805 */ /* 0x000fca000001ff00 */
[----:B------:R-:W-:Y:S05]  /*e690*/  @P0 BRA `(.L_x_812) ;  /* 0x0000000000700947 */ /* 0x000fea0003800000 */
[----:B------:R-:W-:Y:S01]  /*e6a0*/  ULDC UR4, c[0x0][0x3f4] ;  /* 0x0000fd0000047ab9 */ /* 0x000fe20000000800 */
[----:B--2---:R-:W-:Y:S01]  /*e6b0*/  IMAD.MOV.U32 R4, RZ, RZ, R20 ;  /* 0x000000ffff047224 */ /* 0x004fe200078e0014 */
[----:B------:R-:W-:Y:S02]  /*e6c0*/  ISETP.GE.AND P2, PT, R16, UR4, PT ;  /* 0x0000000410007c0c */ /* 0x000fe4000bf46270 */
[----:B------:R-:W-:Y:S02]  /*e6d0*/  CS2R R24, SRZ ;  /* 0x0000000000187805 */ /* 0x000fe4000001ff00 */
[----:B------:R-:W-:Y:S02]  /*e6e0*/  ISETP.GE.AND P3, PT, R213, UR4, PT ;  /* 0x00000004d5007c0c */ /* 0x000fe4000bf66270 */
[----:B------:R-:W-:Y:S02]  /*e6f0*/  CS2R R26, SRZ ;  /* 0x00000000001a7805 */ /* 0x000fe4000001ff00 */
[----:B-1----:R-:W-:Y:S01]  /*e700*/  MOV R5, R3 ;  /* 0x0000000300057202 */ /* 0x002fe20000000f00 */
[----:B------:R-:W-:Y:S01]  /*e710*/  ULDC.64 UR6, c[0x0][0x208] ;  /* 0x0000820000067ab9 */ /* 0x000fe20000000a00 */
[----:B---3--:R-:W-:-:S03]  /*e720*/  MOV R29, R21 ;  /* 0x00000015001d7202 */ /* 0x008fc60000000f00 */
[C---:B------:R-:W-:Y:S01]  /*e730*/  @!P2 IMAD.SHL.U32 R9, R16.reuse, 0x2, RZ ;  /* 0x000000021009a824 */ /* 0x040fe200078e00ff */
[----:B------:R-:W-:-:S03]  /*e740*/  @!P2 SHF.L.U64.HI R6, R16, 0x1, R17 ;  /* 0x000000011006a819 */ /* 0x000fc60000010211 */
[----:B------:R-:W-:Y:S01]  /*e750*/  @!P3 IMAD.SHL.U32 R7, R234, 0x8, RZ ;  /* 0x00000008ea07b824 */ /* 0x000fe200078e00ff */
[----:B------:R-:W-:-:S03]  /*e760*/  @!P2 IADD3 R32, P0, R20, R9, RZ ;  /* 0x000000091420a210 */ /* 0x000fc60007f1e0ff */
[C---:B------:R-:W-:Y:S01]  /*e770*/  @!P3 IMAD.WIDE R30, R7.reuse, 0x2, R4 ;  /* 0x00000002071eb825 */ /* 0x040fe200078e0204 */
[----:B----4-:R-:W-:Y:S02]  /*e780*/  @!P2 IADD3 R20, P1, R28, R9, RZ ;  /* 0x000000091c14a210 */ /* 0x010fe40007f3e0ff */
[----:B------:R-:W-:Y:S02]  /*e790*/  CS2R R8, SRZ ;  /* 0x0000000000087805 */ /* 0x000fe4000001ff00 */
[----:B------:R-:W-:Y:S01]  /*e7a0*/  CS2R R10, SRZ ;  /* 0x00000000000a7805 */ /* 0x000fe2000001ff00 */
[----:B------:R-:W-:Y:S01]  /*e7b0*/  @!P3 IMAD.WIDE R28, R7, 0x2, R28 ;  /* 0x00000002071cb825 */ /* 0x000fe200078e021c */
[----:B------:R-:W-:Y:S02]  /*e7c0*/  CS2R R12, SRZ ;  /* 0x00000000000c7805 */ /* 0x000fe4000001ff00 */
[----:B------:R-:W-:Y:S02]  /*e7d0*/  CS2R R14, SRZ ;  /* 0x00000000000e7805 */ /* 0x000fe4000001ff00 */
[----:B------:R-:W-:Y:S01]  /*e7e0*/  CS2R R4, SRZ ;  /* 0x0000000000047805 */ /* 0x000fe2000001ff00 */
[--C-:B------:R-:W-:Y:S01]  /*e7f0*/  @!P2 IMAD.X R33, R3, 0x1, R6.reuse, P0 ;  /* 0x000000010321a824 */ /* 0x100fe200000e0606 */
[----:B------:R0:W5:Y:S01]  /*e800*/  @!P3 LD.E.128 R24, desc[UR6][R30.64] ;  /* 0x000000061e18b980 */ /* 0x000162000c101d00 */
[----:B------:R-:W-:Y:S01]  /*e810*/  @!P2 IMAD.X R21, R21, 0x1, R6, P1 ;  /* 0x000000011515a824 */ /* 0x000fe200008e0606 */
[----:B------:R-:W-:-:S02]  /*e820*/  CS2R R6, SRZ ;  /* 0x0000000000067805 */ /* 0x000fc4000001ff00 */
[----:B------:R0:W5:Y:S04]  /*e830*/  @!P3 LD.E.128 R8, desc[UR6][R28.64] ;  /* 0x000000061c08b980 */ /* 0x000168000c101d00 */
[----:B------:R0:W5:Y:S04]  /*e840*/  @!P2 LD.E.128 R12, desc[UR6][R32.64] ;  /* 0x00000006200ca980 */ /* 0x000168000c101d00 */
[----:B------:R0:W5:Y:S02]  /*e850*/  @!P2 LD.E.128 R4, desc[UR6][R20.64] ;  /* 0x000000061404a980 */ /* 0x000164000c101d00 */
.L_x_812:
[----:B------:R-:W-:Y:S05]  /*e860*/  BSYNC B1 ;  /* 0x0000000000017941 */ /* 0x000fea0003800000 */
.L_x_811:
[----:B-1----:R-:W-:Y:S01]  /*e870*/  LEA.HI R3, R235, R235, RZ, 0x1 ;  /* 0x000000ebeb037211 */ /* 0x002fe200078f08ff */
[----:B0----5:R-:W-:Y:S01]  /*e880*/  IMAD.MOV.U32 R30, RZ, RZ, R4 ;  /* 0x000000ffff1e7224 */ /* 0x021fe200078e0004 */
[----:B---3--:R-:W-:Y:S01]  /*e890*/  MOV R21, R12 ;  /* 0x0000000c00157202 */ /* 0x008fe20000000f00 */
[--C-:B----4-:R-:W-:Y:S01]  /*e8a0*/  IMAD.MOV.U32 R28, RZ, RZ, R13.reuse ;  /* 0x000000ffff1c7224 */ /* 0x110fe200078e000d */
[----:B------:R-:W-:Y:S01]  /*e8b0*/  SHF.R.U64 R33, R12, 0x10, R13 ;  /* 0x000000100c217819 */ /* 0x000fe2000000120d */
[----:B------:R-:W-:Y:S01]  /*e8c0*/  IMAD.MOV.U32 R31, RZ, RZ, R27 ;  /* 0x000000ffff1f7224 */ /* 0x000fe200078e001b */
[----:B------:R-:W-:Y:S01]  /*e8d0*/  LOP3.LUT R12, R3, 0xfffffffe, RZ, 0xc0, !PT ;  /* 0xfffffffe030c7812 */ /* 0x000fe200078ec0ff */
[----:B------:R-:W-:Y:S01]  /*e8e0*/  IMAD.MOV.U32 R32, RZ, RZ, R6 ;  /* 0x000000ffff207224 */ /* 0x000fe200078e0006 */
[----:B------:R-:W-:Y:S01]  /*e8f0*/  MOV R3, R5 ;  /* 0x0000000500037202 */ /* 0x000fe20000000f00 */
[----:B--2---:R-:W-:Y:S01]  /*e900*/  IMAD.MOV.U32 R20, RZ, RZ, R8 ;  /* 0x000000ffff147224 */ /* 0x004fe200078e0008 */
[--C-:B------:R-:W-:Y:S01]  /*e910*/  SHF.R.U64 R42, R4, 0x10, R5.reuse ;  /* 0x00000010042a7819 */ /* 0x100fe20000001205 */
[----:B------:R-:W-:Y:S01]  /*e920*/  BSSY B1, `(.L_x_813) ;  /* 0x000002d000017945 */ /* 0x000fe20003800000 */
[----:B------:R-:W-:Y:S01]  /*e930*/  SHF.R.U32.HI R43, RZ, 0x10, R5 ;  /* 0x00000010ff2b7819 */ /* 0x000fe20000011605 */
[----:B------:R-:W-:Y:S01]  /*e940*/  IMAD.IADD R5, R235, 0x1, -R12 ;  /* 0x00000001eb057824 */ /* 0x000fe200078e0a0c */
[----:B------:R-:W-:Y:S01]  /*e950*/  SHF.R.U32.HI R35, RZ, 0x10, R13 ;  /* 0x00000010ff237819 */ /* 0x000fe2000001160d */
[----:B------:R-:W-:Y:S01]  /*e960*/  IMAD.MOV.U32 R13, RZ, RZ, R14 ;  /* 0x000000ffff0d7224 */ /* 0x000fe200078e000e */
[----:B------:R-:W-:-:S02]  /*e970*/  MOV R29, R15 ;  /* 0x0000000f001d7202 */ /* 0x000fc40000000f00 */
[----:B------:R-:W-:Y:S02]  /*e980*/  SHF.L.U32 R5, R5, 0x1f, RZ ;  /* 0x0000001f05057819 */ /* 0x000fe400000006ff */
[--C-:B------:R-:W-:Y:S01]  /*e990*/  SHF.R.U64 R36, R14, 0x10, R15.reuse ;  /* 0x000000100e247819 */ /* 0x100fe2000000120f */
[----:B------:R-:W-:Y:S01]  /*e9a0*/  IMAD.MOV.U32 R14, RZ, RZ, R24 ;  /* 0x000000ffff0e7224 */ /* 0x000fe200078e0018 */
[----:B------:R-:W0:Y:S01]  /*e9b0*/  SYNCS.PHASECHK.TRANS64.TRYWAIT P0, [R18+URZ+0x38800], R5 ;  /* 0x03880005120075a7 */ /* 0x000e22000800017f */
[----:B------:R-:W-:Y:S01]  /*e9c0*/  SHF.R.U32.HI R37, RZ, 0x10, R15 ;  /* 0x00000010ff257819 */ /* 0x000fe2000001160f */
[--C-:B------:R-:W-:Y:S01]  /*e9d0*/  IMAD.MOV.U32 R15, RZ, RZ, R25.reuse ;  /* 0x000000ffff0f7224 */ /* 0x100fe200078e0019 */
[--C-:B------:R-:W-:Y:S02]  /*e9e0*/  SHF.R.U64 R38, R24, 0x10, R25.reuse ;  /* 0x0000001018267819 */ /* 0x100fe40000001219 */
[----:B------:R-:W-:Y:S02]  /*e9f0*/  SHF.R.U32.HI R39, RZ, 0x10, R25 ;  /* 0x00000010ff277819 */ /* 0x000fe40000011619 */
[----:B------:R-:W-:-:S02]  /*ea00*/  MOV R4, R7 ;  /* 0x0000000700047202 */ /* 0x000fc40000000f00 */
[----:B------:R-:W-:Y:S01]  /*ea10*/  SHF.R.U64 R44, R6, 0x10, R7 ;  /* 0x00000010062c7819 */ /* 0x000fe20000001207 */
[----:B------:R-:W-:Y:S01]  /*ea20*/  IMAD.MOV.U32 R6, RZ, RZ, R9 ;  /* 0x000000ffff067224 */ /* 0x000fe200078e0009 */
[----:B------:R-:W-:Y:S01]  /*ea30*/  SHF.R.U32.HI R45, RZ, 0x10, R7 ;  /* 0x00000010ff2d7819 */ /* 0x000fe20000011607 */
[----:B------:R-:W-:Y:S01]  /*ea40*/  IMAD.MOV.U32 R7, RZ, RZ, R11 ;  /* 0x000000ffff077224 */ /* 0x000fe200078e000b */
[----:B------:R-:W-:Y:S02]  /*ea50*/  MOV R25, R26 ;  /* 0x0000001a00197202 */ /* 0x000fe40000000f00 */
[----:B------:R-:W-:Y:S02]  /*ea60*/  SHF.R.U64 R8, R8, 0x10, R9 ;  /* 0x0000001008087819 */ /* 0x000fe40000001209 */
[----:B------:R-:W-:Y:S02]  /*ea70*/  PRMT R30, R30, 0x5410, R3 ;  /* 0x000054101e1e7816 */ /* 0x000fe40000000003 */
[----:B------:R-:W-:-:S02]  /*ea80*/  SHF.R.U64 R40, R26, 0x10, R27 ;  /* 0x000000101a287819 */ /* 0x000fc4000000121b */
[----:B------:R-:W-:Y:S02]  /*ea90*/  SHF.R.U32.HI R41, RZ, 0x10, R27 ;  /* 0x00000010ff297819 */ /* 0x000fe4000001161b */
[----:B------:R-:W-:Y:S02]  /*eaa0*/  SHF.R.U32.HI R9, RZ, 0x10, R9 ;  /* 0x00000010ff097819 */ /* 0x000fe40000011609 */
[----:B------:R-:W-:Y:S02]  /*eab0*/  MOV R24, R10 ;  /* 0x0000000a00187202 */ /* 0x000fe40000000f00 */
[----:B------:R-:W-:Y:S02]  /*eac0*/  VIMNMX R3, R34, 0x80, PT ;  /* 0x0000008022037848 */ /* 0x000fe40003fe0100 */
[----:B------:R-:W-:Y:S02]  /*ead0*/  PRMT R26, R21, 0x5410, R28 ;  /* 0x00005410151a7816 */ /* 0x000fe4000000001c */
[----:B------:R-:W-:-:S02]  /*eae0*/  PRMT R12, R14, 0x5410, R15 ;  /* 0x000054100e0c7816 */ /* 0x000fc4000000000f */
[----:B------:R-:W-:Y:S02]  /*eaf0*/  SHF.R.U64 R10, R10, 0x10, R11 ;  /* 0x000000100a0a7819 */ /* 0x000fe4000000120b */
[----:B------:R-:W-:Y:S02]  /*eb00*/  PRMT R27, R33, 0x5410, R35 ;  /* 0x00005410211b7816 */ /* 0x000fe40000000023 */
[----:B------:R-:W-:Y:S02]  /*eb10*/  PRMT R28, R13, 0x5410, R29 ;  /* 0x000054100d1c7816 */ /* 0x000fe4000000001d */
[----:B------:R-:W-:Y:S02]  /*eb20*/  PRMT R14, R25, 0x5410, R31 ;  /* 0x00005410190e7816 */ /* 0x000fe4000000001f */
[----:B------:R-:W-:Y:S02]  /*eb30*/  SHF.R.U32.HI R11, RZ, 0x10, R11 ;  /* 0x00000010ff0b7819 */ /* 0x000fe4000001160b */
[----:B------:R-:W-:-:S02]  /*eb40*/  PRMT R29, R36, 0x5410, R37 ;  /* 0x00005410241d7816 */ /* 0x000fc40000000025 */
[----:B------:R-:W-:Y:S02]  /*eb50*/  PRMT R13, R38, 0x5410, R39 ;  /* 0x00005410260d7816 */ /* 0x000fe40000000027 */
[----:B------:R-:W-:Y:S02]  /*eb60*/  PRMT R15, R40, 0x5410, R41 ;  /* 0x00005410280f7816 */ /* 0x000fe40000000029 */
[----:B------:R-:W-:Y:S02]  /*eb70*/  PRMT R31, R42, 0x5410, R43 ;  /* 0x000054102a1f7816 */ /* 0x000fe4000000002b */
[----:B------:R-:W-:Y:S02]  /*eb80*/  PRMT R32, R32, 0x5410, R4 ;  /* 0x0000541020207816 */ /* 0x000fe40000000004 */
[----:B------:R-:W-:Y:S02]  /*eb90*/  PRMT R33, R44, 0x5410, R45 ;  /* 0x000054102c217816 */ /* 0x000fe4000000002d */
[----:B------:R-:W-:-:S02]  /*eba0*/  ISETP.GE.AND P1, PT, R212, R3, PT ;  /* 0x00000003d400720c */ /* 0x000fc40003f26270 */
[----:B------:R-:W-:Y:S02]  /*ebb0*/  PRMT R20, R20, 0x5410, R6 ;  /* 0x0000541014147816 */ /* 0x000fe40000000006 */
[----:B------:R-:W-:Y:S02]  /*ebc0*/  PRMT R21, R8, 0x5410, R9 ;  /* 0x0000541008157816 */ /* 0x000fe40000000009 */
[----:B------:R-:W-:Y:S01]  /*ebd0*/  PRMT R24, R24, 0x5410, R7 ;  /* 0x0000541018187816 */ /* 0x000fe20000000007 */
[----:B0-----:R-:W-:Y:S06]  /*ebe0*/  @!P0 BRA `(.L_x_814) ;  /* 0x000001a000cc8947 */ /* 0x001fec0003800000 */
.L_x_1065:
[----:B------:R-:W-:Y:S05]  /*ebf0*/  BSYNC B1 ;  /* 0x0000000000017941 */ /* 0x000fea0003800000 */
.L_x_813:
[----:B------:R-:W-:Y:S01]  /*ec00*/  BSSY B1, `(.L_x_815) ;  /* 0x00000ba000017945 */ /* 0x000fe20003800000 */
[----:B------:R-:W-:-:S03]  /*ec10*/  PRMT R25, R10, 0x5410, R11 ;  /* 0x000054100a197816 */ /* 0x000fc6000000000b */
[----:B------:R-:W-:Y:S05]  /*ec20*/  @P1 BRA `(.L_x_816) ;  /* 0x0000000800dc1947 */ /* 0x000fea0003800000 */
[----:B------:R-:W1:Y:S01]  /*ec30*/  LDC R51, c[0x0][0x3f4] ;  /* 0x0000fd00ff337b82 */ /* 0x000e620000000800 */
[----:B------:R-:W-:Y:S01]  /*ec40*/  BSSY B2, `(.L_x_817) ;  /* 0x000005c000027945 */ /* 0x000fe20003800000 */
[----:B------:R-:W-:Y:S01]  /*ec50*/  IMAD.SHL.U32 R53, R212, 0x40, RZ ;  /* 0x00000040d4357824 */ /* 0x000fe200078e00ff */
[-C--:B-1----:R-:W-:Y:S02]  /*ec60*/  ISETP.GE.AND P0, PT, R16, R51.reuse, PT ;  /* 0x000000331000720c */ /* 0x082fe40003f06270 */
[----:B------:R-:W-:-:S11]  /*ec70*/  ISETP.GE.AND P1, PT, R213, R51, PT ;  /* 0x00000033d500720c */ /* 0x000fd60003f26270 */
[----:B------:R-:W-:Y:S05]  /*ec80*/  @P0 BRA `(.L_x_818) ;  /* 0x00000004005c0947 */ /* 0x000fea0003800000 */
[----:B------:R-:W-:Y:S01]  /*ec90*/  LEA.HI R4, R51, R233, RZ, 0x1d ;  /* 0x000000e933047211 */ /* 0x000fe200078fe8ff */
[----:B------:R-:W-:Y:S02]  /*eca0*/  HADD2.F32 R44, -RZ, R26.H0_H0 ;  /* 0x2000001aff2c7230 */ /* 0x000fe40000004100 */
[--C-:B------:R-:W-:Y:S01]  /*ecb0*/  HADD2.F32 R46, -RZ, R30.reuse.H0_H0 ;  /* 0x2000001eff2e7230 */ /* 0x100fe20000004100 */
[----:B------:R-:W-:Y:S01]  /*ecc0*/  SHF.R.S32.HI R7, RZ, 0x1f, R4 ;  /* 0x0000001fff077819 */ /* 0x000fe20000011404 */
[----:B------:R-:W-:Y:S01]  /*ecd0*/  HADD2.F32 R43, -RZ, R31.H0_H0 ;  /* 0x2000001fff2b7230 */ /* 0x000fe20000004100 */
[----:B0-----:R-:W-:Y:S01]  /*ece0*/  SHF.L.U32 R5, R4, 0x3, RZ ;  /* 0x0000000304057819 */ /* 0x001fe200000006ff */
[----:B------:R-:W-:Y:S01]  /*ecf0*/  HADD2.F32 R45, -RZ, R30.H1_H1 ;  /* 0x3000001eff2d7230 */ /* 0x000fe20000004100 */
[----:B------:R-:W-:Y:S02]  /*ed00*/  LEA.HI R7, R7, R4, RZ, 0x3 ;  /* 0x0000000407077211 */ /* 0x000fe400078f18ff */
[----:B------:R-:W-:-:S03]  /*ed10*/  LOP3.LUT R5, R5, 0x38, RZ, 0xc0, !PT ;  /* 0x0000003805057812 */ /* 0x000fc600078ec0ff */
[----:B------:R-:W-:Y:S01]  /*ed20*/  IMAD.SHL.U32 R7, R7, 0x400, RZ ;  /* 0x0000040007077824 */ /* 0x000fe200078e00ff */
[----:B------:R-:W-:-:S04]  /*ed30*/  LOP3.LUT R4, R5, 0x1c0, R53, 0xf8, !PT ;  /* 0x000001c005047812 */ /* 0x000fc800078ef835 */
[----:B------:R-:W-:Y:S02]  /*ed40*/  LOP3.LUT R8, R4, R229, RZ, 0x3c, !PT ;  /* 0x000000e504087212 */ /* 0x000fe400078e3cff */
[----:B------:R-:W-:Y:S02]  /*ed50*/  LOP3.LUT R9, R7, 0x7fffe000, RZ, 0xc0, !PT ;  /* 0x7fffe00007097812 */ /* 0x000fe400078ec0ff */
[----:B------:R-:W0:Y:S02]  /*ed60*/  LDS.128 R4, [R0] ;  /* 0x0000000000047984 */ /* 0x000e240000000c00 */
[----:B------:R-:W-:-:S05]  /*ed70*/  IADD3 R9, R8, R9, R228 ;  /* 0x0000000908097210 */ /* 0x000fca0007ffe0e4 */
[----:B------:R-:W-:-:S05]  /*ed80*/  IMAD R34, R9, 0x2, R18 ;  /* 0x0000000209227824 */ /* 0x000fca00078e0212 */
[----:B------:R-:W1:Y:S01]  /*ed90*/  LDS.128 R8, [R34+0x14400] ;  /* 0x0144000022087984 */ /* 0x000e620000000c00 */
[--C-:B0-----:R-:W-:Y:S02]  /*eda0*/  HADD2.F32 R35, -RZ, R4.reuse.H0_H0 ;  /* 0x20000004ff237230 */ /* 0x101fe40000004100 */
[----:B------:R-:W-:Y:S02]  /*edb0*/  HADD2.F32 R4, -RZ, R4.H1_H1 ;  /* 0x30000004ff047230 */ /* 0x000fe40000004100 */
[--C-:B------:R-:W-:Y:S02]  /*edc0*/  HADD2.F32 R36, -RZ, R5.reuse.H0_H0 ;  /* 0x20000005ff247230 */ /* 0x100fe40000004100 */
[----:B------:R-:W-:Y:S02]  /*edd0*/  HADD2.F32 R5, -RZ, R5.H1_H1 ;  /* 0x30000005ff057230 */ /* 0x000fe40000004100 */
[--C-:B------:R-:W-:Y:S02]  /*ede0*/  HADD2.F32 R37, -RZ, R6.reuse.H0_H0 ;  /* 0x20000006ff257230 */ /* 0x100fe40000004100 */
[----:B------:R-:W-:-:S02]  /*edf0*/  HADD2.F32 R6, -RZ, R6.H1_H1 ;  /* 0x30000006ff067230 */ /* 0x000fc40000004100 */
[--C-:B-1----:R-:W-:Y:S02]  /*ee00*/  HADD2.F32 R39, -RZ, R8.reuse.H0_H0 ;  /* 0x20000008ff277230 */ /* 0x102fe40000004100 */
[----:B------:R-:W-:Y:S02]  /*ee10*/  HADD2.F32 R8, -RZ, R8.H1_H1 ;  /* 0x30000008ff087230 */ /* 0x000fe40000004100 */
[----:B------:R-:W-:Y:S02]  /*ee20*/  HADD2.F32 R40, -RZ, R9.H0_H0 ;  /* 0x20000009ff287230 */ /* 0x000fe40000004100 */
[C---:B------:R-:W-:Y:S01]  /*ee30*/  FMUL.FTZ R48, R39.reuse, R46 ;  /* 0x0000002e27307220 */ /* 0x040fe20000410000 */
[-C--:B------:R-:W-:Y:S01]  /*ee40*/  FMUL.FTZ R50, R39, R44.reuse ;  /* 0x0000002c27327220 */ /* 0x080fe20000410000 */
[----:B------:R-:W-:Y:S02]  /*ee50*/  HADD2.F32 R39, -RZ, R27.H0_H0 ;  /* 0x2000001bff277230 */ /* 0x000fe40000004100 */
[----:B------:R-:W-:Y:S01]  /*ee60*/  FMUL.FTZ R47, R8, R43 ;  /* 0x0000002b082f7220 */ /* 0x000fe20000410000 */
[C---:B------:R-:W-:Y:S01]  /*ee70*/  FFMA.FTZ R48, R35.reuse, R44, -R48 ;  /* 0x0000002c23307223 */ /* 0x040fe20000010830 */
[----:B------:R-:W-:Y:S01]  /*ee80*/  FFMA.FTZ R50, R35, R46, R50 ;  /* 0x0000002e23327223 */ /* 0x000fe20000010032 */
[----:B------:R-:W-:-:S02]  /*ee90*/  HADD2.F32 R35, -RZ, R26.H1_H1 ;  /* 0x3000001aff237230 */ /* 0x000fc40000004100 */
[-C--:B------:R-:W-:Y:S01]  /*eea0*/  FMUL.FTZ R49, R8, R39.reuse ;  /* 0x0000002708317220 */ /* 0x080fe20000410000 */
[----:B------:R-:W-:Y:S01]  /*eeb0*/  FFMA.FTZ R47, R4, R39, -R47 ;  /* 0x00000027042f7223 */ /* 0x000fe2000001082f */
[C---:B------:R-:W-:Y:S01]  /*eec0*/  FMUL.FTZ R39, R40.reuse, R45 ;  /* 0x0000002d28277220 */ /* 0x040fe20000410000 */
[----:B------:R-:W-:Y:S02]  /*eed0*/  HADD2.F32 R9, -RZ, R9.H1_H1 ;  /* 0x30000009ff097230 */ /* 0x000fe40000004100 */
[----:B------:R-:W-:Y:S01]  /*eee0*/  FMUL.FTZ R40, R40, R35 ;  /* 0x0000002328287220 */ /* 0x000fe20000410000 */
[----:B------:R-:W-:Y:S02]  /*eef0*/  HADD2.F32 R44, -RZ, R31.H1_H1 ;  /* 0x3000001fff2c7230 */ /* 0x000fe40000004100 */
[----:B------:R-:W-:Y:S01]  /*ef00*/  FFMA.FTZ R49, R4, R43, R49 ;  /* 0x0000002b04317223 */ /* 0x000fe20000010031 */
[----:B------:R-:W-:Y:S02]  /*ef10*/  HADD2.F32 R4, -RZ, R27.H1_H1 ;  /* 0x3000001bff047230 */ /* 0x000fe40000004100 */
[C---:B------:R-:W-:Y:S01]  /*ef20*/  FFMA.FTZ R39, R36.reuse, R35, -R39 ;  /* 0x0000002324277223 */ /* 0x040fe20000010827 */
[----:B------:R-:W-:Y:S01]  /*ef30*/  FFMA.FTZ R40, R36, R45, R40 ;  /* 0x0000002d24287223 */ /* 0x000fe20000010028 */
[----:B------:R-:W-:-:S02]  /*ef40*/  HADD2.F32 R41, -RZ, R10.H0_H0 ;  /* 0x2000000aff297230 */ /* 0x000fc40000004100 */
[C---:B------:R-:W-:Y:S01]  /*ef50*/  FMUL.FTZ R46, R9.reuse, R44 ;  /* 0x0000002c092e7220 */ /* 0x040fe20000410000 */
[----:B------:R-:W-:Y:S02]  /*ef60*/  HADD2.F32 R8, -RZ, R28.H0_H0 ;  /* 0x2000001cff087230 */ /* 0x000fe40000004100 */
[-C--:B------:R-:W-:Y:S01]  /*ef70*/  FMUL.FTZ R52, R9, R4.reuse ;  /* 0x0000000409347220 */ /* 0x080fe20000410000 */
[----:B------:R-:W-:Y:S02]  /*ef80*/  HADD2.F32 R36, -RZ, R32.H0_H0 ;  /* 0x20000020ff247230 */ /* 0x000fe40000004100 */
[----:B------:R-:W-:Y:S01]  /*ef90*/  FFMA.FTZ R46, R5, R4, -R46 ;  /* 0x00000004052e7223 */ /* 0x000fe2000001082e */
[----:B------:R-:W-:Y:S02]  /*efa0*/  HADD2.F32 R10, -RZ, R10.H1_H1 ;  /* 0x3000000aff0a7230 */ /* 0x000fe40000004100 */
[----:B------:R-:W-:Y:S01]  /*efb0*/  FMUL.FTZ R45, R41, R8 ;  /* 0x00000008292d7220 */ /* 0x000fe20000410000 */
[----:B------:R-:W-:-:S02]  /*efc0*/  HADD2.F32 R35, -RZ, R33.H0_H0 ;  /* 0x20000021ff237230 */ /* 0x000fc40000004100 */
[----:B------:R-:W-:Y:S01]  /*efd0*/  FMUL.FTZ R4, R41, R36 ;  /* 0x0000002429047220 */ /* 0x000fe20000410000 */
[----:B------:R-:W-:Y:S02]  /*efe0*/  HADD2.F32 R9, -RZ, R29.H0_H0 ;  /* 0x2000001dff097230 */ /* 0x000fe40000004100 */
[----:B------:R-:W-:Y:S01]  /*eff0*/  FFMA.FTZ R41, R5, R44, R52 ;  /* 0x0000002c05297223 */ /* 0x000fe20000010034 */
[C---:B------:R-:W-:Y:S01]  /*f000*/  FFMA.FTZ R45, R37.reuse, R36, R45 ;  /* 0x00000024252d7223 */ /* 0x040fe2000001002d */
[C---:B------:R-:W-:Y:S01]  /*f010*/  FMUL.FTZ R5, R10.reuse, R35 ;  /* 0x000000230a057220 */ /* 0x040fe20000410000 */
[----:B------:R-:W-:Y:S01]  /*f020*/  FFMA.FTZ R43, R37, R8, -R4 ;  /* 0x00000008252b7223 */ /* 0x000fe20000010804 */
[-C--:B------:R-:W-:Y:S01]  /*f030*/  FMUL.FTZ R37, R10, R9.reuse ;  /* 0x000000090a257220 */ /* 0x080fe20000410000 */
[----:B------:R-:W-:Y:S02]  /*f040*/  HADD2.F32 R42, -RZ, R11.H0_H0 ;  /* 0x2000000bff2a7230 */ /* 0x000fe40000004100 */
[----:B------:R-:W-:Y:S01]  /*f050*/  FFMA.FTZ R10, R6, R9, -R5 ;  /* 0x00000009060a7223 */ /* 0x000fe20000010805 */
[----:B------:R-:W-:-:S02]  /*f060*/  HADD2.F32 R9, -RZ, R32.H1_H1 ;  /* 0x30000020ff097230 */ /* 0x000fc40000004100 */
[----:B------:R-:W-:Y:S01]  /*f070*/  FFMA.FTZ R36, R6, R35, R37 ;  /* 0x0000002306247223 */ /* 0x000fe20000010025 */
[----:B------:R-:W-:Y:S02]  /*f080*/  HADD2.F32 R5, -RZ, R28.H1_H1 ;  /* 0x3000001cff057230 */ /* 0x000fe40000004100 */
[----:B------:R-:W-:Y:S02]  /*f090*/  HADD2.F32 R11, -RZ, R11.H1_H1 ;  /* 0x3000000bff0b7230 */ /* 0x000fe40000004100 */
[C---:B------:R-:W-:Y:S01]  /*f0a0*/  FMUL.FTZ R35, R42.reuse, R9 ;  /* 0x000000092a237220 */ /* 0x040fe20000410000 */
[----:B------:R-:W-:Y:S02]  /*f0b0*/  HADD2.F32 R8, -RZ, R33.H1_H1 ;  /* 0x30000021ff087230 */ /* 0x000fe40000004100 */
[----:B------:R-:W-:Y:S01]  /*f0c0*/  FMUL.FTZ R42, R42, R5 ;  /* 0x000000052a2a7220 */ /* 0x000fe20000410000 */
[----:B------:R-:W-:Y:S02]  /*f0d0*/  HADD2.F32 R4, -RZ, R29.H1_H1 ;  /* 0x3000001dff047230 */ /* 0x000fe40000004100 */
[----:B------:R-:W-:-:S02]  /*f0e0*/  HADD2.F32 R38, -RZ, R7.H0_H0 ;  /* 0x20000007ff267230 */ /* 0x000fc40000004100 */
[C---:B------:R-:W-:Y:S01]  /*f0f0*/  FMUL.FTZ R6, R11.reuse, R8 ;  /* 0x000000080b067220 */ /* 0x040fe20000410000 */
[----:B------:R-:W-:Y:S02]  /*f100*/  HADD2.F32 R7, -RZ, R7.H1_H1 ;  /* 0x30000007ff077230 */ /* 0x000fe40000004100 */
[-C--:B------:R-:W-:Y:S01]  /*f110*/  FMUL.FTZ R37, R11, R4.reuse ;  /* 0x000000040b257220 */ /* 0x080fe20000410000 */
[C---:B------:R-:W-:Y:S01]  /*f120*/  FFMA.FTZ R35, R38.reuse, R5, -R35 ;  /* 0x0000000526237223 */ /* 0x040fe20000010823 */
[----:B------:R-:W-:Y:S01]  /*f130*/  FFMA.FTZ R11, R38, R9, R42 ;  /* 0x00000009260b7223 */ /* 0x000fe2000001002a */
[C---:B------:R-:W-:Y:S01]  /*f140*/  FFMA.FTZ R38, R7.reuse, R4, -R6 ;  /* 0x0000000407267223 */ /* 0x040fe20000010806 */
[----:B------:R-:W-:Y:S01]  /*f150*/  FFMA.FTZ R42, R7, R8, R37 ;  /* 0x00000008072a7223 */ /* 0x000fe20000010025 */
[----:B------:R-:W-:Y:S02]  /*f160*/  F2FP.F16.F32.PACK_AB R4, R47, R48 ;  /* 0x000000302f04723e */ /* 0x000fe400000000ff */
[----:B------:R-:W-:-:S02]  /*f170*/  F2FP.F16.F32.PACK_AB R5, R46, R39 ;  /* 0x000000272e05723e */ /* 0x000fc400000000ff */
[----:B------:R-:W-:Y:S02]  /*f180*/  F2FP.F16.F32.PACK_AB R6, R10, R43 ;  /* 0x0000002b0a06723e */ /* 0x000fe400000000ff */
[----:B------:R-:W-:Y:S02]  /*f190*/  F2FP.F16.F32.PACK_AB R7, R38, R35 ;  /* 0x000000232607723e */ /* 0x000fe400000000ff */
[----:B------:R-:W-:Y:S02]  /*f1a0*/  F2FP.F16.F32.PACK_AB R8, R49, R50 ;  /* 0x000000323108723e */ /* 0x000fe400000000ff */
[----:B------:R-:W-:Y:S01]  /*f1b0*/  F2FP.F16.F32.PACK_AB R9, R41, R40 ;  /* 0x000000282909723e */ /* 0x000fe200000000ff */
[----:B------:R1:W-:Y:S01]  /*f1c0*/  STS.128 [R0], R4 ;  /* 0x0000000400007388 */ /* 0x0003e20000000c00 */
[----:B------:R-:W-:Y:S02]  /*f1d0*/  F2FP.F16.F32.PACK_AB R10, R36, R45 ;  /* 0x0000002d240a723e */ /* 0x000fe400000000ff */
[----:B------:R-:W-:-:S05]  /*f1e0*/  F2FP.F16.F32.PACK_AB R11, R42, R11 ;  /* 0x0000000b2a0b723e */ /* 0x000fca00000000ff */
[----:B------:R1:W-:Y:S02]  /*f1f0*/  STS.128 [R34+0x14400], R8 ;  /* 0x0144000822007388 */ /* 0x0003e40000000c00 */
.L_x_818:
[----:B------:R-:W-:Y:S05]  /*f200*/  BSYNC B2 ;  /* 0x0000000000027941 */ /* 0x000fea0003800000 */
.L_x_817:
[----:B------:R-:W-:Y:S05]  /*f210*/  @P1 BRA `(.L_x_816) ;  /* 0x0000000400601947 */ /* 0x000fea0003800000 */
[----:B------:R-:W2:Y:S01]  /*f220*/  LDL R50, [R1+0x7c] ;  /* 0x00007c0001327983 */ /* 0x000ea20000100800 */
[----:B-1----:R-:W-:Y:S01]  /*f230*/  LEA.HI R0, R51, R234, RZ, 0x1d ;  /* 0x000000ea33007211 */ /* 0x002fe200078fe8ff */
[----:B------:R-:W-:Y:S02]  /*f240*/  HADD2.F32 R45, -RZ, R20.H0_H0 ;  /* 0x20000014ff2d7230 */ /* 0x000fe40000004100 */
[----:B------:R-:W-:Y:S01]  /*f250*/  HADD2.F32 R43, -RZ, R12.H0_H0 ;  /* 0x2000000cff2b7230 */ /* 0x000fe20000004100 */
[----:B0-----:R-:W-:Y:S01]  /*f260*/  SHF.R.S32.HI R5, RZ, 0x1f, R0 ;  /* 0x0000001fff057819 */ /* 0x001fe20000011400 */
[----:B------:R-:W-:Y:S01]  /*f270*/  HADD2.F32 R47, -RZ, R21.H0_H0 ;  /* 0x20000015ff2f7230 */ /* 0x000fe20000004100 */
[----:B------:R-:W-:Y:S02]  /*f280*/  SHF.L.U32 R4, R0, 0x3, RZ ;  /* 0x0000000300047819 */ /* 0x000fe400000006ff */
[----:B------:R-:W-:Y:S02]  /*f290*/  LEA.HI R5, R5, R0, RZ, 0x3 ;  /* 0x0000000005057211 */ /* 0x000fe400078f18ff */
[----:B------:R-:W-:-:S03]  /*f2a0*/  LOP3.LUT R4, R4, 0x38, RZ, 0xc0, !PT ;  /* 0x0000003804047812 */ /* 0x000fc600078ec0ff */
[----:B------:R-:W-:Y:S01]  /*f2b0*/  IMAD.SHL.U32 R5, R5, 0x400, RZ ;  /* 0x0000040005057824 */ /* 0x000fe200078e00ff */
[----:B------:R-:W-:-:S04]  /*f2c0*/  LOP3.LUT R4, R4, 0x1c0, R53, 0xf8, !PT ;  /* 0x000001c004047812 */ /* 0x000fc800078ef835 */
[----:B------:R-:W-:Y:S02]  /*f2d0*/  LOP3.LUT R0, R4, R229, RZ, 0x3c, !PT ;  /* 0x000000e504007212 */ /* 0x000fe400078e3cff */
[----:B------:R-:W-:-:S04]  /*f2e0*/  LOP3.LUT R9, R5, 0x7fffe000, RZ, 0xc0, !PT ;  /* 0x7fffe00005097812 */ /* 0x000fc800078ec0ff */
[----:B------:R-:W-:-:S05]  /*f2f0*/  IADD3 R9, R0, R9, R228 ;  /* 0x0000000900097210 */ /* 0x000fca0007ffe0e4 */
[----:B------:R-:W-:-:S05]  /*f300*/  IMAD R0, R9, 0x2, R18 ;  /* 0x0000000209007824 */ /* 0x000fca00078e0212 */
[----:B------:R-:W0:Y:S02]  /*f310*/  LDS.128 R8, [R0+0x14400] ;  /* 0x0144000000087984 */ /* 0x000e240000000c00 */
[--C-:B0-----:R-:W-:Y:S02]  /*f320*/  HADD2.F32 R38, -RZ, R8.reuse.H0_H0 ;  /* 0x20000008ff267230 */ /* 0x101fe40000004100 */
[----:B------:R-:W-:Y:S02]  /*f330*/  HADD2.F32 R8, -RZ, R8.H1_H1 ;  /* 0x30000008ff087230 */ /* 0x000fe40000004100 */
[----:B------:R-:W-:Y:S02]  /*f340*/  HADD2.F32 R39, -RZ, R9.H0_H0 ;  /* 0x20000009ff277230 */ /* 0x000fe40000004100 */
[C---:B------:R-:W-:Y:S01]  /*f350*/  FMUL.FTZ R49, R38.reuse, R45 ;  /* 0x0000002d26317220 */ /* 0x040fe20000410000 */
[----:B------:R-:W-:Y:S01]  /*f360*/  FMUL.FTZ R51, R38, R43 ;  /* 0x0000002b26337220 */ /* 0x000fe20000410000 */
[----:B------:R-:W-:-:S02]  /*f370*/  HADD2.F32 R38, -RZ, R20.H1_H1 ;  /* 0x30000014ff267230 */ /* 0x000fc40000004100 */
[----:B------:R-:W-:Y:S01]  /*f380*/  FMUL.FTZ R53, R8, R47 ;  /* 0x0000002f08357220 */ /* 0x000fe20000410000 */
[----:B------:R-:W-:Y:S02]  /*f390*/  HADD2.F32 R9, -RZ, R9.H1_H1 ;  /* 0x30000009ff097230 */ /* 0x000fe40000004100 */
[--C-:B------:R-:W-:Y:S02]  /*f3a0*/  HADD2.F32 R40, -RZ, R10.reuse.H0_H0 ;  /* 0x2000000aff287230 */ /* 0x100fe40000004100 */
[----:B------:R-:W-:Y:S01]  /*f3b0*/  FMUL.FTZ R46, R39, R38 ;  /* 0x00000026272e7220 */ /* 0x000fe20000410000 */
[----:B------:R-:W-:Y:S02]  /*f3c0*/  HADD2.F32 R10, -RZ, R10.H1_H1 ;  /* 0x3000000aff0a7230 */ /* 0x000fe40000004100 */
[--C-:B------:R-:W-:Y:S02]  /*f3d0*/  HADD2.F32 R41, -RZ, R11.reuse.H0_H0 ;  /* 0x2000000bff297230 */ /* 0x100fe40000004100 */
[----:B------:R-:W-:Y:S01]  /*f3e0*/  HADD2.F32 R11, -RZ, R11.H1_H1 ;  /* 0x3000000bff0b7230 */ /* 0x000fe20000004100 */
[----:B--2---:R-:W0:Y:S02]  /*f3f0*/  LDS.128 R4, [R50] ;  /* 0x0000000032047984 */ /* 0x004e240000000c00 */
[----:B0-----:R-:W-:-:S02]  /*f400*/  HADD2.F32 R34, -RZ, R4.H0_H0 ;  /* 0x20000004ff227230 */ /* 0x001fc40000004100 */
[----:B------:R-:W-:Y:S02]  /*f410*/  HADD2.F32 R4, -RZ, R4.H1_H1 ;  /* 0x30000004ff047230 */ /* 0x000fe40000004100 */
[----:B------:R-:W-:Y:S02]  /*f420*/  HADD2.F32 R35, -RZ, R5.H0_H0 ;  /* 0x20000005ff237230 */ /* 0x000fe40000004100 */
[C---:B------:R-:W-:Y:S01]  /*f430*/  FFMA.FTZ R49, R34.reuse, R43, -R49 ;  /* 0x0000002b22317223 */ /* 0x040fe20000010831 */
[----:B------:R-:W-:Y:S02]  /*f440*/  HADD2.F32 R43, -RZ, R13.H0_H0 ;  /* 0x2000000dff2b7230 */ /* 0x000fe40000004100 */
[----:B------:R-:W-:Y:S01]  /*f450*/  FFMA.FTZ R51, R34, R45, R51 ;  /* 0x0000002d22337223 */ /* 0x000fe20000010033 */
[----:B------:R-:W-:Y:S02]  /*f460*/  HADD2.F32 R34, -RZ, R12.H1_H1 ;  /* 0x3000000cff227230 */ /* 0x000fe40000004100 */
[----:B------:R-:W-:-:S02]  /*f470*/  HADD2.F32 R5, -RZ, R5.H1_H1 ;  /* 0x30000005ff057230 */ /* 0x000fc40000004100 */
[-C--:B------:R-:W-:Y:S01]  /*f480*/  FMUL.FTZ R45, R8, R43.reuse ;  /* 0x0000002b082d7220 */ /* 0x080fe20000410000 */
[C---:B------:R-:W-:Y:S01]  /*f490*/  FFMA.FTZ R42, R4.reuse, R43, -R53 ;  /* 0x0000002b042a7223 */ /* 0x040fe20000010835 */
[----:B------:R-:W-:Y:S01]  /*f4a0*/  FMUL.FTZ R39, R39, R34 ;  /* 0x0000002227277220 */ /* 0x000fe20000410000 */
[----:B------:R-:W-:Y:S02]  /*f4b0*/  HADD2.F32 R8, -RZ, R21.H1_H1 ;  /* 0x30000015ff087230 */ /* 0x000fe40000004100 */
[----:B------:R-:W-:Y:S01]  /*f4c0*/  FFMA.FTZ R44, R4, R47, R45 ;  /* 0x0000002f042c7223 */ /* 0x000fe2000001002d */
[----:B------:R-:W-:Y:S02]  /*f4d0*/  HADD2.F32 R4, -RZ, R13.H1_H1 ;  /* 0x3000000dff047230 */ /* 0x000fe40000004100 */
[C---:B------:R-:W-:Y:S01]  /*f4e0*/  FFMA.FTZ R38, R35.reuse, R38, R39 ;  /* 0x0000002623267223 */ /* 0x040fe20000010027 */
[----:B------:R-:W-:Y:S02]  /*f4f0*/  HADD2.F32 R39, -RZ, R24.H0_H0 ;  /* 0x20000018ff277230 */ /* 0x000fe40000004100 */
[----:B------:R-:W-:Y:S01]  /*f500*/  FFMA.FTZ R46, R35, R34, -R46 ;  /* 0x00000022232e7223 */ /* 0x000fe2000001082e */
[----:B------:R-:W-:-:S02]  /*f510*/  HADD2.F32 R36, -RZ, R6.H0_H0 ;  /* 0x20000006ff247230 */ /* 0x000fc40000004100 */
[C---:B------:R-:W-:Y:S01]  /*f520*/  FMUL.FTZ R34, R9.reuse, R8 ;  /* 0x0000000809227220 */ /* 0x040fe20000410000 */
[----:B------:R-:W-:Y:S02]  /*f530*/  HADD2.F32 R35, -RZ, R14.H0_H0 ;  /* 0x2000000eff237230 */ /* 0x000fe40000004100 */
[-C--:B------:R-:W-:Y:S01]  /*f540*/  FMUL.FTZ R48, R9, R4.reuse ;  /* 0x0000000409307220 */ /* 0x080fe20000410000 */
[----:B------:R-:W-:Y:S02]  /*f550*/  HADD2.F32 R43, -RZ, R25.H0_H0 ;  /* 0x20000019ff2b7230 */ /* 0x000fe40000004100 */
[C---:B------:R-:W-:Y:S01]  /*f560*/  FMUL.FTZ R53, R40.reuse, R39 ;  /* 0x0000002728357220 */ /* 0x040fe20000410000 */
[----:B------:R-:W-:Y:S02]  /*f570*/  HADD2.F32 R9, -RZ, R15.H0_H0 ;  /* 0x2000000fff097230 */ /* 0x000fe40000004100 */
[C---:B------:R-:W-:Y:S01]  /*f580*/  FFMA.FTZ R45, R5.reuse, R4, -R34 ;  /* 0x00000004052d7223 */ /* 0x040fe20000010822 */
[-C--:B------:R-:W-:Y:S01]  /*f590*/  FMUL.FTZ R40, R40, R35.reuse ;  /* 0x0000002328287220 */ /* 0x080fe20000410000 */
[----:B------:R-:W-:Y:S01]  /*f5a0*/  FFMA.FTZ R47, R5, R8, R48 ;  /* 0x00000008052f7223 */ /* 0x000fe20000010030 */
[----:B------:R-:W-:Y:S01]  /*f5b0*/  FFMA.FTZ R53, R36, R35, -R53 ;  /* 0x0000002324357223 */ /* 0x000fe20000010835 */
[----:B------:R-:W-:-:S02]  /*f5c0*/  HADD2.F32 R6, -RZ, R6.H1_H1 ;  /* 0x30000006ff067230 */ /* 0x000fc40000004100 */
[C---:B------:R-:W-:Y:S01]  /*f5d0*/  FMUL.FTZ R5, R10.reuse, R43 ;  /* 0x0000002b0a057220 */ /* 0x040fe20000410000 */
[----:B------:R-:W-:Y:S01]  /*f5e0*/  FMUL.FTZ R35, R10, R9 ;  /* 0x000000090a237220 */ /* 0x000fe20000410000 */
[----:B------:R-:W-:Y:S02]  /*f5f0*/  HADD2.F32 R10, -RZ, R24.H1_H1 ;  /* 0x30000018ff0a7230 */ /* 0x000fe40000004100 */
[----:B------:R-:W-:Y:S01]  /*f600*/  FFMA.FTZ R40, R36, R39, R40 ;  /* 0x0000002724287223 */ /* 0x000fe20000010028 */
[----:B------:R-:W-:Y:S02]  /*f610*/  HADD2.F32 R34, -RZ, R25.H1_H1 ;  /* 0x30000019ff227230 */ /* 0x000fe40000004100 */
[C---:B------:R-:W-:Y:S01]  /*f620*/  FFMA.FTZ R36, R6.reuse, R9, -R5 ;  /* 0x0000000906247223 */ /* 0x040fe20000010805 */
[----:B------:R-:W-:Y:S02]  /*f630*/  HADD2.F32 R4, -RZ, R14.H1_H1 ;  /* 0x3000000eff047230 */ /* 0x000fe40000004100 */
[----:B------:R-:W-:Y:S01]  /*f640*/  FFMA.FTZ R35, R6, R43, R35 ;  /* 0x0000002b06237223 */ /* 0x000fe20000010023 */
[----:B------:R-:W-:-:S02]  /*f650*/  HADD2.F32 R8, -RZ, R15.H1_H1 ;  /* 0x3000000fff087230 */ /* 0x000fc40000004100 */
[----:B------:R-:W-:Y:S01]  /*f660*/  FMUL.FTZ R6, R41, R10 ;  /* 0x0000000a29067220 */ /* 0x000fe20000410000 */
[--C-:B------:R-:W-:Y:S02]  /*f670*/  HADD2.F32 R37, -RZ, R7.reuse.H0_H0 ;  /* 0x20000007ff257230 */ /* 0x100fe40000004100 */
[----:B------:R-:W-:Y:S01]  /*f680*/  FMUL.FTZ R48, R11, R34 ;  /* 0x000000220b307220 */ /* 0x000fe20000410000 */
[----:B------:R-:W-:Y:S02]  /*f690*/  HADD2.F32 R7, -RZ, R7.H1_H1 ;  /* 0x30000007ff077230 */ /* 0x000fe40000004100 */
[----:B------:R-:W-:Y:S01]  /*f6a0*/  FMUL.FTZ R41, R41, R4 ;  /* 0x0000000429297220 */ /* 0x000fe20000410000 */
[----:B------:R-:W-:Y:S01]  /*f6b0*/  FMUL.FTZ R5, R11, R8 ;  /* 0x000000080b057220 */ /* 0x000fe20000410000 */
[----:B------:R-:W-:Y:S01]  /*f6c0*/  FFMA.FTZ R11, R37, R4, -R6 ;  /* 0x00000004250b7223 */ /* 0x000fe20000010806 */
[----:B------:R-:W-:Y:S01]  /*f6d0*/  F2FP.F16.F32.PACK_AB R4, R42, R49 ;  /* 0x000000312a04723e */ /* 0x000fe200000000ff */
[----:B------:R-:W-:Y:S01]  /*f6e0*/  FFMA.FTZ R48, R7, R8, -R48 ;  /* 0x0000000807307223 */ /* 0x000fe20000010830 */
[----:B------:R-:W-:Y:S01]  /*f6f0*/  FFMA.FTZ R41, R37, R10, R41 ;  /* 0x0000000a25297223 */ /* 0x000fe20000010029 */
[----:B------:R-:W-:Y:S01]  /*f700*/  FFMA.FTZ R34, R7, R34, R5 ;  /* 0x0000002207227223 */ /* 0x000fe20000010005 */
        /* <DEDUP_REMOVED lines=9> */
.L_x_816:
[----:B------:R-:W-:Y:S05]  /*f7a0*/  BSYNC B1 ;  /* 0x0000000000017941 */ /* 0x000fea0003800000 */
.L_x_815:
[----:B-12---:R-:W-:Y:S01]  /*f7b0*/  IADD3 R0, R212, 0x20, RZ ;  /* 0x00000020d4007810 */ /* 0x006fe20007ffe0ff */
[----:B------:R-:W-:Y:S03]  /*f7c0*/  BSSY B1, `(.L_x_819) ;  /* 0x00000bc000017945 */ /* 0x000fe60003800000 */
[----:B------:R-:W-:-:S13]  /*f7d0*/  ISETP.GE.AND P0, PT, R0, R3, PT ;  /* 0x000000030000720c */ /* 0x000fda0003f06270 */
[----:B------:R-:W-:Y:S05]  /*f7e0*/  @P0 BRA `(.L_x_820) ;  /* 0x0000000800e40947 */ /* 0x000fea0003800000 */
[----:B------:R-:W1:Y:S01]  /*f7f0*/  LDC R46, c[0x0][0x3f4] ;  /* 0x0000fd00ff2e7b82 */ /* 0x000e620000000800 */
[----:B------:R-:W-:Y:S01]  /*f800*/  BSSY B2, `(.L_x_821) ;  /* 0x000005f000027945 */ /* 0x000fe20003800000 */
[----:B------:R-:W-:Y:S02]  /*f810*/  SHF.R.U32.HI R56, RZ, 0x3, R223 ;  /* 0x00000003ff387819 */ /* 0x000fe400000116df */
[-C--:B-1----:R-:W-:Y:S02]  /*f820*/  ISETP.GE.AND P0, PT, R16, R46.reuse, PT ;  /* 0x0000002e1000720c */ /* 0x082fe40003f06270 */
[----:B------:R-:W-:-:S11]  /*f830*/  ISETP.GE.AND P1, PT, R213, R46, PT ;  /* 0x0000002ed500720c */ /* 0x000fd60003f26270 */
[----:B------:R-:W-:Y:S05]  /*f840*/  @P0 BRA `(.L_x_822) ;  /* 0x0000000400680947 */ /* 0x000fea0003800000 */
[----:B------:R-:W2:Y:S01]  /*f850*/  LDL R7, [R1+0x60] ;  /* 0x0000600001077983 */ /* 0x000ea20000100800 */
[----:B------:R-:W-:Y:S01]  /*f860*/  LEA.HI R0, R46, R233, RZ, 0x1d ;  /* 0x000000e92e007211 */ /* 0x000fe200078fe8ff */
[----:B------:R-:W-:Y:S01]  /*f870*/  HADD2.F32 R42, -RZ, R26.H0_H0 ;  /* 0x2000001aff2a7230 */ /* 0x000fe20000004100 */
[----:B------:R-:W-:Y:S01]  /*f880*/  LOP3.LUT R6, R223, 0x38, R16, 0xf8, !PT ;  /* 0x00000038df067812 */ /* 0x000fe200078ef810 */
[--C-:B------:R-:W-:Y:S01]  /*f890*/  HADD2.F32 R44, -RZ, R30.reuse.H0_H0 ;  /* 0x2000001eff2c7230 */ /* 0x100fe20000004100 */
[----:B0-----:R-:W-:Y:S01]  /*f8a0*/  SHF.R.S32.HI R5, RZ, 0x1f, R0 ;  /* 0x0000001fff057819 */ /* 0x001fe20000011400 */
[----:B------:R-:W-:Y:S01]  /*f8b0*/  IMAD.SHL.U32 R4, R0, 0x8, RZ ;  /* 0x0000000800047824 */ /* 0x000fe200078e00ff */
[----:B------:R-:W-:Y:S01]  /*f8c0*/  LOP3.LUT R6, R225, R6, R56, 0xf6, !PT ;  /* 0x00000006e1067212 */ /* 0x000fe200078ef638 */
[----:B------:R-:W-:Y:S01]  /*f8d0*/  HADD2.F32 R48, -RZ, R31.H0_H0 ;  /* 0x2000001fff307230 */ /* 0x000fe20000004100 */
[----:B------:R-:W-:Y:S01]  /*f8e0*/  LEA.HI R5, R5, R0, RZ, 0x3 ;  /* 0x0000000005057211 */ /* 0x000fe200078f18ff */
[----:B------:R-:W-:Y:S01]  /*f8f0*/  HADD2.F32 R53, -RZ, R30.H1_H1 ;  /* 0x3000001eff357230 */ /* 0x000fe20000004100 */
[----:B------:R-:W-:Y:S01]  /*f900*/  LOP3.LUT R0, R223, 0x38, R4, 0xf8, !PT ;  /* 0x00000038df007812 */ /* 0x000fe200078ef804 */
[----:B------:R-:W-:-:S02]  /*f910*/  HADD2.F32 R51, -RZ, R26.H1_H1 ;  /* 0x3000001aff337230 */ /* 0x000fc40000004100 */
[----:B------:R-:W-:Y:S01]  /*f920*/  IMAD.SHL.U32 R5, R5, 0x400, RZ ;  /* 0x0000040005057824 */ /* 0x000fe200078e00ff */
[----:B------:R-:W-:Y:S01]  /*f930*/  LOP3.LUT R0, R0, R56, RZ, 0x3c, !PT ;  /* 0x0000003800007212 */ /* 0x000fe200078e3cff */
[----:B------:R-:W-:Y:S02]  /*f940*/  HADD2.F32 R55, -RZ, R31.H1_H1 ;  /* 0x3000001fff377230 */ /* 0x000fe40000004100 */
[----:B------:R-:W-:Y:S01]  /*f950*/  HADD2.F32 R52, -RZ, R33.H0_H0 ;  /* 0x20000021ff347230 */ /* 0x000fe20000004100 */
[----:B------:R-:W-:Y:S01]  /*f960*/  LOP3.LUT R9, R5, 0x7fffe000, RZ, 0xc0, !PT ;  /* 0x7fffe00005097812 */ /* 0x000fe200078ec0ff */
[----:B------:R-:W-:-:S03]  /*f970*/  HADD2.F32 R50, -RZ, R32.H0_H0 ;  /* 0x20000020ff327230 */ /* 0x000fc60000004100 */
[----:B------:R-:W-:-:S05]  /*f980*/  IADD3 R9, R0, R9, R225 ;  /* 0x0000000900097210 */ /* 0x000fca0007ffe0e1 */
[----:B------:R-:W-:-:S05]  /*f990*/  IMAD R0, R9, 0x2, R18 ;  /* 0x0000000209007824 */ /* 0x000fca00078e0212 */
[----:B------:R-:W0:Y:S02]  /*f9a0*/  LDS.128 R8, [R0+0x14400] ;  /* 0x0144000000087984 */ /* 0x000e240000000c00 */
[--C-:B0-----:R-:W-:Y:S02]  /*f9b0*/  HADD2.F32 R38, -RZ, R8.reuse.H0_H0 ;  /* 0x20000008ff267230 */ /* 0x101fe40000004100 */
[----:B------:R-:W-:Y:S02]  /*f9c0*/  HADD2.F32 R8, -RZ, R8.H1_H1 ;  /* 0x30000008ff087230 */ /* 0x000fe40000004100 */
[----:B------:R-:W-:Y:S02]  /*f9d0*/  HADD2.F32 R39, -RZ, R9.H0_H0 ;  /* 0x20000009ff277230 */ /* 0x000fe40000004100 */
[-C--:B------:R-:W-:Y:S01]  /*f9e0*/  FMUL.FTZ R43, R44, R38.reuse ;  /* 0x000000262c2b7220 */ /* 0x080fe20000410000 */
[----:B------:R-:W-:Y:S01]  /*f9f0*/  FMUL.FTZ R45, R42, R38 ;  /* 0x000000262a2d7220 */ /* 0x000fe20000410000 */
[----:B------:R-:W-:-:S02]  /*fa00*/  HADD2.F32 R38, -RZ, R27.H0_H0 ;  /* 0x2000001bff267230 */ /* 0x000fc40000004100 */
[-C--:B------:R-:W-:Y:S01]  /*fa10*/  FMUL.FTZ R47, R48, R8.reuse ;  /* 0x00000008302f7220 */ /* 0x080fe20000410000 */
[----:B------:R-:W-:Y:S02]  /*fa20*/  HADD2.F32 R9, -RZ, R9.H1_H1 ;  /* 0x30000009ff097230 */ /* 0x000fe40000004100 */
[--C-:B------:R-:W-:Y:S02]  /*fa30*/  HADD2.F32 R40, -RZ, R10.reuse.H0_H0 ;  /* 0x2000000aff287230 */ /* 0x100fe40000004100 */
[----:B------:R-:W-:Y:S01]  /*fa40*/  FMUL.FTZ R49, R38, R8 ;  /* 0x0000000826317220 */ /* 0x000fe20000410000 */
[----:B------:R-:W-:Y:S02]  /*fa50*/  HADD2.F32 R10, -RZ, R10.H1_H1 ;  /* 0x3000000aff0a7230 */ /* 0x000fe40000004100 */
[--C-:B------:R-:W-:Y:S02]  /*fa60*/  HADD2.F32 R41, -RZ, R11.reuse.H0_H0 ;  /* 0x2000000bff297230 */ /* 0x100fe40000004100 */
[----:B------:R-:W-:Y:S01]  /*fa70*/  HADD2.F32 R11, -RZ, R11.H1_H1 ;  /* 0x3000000bff0b7230 */ /* 0x000fe20000004100 */
[----:B--2---:R-:W-:-:S05]  /*fa80*/  LEA R54, R6, R7, 0x1 ;  /* 0x0000000706367211 */ /* 0x004fca00078e08ff */
[----:B------:R-:W0:Y:S02]  /*fa90*/  LDS.128 R4, [R54] ;  /* 0x0000000036047984 */ /* 0x000e240000000c00 */
[--C-:B0-----:R-:W-:Y:S02]  /*faa0*/  HADD2.F32 R34, -RZ, R4.reuse.H0_H0 ;  /* 0x20000004ff227230 */ /* 0x101fe40000004100 */
[----:B------:R-:W-:Y:S02]  /*fab0*/  HADD2.F32 R4, -RZ, R4.H1_H1 ;  /* 0x30000004ff047230 */ /* 0x000fe40000004100 */
[----:B------:R-:W-:Y:S02]  /*fac0*/  HADD2.F32 R35, -RZ, R5.H0_H0 ;  /* 0x20000005ff237230 */ /* 0x000fe40000004100 */
[----:B------:R-:W-:Y:S01]  /*fad0*/  FFMA.FTZ R43, R42, R34, -R43 ;  /* 0x000000222a2b7223 */ /* 0x000fe2000001082b */
[-C--:B------:R-:W-:Y:S01]  /*fae0*/  FMUL.FTZ R42, R51, R39.reuse ;  /* 0x00000027332a7220 */ /* 0x080fe20000410000 */
[----:B------:R-:W-:Y:S01]  /*faf0*/  FFMA.FTZ R8, R38, R4, -R47 ;  /* 0x0000000426087223 */ /* 0x000fe2000001082f */
[----:B------:R-:W-:Y:S01]  /*fb00*/  FMUL.FTZ R38, R53, R39 ;  /* 0x0000002735267220 */ /* 0x000fe20000410000 */
[----:B------:R-:W-:-:S02]  /*fb10*/  HADD2.F32 R39, -RZ, R27.H1_H1 ;  /* 0x3000001bff277230 */ /* 0x000fc40000004100 */
[----:B------:R-:W-:Y:S01]  /*fb20*/  FFMA.FTZ R45, R44, R34, R45 ;  /* 0x000000222c2d7223 */ /* 0x000fe2000001002d */
[----:B------:R-:W-:Y:S02]  /*fb30*/  HADD2.F32 R5, -RZ, R5.H1_H1 ;  /* 0x30000005ff057230 */ /* 0x000fe40000004100 */
[----:B------:R-:W-:Y:S01]  /*fb40*/  FFMA.FTZ R34, R48, R4, R49 ;  /* 0x0000000430227223 */ /* 0x000fe20000010031 */
[-C--:B------:R-:W-:Y:S01]  /*fb50*/  FMUL.FTZ R4, R55, R9.reuse ;  /* 0x0000000937047220 */ /* 0x080fe20000410000 */
[----:B------:R-:W-:Y:S01]  /*fb60*/  FMUL.FTZ R44, R39, R9 ;  /* 0x00000009272c7220 */ /* 0x000fe20000410000 */
[----:B------:R-:W-:Y:S02]  /*fb70*/  HADD2.F32 R36, -RZ, R6.H0_H0 ;  /* 0x20000006ff247230 */ /* 0x000fe40000004100 */
[----:B------:R-:W-:Y:S01]  /*fb80*/  FFMA.FTZ R38, R51, R35, -R38 ;  /* 0x0000002333267223 */ /* 0x000fe20000010826 */
[----:B------:R-:W-:Y:S01]  /*fb90*/  FFMA.FTZ R9, R39, R5, -R4 ;  /* 0x0000000527097223 */ /* 0x000fe20000010804 */
[----:B------:R-:W-:Y:S01]  /*fba0*/  FFMA.FTZ R42, R53, R35, R42 ;  /* 0x00000023352a7223 */ /* 0x000fe2000001002a */
[----:B------:R-:W-:-:S02]  /*fbb0*/  HADD2.F32 R4, -RZ, R29.H0_H0 ;  /* 0x2000001dff047230 */ /* 0x000fc40000004100 */
[----:B------:R-:W-:Y:S01]  /*fbc0*/  FFMA.FTZ R35, R55, R5, R44 ;  /* 0x0000000537237223 */ /* 0x000fe2000001002c */
[----:B------:R-:W-:Y:S02]  /*fbd0*/  HADD2.F32 R6, -RZ, R6.H1_H1 ;  /* 0x30000006ff067230 */ /* 0x000fe40000004100 */
[-C--:B------:R-:W-:Y:S01]  /*fbe0*/  FMUL.FTZ R5, R52, R10.reuse ;  /* 0x0000000a34057220 */ /* 0x080fe20000410000 */
[----:B------:R-:W-:Y:S02]  /*fbf0*/  HADD2.F32 R48, -RZ, R28.H0_H0 ;  /* 0x2000001cff307230 */ /* 0x000fe40000004100 */
[----:B------:R-:W-:Y:S01]  /*fc00*/  FMUL.FTZ R49, R4, R10 ;  /* 0x0000000a04317220 */ /* 0x000fe20000410000 */
[----:B------:R-:W-:Y:S01]  /*fc10*/  FMUL.FTZ R39, R50, R40 ;  /* 0x0000002832277220 */ /* 0x000fe20000410000 */
[----:B------:R-:W-:Y:S01]  /*fc20*/  FFMA.FTZ R10, R4, R6, -R5 ;  /* 0x00000006040a7223 */ /* 0x000fe20000010805 */
[----:B------:R-:W-:Y:S02]  /*fc30*/  HADD2.F32 R53, -RZ, R32.H1_H1 ;  /* 0x30000020ff357230 */ /* 0x000fe40000004100 */
[----:B------:R-:W-:Y:S01]  /*fc40*/  FMUL.FTZ R47, R48, R40 ;  /* 0x00000028302f7220 */ /* 0x000fe20000410000 */
[----:B------:R-:W-:-:S02]  /*fc50*/  HADD2.F32 R55, -RZ, R33.H1_H1 ;  /* 0x30000021ff377230 */ /* 0x000fc40000004100 */
[-C--:B------:R-:W-:Y:S01]  /*fc60*/  FFMA.FTZ R39, R48, R36.reuse, -R39 ;  /* 0x0000002430277223 */ /* 0x080fe20000010827 */
[----:B------:R-:W-:Y:S02]  /*fc70*/  HADD2.F32 R5, -RZ, R28.H1_H1 ;  /* 0x3000001cff057230 */ /* 0x000fe40000004100 */
[----:B------:R-:W-:Y:S01]  /*fc80*/  FFMA.FTZ R47, R50, R36, R47 ;  /* 0x00000024322f7223 */ /* 0x000fe2000001002f */
[----:B------:R-:W-:Y:S02]  /*fc90*/  HADD2.F32 R51, -RZ, R29.H1_H1 ;  /* 0x3000001dff337230 */ /* 0x000fe40000004100 */
[----:B------:R-:W-:Y:S01]  /*fca0*/  FFMA.FTZ R36, R52, R6, R49 ;  /* 0x0000000634247223 */ /* 0x000fe20000010031 */
[--C-:B------:R-:W-:Y:S02]  /*fcb0*/  HADD2.F32 R37, -RZ, R7.reuse.H0_H0 ;  /* 0x20000007ff257230 */ /* 0x100fe40000004100 */
[----:B------:R-:W-:Y:S01]  /*fcc0*/  FMUL.FTZ R4, R53, R41 ;  /* 0x0000002935047220 */ /* 0x000fe20000410000 */
[----:B------:R-:W-:-:S02]  /*fcd0*/  HADD2.F32 R7, -RZ, R7.H1_H1 ;  /* 0x30000007ff077230 */ /* 0x000fc40000004100 */
[----:B------:R-:W-:Y:S01]  /*fce0*/  FMUL.FTZ R40, R55, R11 ;  /* 0x0000000b37287220 */ /* 0x000fe20000410000 */
[----:B------:R-:W-:Y:S01]  /*fcf0*/  FMUL.FTZ R6, R5, R41 ;  /* 0x0000002905067220 */ /* 0x000fe20000410000 */
[----:B------:R-:W-:Y:S01]  /*fd00*/  FMUL.FTZ R44, R51, R11 ;  /* 0x0000000b332c7220 */ /* 0x000fe20000410000 */
[----:B------:R-:W-:Y:S01]  /*fd10*/  FFMA.FTZ R11, R5, R37, -R4 ;  /* 0x00000025050b7223 */ /* 0x000fe20000010804 */
[----:B------:R-:W-:Y:S01]  /*fd20*/  FFMA.FTZ R40, R51, R7, -R40 ;  /* 0x0000000733287223 */ /* 0x000fe20000010828 */
[----:B------:R-:W-:Y:S01]  /*fd30*/  FFMA.FTZ R37, R53, R37, R6 ;  /* 0x0000002535257223 */ /* 0x000fe20000010006 */
[----:B------:R-:W-:Y:S01]  /*fd40*/  FFMA.FTZ R44, R55, R7, R44 ;  /* 0x00000007372c7223 */ /* 0x000fe2000001002c */
[----:B------:R-:W-:Y:S02]  /*fd50*/  F2FP.F16.F32.PACK_AB R4, R8, R43 ;  /* 0x0000002b0804723e */ /* 0x000fe400000000ff */
[----:B------:R-:W-:Y:S02]  /*fd60*/  F2FP.F16.F32.PACK_AB R5, R9, R38 ;  /* 0x000000260905723e */ /* 0x000fe400000000ff */
[----:B------:R-:W-:-:S02]  /*fd70*/  F2FP.F16.F32.PACK_AB R6, R10, R39 ;  /* 0x000000270a06723e */ /* 0x000fc400000000ff */
[----:B------:R-:W-:Y:S02]  /*fd80*/  F2FP.F16.F32.PACK_AB R7, R40, R11 ;  /* 0x0000000b2807723e */ /* 0x000fe400000000ff */
[----:B------:R-:W-:Y:S02]  /*fd90*/  F2FP.F16.F32.PACK_AB R8, R34, R45 ;  /* 0x0000002d2208723e */ /* 0x000fe400000000ff */
[----:B------:R-:W-:Y:S01]  /*fda0*/  F2FP.F16.F32.PACK_AB R9, R35, R42 ;  /* 0x0000002a2309723e */ /* 0x000fe200000000ff */
[----:B------:R1:W-:Y:S01]  /*fdb0*/  STS.128 [R54], R4 ;  /* 0x0000000436007388 */ /* 0x0003e20000000c00 */
[----:B------:R-:W-:Y:S02]  /*fdc0*/  F2FP.F16.F32.PACK_AB R10, R36, R47 ;  /* 0x0000002f240a723e */ /* 0x000fe400000000ff */
[----:B------:R-:W-:-:S05]  /*fdd0*/  F2FP.F16.F32.PACK_AB R11, R44, R37 ;  /* 0x000000252c0b723e */ /* 0x000fca00000000ff */
[----:B------:R1:W-:Y:S02]  /*fde0*/  STS.128 [R0+0x14400], R8 ;  /* 0x0144000800007388 */ /* 0x0003e40000000c00 */
.L_x_822:
[----:B------:R-:W-:Y:S05]  /*fdf0*/  BSYNC B2 ;  /* 0x0000000000027941 */ /* 0x000fea0003800000 */
.L_x_821:
[----:B------:R-:W-:Y:S05]  /*fe00*/  @P1 BRA `(.L_x_820) ;  /* 0x00000004005c1947 */ /* 0x000fea0003800000 */
[----:B------:R-:W2:Y:S01]  /*fe10*/  LDL R52, [R1+0x78] ;  /* 0x0000780001347983 */ /* 0x000ea20000100800 */
[----:B------:R-:W-:Y:S01]  /*fe20*/  LEA.HI R46, R46, R234, RZ, 0x1d ;  /* 0x000000ea2e2e7211 */ /* 0x000fe200078fe8ff */
[----:B------:R-:W-:Y:S02]  /*fe30*/  HADD2.F32 R42, -RZ, R12.H0_H0 ;  /* 0x2000000cff2a7230 */ /* 0x000fe40000004100 */
[--C-:B------:R-:W-:Y:S01]  /*fe40*/  HADD2.F32 R44, -RZ, R20.reuse.H0_H0 ;  /* 0x20000014ff2c7230 */ /* 0x100fe20000004100 */
[----:B01----:R-:W-:Y:S01]  /*fe50*/  SHF.R.S32.HI R5, RZ, 0x1f, R46 ;  /* 0x0000001fff057819 */ /* 0x003fe2000001142e */
[----:B------:R-:W-:Y:S02]  /*fe60*/  IMAD.SHL.U32 R0, R46, 0x8, RZ ;  /* 0x000000082e007824 */ /* 0x000fe400078e00ff */
[----:B------:R-:W-:Y:S01]  /*fe70*/  HADD2.F32 R53, -RZ, R20.H1_H1 ;  /* 0x30000014ff357230 */ /* 0x000fe20000004100 */
[----:B------:R-:W-:Y:S01]  /*fe80*/  LEA.HI R5, R5, R46, RZ, 0x3 ;  /* 0x0000002e05057211 */ /* 0x000fe200078f18ff */
[--C-:B------:R-:W-:Y:S01]  /*fe90*/  HADD2.F32 R46, -RZ, R21.reuse.H0_H0 ;  /* 0x20000015ff2e7230 */ /* 0x100fe20000004100 */
[----:B------:R-:W-:Y:S01]  /*fea0*/  LOP3.LUT R0, R223, 0x38, R0, 0xf8, !PT ;  /* 0x00000038df007812 */ /* 0x000fe200078ef800 */
[----:B------:R-:W-:Y:S01]  /*feb0*/  HADD2.F32 R51, -RZ, R12.H1_H1 ;  /* 0x3000000cff337230 */ /* 0x000fe20000004100 */
[----:B------:R-:W-:Y:S01]  /*fec0*/  SHF.L.U32 R5, R5, 0xa, RZ ;  /* 0x0000000a05057819 */ /* 0x000fe200000006ff */
[----:B------:R-:W-:Y:S01]  /*fed0*/  HADD2.F32 R55, -RZ, R21.H1_H1 ;  /* 0x30000015ff377230 */ /* 0x000fe20000004100 */
[----:B------:R-:W-:Y:S01]  /*fee0*/  LOP3.LUT R0, R0, R56, RZ, 0x3c, !PT ;  /* 0x0000003800007212 */ /* 0x000fe200078e3cff */
        /* <DEDUP_REMOVED lines=23> */
[----:B------:R-:W-:Y:S01]  /*10060*/  FFMA.FTZ R43, R42, R34, -R43 ;  /* 0x000000222a2b7223 */ /* 0x000fe2000001082b */
[-C--:B------:R-:W-:Y:S01]  /*10070*/  FMUL.FTZ R42, R51, R39.reuse ;  /* 0x00000027332a7220 */ /* 0x080fe20000410000 */
[----:B------:R-:W-:Y:S01]  /*10080*/  FFMA.FTZ R8, R38, R4, -R47 ;  /* 0x0000000426087223 */ /* 0x000fe2000001082f */
[----:B------:R-:W-:Y:S01]  /*10090*/  FMUL.FTZ R38, R53, R39 ;  /* 0x0000002735267220 */ /* 0x000fe20000410000 */
[----:B------:R-:W-:Y:S02]  /*100a0*/  HADD2.F32 R39, -RZ, R13.H1_H1 ;  /* 0x3000000dff277230 */ /* 0x000fe40000004100 */
[----:B------:R-:W-:Y:S01]  /*100b0*/  FFMA.FTZ R45, R44, R34, R45 ;  /* 0x000000222c2d7223 */ /* 0x000fe2000001002d */
[----:B------:R-:W-:-:S02]  /*100c0*/  HADD2.F32 R5, -RZ, R5.H1_H1 ;  /* 0x30000005ff057230 */ /* 0x000fc40000004100 */
[----:B------:R-:W-:Y:S01]  /*100d0*/  FFMA.FTZ R34, R46, R4, R49 ;  /* 0x000000042e227223 */ /* 0x000fe20000010031 */
[-C--:B------:R-:W-:Y:S01]  /*100e0*/  FMUL.FTZ R4, R55, R9.reuse ;  /* 0x0000000937047220 */ /* 0x080fe20000410000 */
[----:B------:R-:W-:Y:S01]  /*100f0*/  FMUL.FTZ R44, R39, R9 ;  /* 0x00000009272c7220 */ /* 0x000fe20000410000 */
[--C-:B------:R-:W-:Y:S02]  /*10100*/  HADD2.F32 R36, -RZ, R6.reuse.H0_H0 ;  /* 0x20000006ff247230 */ /* 0x100fe40000004100 */
[----:B------:R-:W-:Y:S01]  /*10110*/  FFMA.FTZ R38, R51, R35, -R38 ;  /* 0x0000002333267223 */ /* 0x000fe20000010826 */
[----:B------:R-:W-:Y:S01]  /*10120*/  FFMA.FTZ R9, R39, R5, -R4 ;  /* 0x0000000527097223 */ /* 0x000fe20000010804 */
[----:B------:R-:W-:Y:S01]  /*10130*/  FFMA.FTZ R42, R53, R35, R42 ;  /* 0x00000023352a7223 */ /* 0x000fe2000001002a */
[----:B------:R-:W-:Y:S02]  /*10140*/  HADD2.F32 R4, -RZ, R15.H0_H0 ;  /* 0x2000000fff047230 */ /* 0x000fe40000004100 */
[----:B------:R-:W-:Y:S01]  /*10150*/  FFMA.FTZ R35, R55, R5, R44 ;  /* 0x0000000537237223 */ /* 0x000fe2000001002c */
[----:B------:R-:W-:-:S02]  /*10160*/  HADD2.F32 R6, -RZ, R6.H1_H1 ;  /* 0x30000006ff067230 */ /* 0x000fc40000004100 */
[-C--:B------:R-:W-:Y:S01]  /*10170*/  FMUL.FTZ R5, R50, R10.reuse ;  /* 0x0000000a32057220 */ /* 0x080fe20000410000 */
[----:B------:R-:W-:Y:S02]  /*10180*/  HADD2.F32 R46, -RZ, R14.H0_H0 ;  /* 0x2000000eff2e7230 */ /* 0x000fe40000004100 */
[----:B------:R-:W-:Y:S01]  /*10190*/  FMUL.FTZ R49, R4, R10 ;  /* 0x0000000a04317220 */ /* 0x000fe20000410000 */
[----:B------:R-:W-:Y:S01]  /*101a0*/  FMUL.FTZ R39, R48, R40 ;  /* 0x0000002830277220 */ /* 0x000fe20000410000 */
[----:B------:R-:W-:Y:S01]  /*101b0*/  FFMA.FTZ R10, R4, R6, -R5 ;  /* 0x00000006040a7223 */ /* 0x000fe20000010805 */
[----:B------:R-:W-:Y:S02]  /*101c0*/  HADD2.F32 R53, -RZ, R24.H1_H1 ;  /* 0x30000018ff357230 */ /* 0x000fe40000004100 */
[C---:B------:R-:W-:Y:S01]  /*101d0*/  FMUL.FTZ R47, R46.reuse, R40 ;  /* 0x000000282e2f7220 */ /* 0x040fe20000410000 */
[----:B------:R-:W-:Y:S02]  /*101e0*/  HADD2.F32 R55, -RZ, R25.H1_H1 ;  /* 0x30000019ff377230 */ /* 0x000fe40000004100 */
[----:B------:R-:W-:Y:S01]  /*101f0*/  FFMA.FTZ R39, R46, R36, -R39 ;  /* 0x000000242e277223 */ /* 0x000fe20000010827 */
[----:B------:R-:W-:-:S02]  /*10200*/  HADD2.F32 R5, -RZ, R14.H1_H1 ;  /* 0x3000000eff057230 */ /* 0x000fc40000004100 */
[----:B------:R-:W-:Y:S01]  /*10210*/  FFMA.FTZ R47, R48, R36, R47 ;  /* 0x00000024302f7223 */ /* 0x000fe2000001002f */
[----:B------:R-:W-:Y:S02]  /*10220*/  HADD2.F32 R51, -RZ, R15.H1_H1 ;  /* 0x3000000fff337230 */ /* 0x000fe40000004100 */
[----:B------:R-:W-:Y:S01]  /*10230*/  FFMA.FTZ R36, R50, R6, R49 ;  /* 0x0000000632247223 */ /* 0x000fe20000010031 */
[--C-:B------:R-:W-:Y:S02]  /*10240*/  HADD2.F32 R37, -RZ, R7.reuse.H0_H0 ;  /* 0x20000007ff257230 */ /* 0x100fe40000004100 */
[----:B------:R-:W-:Y:S01]  /*10250*/  FMUL.FTZ R4, R53, R41 ;  /* 0x0000002935047220 */ /* 0x000fe20000410000 */
[----:B------:R-:W-:Y:S02]  /*10260*/  HADD2.F32 R7, -RZ, R7.H1_H1 ;  /* 0x30000007ff077230 */ /* 0x000fe40000004100 */
[----:B------:R-:W-:Y:S01]  /*10270*/  FMUL.FTZ R40, R55, R11 ;  /* 0x0000000b37287220 */ /* 0x000fe20000410000 */
[----:B------:R-:W-:Y:S01]  /*10280*/  FMUL.FTZ R6, R5, R41 ;  /* 0x0000002905067220 */ /* 0x000fe20000410000 */
[----:B------:R-:W-:Y:S01]  /*10290*/  FMUL.FTZ R44, R51, R11 ;  /* 0x0000000b332c7220 */ /* 0x000fe20000410000 */
[----:B------:R-:W-:Y:S01]  /*102a0*/  FFMA.FTZ R11, R5, R37, -R4 ;  /* 0x00000025050b7223 */ /* 0x000fe20000010804 */
[----:B------:R-:W-:Y:S01]  /*102b0*/  FFMA.FTZ R40, R51, R7, -R40 ;  /* 0x0000000733287223 */ /* 0x000fe20000010828 */
[----:B------:R-:W-:Y:S01]  /*102c0*/  FFMA.FTZ R37, R53, R37, R6 ;  /* 0x0000002535257223 */ /* 0x000fe20000010006 */
[----:B------:R-:W-:Y:S01]  /*102d0*/  FFMA.FTZ R44, R55, R7, R44 ;  /* 0x00000007372c7223 */ /* 0x000fe2000001002c */
[----:B------:R-:W-:-:S02]  /*102e0*/  F2FP.F16.F32.PACK_AB R4, R8, R43 ;  /* 0x0000002b0804723e */ /* 0x000fc400000000ff */
[----:B------:R-:W-:Y:S02]  /*102f0*/  F2FP.F16.F32.PACK_AB R5, R9, R38 ;  /* 0x000000260905723e */ /* 0x000fe400000000ff */
[----:B------:R-:W-:Y:S02]  /*10300*/  F2FP.F16.F32.PACK_AB R6, R10, R39 ;  /* 0x000000270a06723e */ /* 0x000fe400000000ff */
[----:B------:R-:W-:Y:S02]  /*10310*/  F2FP.F16.F32.PACK_AB R7, R40, R11 ;  /* 0x0000000b2807723e */ /* 0x000fe400000000ff */
[----:B------:R-:W-:Y:S02]  /*10320*/  F2FP.F16.F32.PACK_AB R8, R34, R45 ;  /* 0x0000002d2208723e */ /* 0x000fe400000000ff */
[----:B------:R-:W-:Y:S01]  /*10330*/  F2FP.F16.F32.PACK_AB R9, R35, R42 ;  /* 0x0000002a2309723e */ /* 0x000fe200000000ff */
[----:B------:R2:W-:Y:S01]  /*10340*/  STS.128 [R52], R4 ;  /* 0x0000000434007388 */ /* 0x0005e20000000c00 */
[----:B------:R-:W-:-:S02]  /*10350*/  F2FP.F16.F32.PACK_AB R10, R36, R47 ;  /* 0x0000002f240a723e */ /* 0x000fc400000000ff */
[----:B------:R-:W-:-:S05]  /*10360*/  F2FP.F16.F32.PACK_AB R11, R44, R37 ;  /* 0x000000252c0b723e */ /* 0x000fca00000000ff */
[----:B------:R2:W-:Y:S02]  /*10370*/  STS.128 [R0+0x14400], R8 ;  /* 0x0144000800007388 */ /* 0x0005e40000000c00 */
.L_x_820:
[----:B------:R-:W-:Y:S05]  /*10380*/  BSYNC B1 ;  /* 0x0000000000017941 */ /* 0x000fea0003800000 */
.L_x_819:
[----:B------:R-:W-:Y:S01]  /*10390*/  ISETP.GE.AND P0, PT, R237, R3, PT ;  /* 0x00000003ed00720c */ /* 0x000fe20003f06270 */
[----:B------:R-:W-:-:S12]  /*103a0*/  BSSY B1, `(.L_x_823) ;  /* 0x00000b8000017945 */ /* 0x000fd80003800000 */
[----:B------:R-:W-:Y:S05]  /*103b0*/  @P0 BRA `(.L_x_824) ;  /* 0x0000000800d80947 */ /* 0x000fea0003800000 */
[----:B------:R-:W3:Y:S01]  /*103c0*/  LDC R46, c[0x0][0x3f4] ;  /* 0x0000fd00ff2e7b82 */ /* 0x000ee20000000800 */
[----:B------:R-:W-:Y:S01]  /*103d0*/  BSSY B2, `(.L_x_825) ;  /* 0x000005c000027945 */ /* 0x000fe20003800000 */
[----:B-1----:R-:W-:Y:S02]  /*103e0*/  SHF.R.U32.HI R54, RZ, 0x3, R224 ;  /* 0x00000003ff367819 */ /* 0x002fe400000116e0 */
[-C--:B---3--:R-:W-:Y:S02]  /*103f0*/  ISETP.GE.AND P0, PT, R16, R46.reuse, PT ;  /* 0x0000002e1000720c */ /* 0x088fe40003f06270 */
[----:B------:R-:W-:-:S11]  /*10400*/  ISETP.GE.AND P1, PT, R213, R46, PT ;  /* 0x0000002ed500720c */ /* 0x000fd60003f26270 */
[----:B------:R-:W-:Y:S05]  /*10410*/  @P0 BRA `(.L_x_826) ;  /* 0x00000004005c0947 */ /* 0x000fea0003800000 */
[----:B------:R-:W3:Y:S01]  /*10420*/  LDL R56, [R1+0x74] ;  /* 0x0000740001387983 */ /* 0x000ee20000100800 */
[----:B--2---:R-:W-:Y:S01]  /*10430*/  LEA.HI R0, R46, R233, RZ, 0x1d ;  /* 0x000000e92e007211 */ /* 0x004fe200078fe8ff */
[----:B------:R-:W-:Y:S02]  /*10440*/  HADD2.F32 R42, -RZ, R26.H0_H0 ;  /* 0x2000001aff2a7230 */ /* 0x000fe40000004100 */
[--C-:B------:R-:W-:Y:S01]  /*10450*/  HADD2.F32 R44, -RZ, R30.reuse.H0_H0 ;  /* 0x2000001eff2c7230 */ /* 0x100fe20000004100 */
[----:B------:R-:W-:Y:S01]  /*10460*/  SHF.R.S32.HI R7, RZ, 0x1f, R0 ;  /* 0x0000001fff077819 */ /* 0x000fe20000011400 */
[----:B0-----:R-:W-:Y:S02]  /*10470*/  IMAD.SHL.U32 R5, R0, 0x8, RZ ;  /* 0x0000000800057824 */ /* 0x001fe400078e00ff */
[--C-:B------:R-:W-:Y:S01]  /*10480*/  HADD2.F32 R48, -RZ, R31.reuse.H0_H0 ;  /* 0x2000001fff307230 */ /* 0x100fe20000004100 */
[----:B------:R-:W-:Y:S01]  /*10490*/  LEA.HI R7, R7, R0, RZ, 0x3 ;  /* 0x0000000007077211 */ /* 0x000fe200078f18ff */
[----:B------:R-:W-:Y:S01]  /*104a0*/  HADD2.F32 R53, -RZ, R30.H1_H1 ;  /* 0x3000001eff357230 */ /* 0x000fe20000004100 */
        /* <DEDUP_REMOVED lines=24> */
[----:B---3--:R-:W0:Y:S02]  /*10630*/  LDS.128 R4, [R56] ;  /* 0x0000000038047984 */ /* 0x008e240000000c00 */
        /* <DEDUP_REMOVED lines=53> */
.L_x_826:
[----:B------:R-:W-:Y:S05]  /*10990*/  BSYNC B2 ;  /* 0x0000000000027941 */ /* 0x000fea0003800000 */
.L_x_825:
[----:B------:R-:W-:Y:S05]  /*109a0*/  @P1 BRA `(.L_x_824) ;  /* 0x00000004005c1947 */ /* 0x000fea0003800000 */
[----:B--2---:R-:W2:Y:S01]  /*109b0*/  LDL R52, [R1+0x70] ;  /* 0x0000700001347983 */ /* 0x004ea20000100800 */
[----:B------:R-:W-:Y:S01]  /*109c0*/  LEA.HI R46, R46, R234, RZ, 0x1d ;  /* 0x000000ea2e2e7211 */ /* 0x000fe200078fe8ff */
[----:B------:R-:W-:Y:S02]  /*109d0*/  HADD2.F32 R42, -RZ, R12.H0_H0 ;  /* 0x2000000cff2a7230 */ /* 0x000fe40000004100 */
[--C-:B------:R-:W-:Y:S01]  /*109e0*/  HADD2.F32 R44, -RZ, R20.reuse.H0_H0 ;  /* 0x20000014ff2c7230 */ /* 0x100fe20000004100 */
[----:B-1----:R-:W-:Y:S01]  /*109f0*/  SHF.R.S32.HI R7, RZ, 0x1f, R46 ;  /* 0x0000001fff077819 */ /* 0x002fe2000001142e */
[----:B0-----:R-:W-:Y:S02]  /*10a00*/  IMAD.SHL.U32 R5, R46, 0x8, RZ ;  /* 0x000000082e057824 */ /* 0x001fe400078e00ff */
        /* <DEDUP_REMOVED lines=81> */
.L_x_824:
[----:B------:R-:W-:Y:S05]  /*10f20*/  BSYNC B1 ;  /* 0x0000000000017941 */ /* 0x000fea0003800000 */
.L_x_823:
[----:B-123--:R-:W-:-:S05]  /*10f30*/  VIADD R0, R212, 0x60 ;  /* 0x00000060d4007836 */ /* 0x00efca0000000000 */
[----:B------:R-:W-:-:S13]  /*10f40*/  ISETP.GE.AND P0, PT, R0, R3, PT ;  /* 0x000000030000720c */ /* 0x000fda0003f06270 */
[----:B------:R-:W-:Y:S05]  /*10f50*/  @P0 BRA `(.L_x_803) ;  /* 0x0000000800f40947 */ /* 0x000fea0003800000 */
[----:B------:R1:W5:Y:S01]  /*10f60*/  LDL R50, [R1+0x64] ;  /* 0x0000640001327983 */ /* 0x0003620000100800 */
[----:B------:R-:W2:Y:S01]  /*10f70*/  LDC R42, c[0x0][0x3f4] ;  /* 0x0000fd00ff2a7b82 */ /* 0x000ea20000000800 */
[C---:B------:R-:W-:Y:S01]  /*10f80*/  IADD3 R51, R212.reuse, 0x60, RZ ;  /* 0x00000060d4337810 */ /* 0x040fe20007ffe0ff */
[----:B------:R-:W-:Y:S01]  /*10f90*/  VIADD R52, R212, 0x60 ;  /* 0x00000060d4347836 */ /* 0x000fe20000000000 */
[----:B------:R-:W-:Y:S03]  /*10fa0*/  BSSY B1, `(.L_x_827) ;  /* 0x0000060000017945 */ /* 0x000fe60003800000 */
[----:B------:R-:W-:Y:S01]  /*10fb0*/  IMAD.SHL.U32 R51, R51, 0x40, RZ ;  /* 0x0000004033337824 */ /* 0x000fe200078e00ff */
[----:B------:R-:W-:-:S04]  /*10fc0*/  SHF.L.U32 R52, R52, 0x6, RZ ;  /* 0x0000000634347819 */ /* 0x000fc800000006ff */
[----:B------:R-:W-:Y:S02]  /*10fd0*/  LOP3.LUT R51, R51, 0x1c0, RZ, 0xc0, !PT ;  /* 0x000001c033337812 */ /* 0x000fe400078ec0ff */
[----:B------:R-:W-:Y:S02]  /*10fe0*/  LOP3.LUT R52, R52, 0x1c0, RZ, 0xc0, !PT ;  /* 0x000001c034347812 */ /* 0x000fe400078ec0ff */
[----:B------:R-:W-:Y:S02]  /*10ff0*/  SHF.R.U32.HI R51, RZ, 0x3, R51 ;  /* 0x00000003ff337819 */ /* 0x000fe40000011633 */
[-C--:B--2---:R-:W-:Y:S02]  /*11000*/  ISETP.GE.AND P0, PT, R16, R42.reuse, PT ;  /* 0x0000002a1000720c */ /* 0x084fe40003f06270 */
[----:B------:R-:W-:-:S11]  /*11010*/  ISETP.GE.AND P1, PT, R213, R42, PT ;  /* 0x0000002ad500720c */ /* 0x000fd60003f26270 */
[----:B-1----:R-:W-:Y:S05]  /*11020*/  @P0 BRA `(.L_x_828) ;  /* 0x00000004005c0947 */ /* 0x002fea0003800000 */
[----:B------:R-:W2:Y:S01]  /*11030*/  LDL R53, [R1+0x6c] ;  /* 0x00006c0001357983 */ /* 0x000ea20000100800 */
[----:B------:R-:W-:Y:S01]  /*11040*/  LEA.HI R0, R42, R233, RZ, 0x1d ;  /* 0x000000e92a007211 */ /* 0x000fe200078fe8ff */
[----:B------:R-:W-:Y:S02]  /*11050*/  HADD2.F32 R46, -RZ, R30.H0_H0 ;  /* 0x2000001eff2e7230 */ /* 0x000fe40000004100 */
[----:B------:R-:W-:Y:S01]  /*11060*/  HADD2.F32 R44, -RZ, R26.H0_H0 ;  /* 0x2000001aff2c7230 */ /* 0x000fe20000004100 */
[----:B0-----:R-:W-:Y:S01]  /*11070*/  SHF.R.S32.HI R5, RZ, 0x1f, R0 ;  /* 0x0000001fff057819 */ /* 0x001fe20000011400 */
[----:B------:R-:W-:Y:S02]  /*11080*/  IMAD.SHL.U32 R3, R0, 0x8, RZ ;  /* 0x0000000800037824 */ /* 0x000fe400078e00ff */
        /* <DEDUP_REMOVED lines=8> */
[--C-:B------:R-:W-:Y:S01]  /*11110*/  HADD2.F32 R49, -RZ, R32.reuse.H0_H0 ;  /* 0x20000020ff317230 */ /* 0x100fe20000004100 */
[----:B------:R-:W-:Y:S01]  /*11120*/  LOP3.LUT R3, R5, 0x7fffe000, RZ, 0xc0, !PT ;  /* 0x7fffe00005037812 */ /* 0x000fe200078ec0ff */
[----:B------:R-:W-:-:S03]  /*11130*/  HADD2.F32 R32, -RZ, R32.H1_H1 ;  /* 0x30000020ff207230 */ /* 0x000fc60000004100 */
[----:B-----5:R-:W-:-:S04]  /*11140*/  IADD3 R3, R0, R3, R50 ;  /* 0x0000000300037210 */ /* 0x020fc80007ffe032 */
[----:B------:R-:W-:-:S05]  /*11150*/  LEA R3, R3, R18, 0x1 ;  /* 0x0000001203037211 */ /* 0x000fca00078e08ff */
[----:B------:R-:W0:Y:S02]  /*11160*/  LDS.128 R8, [R3+0x14400] ;  /* 0x0144000003087984 */ /* 0x000e240000000c00 */
[--C-:B0-----:R-:W-:Y:S02]  /*11170*/  HADD2.F32 R37, -RZ, R8.reuse.H0_H0 ;  /* 0x20000008ff257230 */ /* 0x101fe40000004100 */
[----:B------:R-:W-:Y:S02]  /*11180*/  HADD2.F32 R8, -RZ, R8.H1_H1 ;  /* 0x30000008ff087230 */ /* 0x000fe40000004100 */
[--C-:B------:R-:W-:Y:S02]  /*11190*/  HADD2.F32 R38, -RZ, R9.reuse.H0_H0 ;  /* 0x20000009ff267230 */ /* 0x100fe40000004100 */
[-C--:B------:R-:W-:Y:S01]  /*111a0*/  FMUL.FTZ R41, R46, R37.reuse ;  /* 0x000000252e297220 */ /* 0x080fe20000410000 */
[----:B------:R-:W-:Y:S01]  /*111b0*/  FMUL.FTZ R37, R44, R37 ;  /* 0x000000252c257220 */ /* 0x000fe20000410000 */
[----:B------:R-:W-:Y:S01]  /*111c0*/  FMUL.FTZ R43, R48, R8 ;  /* 0x00000008302b7220 */ /* 0x000fe20000410000 */
[----:B------:R-:W-:-:S02]  /*111d0*/  HADD2.F32 R9, -RZ, R9.H1_H1 ;  /* 0x30000009ff097230 */ /* 0x000fc40000004100 */
[----:B------:R-:W-:Y:S01]  /*111e0*/  FMUL.FTZ R31, R26, R38 ;  /* 0x000000261a1f7220 */ /* 0x000fe20000410000 */
[--C-:B------:R-:W-:Y:S02]  /*111f0*/  HADD2.F32 R39, -RZ, R10.reuse.H0_H0 ;  /* 0x2000000aff277230 */ /* 0x100fe40000004100 */
[----:B------:R-:W-:Y:S02]  /*11200*/  HADD2.F32 R10, -RZ, R10.H1_H1 ;  /* 0x3000000aff0a7230 */ /* 0x000fe40000004100 */
[--C-:B------:R-:W-:Y:S02]  /*11210*/  HADD2.F32 R40, -RZ, R11.reuse.H0_H0 ;  /* 0x2000000bff287230 */ /* 0x100fe40000004100 */
[----:B------:R-:W-:Y:S01]  /*11220*/  HADD2.F32 R11, -RZ, R11.H1_H1 ;  /* 0x3000000bff0b7230 */ /* 0x000fe20000004100 */
[----:B--2---:R-:W0:Y:S02]  /*11230*/  LDS.128 R4, [R53] ;  /* 0x0000000035047984 */ /* 0x004e240000000c00 */
[----:B0-----:R-:W-:-:S02]  /*11240*/  HADD2.F32 R0, -RZ, R4.H0_H0 ;  /* 0x20000004ff007230 */ /* 0x001fc40000004100 */
[----:B------:R-:W-:Y:S02]  /*11250*/  HADD2.F32 R4, -RZ, R4.H1_H1 ;  /* 0x30000004ff047230 */ /* 0x000fe40000004100 */
[----:B------:R-:W-:Y:S02]  /*11260*/  HADD2.F32 R34, -RZ, R5.H0_H0 ;  /* 0x20000005ff227230 */ /* 0x000fe40000004100 */
[-C--:B------:R-:W-:Y:S01]  /*11270*/  FFMA.FTZ R41, R44, R0.reuse, -R41 ;  /* 0x000000002c297223 */ /* 0x080fe20000010829 */
[----:B------:R-:W-:Y:S02]  /*11280*/  HADD2.F32 R44, -RZ, R27.H0_H0 ;  /* 0x2000001bff2c7230 */ /* 0x000fe40000004100 */
[----:B------:R-:W-:Y:S01]  /*11290*/  FFMA.FTZ R37, R46, R0, R37 ;  /* 0x000000002e257223 */ /* 0x000fe20000010025 */
[----:B------:R-:W-:Y:S02]  /*112a0*/  HADD2.F32 R5, -RZ, R5.H1_H1 ;  /* 0x30000005ff057230 */ /* 0x000fe40000004100 */
[----:B------:R-:W-:Y:S01]  /*112b0*/  FFMA.FTZ R31, R30, R34, R31 ;  /* 0x000000221e1f7223 */ /* 0x000fe2000001001f */
[----:B------:R-:W-:-:S02]  /*112c0*/  HADD2.F32 R27, -RZ, R27.H1_H1 ;  /* 0x3000001bff1b7230 */ /* 0x000fc40000004100 */
[C---:B------:R-:W-:Y:S01]  /*112d0*/  FMUL.FTZ R45, R44.reuse, R8 ;  /* 0x000000082c2d7220 */ /* 0x040fe20000410000 */
[----:B------:R-:W-:Y:S01]  /*112e0*/  FFMA.FTZ R0, R44, R4, -R43 ;  /* 0x000000042c007223 */ /* 0x000fe2000001082b */
[----:B------:R-:W-:Y:S01]  /*112f0*/  FMUL.FTZ R43, R30, R38 ;  /* 0x000000261e2b7220 */ /* 0x000fe20000410000 */
[----:B------:R-:W-:Y:S02]  /*11300*/  HADD2.F32 R35, -RZ, R6.H0_H0 ;  /* 0x20000006ff237230 */ /* 0x000fe40000004100 */
[----:B------:R-:W-:Y:S01]  /*11310*/  FFMA.FTZ R8, R48, R4, R45 ;  /* 0x0000000430087223 */ /* 0x000fe2000001002d */
[-C--:B------:R-:W-:Y:S01]  /*11320*/  FMUL.FTZ R4, R47, R9.reuse ;  /* 0x000000092f047220 */ /* 0x080fe20000410000 */
[----:B------:R-:W-:Y:S02]  /*11330*/  HADD2.F32 R45, -RZ, R28.H0_H0 ;  /* 0x2000001cff2d7230 */ /* 0x000fe40000004100 */
[----:B------:R-:W-:Y:S01]  /*11340*/  FFMA.FTZ R43, R26, R34, -R43 ;  /* 0x000000221a2b7223 */ /* 0x000fe2000001082b */
[C---:B------:R-:W-:Y:S01]  /*11350*/  FMUL.FTZ R30, R27.reuse, R9 ;  /* 0x000000091b1e7220 */ /* 0x040fe20000410000 */
[----:B------:R-:W-:Y:S01]  /*11360*/  FFMA.FTZ R26, R27, R5, -R4 ;  /* 0x000000051b1a7223 */ /* 0x000fe20000010804 */
[----:B------:R-:W-:-:S02]  /*11370*/  HADD2.F32 R44, -RZ, R33.H0_H0 ;  /* 0x20000021ff2c7230 */ /* 0x000fc40000004100 */
[-C--:B------:R-:W-:Y:S01]  /*11380*/  FMUL.FTZ R4, R49, R39.reuse ;  /* 0x0000002731047220 */ /* 0x080fe20000410000 */
[----:B------:R-:W-:Y:S01]  /*11390*/  FMUL.FTZ R34, R45, R39 ;  /* 0x000000272d227220 */ /* 0x000fe20000410000 */
[----:B------:R-:W-:Y:S02]  /*113a0*/  HADD2.F32 R38, -RZ, R29.H0_H0 ;  /* 0x2000001dff267230 */ /* 0x000fe40000004100 */
[----:B------:R-:W-:Y:S01]  /*113b0*/  FFMA.FTZ R30, R47, R5, R30 ;  /* 0x000000052f1e7223 */ /* 0x000fe2000001001e */
[----:B------:R-:W-:Y:S02]  /*113c0*/  HADD2.F32 R6, -RZ, R6.H1_H1 ;  /* 0x30000006ff067230 */ /* 0x000fe40000004100 */
[----:B------:R-:W-:Y:S01]  /*113d0*/  FMUL.FTZ R5, R44, R10 ;  /* 0x0000000a2c057220 */ /* 0x000fe20000410000 */
[-C--:B------:R-:W-:Y:S01]  /*113e0*/  FFMA.FTZ R27, R45, R35.reuse, -R4 ;  /* 0x000000232d1b7223 */ /* 0x080fe20000010804 */
[----:B------:R-:W-:Y:S01]  /*113f0*/  FFMA.FTZ R34, R49, R35, R34 ;  /* 0x0000002331227223 */ /* 0x000fe20000010022 */
[----:B------:R-:W-:-:S02]  /*11400*/  HADD2.F32 R35, -RZ, R33.H1_H1 ;  /* 0x30000021ff237230 */ /* 0x000fc40000004100 */
[C---:B------:R-:W-:Y:S01]  /*11410*/  FMUL.FTZ R9, R38.reuse, R10 ;  /* 0x0000000a26097220 */ /* 0x040fe20000410000 */
[----:B------:R-:W-:Y:S02]  /*11420*/  HADD2.F32 R28, -RZ, R28.H1_H1 ;  /* 0x3000001cff1c7230 */ /* 0x000fe40000004100 */
[----:B------:R-:W-:Y:S01]  /*11430*/  FFMA.FTZ R10, R38, R6, -R5 ;  /* 0x00000006260a7223 */ /* 0x000fe20000010805 */
[----:B------:R-:W-:Y:S02]  /*11440*/  HADD2.F32 R33, -RZ, R29.H1_H1 ;  /* 0x3000001dff217230 */ /* 0x000fe40000004100 */
[----:B------:R-:W-:Y:S01]  /*11450*/  FMUL.FTZ R5, R32, R40 ;  /* 0x0000002820057220 */ /* 0x000fe20000410000 */
[--C-:B------:R-:W-:Y:S02]  /*11460*/  HADD2.F32 R36, -RZ, R7.reuse.H0_H0 ;  /* 0x20000007ff247230 */ /* 0x100fe40000004100 */
[----:B------:R-:W-:Y:S01]  /*11470*/  FFMA.FTZ R29, R44, R6, R9 ;  /* 0x000000062c1d7223 */ /* 0x000fe20000010009 */
[----:B------:R-:W-:-:S02]  /*11480*/  HADD2.F32 R7, -RZ, R7.H1_H1 ;  /* 0x30000007ff077230 */ /* 0x000fc40000004100 */
[-C--:B------:R-:W-:Y:S01]  /*11490*/  FMUL.FTZ R4, R35, R11.reuse ;  /* 0x0000000b23047220 */ /* 0x080fe20000410000 */
[C---:B------:R-:W-:Y:S01]  /*114a0*/  FMUL.FTZ R9, R28.reuse, R40 ;  /* 0x000000281c097220 */ /* 0x040fe20000410000 */
[C---:B------:R-:W-:Y:S01]  /*114b0*/  FMUL.FTZ R6, R33.reuse, R11 ;  /* 0x0000000b21067220 */ /* 0x040fe20000410000 */
[-C--:B------:R-:W-:Y:S01]  /*114c0*/  FFMA.FTZ R11, R28, R36.reuse, -R5 ;  /* 0x000000241c0b7223 */ /* 0x080fe20000010805 */
[-C--:B------:R-:W-:Y:S01]  /*114d0*/  FFMA.FTZ R28, R33, R7.reuse, -R4 ;  /* 0x00000007211c7223 */ /* 0x080fe20000010804 */
        /* <DEDUP_REMOVED lines=12> */
.L_x_828:
[----:B------:R-:W-:Y:S05]  /*115a0*/  BSYNC B1 ;  /* 0x0000000000017941 */ /* 0x000fea0003800000 */
.L_x_827:
[----:B------:R-:W-:Y:S05]  /*115b0*/  @P1 BRA `(.L_x_803) ;  /* 0x00000004005c1947 */ /* 0x000fea0003800000 */
[----:B------:R-:W0:Y:S01]  /*115c0*/  LDL R40, [R1+0x68] ;  /* 0x0000680001287983 */ /* 0x000e220000100800 */
[----:B------:R-:W-:Y:S01]  /*115d0*/  LEA.HI R42, R42, R234, RZ, 0x1d ;  /* 0x000000ea2a2a7211 */ /* 0x000fe200078fe8ff */
[----:B------:R-:W-:Y:S02]  /*115e0*/  HADD2.F32 R36, -RZ, R20.H0_H0 ;  /* 0x20000014ff247230 */ /* 0x000fe40000004100 */
[----:B------:R-:W-:Y:S01]  /*115f0*/  HADD2.F32 R34, -RZ, R12.H0_H0 ;  /* 0x2000000cff227230 */ /* 0x000fe20000004100 */
[----:B-1----:R-:W-:Y:S01]  /*11600*/  SHF.R.S32.HI R3, RZ, 0x1f, R42 ;  /* 0x0000001fff037819 */ /* 0x002fe2000001142a */
        /* <DEDUP_REMOVED lines=14> */
[----:B------:R-:W1:Y:S02]  /*116f0*/  LDS.128 R8, [R3+0x14400] ;  /* 0x0144000003087984 */ /* 0x000e640000000c00 */
[--C-:B-1----:R-:W-:Y:S02]  /*11700*/  HADD2.F32 R29, -RZ, R8.reuse.H0_H0 ;  /* 0x20000008ff1d7230 */ /* 0x102fe40000004100 */
        /* <DEDUP_REMOVED lines=11> */
[----:B0-----:R-:W0:Y:S02]  /*117c0*/  LDS.128 R4, [R40] ;  /* 0x0000000028047984 */ /* 0x001e240000000c00 */
        /* <DEDUP_REMOVED lines=54> */
.L_x_803:
[----:B------:R-:W-:Y:S05]  /*11b30*/  BSYNC B0 ;  /* 0x0000000000007941 */ /* 0x000fea0003800000 */
.L_x_772:
[----:B------:R-:W-:Y:S01]  /*11b40*/  @!PT LDS RZ, [RZ] ;  /* 0x00000000fffff984 */ /* 0x000fe20000000800 */
[----:B------:R-:W-:Y:S01]  /*11b50*/  @!PT LDS RZ, [RZ] ;  /* 0x00000000fffff984 */ /* 0x000fe20000000800 */
[----:B------:R-:W-:Y:S01]  /*11b60*/  @!PT LDS RZ, [RZ] ;  /* 0x00000000fffff984 */ /* 0x000fe20000000800 */
[----:B------:R-:W-:Y:S01]  /*11b70*/  @!PT LDS RZ, [RZ] ;  /* 0x00000000fffff984 */ /* 0x000fe20000000800 */
[----:B------:R0:W-:Y:S06]  /*11b80*/  MEMBAR.ALL.CTA ;  /* 0x0000000000007992 */ /* 0x0001ec0000008000 */
[----:B0-----:R-:W0:Y:S01]  /*11b90*/  FENCE.VIEW.ASYNC.S ;  /* 0x00000000000073c6 */ /* 0x001e220000000000 */
[----:B------:R-:W-:Y:S05]  /*11ba0*/  WARPSYNC.ALL ;  /* 0x0000000000007948 */ /* 0x000fea0003800000 */
[----:B0-----:R-:W-:Y:S06]  /*11bb0*/  BAR.SYNC.DEFER_BLOCKING 0xd, 0x100 ;  /* 0x0344000000007b1d */ /* 0x001fec0000010000 */
.L_x_770:
[----:B------:R-:W-:-:S13]  /*11bc0*/  ISETP.NE.AND P0, PT, R220, 0x3, PT ;  /* 0x00000003dc00780c */ /* 0x000fda0003f05270 */
[----:B------:R-:W-:Y:S05]  /*11bd0*/  @!P0 BRA `(.L_x_829) ;  /* 0x0000000000048947 */ /* 0x000fea0003800000 */
[----:B------:R-:W-:Y:S01]  /*11be0*/  BPT.TRAP 0x1 ;  /* 0x000000040000795c */ /* 0x000fe20000300000 */
.L_x_829:
[----:B-123--:R-:W-:Y:S01]  /*11bf0*/  IMAD R0, R221, 0x8, R18 ;  /* 0x00000008dd007824 */ /* 0x00efe200078e0212 */
[----:B0---4-:R-:W-:-:S04]  /*11c00*/  SHF.L.U32 R3, R222, 0x1f, RZ ;  /* 0x0000001fde037819 */ /* 0x011fc800000006ff */
[----:B------:R0:W1:Y:S01]  /*11c10*/  SYNCS.PHASECHK.TRANS64.TRYWAIT P2, [R0+URZ+0x38830], R3 ;  /* 0x03883003000075a7 */ /* 0x000062000804017f */
[----:B------:R-:W-:Y:S05]  /*11c20*/  @!P0 BRA `(.L_x_830) ;  /* 0x0000000000048947 */ /* 0x000fea0003800000 */
[----:B------:R-:W-:Y:S01]  /*11c30*/  BPT.TRAP 0x1 ;  /* 0x000000040000795c */ /* 0x000fe20000300000 */
.L_x_830:
[----:B------:R-:W2:Y:S01]  /*11c40*/  S2R R4, SR_TID.X ;  /* 0x0000000000047919 */ /* 0x000ea20000002100 */
[----:B------:R-:W-:Y:S01]  /*11c50*/  IMAD.MOV.U32 R151, RZ, RZ, RZ ;  /* 0x000000ffff977224 */ /* 0x000fe200078e00ff */
[----:B--2---:R-:W-:-:S04]  /*11c60*/  LOP3.LUT R4, R4, 0x7f, RZ, 0xc0, !PT ;  /* 0x0000007f04047812 */ /* 0x004fc800078ec0ff */
[----:B------:R-:W-:Y:S01]  /*11c70*/  ISETP.NE.AND P1, PT, R4, RZ, PT ;  /* 0x000000ff0400720c */ /* 0x000fe20003f25270 */
[----:B-1----:R-:W-:-:S12]  /*11c80*/  @P2 BRA `(.L_x_831) ;  /* 0x0000000000082947 */ /* 0x002fd80003800000 */
[----:B------:R-:W1:Y:S02]  /*11c90*/  SYNCS.PHASECHK.TRANS64.TRYWAIT P2, [R0+URZ+0x38830], R3 ;  /* 0x03883003000075a7 */ /* 0x000e64000804017f */
[----:B-1----:R-:W-:Y:S05]  /*11ca0*/  @!P2 BRA `(.L_x_832) ;  /* 0x0000017000b0a947 */ /* 0x002fea0003800000 */
.L_x_831:
[----:B------:R-:W-:Y:S05]  /*11cb0*/  WARPSYNC.ALL ;  /* 0x0000000000007948 */ /* 0x000fea0003800000 */
[----:B01----:R-:W-:Y:S01]  /*11cc0*/  IADD3 R3, R18, 0x24400, RZ ;  /* 0x0002440012037810 */ /* 0x003fe20007ffe0ff */
[----:B------:R-:W-:Y:S01]  /*11cd0*/  WARPGROUP.ARRIVE ;  /* 0x00000000000079c5 */ /* 0x000fe20000000000 */
[----:B------:R-:W-:Y:S01]  /*11ce0*/  R2UR UR20, R2 ;  /* 0x00000000021472ca */ /* 0x000fe200000e0000 */
[----:B------:R-:W-:Y:S01]  /*11cf0*/  UMOV UR5, 0x40000040 ;  /* 0x4000004000057882 */ /* 0x000fe20000000000 */
[----:B------:R-:W-:Y:S01]  /*11d00*/  SHF.R.U32.HI R3, RZ, 0x4, R3 ;  /* 0x00000004ff037819 */ /* 0x000fe20000011603 */
[----:B------:R-:W-:Y:S01]  /*11d10*/  UMOV UR17, UR5 ;  /* 0x0000000500117c82 */ /* 0x000fe20008000000 */
[----:B------:R-:W-:Y:S01]  /*11d20*/  MOV R5, 0x40000040 ;  /* 0x4000004000057802 */ /* 0x000fe20000000f00 */
[----:B------:R-:W-:Y:S01]  /*11d30*/  IMAD.MOV.U32 R7, RZ, RZ, 0x40000040 ;  /* 0x40000040ff077424 */ /* 0x000fe200078e00ff */
[----:B------:R-:W-:Y:S01]  /*11d40*/  LOP3.LUT R3, R3, 0x3fff, RZ, 0xc0, !PT ;  /* 0x00003fff03037812 */ /* 0x000fe200078ec0ff */
[----:B------:R-:W-:Y:S01]  /*11d50*/  UMOV UR9, UR17 ;  /* 0x0000001100097c82 */ /* 0x000fe20008000000 */
[----:B------:R-:W-:Y:S01]  /*11d60*/  MOV R13, UR5 ;  /* 0x00000005000d7c02 */ /* 0x000fe20008000f00 */
[----:B------:R-:W-:Y:S01]  /*11d70*/  UMOV UR13, UR17 ;  /* 0x00000011000d7c82 */ /* 0x000fe20008000000 */
[----:B------:R-:W-:Y:S01]  /*11d80*/  LOP3.LUT R226, R3, 0x10000, RZ, 0xfc, !PT ;  /* 0x0001000003e27812 */ /* 0x000fe200078efcff */
[----:B------:R-:W-:Y:S01]  /*11d90*/  IMAD.MOV.U32 R3, RZ, RZ, 0x40000040 ;  /* 0x40000040ff037424 */ /* 0x000fe200078e00ff */
[----:B------:R-:W-:Y:S01]  /*11da0*/  R2UR UR11, R7 ;  /* 0x00000000070b72ca */ /* 0x000fe200000e0000 */
[----:B------:R-:W-:Y:S01]  /*11db0*/  ULOP3.LUT UR20, UR20, 0x10000, URZ, 0xfc, !UPT ;  /* 0x0001000014147892 */ /* 0x000fe2000f8efc3f */
[----:B------:R-:W-:Y:S01]  /*11dc0*/  MOV R7, 0x40000040 ;  /* 0x4000004000077802 */ /* 0x000fe20000000f00 */
[----:B------:R-:W-:Y:S01]  /*11dd0*/  IMAD R2, R221, 0xa00, R226 ;  /* 0x00000a00dd027824 */ /* 0x000fe200078e02e2 */
[----:B------:R-:W-:Y:S01]  /*11de0*/  R2UR UR7, R3 ;  /* 0x00000000030772ca */ /* 0x000fe200000e0000 */
[----:B------:R-:W-:Y:S01]  /*11df0*/  IMAD.MOV.U32 R9, RZ, RZ, 0x40000040 ;  /* 0x40000040ff097424 */ /* 0x000fe200078e00ff */
[----:B------:R-:W-:Y:S01]  /*11e00*/  R2UR UR19, R7 ;  /* 0x00000000071372ca */ /* 0x000fe200000e0000 */
[C---:B------:R-:W-:Y:S01]  /*11e10*/  VIADD R4, R2.reuse, 0x80 ;  /* 0x0000008002047836 */ /* 0x040fe20000000000 */
[C---:B------:R-:W-:Y:S01]  /*11e20*/  R2UR UR6, R2.reuse ;  /* 0x00000000020672ca */ /* 0x040fe200000e0000 */
[----:B------:R-:W-:Y:S01]  /*11e30*/  UMOV UR4, UR20 ;  /* 0x0000001400047c82 */ /* 0x000fe20008000000 */
[----:B------:R-:W-:Y:S01]  /*11e40*/  VIADD R6, R2, 0x100 ;  /* 0x0000010002067836 */ /* 0x000fe20000000000 */
[----:B------:R-:W-:Y:S01]  /*11e50*/  UMOV UR16, UR4 ;  /* 0x0000000400107c82 */ /* 0x000fe20008000000 */
[----:B------:R-:W-:Y:S01]  /*11e60*/  IMAD.U32 R12, RZ, RZ, UR4 ;  /* 0x00000004ff0c7e24 */ /* 0x000fe2000f8e00ff */
[----:B------:R-:W-:Y:S01]  /*11e70*/  UMOV UR8, UR16 ;  /* 0x0000001000087c82 */ /* 0x000fe20008000000 */
[----:B------:R-:W-:Y:S01]  /*11e80*/  UMOV UR12, UR16 ;  /* 0x00000010000c7c82 */ /* 0x000fe20008000000 */
[----:B------:R-:W-:Y:S01]  /*11e90*/  R2UR UR10, R6 ;  /* 0x00000000060a72ca */ /* 0x000fe200000e0000 */
[C---:B------:R-:W-:Y:S01]  /*11ea0*/  VIADD R8, R2.reuse, 0x2 ;  /* 0x0000000202087836 */ /* 0x040fe20000000000 */
[----:B------:R-:W-:Y:S01]  /*11eb0*/  IADD3 R6, R2, 0x200, RZ ;  /* 0x0000020002067810 */ /* 0x000fe20007ffe0ff */
[----:B------:R-:W-:Y:S01]  /*11ec0*/  UMOV UR25, 0x40000040 ;  /* 0x4000004000197882 */ /* 0x000fe20000000000 */
[----:B------:R-:W-:Y:S01]  /*11ed0*/  R2UR UR27, R9 ;  /* 0x00000000091b72ca */ /* 0x000fe200000e0000 */
[----:B------:R-:W-:Y:S01]  /*11ee0*/  IMAD.MOV.U32 R7, RZ, RZ, 0x40000040 ;  /* 0x40000040ff077424 */ /* 0x000fe200078e00ff */
[----:B------:R-:W-:Y:S01]  /*11ef0*/  HGMMA.64x16x16.F32 R56, gdesc[UR4], RZ, !UPT, gsb0 ;  /* 0x00200000043879f0 */ /* 0x000fe2000c0008ff */
[----:B------:R-:W-:Y:S01]  /*11f00*/  R2UR UR6, R4 ;  /* 0x00000000040672ca */ /* 0x000fe200000e0000 */
[----:B------:R-:W-:Y:S01]  /*11f10*/  UMOV UR4, UR16 ;  /* 0x0000001000047c82 */ /* 0x000fe20008000000 */
[----:B------:R-:W-:Y:S01]  /*11f20*/  R2UR UR7, R5 ;  /* 0x00000000050772ca */ /* 0x000fe200000e0000 */
[----:B------:R-:W-:Y:S01]  /*11f30*/  UMOV UR5, UR17 ;  /* 0x0000001100057c82 */ /* 0x000fe20008000000 */
[----:B------:R-:W-:Y:S01]  /*11f40*/  VIADD R4, R2, 0x180 ;  /* 0x0000018002047836 */ /* 0x000fe20000000000 */
[----:B------:R-:W-:Y:S01]  /*11f50*/  R2UR UR18, R6 ;  /* 0x00000000061272ca */ /* 0x000fe200000e0000 */
[----:B------:R-:W-:Y:S01]  /*11f60*/  IMAD.MOV.U32 R5, RZ, RZ, 0x40000040 ;  /* 0x40000040ff057424 */ /* 0x000fe200078e00ff */
[----:B------:R-:W-:Y:S01]  /*11f70*/  R2UR UR26, R8 ;  /* 0x00000000081a72ca */ /* 0x000fe200000e0000 */
[----:B------:R-:W-:Y:S01]  /*11f80*/  VIADD R6, R2, 0x102 ;  /* 0x0000010202067836 */ /* 0x000fe20000000000 */
[----:B------:R-:W-:Y:S01]  /*11f90*/  R2UR UR14, R4 ;  /* 0x00000000040e72ca */ /* 0x000fe200000e0000 */
[C---:B------:R-:W-:Y:S01]  /*11fa0*/  VIADD R4, R2.reuse, 0x82 ;  /* 0x0000008202047836 */ /* 0x040fe20000000000 */
[----:B------:R-:W-:Y:S01]  /*11fb0*/  R2UR UR15, R5 ;  /* 0x00000000050f72ca */ /* 0x000fe200000e0000 */
[----:B------:R-:W-:Y:S01]  /*11fc0*/  VIADD R8, R2, 0x4 ;  /* 0x0000000402087836 */ /* 0x000fe20000000000 */
[----:B------:R-:W-:Y:S01]  /*11fd0*/  MOV R5, 0x40000040 ;  /* 0x4000004000057802 */ /* 0x000fe20000000f00 */
[----:B------:R-:W-:Y:S01]  /*11fe0*/  IMAD.MOV.U32 R9, RZ, RZ, 0x40000040 ;  /* 0x40000040ff097424 */ /* 0x000fe200078e00ff */
[----:B------:R0:W-:Y:S01]  /*11ff0*/  STL.64 [R1+0x58], R12 ;  /* 0x0000580c01007387 */ /* 0x0001e20000100a00 */
[----:B------:R-:W-:-:S02]  /*12000*/  P2R R10, PR, RZ, 0x1 ;  /* 0x00000001ff0a7803 */ /* 0x000fc40000000000 */
[----:B0-----:R-:W-:Y:S01]  /*12010*/  MOV R13, UR25 ;  /* 0x00000019000d7c02 */ /* 0x001fe20008000f00 */
[----:B------:R-:W-:Y:S02]  /*12020*/  WARPGROUP.DEPBAR.LE gsb0, 0x0 ;  /* 0x00008000000079c5 */ /* 0x000fe40000010000 */
[----:B-----5:R-:W-:-:S06]  /*12030*/  WARPGROUP.ARRIVE ;  /* 0x00000000000079c5 */ /* 0x020fcc0000000000 */
[----:B------:R-:W-:Y:S01]  /*12040*/  HGMMA.64x16x16.F32 R48, gdesc[UR4], RZ, !UPT, gsb0 ;  /* 0x00200000043079f0 */ /* 0x000fe2000c0008ff */
[----:B------:R-:W-:Y:S01]  /*12050*/  UIADD3 UR4, UR20, 0x2, URZ ;  /* 0x0000000214047890 */ /* 0x000fe2000fffe03f */
[----:B------:R-:W-:Y:S01]  /*12060*/  R2UR UR6, R4 ;  /* 0x00000000040672ca */ /* 0x000fe200000e0000 */
[----:B------:R-:W-:Y:S01]  /*12070*/  VIADD R4, R2, 0x182 ;  /* 0x0000018202047836 */ /* 0x000fe20000000000 */
[----:B------:R-:W-:Y:S01]  /*12080*/  R2UR UR7, R5 ;  /* 0x00000000050772ca */ /* 0x000fe200000e0000 */
[----:B------:R-:W-:-:S03]  /*12090*/  IMAD.MOV.U32 R5, RZ, RZ, 0x40000040 ;  /* 0x40000040ff057424 */ /* 0x000fc600078e00ff */
[----:B------:R-:W-:Y:S02]  /*120a0*/  UMOV UR24, UR4 ;  /* 0x0000000400187c82 */ /* 0x000fe40008000000 */
[----:B------:R-:W-:-:S05]  /*120b0*/  IMAD.U32 R12, RZ, RZ, UR24 ;  /* 0x00000018ff0c7e24 */ /* 0x000fca000f8e00ff */
[----:B------:R0:W-:Y:S01]  /*120c0*/  STL.64 [R1+0x50], R12 ;  /* 0x0000500c01007387 */ /* 0x0001e20000100a00 */
[----:B------:R-:W-:Y:S02]  /*120d0*/  WARPGROUP.DEPBAR.LE gsb0, 0x0 ;  /* 0x00008000000079c5 */ /* 0x000fe40000010000 */
[----:B------:R-:W-:-:S06]  /*120e0*/  WARPGROUP.ARRIVE ;  /* 0x00000000000079c5 */ /* 0x000fcc0000000000 */
[----:B------:R-:W-:Y:S01]  /*120f0*/  HGMMA.64x16x16.F32 R40, gdesc[UR8], RZ, !UPT, gsb0 ;  /* 0x00200000082879f0 */ /* 0x000fe2000c0008ff */
[----:B------:R-:W-:Y:S02]  /*12100*/  R2UR UR10, R6 ;  /* 0x00000000060a72ca */ /* 0x000fe400000e0000 */
[----:B------:R-:W-:Y:S02]  /*12110*/  R2UR UR11, R7 ;  /* 0x00000000070b72ca */ /* 0x000fe400000e0000 */
[----:B------:R-:W-:Y:S02]  /*12120*/  IADD3 R6, R2, 0x202, RZ ;  /* 0x0000020202067810 */ /* 0x000fe40007ffe0ff */
[----:B------:R-:W-:Y:S01]  /*12130*/  MOV R7, 0x40000040 ;  /* 0x4000004000077802 */ /* 0x000fe20000000f00 */
[----:B------:R-:W-:Y:S02]  /*12140*/  WARPGROUP.DEPBAR.LE gsb0, 0x0 ;  /* 0x00008000000079c5 */ /* 0x000fe40000010000 */
[----:B------:R-:W-:-:S06]  /*12150*/  WARPGROUP.ARRIVE ;  /* 0x00000000000079c5 */ /* 0x000fcc0000000000 */
[----:B------:R-:W-:Y:S01]  /*12160*/  HGMMA.64x16x16.F32 R32, gdesc[UR12], RZ, !UPT, gsb0 ;  /* 0x002000000c2079f0 */ /* 0x000fe2000c0008ff */
[----:B------:R-:W-:Y:S01]  /*12170*/  R2UR UR14, R4 ;  /* 0x00000000040e72ca */ /* 0x000fe200000e0000 */
[----:B------:R-:W-:Y:S01]  /*12180*/  VIADD R4, R2, 0x84 ;  /* 0x0000008402047836 */ /* 0x000fe20000000000 */
[----:B------:R-:W-:Y:S02]  /*12190*/  R2UR UR15, R5 ;  /* 0x00000000050f72ca */ /* 0x000fe400000e0000 */
[----:B------:R-:W-:Y:S01]  /*121a0*/  MOV R5, 0x40000040 ;  /* 0x4000004000057802 */ /* 0x000fe20000000f00 */
[----:B------:R-:W-:Y:S02]  /*121b0*/  WARPGROUP.DEPBAR.LE gsb0, 0x0 ;  /* 0x00008000000079c5 */ /* 0x000fe40000010000 */
[----:B------:R-:W-:-:S06]  /*121c0*/  WARPGROUP.ARRIVE ;  /* 0x00000000000079c5 */ /* 0x000fcc0000000000 */
[----:B------:R-:W-:Y:S01]  /*121d0*/  HGMMA.64x16x16.F32 R24, gdesc[UR16], RZ, !UPT, gsb0 ;  /* 0x00200000101879f0 */ /* 0x000fe2000c0008ff */
[----:B------:R-:W-:Y:S01]  /*121e0*/  UMOV UR16, UR24 ;  /* 0x0000001800107c82 */ /* 0x000fe20008000000 */
[----:B------:R-:W-:Y:S01]  /*121f0*/  UMOV UR17, UR25 ;  /* 0x0000001900117c82 */ /* 0x000fe20008000000 */
[----:B------:R-:W-:Y:S01]  /*12200*/  UMOV UR4, UR16 ;  /* 0x0000001000047c82 */ /* 0x000fe20008000000 */
[----:B------:R-:W-:Y:S01]  /*12210*/  UMOV UR5, UR17 ;  /* 0x0000001100057c82 */ /* 0x000fe20008000000 */
[----:B------:R-:W-:Y:S01]  /*12220*/  UMOV UR8, UR16 ;  /* 0x0000001000087c82 */ /* 0x000fe20008000000 */
[----:B------:R-:W-:Y:S01]  /*12230*/  UMOV UR9, UR17 ;  /* 0x0000001100097c82 */ /* 0x000fe20008000000 */
[----:B------:R-:W-:Y:S01]  /*12240*/  UMOV UR12, UR16 ;  /* 0x00000010000c7c82 */ /* 0x000fe20008000000 */
[----:B------:R-:W-:Y:S01]  /*12250*/  UMOV UR13, UR17 ;  /* 0x00000011000d7c82 */ /* 0x000fe20008000000 */
[----:B------:R-:W-:Y:S01]  /*12260*/  R2UR UR18, R6 ;  /* 0x00000000061272ca */ /* 0x000fe200000e0000 */
[----:B------:R-:W-:Y:S01]  /*12270*/  VIADD R6, R2, 0x104 ;  /* 0x0000010402067836 */ /* 0x000fe20000000000 */
[----:B------:R-:W-:Y:S01]  /*12280*/  R2UR UR19, R7 ;  /* 0x00000000071372ca */ /* 0x000fe200000e0000 */
[----:B------:R-:W-:Y:S01]  /*12290*/  IMAD.MOV.U32 R7, RZ, RZ, 0x40000040 ;  /* 0x40000040ff077424 */ /* 0x000fe200078e00ff */
[----:B------:R-:W-:-:S02]  /*122a0*/  WARPGROUP.DEPBAR.LE gsb0, 0x0 ;  /* 0x00008000000079c5 */ /* 0x000fc40000010000 */
[----:B------:R-:W-:-:S06]  /*122b0*/  WARPGROUP.ARRIVE ;  /* 0x00000000000079c5 */ /* 0x000fcc0000000000 */
[----:B------:R-:W-:Y:S01]  /*122c0*/  HGMMA.64x16x16.F32 R56, gdesc[UR24], R56, gsb0 ;  /* 0x00200000183879f0 */ /* 0x000fe20008000838 */
[----:B------:R-:W-:Y:S01]  /*122d0*/  R2UR UR26, R8 ;  /* 0x00000000081a72ca */ /* 0x000fe200000e0000 */
[----:B------:R-:W-:Y:S01]  /*122e0*/  UMOV UR25, 0x40000040 ;  /* 0x4000004000197882 */ /* 0x000fe20000000000 */
[----:B------:R-:W-:Y:S01]  /*122f0*/  R2UR UR27, R9 ;  /* 0x00000000091b72ca */ /* 0x000fe200000e0000 */
[----:B------:R-:W-:Y:S01]  /*12300*/  VIADD R8, R2, 0x6 ;  /* 0x0000000602087836 */ /* 0x000fe20000000000 */
[----:B0-----:R-:W-:Y:S01]  /*12310*/  MOV R13, UR25 ;  /* 0x00000019000d7c02 */ /* 0x001fe20008000f00 */
[----:B------:R-:W-:Y:S01]  /*12320*/  IMAD.MOV.U32 R9, RZ, RZ, 0x40000040 ;  /* 0x40000040ff097424 */ /* 0x000fe200078e00ff */
[----:B------:R-:W-:Y:S02]  /*12330*/  WARPGROUP.DEPBAR.LE gsb0, 0x0 ;  /* 0x00008000000079c5 */ /* 0x000fe40000010000 */
[----:B------:R-:W-:-:S06]  /*12340*/  WARPGROUP.ARRIVE ;  /* 0x00000000000079c5 */ /* 0x000fcc0000000000 */
[----:B------:R-:W-:Y:S01]  /*12350*/  HGMMA.64x16x16.F32 R48, gdesc[UR4], R48, gsb0 ;  /* 0x00200000043079f0 */ /* 0x000fe20008000830 */
        /* <DEDUP_REMOVED lines=10> */
[----:B------:R-:W-:Y:S01]  /*12400*/  HGMMA.64x16x16.F32 R40, gdesc[UR8], R40, gsb0 ;  /* 0x00200000082879f0 */ /* 0x000fe20008000828 */
[----:B------:R-:W-:Y:S02]  /*12410*/  R2UR UR10, R6 ;  /* 0x00000000060a72ca */ /* 0x000fe400000e0000 */
[----:B------:R-:W-:Y:S02]  /*12420*/  R2UR UR11, R7 ;  /* 0x00000000070b72ca */ /* 0x000fe400000e0000 */
[----:B------:R-:W-:Y:S02]  /*12430*/  IADD3 R6, R2, 0x204, RZ ;  /* 0x0000020402067810 */ /* 0x000fe40007ffe0ff */
[----:B------:R-:W-:Y:S01]  /*12440*/  MOV R7, 0x40000040 ;  /* 0x4000004000077802 */ /* 0x000fe20000000f00 */
[----:B------:R-:W-:Y:S02]  /*12450*/  WARPGROUP.DEPBAR.LE gsb0, 0x0 ;  /* 0x00008000000079c5 */ /* 0x000fe40000010000 */
[----:B------:R-:W-:-:S06]  /*12460*/  WARPGROUP.ARRIVE ;  /* 0x00000000000079c5 */ /* 0x000fcc0000000000 */
[----:B------:R-:W-:Y:S01]  /*12470*/  HGMMA.64x16x16.F32 R32, gdesc[UR12], R32, gsb0 ;  /* 0x002000000c2079f0 */ /* 0x000fe20008000820 */
[----:B------:R-:W-:Y:S01]  /*12480*/  R2UR UR14, R4 ;  /* 0x00000000040e72ca */ /* 0x000fe200000e0000 */
[----:B------:R-:W-:Y:S01]  /*12490*/  VIADD R4, R2, 0x86 ;  /* 0x0000008602047836 */ /* 0x000fe20000000000 */
[----:B------:R-:W-:Y:S02]  /*124a0*/  R2UR UR15, R5 ;  /* 0x00000000050f72ca */ /* 0x000fe400000e0000 */
[----:B------:R-:W-:Y:S01]  /*124b0*/  MOV R5, 0x40000040 ;  /* 0x4000004000057802 */ /* 0x000fe20000000f00 */
[----:B------:R-:W-:Y:S02]  /*124c0*/  WARPGROUP.DEPBAR.LE gsb0, 0x0 ;  /* 0x00008000000079c5 */ /* 0x000fe40000010000 */
[----:B------:R-:W-:-:S06]  /*124d0*/  WARPGROUP.ARRIVE ;  /* 0x00000000000079c5 */ /* 0x000fcc0000000000 */
[----:B------:R-:W-:Y:S01]  /*124e0*/  HGMMA.64x16x16.F32 R24, gdesc[UR16], R24, gsb0 ;  /* 0x00200000101879f0 */ /* 0x000fe20008000818 */
        /* <DEDUP_REMOVED lines=73> */
[----:B------:R-:W-:-:S07]  /*12980*/  UIADD3 UR4, UR20, 0x400, URZ ;  /* 0x0000040014047890 */ /* 0x000fce000fffe03f */
[----:B------:R-:W-:Y:S02]  /*12990*/  UMOV UR24, UR4 ;  /* 0x0000000400187c82 */ /* 0x000fe40008000000 */
[----:B------:R-:W-:-:S05]  /*129a0*/  IMAD.U32 R12, RZ, RZ, UR24 ;  /* 0x00000018ff0c7e24 */ /* 0x000fca000f8e00ff */
[----:B------:R0:W-:Y:S01]  /*129b0*/  STL.64 [R1+0x38], R12 ;  /* 0x0000380c01007387 */ /* 0x0001e20000100a00 */
[----:B------:R-:W-:Y:S02]  /*129c0*/  WARPGROUP.DEPBAR.LE gsb0, 0x0 ;  /* 0x00008000000079c5 */ /* 0x000fe40000010000 */
[----:B------:R-:W-:-:S06]  /*129d0*/  WARPGROUP.ARRIVE ;  /* 0x00000000000079c5 */ /* 0x000fcc0000000000 */
[----:B------:R-:W-:Y:S01]  /*129e0*/  HGMMA.64x16x16.F32 R40, gdesc[UR8], R40, gsb0 ;  /* 0x00200000082879f0 */ /* 0x000fe20008000828 */
[----:B------:R-:W-:Y:S01]  /*129f0*/  UMOV UR8, UR24 ;  /* 0x0000001800087c82 */ /* 0x000fe20008000000 */
[----:B------:R-:W-:Y:S01]  /*12a00*/  UMOV UR9, UR25 ;  /* 0x0000001900097c82 */ /* 0x000fe20008000000 */
[----:B------:R-:W-:Y:S01]  /*12a10*/  UMOV UR4, UR8 ;  /* 0x0000000800047c82 */ /* 0x000fe20008000000 */
[----:B------:R-:W-:Y:S01]  /*12a20*/  UMOV UR5, UR9 ;  /* 0x0000000900057c82 */ /* 0x000fe20008000000 */
[----:B------:R-:W-:Y:S02]  /*12a30*/  WARPGROUP.DEPBAR.LE gsb0, 0x0 ;  /* 0x00008000000079c5 */ /* 0x000fe40000010000 */
[----:B------:R-:W-:-:S06]  /*12a40*/  WARPGROUP.ARRIVE ;  /* 0x00000000000079c5 */ /* 0x000fcc0000000000 */
[----:B------:R-:W-:Y:S01]  /*12a50*/  HGMMA.64x16x16.F32 R32, gdesc[UR12], R32, gsb0 ;  /* 0x002000000c2079f0 */ /* 0x000fe20008000820 */
[----:B------:R-:W-:Y:S01]  /*12a60*/  R2UR UR14, R4 ;  /* 0x00000000040e72ca */ /* 0x000fe200000e0000 */
[----:B------:R-:W-:Y:S01]  /*12a70*/  UMOV UR12, UR8 ;  /* 0x00000008000c7c82 */ /* 0x000fe20008000000 */
[----:B------:R-:W-:Y:S01]  /*12a80*/  R2UR UR15, R5 ;  /* 0x00000000050f72ca */ /* 0x000fe200000e0000 */
[----:B------:R-:W-:Y:S01]  /*12a90*/  UMOV UR13, UR9 ;  /* 0x00000009000d7c82 */ /* 0x000fe20008000000 */
[----:B------:R-:W-:Y:S02]  /*12aa0*/  VIADD R4, R2, 0x400 ;  /* 0x0000040002047836 */ /* 0x000fe40000000000 */
[----:B------:R-:W-:-:S03]  /*12ab0*/  IMAD.MOV.U32 R5, RZ, RZ, 0x40000040 ;  /* 0x40000040ff057424 */ /* 0x000fc600078e00ff */
[----:B------:R-:W-:Y:S01]  /*12ac0*/  R2UR UR6, R4 ;  /* 0x00000000040672ca */ /* 0x000fe200000e0000 */
[----:B------:R-:W-:Y:S01]  /*12ad0*/  VIADD R4, R2, 0x302 ;  /* 0x0000030202047836 */ /* 0x000fe20000000000 */
[----:B------:R-:W-:Y:S02]  /*12ae0*/  R2UR UR7, R5 ;  /* 0x00000000050772ca */ /* 0x000fe400000e0000 */
[----:B------:R-:W-:Y:S01]  /*12af0*/  MOV R5, 0x40000040 ;  /* 0x4000004000057802 */ /* 0x000fe20000000f00 */
[----:B------:R-:W-:Y:S02]  /*12b00*/  WARPGROUP.DEPBAR.LE gsb0, 0x0 ;  /* 0x00008000000079c5 */ /* 0x000fe40000010000 */
[----:B------:R-:W-:-:S06]  /*12b10*/  WARPGROUP.ARRIVE ;  /* 0x00000000000079c5 */ /* 0x000fcc0000000000 */
[----:B------:R-:W-:Y:S01]  /*12b20*/  HGMMA.64x16x16.F32 R24, gdesc[UR16], R24, gsb0 ;  /* 0x00200000101879f0 */ /* 0x000fe20008000818 */
[----:B------:R-:W-:Y:S01]  /*12b30*/  R2UR UR18, R6 ;  /* 0x00000000061272ca */ /* 0x000fe200000e0000 */
[----:B------:R-:W-:Y:S01]  /*12b40*/  UMOV UR16, UR8 ;  /* 0x0000000800107c82 */ /* 0x000fe20008000000 */
[----:B------:R-:W-:Y:S01]  /*12b50*/  R2UR UR19, R7 ;  /* 0x00000000071372ca */ /* 0x000fe200000e0000 */
[----:B------:R-:W-:Y:S01]  /*12b60*/  UMOV UR17, UR9 ;  /* 0x0000000900117c82 */ /* 0x000fe20008000000 */
[----:B------:R-:W-:Y:S02]  /*12b70*/  IADD3 R6, R2, 0x480, RZ ;  /* 0x0000048002067810 */ /* 0x000fe40007ffe0ff */
[----:B------:R-:W-:Y:S02]  /*12b80*/  MOV R7, 0x40000040 ;  /* 0x4000004000077802 */ /* 0x000fe40000000f00 */
        /* <DEDUP_REMOVED lines=164> */
[----:B------:R-:W-:Y:S02]  /*135d0*/  R2UR UR6, R6 ;  /* 0x00000000060672ca */ /* 0x000fe400000e0000 */
[----:B------:R-:W-:Y:S02]  /*135e0*/  R2UR UR7, R7 ;  /* 0x00000000070772ca */ /* 0x000fe400000e0000 */
[----:B------:R-:W-:Y:S02]  /*135f0*/  IADD3 R6, R2, 0x700, RZ ;  /* 0x0000070002067810 */ /* 0x000fe40007ffe0ff */
[----:B------:R-:W-:Y:S01]  /*13600*/  UMOV UR24, UR4 ;  /* 0x0000000400187c82 */ /* 0x000fe20008000000 */
[----:B------:R-:W-:Y:S01]  /*13610*/  MOV R7, 0x40000040 ;  /* 0x4000004000077802 */ /* 0x000fe20000000f00 */
[----:B------:R-:W-:-:S05]  /*13620*/  IMAD.U32 R12, RZ, RZ, UR24 ;  /* 0x00000018ff0c7e24 */ /* 0x000fca000f8e00ff */
[----:B------:R0:W-:Y:S01]  /*13630*/  STL.64 [R1+0x10], R12 ;  /* 0x0000100c01007387 */ /* 0x0001e20000100a00 */
        /* <DEDUP_REMOVED lines=41> */
[----:B------:R-:W-:Y:S01]  /*138d0*/  R2UR UR18, R4 ;  /* 0x00000000041272ca */ /* 0x000fe200000e0000 */
[----:B------:R-:W-:Y:S01]  /*138e0*/  VIADD R4, R2, 0x682 ;  /* 0x0000068202047836 */ /* 0x000fe20000000000 */
[----:B------:R-:W-:Y:S01]  /*138f0*/  R2UR UR19, R5 ;  /* 0x00000000051372ca */ /* 0x000fe200000e0000 */
[----:B------:R-:W-:Y:S01]  /*13900*/  IMAD.MOV.U32 R5, RZ, RZ, 0x40000040 ;  /* 0x40000040ff057424 */ /* 0x000fe200078e00ff */
[----:B------:R-:W-:Y:S02]  /*13910*/  WARPGROUP.DEPBAR.LE gsb0, 0x0 ;  /* 0x00008000000079c5 */ /* 0x000fe40000010000 */
[----:B------:R-:W-:-:S06]  /*13920*/  WARPGROUP.ARRIVE ;  /* 0x00000000000079c5 */ /* 0x000fcc0000000000 */
[----:B------:R-:W-:Y:S01]  /*13930*/  HGMMA.64x16x16.F32 R40, gdesc[UR4], R40, gsb0 ;  /* 0x00200000042879f0 */ /* 0x000fe20008000828 */
[----:B------:R-:W-:Y:S01]  /*13940*/  UIADD3 UR4, UR20, 0x802, URZ ;  /* 0x0000080214047890 */ /* 0x000fe2000fffe03f */
[----:B------:R-:W-:Y:S02]  /*13950*/  R2UR UR6, R4 ;  /* 0x00000000040672ca */ /* 0x000fe400000e0000 */
[----:B------:R-:W-:-:S04]  /*13960*/  R2UR UR7, R5 ;  /* 0x00000000050772ca */ /* 0x000fc800000e0000 */
[----:B------:R-:W-:Y:S02]  /*13970*/  UMOV UR24, UR4 ;  /* 0x0000000400187c82 */ /* 0x000fe40008000000 */
[----:B------:R-:W-:Y:S01]  /*13980*/  IMAD.U32 R12, RZ, RZ, UR24 ;  /* 0x00000018ff0c7e24 */ /* 0x000fe2000f8e00ff */
[----:B------:R-:W-:Y:S02]  /*13990*/  WARPGROUP.DEPBAR.LE gsb0, 0x0 ;  /* 0x00008000000079c5 */ /* 0x000fe40000010000 */
[----:B------:R-:W-:Y:S01]  /*139a0*/  WARPGROUP.ARRIVE ;  /* 0x00000000000079c5 */ /* 0x000fe20000000000 */
[----:B------:R-:W-:Y:S01]  /*139b0*/  VIADD R4, R2, 0x584 ;  /* 0x0000058402047836 */ /* 0x000fe20000000000 */
[----:B------:R-:W-:Y:S01]  /*139c0*/  MOV R5, 0x40000040 ;  /* 0x4000004000057802 */ /* 0x000fe20000000f00 */
[----:B------:R-:W-:Y:S01]  /*139d0*/  UIADD3 UR52, UR20, 0x806, URZ ;  /* 0x0000080614347890 */ /* 0x000fe2000fffe03f */
[----:B------:R0:W-:Y:S02]  /*139e0*/  STL.64 [R1+0x8], R12 ;  /* 0x0000080c01007387 */ /* 0x0001e40000100a00 */
[----:B------:R-:W-:Y:S01]  /*139f0*/  HGMMA.64x16x16.F32 R32, gdesc[UR8], R32, gsb0 ;  /* 0x00200000082079f0 */ /* 0x000fe20008000820 */
[----:B------:R-:W-:Y:S01]  /*13a00*/  UMOV UR8, UR24 ;  /* 0x0000001800087c82 */ /* 0x000fe20008000000 */
[----:B------:R-:W-:Y:S01]  /*13a10*/  UMOV UR9, UR25 ;  /* 0x0000001900097c82 */ /* 0x000fe20008000000 */
[----:B------:R-:W-:Y:S01]  /*13a20*/  UMOV UR16, UR8 ;  /* 0x0000000800107c82 */ /* 0x000fe20008000000 */
[----:B------:R-:W-:Y:S01]  /*13a30*/  UMOV UR17, UR9 ;  /* 0x0000000900117c82 */ /* 0x000fe20008000000 */
[----:B------:R-:W-:Y:S01]  /*13a40*/  UMOV UR4, UR8 ;  /* 0x0000000800047c82 */ /* 0x000fe20008000000 */
[----:B------:R-:W-:Y:S01]  /*13a50*/  UMOV UR5, UR9 ;  /* 0x0000000900057c82 */ /* 0x000fe20008000000 */
[----:B------:R-:W-:Y:S01]  /*13a60*/  UMOV UR53, 0x40000040 ;  /* 0x4000004000357882 */ /* 0x000fe20000000000 */
[----:B------:R-:W-:Y:S01]  /*13a70*/  UIADD3 UR48, UR20, 0xc00, URZ ;  /* 0x00000c0014307890 */ /* 0x000fe2000fffe03f */
[----:B------:R-:W-:Y:S01]  /*13a80*/  UMOV UR49, 0x40000040 ;  /* 0x4000004000317882 */ /* 0x000fe20000000000 */
[----:B------:R-:W-:Y:S01]  /*13a90*/  UIADD3 UR44, UR20, 0xc02, URZ ;  /* 0x00000c02142c7890 */ /* 0x000fe2000fffe03f */
[----:B0-----:R-:W2:Y:S01]  /*13aa0*/  LDL R12, [R1+0x84] ;  /* 0x00008400010c7983 */ /* 0x001ea20000100800 */
[----:B------:R-:W-:-:S02]  /*13ab0*/  WARPGROUP.DEPBAR.LE gsb0, 0x0 ;  /* 0x00008000000079c5 */ /* 0x000fc40000010000 */
        /* <DEDUP_REMOVED lines=8> */
[----:B------:R-:W-:Y:S02]  /*13b40*/  R2UR UR10, R6 ;  /* 0x00000000060a72ca */ /* 0x000fe400000e0000 */
[----:B------:R-:W-:Y:S01]  /*13b50*/  R2UR UR11, R7 ;  /* 0x00000000070b72ca */ /* 0x000fe200000e0000 */
[----:B------:R-:W-:-:S02]  /*13b60*/  WARPGROUP.DEPBAR.LE gsb0, 0x0 ;  /* 0x00008000000079c5 */ /* 0x000fc40000010000 */
[----:B------:R-:W-:-:S06]  /*13b70*/  WARPGROUP.ARRIVE ;  /* 0x00000000000079c5 */ /* 0x000fcc0000000000 */
[----:B------:R-:W-:Y:S01]  /*13b80*/  HGMMA.64x16x16.F32 R56, gdesc[UR24], R56, gsb0 ;  /* 0x00200000183879f0 */ /* 0x000fe20008000838 */
[----:B------:R-:W-:Y:S01]  /*13b90*/  R2UR UR26, R8 ;  /* 0x00000000081a72ca */ /* 0x000fe200000e0000 */
[----:B------:R-:W-:Y:S01]  /*13ba0*/  UMOV UR25, 0x40000040 ;  /* 0x4000004000197882 */ /* 0x000fe20000000000 */
[----:B------:R-:W-:Y:S01]  /*13bb0*/  R2UR UR27, R9 ;  /* 0x00000000091b72ca */ /* 0x000fe200000e0000 */
[----:B------:R-:W-:Y:S02]  /*13bc0*/  WARPGROUP.DEPBAR.LE gsb0, 0x0 ;  /* 0x00008000000079c5 */ /* 0x000fe40000010000 */
[----:B------:R-:W-:Y:S01]  /*13bd0*/  WARPGROUP.ARRIVE ;  /* 0x00000000000079c5 */ /* 0x000fe20000000000 */
[C---:B------:R-:W-:Y:S01]  /*13be0*/  VIADD R6, R2.reuse, 0x604 ;  /* 0x0000060402067836 */ /* 0x040fe20000000000 */
[----:B------:R-:W-:Y:S01]  /*13bf0*/  UMOV UR45, 0x40000040 ;  /* 0x40000040002d7882 */ /* 0x000fe20000000000 */
[----:B------:R-:W-:Y:S01]  /*13c00*/  IMAD.MOV.U32 R7, RZ, RZ, 0x40000040 ;  /* 0x40000040ff077424 */ /* 0x000fe200078e00ff */
[----:B------:R-:W-:Y:S01]  /*13c10*/  UIADD3 UR40, UR20, 0xc04, URZ ;  /* 0x00000c0414287890 */ /* 0x000fe2000fffe03f */
[----:B------:R-:W-:Y:S01]  /*13c20*/  VIADD R8, R2, 0x506 ;  /* 0x0000050602087836 */ /* 0x000fe20000000000 */
[----:B------:R-:W-:Y:S01]  /*13c30*/  HGMMA.64x16x16.F32 R48, gdesc[UR16], R48, gsb0 ;  /* 0x00200000103079f0 */ /* 0x000fe20008000830 */
[----:B------:R-:W-:Y:S01]  /*13c40*/  UMOV UR41, 0x40000040 ;  /* 0x4000004000297882 */ /* 0x000fe20000000000 */
[----:B------:R-:W-:Y:S01]  /*13c50*/  UIADD3 UR36, UR20, 0xc06, URZ ;  /* 0x00000c0614247890 */ /* 0x000fe2000fffe03f */
[----:B------:R-:W-:Y:S01]  /*13c60*/  UMOV UR37, 0x40000040 ;  /* 0x4000004000257882 */ /* 0x000fe20000000000 */
[----:B------:R-:W-:Y:S01]  /*13c70*/  IMAD.MOV.U32 R3, RZ, RZ, 0x40000040 ;  /* 0x40000040ff037424 */ /* 0x000fe200078e00ff */
[----:B------:R-:W-:Y:S01]  /*13c80*/  MOV R15, UR25 ;  /* 0x00000019000f7c02 */ /* 0x000fe20008000f00 */
[----:B------:R-:W-:-:S02]  /*13c90*/  WARPGROUP.DEPBAR.LE gsb0, 0x0 ;  /* 0x00008000000079c5 */ /* 0x000fc40000010000 */
[----:B------:R-:W-:-:S06]  /*13ca0*/  WARPGROUP.ARRIVE ;  /* 0x00000000000079c5 */ /* 0x000fcc0000000000 */
[----:B------:R-:W-:Y:S01]  /*13cb0*/  HGMMA.64x16x16.F32 R40, gdesc[UR12], R40, gsb0 ;  /* 0x002000000c2879f0 */ /* 0x000fe20008000828 */
[----:B------:R-:W-:-:S07]  /*13cc0*/  UIADD3 UR12, UR20, 0x804, URZ ;  /* 0x00000804140c7890 */ /* 0x000fce000fffe03f */
[----:B------:R-:W-:Y:S01]  /*13cd0*/  UMOV UR24, UR12 ;  /* 0x0000000c00187c82 */ /* 0x000fe20008000000 */
[----:B------:R-:W-:Y:S01]  /*13ce0*/  R2UR UR18, R4 ;  /* 0x00000000041272ca */ /* 0x000fe200000e0000 */
[----:B------:R-:W-:Y:S02]  /*13cf0*/  WARPGROUP.DEPBAR.LE gsb0, 0x0 ;  /* 0x00008000000079c5 */ /* 0x000fe40000010000 */
[----:B------:R-:W-:Y:S01]  /*13d00*/  WARPGROUP.ARRIVE ;  /* 0x00000000000079c5 */ /* 0x000fe20000000000 */
[----:B------:R-:W-:Y:S01]  /*13d10*/  R2UR UR19, R5 ;  /* 0x00000000051372ca */ /* 0x000fe200000e0000 */
[----:B------:R-:W-:Y:S01]  /*13d20*/  IMAD.MOV.U32 R9, RZ, RZ, 0x40000040 ;  /* 0x40000040ff097424 */ /* 0x000fe200078e00ff */
[----:B------:R-:W-:Y:S01]  /*13d30*/  R2UR UR14, R6 ;  /* 0x00000000060e72ca */ /* 0x000fe200000e0000 */
[----:B------:R-:W-:Y:S02]  /*13d40*/  IMAD.U32 R14, RZ, RZ, UR24 ;  /* 0x00000018ff0e7e24 */ /* 0x000fe4000f8e00ff */
[----:B------:R-:W-:Y:S03]  /*13d50*/  HGMMA.64x16x16.F32 R32, gdesc[UR4], R32, gsb0 ;  /* 0x00200000042079f0 */ /* 0x000fe60008000820 */
[----:B------:R-:W-:-:S02]  /*13d60*/  WARPGROUP.DEPBAR.LE gsb0, 0x0 ;  /* 0x00008000000079c5 */ /* 0x000fc40000010000 */
        /* <DEDUP_REMOVED lines=14> */
[----:B------:R-:W-:Y:S01]  /*13e50*/  UMOV UR13, UR5 ;  /* 0x00000005000d7c82 */ /* 0x000fe20008000000 */
[----:B------:R-:W-:Y:S01]  /*13e60*/  VIADD R4, R2, 0x684 ;  /* 0x0000068402047836 */ /* 0x000fe20000000000 */
[----:B------:R-:W-:Y:S02]  /*13e70*/  WARPGROUP.DEPBAR.LE gsb0, 0x0 ;  /* 0x00008000000079c5 */ /* 0x000fe40000010000 */
[----:B------:R-:W-:-:S07]  /*13e80*/  WARPGROUP.ARRIVE ;  /* 0x00000000000079c5 */ /* 0x000fce0000000000 */
[----:B------:R-:W-:Y:S01]  /*13e90*/  HGMMA.64x16x16.F32 R40, gdesc[UR12], R40, gsb0 ;  /* 0x002000000c2879f0 */ /* 0x000fe20008000828 */
[----:B------:R-:W-:Y:S01]  /*13ea0*/  IMAD.MOV.U32 R5, RZ, RZ, 0x40000040 ;  /* 0x40000040ff057424 */ /* 0x000fe200078e00ff */
[----:B------:R-:W-:-:S04]  /*13eb0*/  R2UR UR10, R4 ;  /* 0x00000000040a72ca */ /* 0x000fc800000e0000 */
[----:B------:R-:W-:Y:S01]  /*13ec0*/  R2UR UR11, R5 ;  /* 0x00000000050b72ca */ /* 0x000fe200000e0000 */
[----:B------:R-:W-:Y:S01]  /*13ed0*/  UMOV UR8, UR4 ;  /* 0x0000000400087c82 */ /* 0x000fe20008000000 */
[----:B------:R-:W-:Y:S01]  /*13ee0*/  UMOV UR9, UR5 ;  /* 0x0000000500097c82 */ /* 0x000fe20008000000 */
[----:B------:R-:W-:Y:S02]  /*13ef0*/  WARPGROUP.DEPBAR.LE gsb0, 0x0 ;  /* 0x00008000000079c5 */ /* 0x000fe40000010000 */
[----:B------:R-:W-:-:S08]  /*13f00*/  WARPGROUP.ARRIVE ;  /* 0x00000000000079c5 */ /* 0x000fd00000000000 */
[----:B------:R-:W-:Y:S01]  /*13f10*/  HGMMA.64x16x16.F32 R32, gdesc[UR8], R32, gsb0 ;  /* 0x00200000082079f0 */ /* 0x000fe20008000820 */
[----:B------:R-:W-:Y:S02]  /*13f20*/  IADD3 R6, R2, 0x704, RZ ;  /* 0x0000070402067810 */ /* 0x000fe40007ffe0ff */
[----:B------:R-:W-:Y:S02]  /*13f30*/  MOV R7, 0x40000040 ;  /* 0x4000004000077802 */ /* 0x000fe40000000f00 */
[----:B------:R-:W-:Y:S02]  /*13f40*/  R2UR UR6, R6 ;  /* 0x00000000060672ca */ /* 0x000fe400000e0000 */
[----:B------:R-:W-:Y:S01]  /*13f50*/  R2UR UR7, R7 ;  /* 0x00000000070772ca */ /* 0x000fe200000e0000 */
[----:B------:R-:W-:Y:S02]  /*13f60*/  WARPGROUP.DEPBAR.LE gsb0, 0x0 ;  /* 0x00008000000079c5 */ /* 0x000fe40000010000 */
[----:B------:R-:W-:-:S10]  /*13f70*/  WARPGROUP.ARRIVE ;  /* 0x00000000000079c5 */ /* 0x000fd40000000000 */
[----:B------:R-:W-:Y:S01]  /*13f80*/  HGMMA.64x16x16.F32 R24, gdesc[UR4], R24, gsb0 ;  /* 0x00200000041879f0 */ /* 0x000fe20008000818 */
[----:B------:R-:W-:Y:S02]  /*13f90*/  R2UR UR54, R8 ;  /* 0x00000000083672ca */ /* 0x000fe400000e0000 */
[----:B------:R-:W-:Y:S01]  /*13fa0*/  R2UR UR55, R9 ;  /* 0x00000000093772ca */ /* 0x000fe200000e0000 */
[----:B------:R-:W-:Y:S01]  /*13fb0*/  VIADD R4, R2, 0x586 ;  /* 0x0000058602047836 */ /* 0x000fe20000000000 */
[----:B------:R-:W-:Y:S02]  /*13fc0*/  WARPGROUP.DEPBAR.LE gsb0, 0x0 ;  /* 0x00008000000079c5 */ /* 0x000fe40000010000 */
[----:B------:R-:W-:-:S09]  /*13fd0*/  WARPGROUP.ARRIVE ;  /* 0x00000000000079c5 */ /* 0x000fd20000000000 */
        /* <DEDUP_REMOVED lines=13> */
[----:B------:R-:W-:Y:S01]  /*140b0*/  UMOV UR12, UR52 ;  /* 0x00000034000c7c82 */ /* 0x000fe20008000000 */
[----:B------:R-:W-:Y:S01]  /*140c0*/  UMOV UR13, UR53 ;  /* 0x00000035000d7c82 */ /* 0x000fe20008000000 */
[----:B------:R-:W-:-:S02]  /*140d0*/  WARPGROUP.DEPBAR.LE gsb0, 0x0 ;  /* 0x00008000000079c5 */ /* 0x000fc40000010000 */
[----:B------:R-:W-:-:S08]  /*140e0*/  WARPGROUP.ARRIVE ;  /* 0x00000000000079c5 */ /* 0x000fd00000000000 */
[----:B------:R-:W-:Y:S01]  /*140f0*/  HGMMA.64x16x16.F32 R40, gdesc[UR12], R40, gsb0 ;  /* 0x002000000c2879f0 */ /* 0x000fe20008000828 */
[----:B------:R-:W-:Y:S01]  /*14100*/  VIADD R4, R2, 0x686 ;  /* 0x0000068602047836 */ /* 0x000fe20000000000 */
[----:B------:R-:W-:-:S04]  /*14110*/  MOV R5, 0x40000040 ;  /* 0x4000004000057802 */ /* 0x000fc80000000f00 */
[----:B------:R-:W-:Y:S02]  /*14120*/  R2UR UR10, R4 ;  /* 0x00000000040a72ca */ /* 0x000fe400000e0000 */
[----:B------:R-:W-:Y:S01]  /*14130*/  R2UR UR11, R5 ;  /* 0x00000000050b72ca */ /* 0x000fe200000e0000 */
[----:B------:R-:W-:Y:S01]  /*14140*/  UMOV UR8, UR52 ;  /* 0x0000003400087c82 */ /* 0x000fe20008000000 */
[----:B------:R-:W-:Y:S01]  /*14150*/  UMOV UR9, UR53 ;  /* 0x0000003500097c82 */ /* 0x000fe20008000000 */
[----:B------:R-:W-:Y:S02]  /*14160*/  WARPGROUP.DEPBAR.LE gsb0, 0x0 ;  /* 0x00008000000079c5 */ /* 0x000fe40000010000 */
[----:B------:R-:W-:-:S08]  /*14170*/  WARPGROUP.ARRIVE ;  /* 0x00000000000079c5 */ /* 0x000fd00000000000 */
[----:B------:R-:W-:Y:S01]  /*14180*/  HGMMA.64x16x16.F32 R32, gdesc[UR8], R32, gsb0 ;  /* 0x00200000082079f0 */ /* 0x000fe20008000820 */
[----:B------:R-:W-:Y:S02]  /*14190*/  VIADD R6, R2, 0x706 ;  /* 0x0000070602067836 */ /* 0x000fe40000000000 */
[----:B------:R-:W-:-:S03]  /*141a0*/  IMAD.MOV.U32 R7, RZ, RZ, 0x40000040 ;  /* 0x40000040ff077424 */ /* 0x000fc600078e00ff */
        /* <DEDUP_REMOVED lines=11> */
[----:B------:R-:W-:Y:S02]  /*14260*/  WARPGROUP.DEPBAR.LE gsb0, 0x0 ;  /* 0x00008000000079c5 */ /* 0x000fe40000010000 */
[----:B------:R-:W-:-:S10]  /*14270*/  WARPGROUP.ARRIVE ;  /* 0x00000000000079c5 */ /* 0x000fd40000000000 */
[----:B------:R-:W-:Y:S01]  /*14280*/  HGMMA.64x16x16.F32 R56, gdesc[UR48], R56, gsb0 ;  /* 0x00200000303879f0 */ /* 0x000fe20008000838 */
[----:B------:R-:W-:Y:S01]  /*14290*/  IMAD.MOV.U32 R5, RZ, RZ, 0x40000040 ;  /* 0x40000040ff057424 */ /* 0x000fe200078e00ff */
[----:B------:R-:W-:-:S04]  /*142a0*/  IADD3 R4, R2, 0x800, RZ ;  /* 0x0000080002047810 */ /* 0x000fc80007ffe0ff */
        /* <DEDUP_REMOVED lines=112> */
[----:B------:R-:W-:Y:S01]  /*149b0*/  IMAD.MOV.U32 R7, RZ, RZ, 0x40000040 ;  /* 0x40000040ff077424 */ /* 0x000fe200078e00ff */
[----:B------:R-:W-:Y:S01]  /*149c0*/  UMOV UR4, UR40 ;  /* 0x0000002800047c82 */ /* 0x000fe20008000000 */
[----:B------:R-:W-:Y:S01]  /*149d0*/  UMOV UR5, UR41 ;  /* 0x0000002900057c82 */ /* 0x000fe20008000000 */
[----:B------:R-:W-:Y:S01]  /*149e0*/  R2UR UR6, R6 ;  /* 0x00000000060672ca */ /* 0x000fe200000e0000 */
[C---:B------:R-:W-:Y:S01]  /*149f0*/  VIADD R8, R2.reuse, 0x786 ;  /* 0x0000078602087836 */ /* 0x040fe20000000000 */
[----:B------:R-:W-:Y:S01]  /*14a00*/  R2UR UR7, R7 ;  /* 0x00000000070772ca */ /* 0x000fe200000e0000 */
[----:B------:R-:W-:Y:S01]  /*14a10*/  IMAD.MOV.U32 R9, RZ, RZ, 0x40000040 ;  /* 0x40000040ff097424 */ /* 0x000fe200078e00ff */
[----:B------:R-:W-:Y:S01]  /*14a20*/  IADD3 R4, R2, 0x806, RZ ;  /* 0x0000080602047810 */ /* 0x000fe20007ffe0ff */
[----:B------:R-:W-:Y:S01]  /*14a30*/  IMAD.MOV.U32 R5, RZ, RZ, 0x40000040 ;  /* 0x40000040ff057424 */ /* 0x000fe200078e00ff */
[----:B------:R-:W-:Y:S01]  /*14a40*/  ULDC UR8, c[0x0][0x9d8] ;  /* 0x0002760000087ab9 */ /* 0x000fe20000000800 */
[----:B------:R-:W-:-:S02]  /*14a50*/  WARPGROUP.DEPBAR.LE gsb0, 0x0 ;  /* 0x00008000000079c5 */ /* 0x000fc40000010000 */
[----:B------:R-:W-:-:S06]  /*14a60*/  WARPGROUP.ARRIVE ;  /* 0x00000000000079c5 */ /* 0x000fcc0000000000 */
[----:B------:R-:W-:Y:S01]  /*14a70*/  HGMMA.64x16x16.F32 R24, gdesc[UR4], R24, gsb0 ;  /* 0x00200000041879f0 */ /* 0x000fe20008000818 */
[----:B------:R-:W-:Y:S02]  /*14a80*/  R2UR UR38, R8 ;  /* 0x00000000082672ca */ /* 0x000fe400000e0000 */
[----:B------:R-:W-:Y:S01]  /*14a90*/  R2UR UR39, R9 ;  /* 0x00000000092772ca */ /* 0x000fe200000e0000 */
[----:B------:R-:W-:Y:S02]  /*14aa0*/  WARPGROUP.DEPBAR.LE gsb0, 0x0 ;  /* 0x00008000000079c5 */ /* 0x000fe40000010000 */
[----:B------:R-:W-:-:S10]  /*14ab0*/  WARPGROUP.ARRIVE ;  /* 0x00000000000079c5 */ /* 0x000fd40000000000 */
[----:B------:R-:W-:Y:S01]  /*14ac0*/  HGMMA.64x16x16.F32 R56, gdesc[UR36], R56, gsb0 ;  /* 0x00200000243879f0 */ /* 0x000fe20008000838 */
[----:B------:R-:W-:Y:S02]  /*14ad0*/  R2UR UR6, R4 ;  /* 0x00000000040672ca */ /* 0x000fe400000e0000 */
[----:B------:R-:W-:Y:S01]  /*14ae0*/  R2UR UR7, R5 ;  /* 0x00000000050772ca */ /* 0x000fe200000e0000 */
[----:B------:R-:W-:Y:S01]  /*14af0*/  UMOV UR4, UR36 ;  /* 0x0000002400047c82 */ /* 0x000fe20008000000 */
[----:B------:R-:W-:Y:S01]  /*14b00*/  UMOV UR5, UR37 ;  /* 0x0000002500057c82 */ /* 0x000fe20008000000 */
[----:B------:R0:W-:Y:S01]  /*14b10*/  STL.64 [R1], R14 ;  /* 0x0000000e01007387 */ /* 0x0001e20000100a00 */
[----:B------:R-:W-:Y:S01]  /*14b20*/  @!P1 VIADD R0, R0, 0x38840 ;  /* 0x0003884000009836 */ /* 0x000fe20000000000 */
[----:B------:R-:W-:Y:S01]  /*14b30*/  ULDC UR39, c[0x0][0x9d8] ;  /* 0x0002760000277ab9 */ /* 0x000fe20000000800 */
[----:B------:R-:W-:Y:S01]  /*14b40*/  ULDC UR38, c[0x0][0x988] ;  /* 0x0002620000267ab9 */ /* 0x000fe20000000800 */
[----:B------:R-:W-:-:S02]  /*14b50*/  WARPGROUP.DEPBAR.LE gsb0, 0x0 ;  /* 0x00008000000079c5 */ /* 0x000fc40000010000 */
[----:B------:R-:W-:-:S06]  /*14b60*/  WARPGROUP.ARRIVE ;  /* 0x00000000000079c5 */ /* 0x000fcc0000000000 */
        /* <DEDUP_REMOVED lines=20> */
[----:B------:R-:W-:Y:S02]  /*14cb0*/  R2UR UR7, R3 ;  /* 0x00000000030772ca */ /* 0x000fe400000e0000 */
[----:B------:R-:W-:Y:S01]  /*14cc0*/  R2UR UR6, R2 ;  /* 0x00000000020672ca */ /* 0x000fe200000e0000 */
[----:B------:R-:W-:Y:S01]  /*14cd0*/  FMUL.FTZ R56, R56, UR8 ;  /* 0x0000000838387c20 */ /* 0x000fe20008410000 */
[----:B------:R-:W-:Y:S01]  /*14ce0*/  FMUL.FTZ R57, R57, UR8 ;  /* 0x0000000839397c20 */ /* 0x000fe20008410000 */
[----:B------:R-:W-:Y:S01]  /*14cf0*/  FMUL.FTZ R60, R60, UR8 ;  /* 0x000000083c3c7c20 */ /* 0x000fe20008410000 */
[----:B------:R-:W-:Y:S01]  /*14d00*/  UMOV UR4, UR36 ;  /* 0x0000002400047c82 */ /* 0x000fe20008000000 */
[----:B------:R-:W-:-:S02]  /*14d10*/  UMOV UR5, UR37 ;  /* 0x0000002500057c82 */ /* 0x000fc40008000000 */
[----:B------:R-:W-:Y:S01]  /*14d20*/  MUFU.TANH R56, R56 ;  /* 0x0000003800387308 */ /* 0x000fe20000002400 */
[----:B------:R-:W-:Y:S01]  /*14d30*/  FMUL.FTZ R61, R61, UR8 ;  /* 0x000000083d3d7c20 */ /* 0x000fe20008410000 */
[----:B--2---:R-:W-:Y:S02]  /*14d40*/  IMAD.IADD R3, R12, 0x1, R179 ;  /* 0x000000010c037824 */ /* 0x004fe400078e02b3 */
[----:B------:R-:W-:-:S04]  /*14d50*/  FMUL.FTZ R58, R58, UR8 ;  /* 0x000000083a3a7c20 */ /* 0x000fc80008410000 */
[----:B------:R-:W1:Y:S01]  /*14d60*/  MUFU.TANH R57, R57 ;  /* 0x0000003900397308 */ /* 0x000e620000002400 */
[----:B------:R-:W-:Y:S01]  /*14d70*/  FMUL.FTZ R48, R48, UR8 ;  /* 0x0000000830307c20 */ /* 0x000fe20008410000 */
[----:B------:R-:W-:-:S06]  /*14d80*/  IMAD R8, R180, -0x50, R3 ;  /* 0xffffffb0b4087824 */ /* 0x000fcc00078e0203 */
[----:B------:R-:W-:Y:S01]  /*14d90*/  MUFU.TANH R60, R60 ;  /* 0x0000003c003c7308 */ /* 0x000fe20000002400 */
[----:B------:R-:W-:Y:S01]  /*14da0*/  FMUL.FTZ R49, R49, UR8 ;  /* 0x0000000831317c20 */ /* 0x000fe20008410000 */
[----:B------:R-:W-:Y:S01]  /*14db0*/  FMUL.FTZ R59, R59, UR8 ;  /* 0x000000083b3b7c20 */ /* 0x000fe20008410000 */
[----:B------:R-:W-:-:S05]  /*14dc0*/  FMUL.FTZ R51, R51, UR8 ;  /* 0x0000000833337c20 */ /* 0x000fca0008410000 */
[----:B------:R-:W2:Y:S01]  /*14dd0*/  MUFU.TANH R61, R61 ;  /* 0x0000003d003d7308 */ /* 0x000ea20000002400 */
[----:B------:R-:W-:Y:S02]  /*14de0*/  WARPGROUP.DEPBAR.LE gsb0, 0x0 ;  /* 0x00008000000079c5 */ /* 0x000fe40000010000 */
[----:B------:R-:W-:-:S06]  /*14df0*/  WARPGROUP.ARRIVE ;  /* 0x00000000000079c5 */ /* 0x000fcc0000000000 */
[----:B------:R-:W-:Y:S01]  /*14e00*/  HGMMA.64x16x16.F32 R24, gdesc[UR4], R24, gsb0 ;  /* 0x00200000041879f0 */ /* 0x000fe20008000818 */
[----:B------:R-:W3:Y:S01]  /*14e10*/  MUFU.TANH R58, R58 ;  /* 0x0000003a003a7308 */ /* 0x000ee20000002400 */
[----:B------:R-:W-:Y:S01]  /*14e20*/  ISETP.GT.AND P6, PT, R8, RZ, PT ;  /* 0x000000ff0800720c */ /* 0x000fe20003fc4270 */
[----:B------:R-:W-:Y:S01]  /*14e30*/  FMUL.FTZ R52, R52, UR8 ;  /* 0x0000000834347c20 */ /* 0x000fe20008410000 */
[----:B------:R-:W-:Y:S01]  /*14e40*/  ISETP.GT.AND P5, PT, R8, 0x1, PT ;  /* 0x000000010800780c */ /* 0x000fe20003fa4270 */
[----:B------:R-:W-:-:S04]  /*14e50*/  FMUL.FTZ R62, R62, UR8 ;  /* 0x000000083e3e7c20 */ /* 0x000fc80008410000 */
[----:B------:R-:W4:Y:S01]  /*14e60*/  MUFU.TANH R48, R48 ;  /* 0x0000003000307308 */ /* 0x000f220000002400 */
[----:B------:R-:W-:Y:S01]  /*14e70*/  FMUL.FTZ R55, R55, UR8 ;  /* 0x0000000837377c20 */ /* 0x000fe20008410000 */
[----:B------:R-:W-:Y:S01]  /*14e80*/  ISETP.GT.AND P4, PT, R8, 0x8, PT ;  /* 0x000000080800780c */ /* 0x000fe20003f84270 */
[----:B------:R-:W-:Y:S01]  /*14e90*/  FMUL.FTZ R53, R53, UR8 ;  /* 0x0000000835357c20 */ /* 0x000fe20008410000 */
[----:B-1----:R-:W-:-:S04]  /*14ea0*/  FSEL R57, R57, -INF , P5 ;  /* 0xff80000039397808 */ /* 0x002fc80002800000 */
[----:B------:R-:W1:Y:S01]  /*14eb0*/  MUFU.TANH R6, R59 ;  /* 0x0000003b00067308 */ /* 0x000e620000002400 */
[----:B------:R-:W-:Y:S01]  /*14ec0*/  FMUL.FTZ R63, R63, UR8 ;  /* 0x000000083f3f7c20 */ /* 0x000fe20008410000 */
[----:B------:R-:W-:-:S06]  /*14ed0*/  ISETP.GT.AND P2, PT, R8, 0x9, PT ;  /* 0x000000090800780c */ /* 0x000fcc0003f44270 */
[----:B------:R-:W0:Y:S01]  /*14ee0*/  MUFU.TANH R49, R49 ;  /* 0x0000003100317308 */ /* 0x000e220000002400 */
[----:B------:R-:W-:-:S07]  /*14ef0*/  FMUL.FTZ R40, R40, UR8 ;  /* 0x0000000828287c20 */ /* 0x000fce0008410000 */
[----:B------:R2:W-:Y:S01]  /*14f00*/  MUFU.TANH R13, R51 ;  /* 0x00000033000d7308 */ /* 0x0005e20000002400 */
[----:B------:R-:W-:Y:S01]  /*14f10*/  FMUL.FTZ R50, R50, UR8 ;  /* 0x0000000832327c20 */ /* 0x000fe20008410000 */
[----:B------:R-:W-:Y:S01]  /*14f20*/  ISETP.GT.AND P3, PT, R8, 0x10, PT ;  /* 0x000000100800780c */ /* 0x000fe20003f64270 */
[----:B------:R-:W-:Y:S01]  /*14f30*/  FMUL.FTZ R41, R41, UR8 ;  /* 0x0000000829297c20 */ /* 0x000fe20008410000 */
[----:B------:R-:W-:Y:S01]  /*14f40*/  FMUL.FTZ R44, R44, UR8 ;  /* 0x000000082c2c7c20 */ /* 0x000fe20008410000 */
[----:B------:R-:W-:Y:S01]  /*14f50*/  FMUL.FTZ R54, R54, UR8 ;  /* 0x0000000836367c20 */ /* 0x000fe20008410000 */
[----:B------:R-:W-:Y:S01]  /*14f60*/  FMUL.FTZ R45, R45, UR8 ;  /* 0x000000082d2d7c20 */ /* 0x000fe20008410000 */
[----:B------:R-:W-:Y:S01]  /*14f70*/  FMUL.FTZ R43, R43, UR8 ;  /* 0x000000082b2b7c20 */ /* 0x000fe20008410000 */
[----:B------:R-:W-:Y:S01]  /*14f80*/  FMUL.FTZ R32, R32, UR8 ;  /* 0x0000000820207c20 */ /* 0x000fe20008410000 */
[----:B--2---:R-:W-:Y:S01]  /*14f90*/  FSEL R51, R56, -INF , P6 ;  /* 0xff80000038337808 */ /* 0x004fe20003000000 */
[----:B------:R-:W2:Y:S01]  /*14fa0*/  MUFU.TANH R7, R62 ;  /* 0x0000003e00077308 */ /* 0x000ea20000002400 */
[----:B------:R-:W-:Y:S01]  /*14fb0*/  FMUL.FTZ R42, R42, UR8 ;  /* 0x000000082a2a7c20 */ /* 0x000fe20008410000 */
[----:B------:R-:W-:Y:S01]  /*14fc0*/  FMUL.FTZ R33, R33, UR8 ;  /* 0x0000000821217c20 */ /* 0x000fe20008410000 */
[----:B------:R-:W-:Y:S01]  /*14fd0*/  FMNMX.FTZ R12, R51, R57, !PT ;  /* 0x00000039330c7209 */ /* 0x000fe20007810000 */
[----:B------:R-:W-:Y:S01]  /*14fe0*/  FMUL.FTZ R46, R46, UR8 ;  /* 0x000000082e2e7c20 */ /* 0x000fe20008410000 */
[----:B------:R-:W-:Y:S01]  /*14ff0*/  FMUL.FTZ R47, R47, UR8 ;  /* 0x000000082f2f7c20 */ /* 0x000fe20008410000 */
[----:B------:R-:W-:Y:S01]  /*15000*/  FMUL.FTZ R36, R36, UR8 ;  /* 0x0000000824247c20 */ /* 0x000fe20008410000 */
[----:B------:R-:W-:Y:S01]  /*15010*/  FMUL.FTZ R37, R37, UR8 ;  /* 0x0000000825257c20 */ /* 0x000fe20008410000 */
[----:B------:R-:W2:Y:S01]  /*15020*/  MUFU.TANH R52, R52 ;  /* 0x0000003400347308 */ /* 0x000ea20000002400 */
[----:B------:R-:W-:Y:S01]  /*15030*/  FSEL R61, R61, -INF , P2 ;  /* 0xff8000003d3d7808 */ /* 0x000fe20001000000 */
[----:B------:R-:W-:Y:S01]  /*15040*/  FMUL.FTZ R34, R34, UR8 ;  /* 0x0000000822227c20 */ /* 0x000fe20008410000 */
[----:B------:R-:W-:Y:S01]  /*15050*/  FMUL.FTZ R35, R35, UR8 ;  /* 0x0000000823237c20 */ /* 0x000fe20008410000 */
[----:B------:R-:W-:Y:S01]  /*15060*/  FMUL.FTZ R38, R38, UR8 ;  /* 0x0000000826267c20 */ /* 0x000fe20008410000 */
[----:B------:R-:W-:-:S03]  /*15070*/  ULDC UR4, c[0x0][0x988] ;  /* 0x0002620000047ab9 */ /* 0x000fc60000000800 */
[----:B------:R4:W-:Y:S01]  /*15080*/  MUFU.TANH R21, R55 ;  /* 0x0000003700157308 */ /* 0x0009e20000002400 */
[----:B---3--:R-:W-:Y:S02]  /*15090*/  FSEL R3, R58, -INF , P6 ;  /* 0xff8000003a037808 */ /* 0x008fe40003000000 */
[----:B----4-:R-:W-:-:S05]  /*150a0*/  FSEL R55, R60, -INF , P4 ;  /* 0xff8000003c377808 */ /* 0x010fca0002000000 */
[----:B------:R3:W4:Y:S01]  /*150b0*/  MUFU.TANH R9, R63 ;  /* 0x0000003f00097308 */ /* 0x0007220000002400 */
[----:B------:R-:W-:-:S07]  /*150c0*/  FMNMX.FTZ R12, R55, R12, !PT ;  /* 0x0000000c370c7209 */ /* 0x000fce0007810000 */
[----:B------:R-:W4:Y:S01]  /*150d0*/  MUFU.TANH R53, R53 ;  /* 0x0000003500357308 */ /* 0x000f220000002400 */
[----:B------:R-:W-:Y:S02]  /*150e0*/  ISETP.GT.AND P6, PT, R8, 0x11, PT ;  /* 0x000000110800780c */ /* 0x000fe40003fc4270 */
[----:B------:R-:W-:Y:S02]  /*150f0*/  FSEL R59, R48, -INF , P3 ;  /* 0xff800000303b7808 */ /* 0x000fe40001800000 */
[----:B------:R-:W-:-:S03]  /*15100*/  FMNMX.FTZ R12, R61, R12, !PT ;  /* 0x0000000c3d0c7209 */ /* 0x000fc60007810000 */
[----:B------:R-:W4:Y:S01]  /*15110*/  MUFU.TANH R11, R50 ;  /* 0x00000032000b7308 */ /* 0x000f220000002400 */
[----:B-1----:R-:W-:Y:S02]  /*15120*/  FSEL R6, R6, -INF , P5 ;  /* 0xff80000006067808 */ /* 0x002fe40002800000 */
[----:B------:R-:W-:-:S05]  /*15130*/  ISETP.GT.AND P5, PT, R8, 0x18, PT ;  /* 0x000000180800780c */ /* 0x000fca0003fa4270 */
[----:B------:R-:W1:Y:S01]  /*15140*/  MUFU.TANH R40, R40 ;  /* 0x0000002800287308 */ /* 0x000e620000002400 */
[----:B0-----:R-:W-:Y:S02]  /*15150*/  FSEL R49, R49, -INF , P6 ;  /* 0xff80000031317808 */ /* 0x001fe40003000000 */
[----:B------:R-:W-:-:S05]  /*15160*/  FMNMX.FTZ R12, R59, R12, !PT ;  /* 0x0000000c3b0c7209 */ /* 0x000fca0007810000 */
[----:B------:R-:W0:Y:S01]  /*15170*/  MUFU.TANH R41, R41 ;  /* 0x0000002900297308 */ /* 0x000e220000002400 */
[----:B--2---:R-:W-:Y:S02]  /*15180*/  FSEL R7, R7, -INF , P4 ;  /* 0xff80000007077808 */ /* 0x004fe40002000000 */
[----:B------:R-:W-:Y:S02]  /*15190*/  ISETP.GT.AND P4, PT, R8, 0x19, PT ;  /* 0x000000190800780c */ /* 0x000fe40003f84270 */
[----:B---3--:R-:W-:-:S03]  /*151a0*/  FSEL R63, R52, -INF , P5 ;  /* 0xff800000343f7808 */ /* 0x008fc60002800000 */
[----:B------:R-:W2:Y:S01]  /*151b0*/  MUFU.TANH R15, R54 ;  /* 0x00000036000f7308 */ /* 0x000ea20000002400 */
[----:B------:R-:W-:Y:S02]  /*151c0*/  FMNMX.FTZ R12, R49, R12, !PT ;  /* 0x0000000c310c7209 */ /* 0x000fe40007810000 */
[----:B----4-:R-:W-:-:S05]  /*151d0*/  FSEL R9, R9, -INF , P2 ;  /* 0xff80000009097808 */ /* 0x010fca0001000000 */
[----:B------:R-:W3:Y:S01]  /*151e0*/  MUFU.TANH R44, R44 ;  /* 0x0000002c002c7308 */ /* 0x000ee20000002400 */
[----:B------:R-:W-:Y:S02]  /*151f0*/  ISETP.GT.AND P2, PT, R8, 0x20, PT ;  /* 0x000000200800780c */ /* 0x000fe40003f44270 */
[----:B------:R-:W-:Y:S02]  /*15200*/  FSEL R53, R53, -INF , P4 ;  /* 0xff80000035357808 */ /* 0x000fe40002000000 */
[----:B------:R-:W-:-:S03]  /*15210*/  FMNMX.FTZ R12, R63, R12, !PT ;  /* 0x0000000c3f0c7209 */ /* 0x000fc60007810000 */
[----:B------:R-:W4:Y:S01]  /*15220*/  MUFU.TANH R45, R45 ;  /* 0x0000002d002d7308 */ /* 0x000f220000002400 */
[----:B------:R-:W-:Y:S02]  /*15230*/  FSEL R11, R11, -INF , P3 ;  /* 0xff8000000b0b7808 */ /* 0x000fe40001800000 */
[----:B------:R-:W-:Y:S02]  /*15240*/  ISETP.GT.AND P3, PT, R8, 0x21, PT ;  /* 0x000000210800780c */ /* 0x000fe40003f64270 */
[----:B-1----:R-:W-:-:S03]  /*15250*/  FSEL R65, R40, -INF , P2 ;  /* 0xff80000028417808 */ /* 0x002fc60001000000 */
[----:B------:R-:W-:Y:S01]  /*15260*/  MUFU.TANH R43, R43 ;  /* 0x0000002b002b7308 */ /* 0x000fe20000002400 */
[----:B------:R-:W-:Y:S02]  /*15270*/  FMNMX.FTZ R12, R53, R12, !PT ;  /* 0x0000000c350c7209 */ /* 0x000fe40007810000 */
[----:B------:R-:W-:-:S05]  /*15280*/  FSEL R13, R13, -INF , P6 ;  /* 0xff8000000d0d7808 */ /* 0x000fca0003000000 */
[----:B------:R-:W1:Y:S01]  /*15290*/  MUFU.TANH R32, R32 ;  /* 0x0000002000207308 */ /* 0x000e620000002400 */
[----:B------:R-:W-:Y:S02]  /*152a0*/  ISETP.GT.AND P6, PT, R8, 0x28, PT ;  /* 0x000000280800780c */ /* 0x000fe40003fc4270 */
[----:B0-----:R-:W-:Y:S02]  /*152b0*/  FSEL R67, R41, -INF , P3 ;  /* 0xff80000029437808 */ /* 0x001fe40001800000 */
[----:B------:R-:W-:-:S03]  /*152c0*/  FMNMX.FTZ R12, R65, R12, !PT ;  /* 0x0000000c410c7209 */ /* 0x000fc60007810000 */
[----:B------:R-:W0:Y:S01]  /*152d0*/  MUFU.TANH R42, R42 ;  /* 0x0000002a002a7308 */ /* 0x000e220000002400 */
[----:B--2---:R-:W-:Y:S01]  /*152e0*/  FSEL R15, R15, -INF , P5 ;  /* 0xff8000000f0f7808 */ /* 0x004fe20002800000 */
[----:B------:R-:W-:-:S06]  /*152f0*/  WARPGROUP.DEPBAR.LE gsb0, 0x0 ;  /* 0x00008000000079c5 */ /* 0x000fcc0000010000 */
[----:B------:R0:W2:Y:S01]  /*15300*/  MUFU.TANH R2, R33 ;  /* 0x0000002100027308 */ /* 0x0000a20000002400 */
[----:B------:R-:W-:Y:S01]  /*15310*/  ISETP.GT.AND P5, PT, R8, 0x29, PT ;  /* 0x000000290800780c */ /* 0x000fe20003fa4270 */
[----:B------:R-:W-:Y:S01]  /*15320*/  FMUL.FTZ R24, R24, UR8 ;  /* 0x0000000818187c20 */ /* 0x000fe20008410000 */
[----:B---3--:R-:W-:Y:S02]  /*15330*/  FSEL R69, R44, -INF , P6 ;  /* 0xff8000002c457808 */ /* 0x008fe40003000000 */
[----:B------:R-:W-:-:S03]  /*15340*/  FMNMX.FTZ R12, R67, R12, !PT ;  /* 0x0000000c430c7209 */ /* 0x000fc60007810000 */
[----:B------:R-:W3:Y:S01]  /*15350*/  MUFU.TANH R46, R46 ;  /* 0x0000002e002e7308 */ /* 0x000ee20000002400 */
[----:B------:R-:W-:-:S07]  /*15360*/  FSEL R21, R21, -INF , P4 ;  /* 0xff80000015157808 */ /* 0x000fce0002000000 */
[----:B------:R-:W3:Y:S01]  /*15370*/  MUFU.TANH R47, R47 ;  /* 0x0000002f002f7308 */ /* 0x000ee20000002400 */
[----:B------:R-:W-:Y:S01]  /*15380*/  ISETP.GT.AND P4, PT, R8, 0x30, PT ;  /* 0x000000300800780c */ /* 0x000fe20003f84270 */
[----:B------:R-:W-:Y:S01]  /*15390*/  FMUL.FTZ R5, R25, UR8 ;  /* 0x0000000819057c20 */ /* 0x000fe20008410000 */
[----:B----4-:R-:W-:-:S05]  /*153a0*/  FSEL R45, R45, -INF , P5 ;  /* 0xff8000002d2d7808 */ /* 0x010fca0002800000 */
[----:B------:R-:W4:Y:S01]  /*153b0*/  MUFU.TANH R36, R36 ;  /* 0x0000002400247308 */ /* 0x000f220000002400 */
[----:B------:R-:W-:Y:S01]  /*153c0*/  FMNMX.FTZ R12, R69, R12, !PT ;  /* 0x0000000c450c7209 */ /* 0x000fe20007810000 */
[----:B------:R-:W-:Y:S01]  /*153d0*/  FMUL.FTZ R28, R28, UR8 ;  /* 0x000000081c1c7c20 */ /* 0x000fe20008410000 */
[----:B-1----:R-:W-:-:S05]  /*153e0*/  FSEL R71, R32, -INF , P4 ;  /* 0xff80000020477808 */ /* 0x002fca0002000000 */
[----:B------:R-:W1:Y:S01]  /*153f0*/  MUFU.TANH R37, R37 ;  /* 0x0000002500257308 */ /* 0x000e620000002400 */
[----:B------:R-:W-:Y:S02]  /*15400*/  FMNMX.FTZ R12, R45, R12, !PT ;  /* 0x0000000c2d0c7209 */ /* 0x000fe40007810000 */
[----:B0-----:R-:W-:-:S05]  /*15410*/  FSEL R33, R42, -INF , P2 ;  /* 0xff8000002a217808 */ /* 0x001fca0001000000 */
[----:B------:R-:W0:Y:S01]  /*15420*/  MUFU.TANH R34, R34 ;  /* 0x0000002200227308 */ /* 0x000e220000002400 */
[----:B------:R-:W-:-:S07]  /*15430*/  ISETP.GT.AND P2, PT, R8, 0x38, PT ;  /* 0x000000380800780c */ /* 0x000fce0003f44270 */
[----:B------:R2:W-:Y:S01]  /*15440*/  MUFU.TANH R4, R35 ;  /* 0x0000002300047308 */ /* 0x0005e20000002400 */
[----:B------:R-:W-:-:S07]  /*15450*/  FMNMX.FTZ R12, R71, R12, !PT ;  /* 0x0000000c470c7209 */ /* 0x000fce0007810000 */
[----:B------:R-:W0:Y:S01]  /*15460*/  MUFU.TANH R24, R24 ;  /* 0x0000001800187308 */ /* 0x000e220000002400 */
[----:B--2---:R-:W-:Y:S02]  /*15470*/  FSEL R35, R43, -INF , P3 ;  /* 0xff8000002b237808 */ /* 0x004fe40001800000 */
[----:B------:R-:W-:-:S04]  /*15480*/  ISETP.GT.AND P3, PT, R8, 0x31, PT ;  /* 0x000000310800780c */ /* 0x000fc80003f64270 */
[----:B------:R-:W-:Y:S01]  /*15490*/  FSEL R73, R2, -INF , P3 ;  /* 0xff80000002497808 */ /* 0x000fe20001800000 */
[----:B------:R-:W2:Y:S01]  /*154a0*/  MUFU.TANH R5, R5 ;  /* 0x0000000500057308 */ /* 0x000ea20000002400 */
[----:B------:R-:W-:Y:S01]  /*154b0*/  FMUL.FTZ R2, R29, UR8 ;  /* 0x000000081d027c20 */ /* 0x000fe20008410000 */
[----:B---3--:R-:W-:Y:S02]  /*154c0*/  FSEL R25, R46, -INF , P6 ;  /* 0xff8000002e197808 */ /* 0x008fe40003000000 */
[----:B------:R-:W-:Y:S02]  /*154d0*/  FSEL R29, R47, -INF , P5 ;  /* 0xff8000002f1d7808 */ /* 0x000fe40002800000 */
[----:B------:R-:W-:Y:S02]  /*154e0*/  ISETP.GT.AND P6, PT, R8, 0x39, PT ;  /* 0x000000390800780c */ /* 0x000fe40003fc4270 */
[----:B------:R-:W3:Y:S01]  /*154f0*/  MUFU.TANH R38, R38 ;  /* 0x0000002600267308 */ /* 0x000ee20000002400 */
[----:B----4-:R-:W-:-:S02]  /*15500*/  FSEL R47, R36, -INF , P2 ;  /* 0xff800000242f7808 */ /* 0x010fc40001000000 */
[----:B------:R-:W-:-:S05]  /*15510*/  FMNMX.FTZ R12, R73, R12, !PT ;  /* 0x0000000c490c7209 */ /* 0x000fca0007810000 */
[----:B------:R-:W4:Y:S01]  /*15520*/  MUFU.TANH R28, R28 ;  /* 0x0000001c001c7308 */ /* 0x000f220000002400 */
[----:B------:R-:W-:Y:S02]  /*15530*/  ISETP.GT.AND P5, PT, R8, 0x40, PT ;  /* 0x000000400800780c */ /* 0x000fe40003fa4270 */
[----:B-1----:R-:W-:Y:S02]  /*15540*/  FSEL R75, R37, -INF , P6 ;  /* 0xff800000254b7808 */ /* 0x002fe40003000000 */
[----:B------:R-:W-:-:S03]  /*15550*/  FMNMX.FTZ R12, R47, R12, !PT ;  /* 0x0000000c2f0c7209 */ /* 0x000fc60007810000 */
[----:B------:R-:W1:Y:S01]  /*15560*/  MUFU.TANH R2, R2 ;  /* 0x0000000200027308 */ /* 0x000e620000002400 */
[----:B0-----:R-:W-:Y:S02]  /*15570*/  FSEL R37, R34, -INF , P4 ;  /* 0xff80000022257808 */ /* 0x001fe40002000000 */
[----:B------:R-:W-:Y:S02]  /*15580*/  ISETP.GT.AND P4, PT, R8, 0x41, PT ;  /* 0x000000410800780c */ /* 0x000fe40003f84270 */
[----:B------:R-:W-:Y:S02]  /*15590*/  FSEL R77, R24, -INF , P5 ;  /* 0xff800000184d7808 */ /* 0x000fe40002800000 */
[----:B------:R-:W-:Y:S02]  /*155a0*/  FMNMX.FTZ R12, R75, R12, !PT ;  /* 0x0000000c4b0c7209 */ /* 0x000fe40007810000 */
[----:B------:R-:W-:Y:S02]  /*155b0*/  FSEL R41, R4, -INF , P3 ;  /* 0xff80000004297808 */ /* 0x000fe40001800000 */
[----:B------:R-:W-:-:S02]  /*155c0*/  ISETP.GT.AND P3, PT, R8, 0x48, PT ;  /* 0x000000480800780c */ /* 0x000fc40003f64270 */
[----:B--2---:R-:W-:Y:S02]  /*155d0*/  FSEL R79, R5, -INF , P4 ;  /* 0xff800000054f7808 */ /* 0x004fe40002000000 */
[----:B------:R-:W-:Y:S02]  /*155e0*/  FMNMX.FTZ R12, R77, R12, !PT ;  /* 0x0000000c4d0c7209 */ /* 0x000fe40007810000 */
[----:B---3--:R-:W-:Y:S02]  /*155f0*/  FSEL R43, R38, -INF , P2 ;  /* 0xff800000262b7808 */ /* 0x008fe40001000000 */
[----:B------:R-:W-:Y:S02]  /*15600*/  ISETP.GT.AND P2, PT, R8, 0x49, PT ;  /* 0x000000490800780c */ /* 0x000fe40003f44270 */
[----:B----4-:R-:W-:Y:S02]  /*15610*/  FSEL R81, R28, -INF , P3 ;  /* 0xff8000001c517808 */ /* 0x010fe40001800000 */
[----:B------:R-:W-:-:S02]  /*15620*/  FMNMX.FTZ R12, R79, R12, !PT ;  /* 0x0000000c4f0c7209 */ /* 0x000fc40007810000 */
[----:B-1----:R-:W-:Y:S02]  /*15630*/  FSEL R83, R2, -INF , P2 ;  /* 0xff80000002537808 */ /* 0x002fe40001000000 */
[----:B------:R-:W-:-:S04]  /*15640*/  FMNMX.FTZ R12, R81, R12, !PT ;  /* 0x0000000c510c7209 */ /* 0x000fc80007810000 */
[----:B------:R-:W-:-:S05]  /*15650*/  FMNMX.FTZ R12, R83, R12, !PT ;  /* 0x0000000c530c7209 */ /* 0x000fca0007810000 */
[----:B------:R-:W0:Y:S02]  /*15660*/  SHFL.BFLY PT, R5, R12, 0x2, 0x1f ;  /* 0x0c401f000c057f89 */ /* 0x000e2400000e0000 */
[----:B0-----:R-:W-:-:S05]  /*15670*/  FMNMX.FTZ R4, R12, R5, !PT ;  /* 0x000000050c047209 */ /* 0x001fca0007810000 */
[----:B------:R-:W0:Y:S01]  /*15680*/  SHFL.BFLY PT, R5, R4, 0x1, 0x1f ;  /* 0x0c201f0004057f89 */ /* 0x000e2200000e0000 */
[----:B------:R-:W-:Y:S02]  /*15690*/  MOV R2, UR4 ;  /* 0x0000000400027c02 */ /* 0x000fe40008000f00 */
[----:B0-----:R-:W-:-:S04]  /*156a0*/  FMNMX.FTZ R5, R4, R5, !PT ;  /* 0x0000000504057209 */ /* 0x001fc80007810000 */
[C---:B------:R-:W-:Y:S01]  /*156b0*/  FSETP.NEU.FTZ.AND P0, PT, R5.reuse, -INF , PT ;  /* 0xff8000000500780b */ /* 0x040fe20003f1d000 */
[----:B------:R-:W-:-:S05]  /*156c0*/  FMUL.FTZ R8, R5, R2 ;  /* 0x0000000205087220 */ /* 0x000fca0000410000 */
[----:B------:R-:W-:Y:S02]  /*156d0*/  FSEL R14, R8, RZ, P0 ;  /* 0x000000ff080e7208 */ /* 0x000fe40000000000 */
[----:B------:R-:W-:-:S04]  /*156e0*/  FMNMX.FTZ R8, R3, R6, !PT ;  /* 0x0000000603087209 */ /* 0x000fc80007810000 */
[----:B------:R-:W-:-:S04]  /*156f0*/  FMNMX.FTZ R8, R7, R8, !PT ;  /* 0x0000000807087209 */ /* 0x000fc80007810000 */
[----:B------:R-:W-:-:S04]  /*15700*/  FMNMX.FTZ R8, R9, R8, !PT ;  /* 0x0000000809087209 */ /* 0x000fc80007810000 */
[----:B------:R-:W-:Y:S02]  /*15710*/  FMNMX.FTZ R8, R11, R8, !PT ;  /* 0x000000080b087209 */ /* 0x000fe40007810000 */
[----:B------:R-:W-:Y:S02]  /*15720*/  ISETP.NE.AND P0, PT, R10, RZ, PT ;  /* 0x000000ff0a00720c */ /* 0x000fe40003f05270 */
[----:B------:R-:W-:-:S04]  /*15730*/  FMNMX.FTZ R10, R13, R8, !PT ;  /* 0x000000080d0a7209 */ /* 0x000fc80007810000 */
[----:B------:R-:W-:-:S04]  /*15740*/  FMNMX.FTZ R10, R15, R10, !PT ;  /* 0x0000000a0f0a7209 */ /* 0x000fc80007810000 */
[----:B------:R-:W-:Y:S01]  /*15750*/  FMNMX.FTZ R10, R21, R10, !PT ;  /* 0x0000000a150a7209 */ /* 0x000fe20007810000 */
[----:B------:R-:W-:-:S03]  /*15760*/  FMUL.FTZ R39, R39, UR8 ;  /* 0x0000000827277c20 */ /* 0x000fc60008410000 */
[----:B------:R-:W-:Y:S01]  /*15770*/  FMNMX.FTZ R10, R33, R10, !PT ;  /* 0x0000000a210a7209 */ /* 0x000fe20007810000 */
[----:B------:R-:W-:-:S03]  /*15780*/  FMUL.FTZ R26, R26, UR8 ;  /* 0x000000081a1a7c20 */ /* 0x000fc60008410000 */
[----:B------:R-:W-:Y:S01]  /*15790*/  FMNMX.FTZ R10, R35, R10, !PT ;  /* 0x0000000a230a7209 */ /* 0x000fe20007810000 */
[----:B------:R-:W0:Y:S03]  /*157a0*/  MUFU.TANH R39, R39 ;  /* 0x0000002700277308 */ /* 0x000e260000002400 */
[----:B------:R-:W-:Y:S01]  /*157b0*/  FMNMX.FTZ R10, R25, R10, !PT ;  /* 0x0000000a190a7209 */ /* 0x000fe20007810000 */
[----:B------:R-:W-:Y:S01]  /*157c0*/  FMUL.FTZ R27, R27, UR8 ;  /* 0x000000081b1b7c20 */ /* 0x000fe20008410000 */
[----:B------:R-:W-:Y:S02]  /*157d0*/  FMUL.FTZ R30, R30, UR8 ;  /* 0x000000081e1e7c20 */ /* 0x000fe40008410000 */
[----:B------:R-:W-:Y:S01]  /*157e0*/  FMNMX.FTZ R10, R29, R10, !PT ;  /* 0x0000000a1d0a7209 */ /* 0x000fe20007810000 */
[----:B------:R-:W1:Y:S03]  /*157f0*/  MUFU.TANH R26, R26 ;  /* 0x0000001a001a7308 */ /* 0x000e660000002400 */
[----:B------:R-:W-:Y:S01]  /*15800*/  FMNMX.FTZ R10, R37, R10, !PT ;  /* 0x0000000a250a7209 */ /* 0x000fe20007810000 */
[----:B------:R-:W-:-:S04]  /*15810*/  FMUL.FTZ R31, R31, UR8 ;  /* 0x000000081f1f7c20 */ /* 0x000fc80008410000 */
[----:B------:R-:W2:Y:S01]  /*15820*/  MUFU.TANH R4, R27 ;  /* 0x0000001b00047308 */ /* 0x000ea20000002400 */
[----:B------:R-:W-:Y:S02]  /*15830*/  FMNMX.FTZ R10, R41, R10, !PT ;  /* 0x0000000a290a7209 */ /* 0x000fe40007810000 */
[----:B0-----:R-:W-:-:S05]  /*15840*/  FSEL R39, R39, -INF , P6 ;  /* 0xff80000027277808 */ /* 0x001fca0003000000 */
[----:B------:R-:W0:Y:S01]  /*15850*/  MUFU.TANH R30, R30 ;  /* 0x0000001e001e7308 */ /* 0x000e220000002400 */
[----:B------:R-:W-:Y:S01]  /*15860*/  FMNMX.FTZ R10, R43, R10, !PT ;  /* 0x0000000a2b0a7209 */ /* 0x000fe20007810000 */
[----:B------:R-:W-:Y:S01]  /*15870*/  FFMA.FTZ R208, R51, R2, -R14 ;  /* 0x0000000233d07223 */ /* 0x000fe2000001080e */
[----:B-1----:R-:W-:-:S05]  /*15880*/  FSEL R51, R26, -INF , P5 ;  /* 0xff8000001a337808 */ /* 0x002fca0002800000 */
[----:B------:R-:W1:Y:S01]  /*15890*/  MUFU.TANH R8, R31 ;  /* 0x0000001f00087308 */ /* 0x000e620000002400 */
[----:B------:R-:W-:Y:S01]  /*158a0*/  FMNMX.FTZ R10, R39, R10, !PT ;  /* 0x0000000a270a7209 */ /* 0x000fe20007810000 */
[--C-:B------:R-:W-:Y:S01]  /*158b0*/  FFMA.FTZ R210, R55, R2, -R14.reuse ;  /* 0x0000000237d27223 */ /* 0x100fe2000001080e */
[----:B--2---:R-:W-:Y:S02]  /*158c0*/  FSEL R55, R4, -INF , P4 ;  /* 0xff80000004377808 */ /* 0x004fe40002000000 */
[----:B------:R-:W-:Y:S01]  /*158d0*/  FMNMX.FTZ R10, R51, R10, !PT ;  /* 0x0000000a330a7209 */ /* 0x000fe20007810000 */
[--C-:B------:R-:W-:Y:S01]  /*158e0*/  FFMA.FTZ R27, R57, R2, -R14.reuse ;  /* 0x00000002391b7223 */ /* 0x100fe2000001080e */
[----:B0-----:R-:W-:Y:S02]  /*158f0*/  FSEL R57, R30, -INF , P3 ;  /* 0xff8000001e397808 */ /* 0x001fe40001800000 */
[----:B------:R-:W-:Y:S01]  /*15900*/  FMNMX.FTZ R10, R55, R10, !PT ;  /* 0x0000000a370a7209 */ /* 0x000fe20007810000 */
[----:B------:R-:W-:-:S03]  /*15910*/  FFMA.FTZ R4, R49, R2, -R14 ;  /* 0x0000000231047223 */ /* 0x000fc6000001080e */
[----:B------:R-:W-:Y:S02]  /*15920*/  FMNMX.FTZ R10, R57, R10, !PT ;  /* 0x0000000a390a7209 */ /* 0x000fe40007810000 */
[----:B-1----:R-:W-:-:S04]  /*15930*/  FSEL R49, R8, -INF , P2 ;  /* 0xff80000008317808 */ /* 0x002fc80001000000 */
[----:B------:R-:W-:Y:S01]  /*15940*/  FMNMX.FTZ R10, R49, R10, !PT ;  /* 0x0000000a310a7209 */ /* 0x000fe20007810000 */
[----:B------:R-:W-:-:S04]  /*15950*/  FFMA.FTZ R8, R53, R2, -R14 ;  /* 0x0000000235087223 */ /* 0x000fc8000001080e */
[----:B------:R-:W0:Y:S01]  /*15960*/  SHFL.BFLY PT, R53, R10, 0x2, 0x1f ;  /* 0x0c401f000a357f89 */ /* 0x000e2200000e0000 */
[----:B------:R1:W-:Y:S01]  /*15970*/  MUFU.EX2 R204, R4 ;  /* 0x0000000400cc7308 */ /* 0x0003e20000000800 */
[----:B0-----:R-:W-:-:S05]  /*15980*/  FMNMX.FTZ R53, R10, R53, !PT ;  /* 0x000000350a357209 */ /* 0x001fca0007810000 */
[----:B-1----:R-:W0:Y:S02]  /*15990*/  SHFL.BFLY PT, R4, R53, 0x1, 0x1f ;  /* 0x0c201f0035047f89 */ /* 0x002e2400000e0000 */
[----:B------:R-:W-:Y:S01]  /*159a0*/  MUFU.EX2 R208, R208 ;  /* 0x000000d000d07308 */ /* 0x000fe20000000800 */
[-CC-:B------:R-:W-:Y:S01]  /*159b0*/  FFMA.FTZ R31, R61, R2.reuse, -R14.reuse ;  /* 0x000000023d1f7223 */ /* 0x180fe2000001080e */
[----:B------:R-:W-:-:S06]  /*159c0*/  FFMA.FTZ R59, R59, R2, -R14 ;  /* 0x000000023b3b7223 */ /* 0x000fcc000001080e */
[----:B------:R-:W1:Y:S01]  /*159d0*/  MUFU.EX2 R27, R27 ;  /* 0x0000001b001b7308 */ /* 0x000e620000000800 */
[----:B0-----:R-:W-:-:S04]  /*159e0*/  FMNMX.FTZ R4, R53, R4, !PT ;  /* 0x0000000435047209 */ /* 0x001fc80007810000 */
[C---:B------:R-:W-:Y:S01]  /*159f0*/  FSETP.NEU.FTZ.AND P2, PT, R4.reuse, -INF , PT ;  /* 0xff8000000400780b */ /* 0x040fe20003f5d000 */
[----:B------:R-:W-:Y:S02]  /*15a00*/  FMUL.FTZ R10, R4, R2 ;  /* 0x00000002040a7220 */ /* 0x000fe40000410000 */
[----:B------:R-:W0:Y:S03]  /*15a10*/  MUFU.EX2 R210, R210 ;  /* 0x000000d200d27308 */ /* 0x000e260000000800 */
[----:B------:R-:W-:-:S05]  /*15a20*/  FSEL R10, R10, RZ, P2 ;  /* 0x000000ff0a0a7208 */ /* 0x000fca0001000000 */
[----:B------:R-:W2:Y:S01]  /*15a30*/  MUFU.EX2 R31, R31 ;  /* 0x0000001f001f7308 */ /* 0x000ea20000000800 */
[-CC-:B------:R-:W-:Y:S01]  /*15a40*/  FFMA.FTZ R3, R3, R2.reuse, -R10.reuse ;  /* 0x0000000203037223 */ /* 0x180fe2000001080a */
[-CC-:B------:R-:W-:Y:S01]  /*15a50*/  FFMA.FTZ R6, R6, R2.reuse, -R10.reuse ;  /* 0x0000000206067223 */ /* 0x180fe2000001080a */
[-CC-:B------:R-:W-:Y:S01]  /*15a60*/  FFMA.FTZ R7, R7, R2.reuse, -R10.reuse ;  /* 0x0000000207077223 */ /* 0x180fe2000001080a */
[-C--:B------:R-:W-:Y:S01]  /*15a70*/  FFMA.FTZ R9, R9, R2.reuse, -R10 ;  /* 0x0000000209097223 */ /* 0x080fe2000001080a */
[----:B------:R-:W-:-:S03]  /*15a80*/  FFMA.FTZ R63, R63, R2, -R14 ;  /* 0x000000023f3f7223 */ /* 0x000fc6000001080e */
[----:B------:R-:W3:Y:S01]  /*15a90*/  MUFU.EX2 R59, R59 ;  /* 0x0000003b003b7308 */ /* 0x000ee20000000800 */
[----:B------:R-:W-:-:S07]  /*15aa0*/  FFMA.FTZ R11, R11, R2, -R10 ;  /* 0x000000020b0b7223 */ /* 0x000fce000001080a */
[----:B------:R-:W-:Y:S08]  /*15ab0*/  MUFU.EX2 R3, R3 ;  /* 0x0000000300037308 */ /* 0x000ff00000000800 */
[----:B------:R-:W4:Y:S01]  /*15ac0*/  MUFU.EX2 R6, R6 ;  /* 0x0000000600067308 */ /* 0x000f220000000800 */
[----:B------:R-:W-:-:S07]  /*15ad0*/  FFMA.FTZ R65, R65, R2, -R14 ;  /* 0x0000000241417223 */ /* 0x000fce000001080e */
[----:B------:R1:W-:Y:S08]  /*15ae0*/  MUFU.EX2 R12, R9 ;  /* 0x00000009000c7308 */ /* 0x0003f00000000800 */
[----:B------:R-:W4:Y:S01]  /*15af0*/  MUFU.EX2 R7, R7 ;  /* 0x0000000700077308 */ /* 0x000f220000000800 */
[----:B-1----:R-:W-:-:S04]  /*15b00*/  FADD.FTZ R9, R208, R27 ;  /* 0x0000001bd0097221 */ /* 0x002fc80000010000 */
[----:B0-----:R-:W-:-:S03]  /*15b10*/  FADD.FTZ R30, R210, R9 ;  /* 0x00000009d21e7221 */ /* 0x001fc60000010000 */
[----:B------:R-:W0:Y:S01]  /*15b20*/  MUFU.EX2 R63, R63 ;  /* 0x0000003f003f7308 */ /* 0x000e220000000800 */
[-C--:B------:R-:W-:Y:S01]  /*15b30*/  FFMA.FTZ R13, R13, R2.reuse, -R10 ;  /* 0x000000020d0d7223 */ /* 0x080fe2000001080a */
[----:B--2---:R-:W-:Y:S01]  /*15b40*/  FADD.FTZ R30, R31, R30 ;  /* 0x0000001e1f1e7221 */ /* 0x004fe20000010000 */
[----:B------:R-:W-:-:S05]  /*15b50*/  FFMA.FTZ R67, R67, R2, -R14 ;  /* 0x0000000243437223 */ /* 0x000fca000001080e */
[----:B------:R-:W1:Y:S01]  /*15b60*/  MUFU.EX2 R8, R8 ;  /* 0x0000000800087308 */ /* 0x000e620000000800 */
[-C--:B------:R-:W-:Y:S01]  /*15b70*/  FFMA.FTZ R15, R15, R2.reuse, -R10 ;  /* 0x000000020f0f7223 */ /* 0x080fe2000001080a */
[----:B---3--:R-:W-:Y:S01]  /*15b80*/  FADD.FTZ R9, R59, R30 ;  /* 0x0000001e3b097221 */ /* 0x008fe20000010000 */
[----:B------:R-:W-:-:S05]  /*15b90*/  FFMA.FTZ R69, R69, R2, -R14 ;  /* 0x0000000245457223 */ /* 0x000fca000001080e */
[----:B------:R-:W2:Y:S01]  /*15ba0*/  MUFU.EX2 R11, R11 ;  /* 0x0000000b000b7308 */ /* 0x000ea20000000800 */
[----:B----4-:R-:W-:Y:S01]  /*15bb0*/  FADD.FTZ R30, R3, R6 ;  /* 0x00000006031e7221 */ /* 0x010fe20000010000 */
[----:B------:R-:W-:Y:S01]  /*15bc0*/  FFMA.FTZ R21, R21, R2, -R10 ;  /* 0x0000000215157223 */ /* 0x000fe2000001080a */
[----:B------:R-:W-:-:S05]  /*15bd0*/  FADD.FTZ R32, R204, R9 ;  /* 0x00000009cc207221 */ /* 0x000fca0000010000 */
[----:B------:R-:W3:Y:S01]  /*15be0*/  MUFU.EX2 R65, R65 ;  /* 0x0000004100417308 */ /* 0x000ee20000000800 */
[----:B------:R-:W-:Y:S01]  /*15bf0*/  FADD.FTZ R9, R7, R30 ;  /* 0x0000001e07097221 */ /* 0x000fe20000010000 */
[----:B------:R-:W-:-:S06]  /*15c00*/  FFMA.FTZ R33, R33, R2, -R10 ;  /* 0x0000000221217223 */ /* 0x000fcc000001080a */
[----:B------:R0:W4:Y:S01]  /*15c10*/  MUFU.EX2 R20, R13 ;  /* 0x0000000d00147308 */ /* 0x0001220000000800 */
[-CC-:B------:R-:W-:Y:S01]  /*15c20*/  FFMA.FTZ R45, R45, R2.reuse, -R14.reuse ;  /* 0x000000022d2d7223 */ /* 0x180fe2000001080e */
[----:B------:R-:W-:-:S06]  /*15c30*/  FFMA.FTZ R71, R71, R2, -R14 ;  /* 0x0000000247477223 */ /* 0x000fcc000001080e */
[----:B------:R-:W4:Y:S01]  /*15c40*/  MUFU.EX2 R200, R67 ;  /* 0x0000004300c87308 */ /* 0x000f220000000800 */
[----:B0-----:R-:W-:Y:S01]  /*15c50*/  FADD.FTZ R13, R63, R32 ;  /* 0x000000203f0d7221 */ /* 0x001fe20000010000 */
[----:B------:R-:W-:-:S06]  /*15c60*/  FADD.FTZ R32, R12, R9 ;  /* 0x000000090c207221 */ /* 0x000fcc0000010000 */
[----:B------:R-:W0:Y:S01]  /*15c70*/  MUFU.EX2 R207, R15 ;  /* 0x0000000f00cf7308 */ /* 0x000e220000000800 */
[----:B------:R-:W-:Y:S01]  /*15c80*/  FFMA.FTZ R35, R35, R2, -R10 ;  /* 0x0000000223237223 */ /* 0x000fe2000001080a */
[----:B-1----:R-:W-:-:S06]  /*15c90*/  FADD.FTZ R34, R8, R13 ;  /* 0x0000000d08227221 */ /* 0x002fcc0000010000 */
[----:B------:R-:W1:Y:S01]  /*15ca0*/  MUFU.EX2 R69, R69 ;  /* 0x0000004500457308 */ /* 0x000e620000000800 */
[----:B--2---:R-:W-:Y:S01]  /*15cb0*/  FADD.FTZ R9, R11, R32 ;  /* 0x000000200b097221 */ /* 0x004fe20000010000 */
[----:B------:R-:W-:-:S06]  /*15cc0*/  FFMA.FTZ R25, R25, R2, -R10 ;  /* 0x0000000219197223 */ /* 0x000fcc000001080a */
[----:B------:R-:W2:Y:S01]  /*15cd0*/  MUFU.EX2 R24, R21 ;  /* 0x0000001500187308 */ /* 0x000ea20000000800 */
[----:B------:R-:W-:Y:S01]  /*15ce0*/  FFMA.FTZ R73, R73, R2, -R14 ;  /* 0x0000000249497223 */ /* 0x000fe2000001080e */
[----:B---3--:R-:W-:-:S06]  /*15cf0*/  FADD.FTZ R13, R65, R34 ;  /* 0x00000022410d7221 */ /* 0x008fcc0000010000 */
[----:B------:R-:W3:Y:S01]  /*15d00*/  MUFU.EX2 R202, R45 ;  /* 0x0000002d00ca7308 */ /* 0x000ee20000000800 */
[----:B------:R-:W-:Y:S01]  /*15d10*/  FFMA.FTZ R47, R47, R2, -R14 ;  /* 0x000000022f2f7223 */ /* 0x000fe2000001080e */
[----:B----4-:R-:W-:-:S06]  /*15d20*/  FADD.FTZ R32, R20, R9 ;  /* 0x0000000914207221 */ /* 0x010fcc0000010000 */
[----:B------:R-:W4:Y:S01]  /*15d30*/  MUFU.EX2 R33, R33 ;  /* 0x0000002100217308 */ /* 0x000f220000000800 */
[----:B------:R-:W-:Y:S01]  /*15d40*/  FFMA.FTZ R29, R29, R2, -R10 ;  /* 0x000000021d1d7223 */ /* 0x000fe2000001080a */
[----:B------:R-:W-:-:S06]  /*15d50*/  FADD.FTZ R34, R200, R13 ;  /* 0x0000000dc8227221 */ /* 0x000fcc0000010000 */
[----:B------:R-:W4:Y:S01]  /*15d60*/  MUFU.EX2 R71, R71 ;  /* 0x0000004700477308 */ /* 0x000f220000000800 */
[----:B0-----:R-:W-:Y:S01]  /*15d70*/  FADD.FTZ R9, R207, R32 ;  /* 0x00000020cf097221 */ /* 0x001fe20000010000 */
[----:B------:R-:W-:-:S06]  /*15d80*/  FFMA.FTZ R37, R37, R2, -R10 ;  /* 0x0000000225257223 */ /* 0x000fcc000001080a */
[----:B------:R-:W0:Y:S01]  /*15d90*/  MUFU.EX2 R26, R35 ;  /* 0x00000023001a7308 */ /* 0x000e220000000800 */
[----:B------:R-:W-:Y:S01]  /*15da0*/  FFMA.FTZ R75, R75, R2, -R14 ;  /* 0x000000024b4b7223 */ /* 0x000fe2000001080e */
[----:B-1----:R-:W-:-:S06]  /*15db0*/  FADD.FTZ R13, R69, R34 ;  /* 0x00000022450d7221 */ /* 0x002fcc0000010000 */
[----:B------:R-:W1:Y:S01]  /*15dc0*/  MUFU.EX2 R196, R73 ;  /* 0x0000004900c47308 */ /* 0x000e620000000800 */
[----:B------:R-:W-:Y:S01]  /*15dd0*/  FFMA.FTZ R77, R77, R2, -R14 ;  /* 0x000000024d4d7223 */ /* 0x000fe2000001080e */
[----:B--2---:R-:W-:-:S06]  /*15de0*/  FADD.FTZ R32, R24, R9 ;  /* 0x0000000918207221 */ /* 0x004fcc0000010000 */
[----:B------:R-:W2:Y:S01]  /*15df0*/  MUFU.EX2 R25, R25 ;  /* 0x0000001900197308 */ /* 0x000ea20000000800 */
[----:B------:R-:W-:Y:S01]  /*15e00*/  FFMA.FTZ R41, R41, R2, -R10 ;  /* 0x0000000229297223 */ /* 0x000fe2000001080a */
[----:B---3--:R-:W-:-:S06]  /*15e10*/  FADD.FTZ R34, R202, R13 ;  /* 0x0000000dca227221 */ /* 0x008fcc0000010000 */
[----:B------:R-:W3:Y:S01]  /*15e20*/  MUFU.EX2 R47, R47 ;  /* 0x0000002f002f7308 */ /* 0x000ee20000000800 */
[----:B----4-:R-:W-:Y:S01]  /*15e30*/  FADD.FTZ R9, R33, R32 ;  /* 0x0000002021097221 */ /* 0x010fe20000010000 */
[----:B------:R-:W-:-:S06]  /*15e40*/  FFMA.FTZ R43, R43, R2, -R10 ;  /* 0x000000022b2b7223 */ /* 0x000fcc000001080a */
[----:B------:R-:W4:Y:S01]  /*15e50*/  MUFU.EX2 R28, R29 ;  /* 0x0000001d001c7308 */ /* 0x000f220000000800 */
[----:B------:R-:W-:Y:S01]  /*15e60*/  FFMA.FTZ R79, R79, R2, -R14 ;  /* 0x000000024f4f7223 */ /* 0x000fe2000001080e */
[----:B------:R-:W-:-:S06]  /*15e70*/  FADD.FTZ R13, R71, R34 ;  /* 0x00000022470d7221 */ /* 0x000fcc0000010000 */
[----:B------:R-:W4:Y:S01]  /*15e80*/  MUFU.EX2 R198, R75 ;  /* 0x0000004b00c67308 */ /* 0x000f220000000800 */
[----:B------:R-:W-:Y:S01]  /*15e90*/  FFMA.FTZ R81, R81, R2, -R14 ;  /* 0x0000000251517223 */ /* 0x000fe2000001080e */
[----:B0-----:R-:W-:-:S06]  /*15ea0*/  FADD.FTZ R32, R26, R9 ;  /* 0x000000091a207221 */ /* 0x001fcc0000010000 */
[----:B------:R-:W0:Y:S01]  /*15eb0*/  MUFU.EX2 R37, R37 ;  /* 0x0000002500257308 */ /* 0x000e220000000800 */
[----:B------:R-:W-:Y:S01]  /*15ec0*/  @!P1 PRMT R0, RZ, 0x654, R0 ;  /* 0x00000654ff009816 */ /* 0x000fe20000000000 */
[-CC-:B------:R-:W-:Y:S01]  /*15ed0*/  FFMA.FTZ R39, R39, R2.reuse, -R10.reuse ;  /* 0x0000000227277223 */ /* 0x180fe2000001080a */
[-CC-:B------:R-:W-:Y:S01]  /*15ee0*/  FFMA.FTZ R51, R51, R2.reuse, -R10.reuse ;  /* 0x0000000233337223 */ /* 0x180fe2000001080a */
[----:B------:R-:W-:-:S04]  /*15ef0*/  FFMA.FTZ R55, R55, R2, -R10 ;  /* 0x0000000237377223 */ /* 0x000fc8000001080a */
[----:B------:R-:W0:Y:S01]  /*15f00*/  MUFU.EX2 R77, R77 ;  /* 0x0000004d004d7308 */ /* 0x000e220000000800 */
[-CC-:B------:R-:W-:Y:S01]  /*15f10*/  FFMA.FTZ R57, R57, R2.reuse, -R10.reuse ;  /* 0x0000000239397223 */ /* 0x180fe2000001080a */
[----:B------:R-:W-:Y:S01]  /*15f20*/  FFMA.FTZ R49, R49, R2, -R10 ;  /* 0x0000000231317223 */ /* 0x000fe2000001080a */
[----:B-1----:R-:W-:-:S05]  /*15f30*/  FADD.FTZ R10, R196, R13 ;  /* 0x0000000dc40a7221 */ /* 0x002fca0000010000 */
[----:B------:R-:W1:Y:S01]  /*15f40*/  MUFU.EX2 R30, R41 ;  /* 0x00000029001e7308 */ /* 0x000e620000000800 */
[----:B--2---:R-:W-:Y:S01]  /*15f50*/  FADD.FTZ R9, R25, R32 ;  /* 0x0000002019097221 */ /* 0x004fe20000010000 */
[----:B------:R2:W-:Y:S01]  /*15f60*/  @!P1 SYNCS.ARRIVE.TRANS64.RED.A1T0 RZ, [R0+URZ], RZ ;  /* 0x000000ff00ff99a7 */ /* 0x0005e2000810043f */
[----:B---3--:R-:W-:-:S05]  /*15f70*/  FADD.FTZ R13, R47, R10 ;  /* 0x0000000a2f0d7221 */ /* 0x008fca0000010000 */
[----:B------:R-:W3:Y:S01]  /*15f80*/  MUFU.EX2 R192, R79 ;  /* 0x0000004f00c07308 */ /* 0x000ee20000000800 */
[----:B----4-:R-:W-:-:S07]  /*15f90*/  FADD.FTZ R32, R28, R9 ;  /* 0x000000091c207221 */ /* 0x010fce0000010000 */
[----:B------:R-:W4:Y:S01]  /*15fa0*/  MUFU.EX2 R43, R43 ;  /* 0x0000002b002b7308 */ /* 0x000f220000000800 */
[----:B------:R-:W-:Y:S01]  /*15fb0*/  FADD.FTZ R34, R198, R13 ;  /* 0x0000000dc6227221 */ /* 0x000fe20000010000 */
[----:B0-----:R-:W-:-:S06]  /*15fc0*/  FADD.FTZ R9, R37, R32 ;  /* 0x0000002025097221 */ /* 0x001fcc0000010000 */
[----:B------:R-:W0:Y:S08]  /*15fd0*/  MUFU.EX2 R81, R81 ;  /* 0x0000005100517308 */ /* 0x000e300000000800 */
[----:B--2---:R-:W2:Y:S01]  /*15fe0*/  MUFU.EX2 R0, R39 ;  /* 0x0000002700007308 */ /* 0x004ea20000000800 */
[----:B------:R-:W-:Y:S01]  /*15ff0*/  F2FP.F16.F32.PACK_AB R206, R8, R63 ;  /* 0x0000003f08ce723e */ /* 0x000fe200000000ff */
[----:B------:R-:W-:Y:S01]  /*16000*/  FADD.FTZ R13, R77, R34 ;  /* 0x000000224d0d7221 */ /* 0x000fe20000010000 */
[----:B------:R-:W-:-:S05]  /*16010*/  FFMA.FTZ R14, R83, R2, -R14 ;  /* 0x00000002530e7223 */ /* 0x000fca000001080e */
[----:B------:R-:W2:Y:S01]  /*16020*/  MUFU.EX2 R51, R51 ;  /* 0x0000003300337308 */ /* 0x000ea20000000800 */
[----:B-1----:R-:W-:Y:S01]  /*16030*/  FADD.FTZ R8, R30, R9 ;  /* 0x000000091e087221 */ /* 0x002fe20000010000 */
[----:B---3--:R-:W-:-:S06]  /*16040*/  FADD.FTZ R32, R192, R13 ;  /* 0x0000000dc0207221 */ /* 0x008fcc0000010000 */
[----:B------:R-:W1:Y:S01]  /*16050*/  MUFU.EX2 R10, R55 ;  /* 0x00000037000a7308 */ /* 0x000e620000000800 */
[----:B----4-:R-:W-:Y:S01]  /*16060*/  FADD.FTZ R9, R43, R8 ;  /* 0x000000082b097221 */ /* 0x010fe20000010000 */
[----:B0-----:R-:W-:-:S06]  /*16070*/  FADD.FTZ R15, R81, R32 ;  /* 0x00000020510f7221 */ /* 0x001fcc0000010000 */
[----:B------:R-:W0:Y:S01]  /*16080*/  MUFU.EX2 R57, R57 ;  /* 0x0000003900397308 */ /* 0x000e220000000800 */
[----:B--2---:R-:W-:Y:S01]  /*16090*/  FADD.FTZ R32, R0, R9 ;  /* 0x0000000900207221 */ /* 0x004fe20000010000 */
[----:B------:R-:W-:-:S06]  /*160a0*/  ISETP.GE.AND P2, PT, R179, 0x51, PT ;  /* 0x00000051b300780c */ /* 0x000fcc0003f46270 */
[----:B------:R-:W2:Y:S01]  /*160b0*/  MUFU.EX2 R14, R14 ;  /* 0x0000000e000e7308 */ /* 0x000ea20000000800 */
[----:B------:R-:W-:-:S07]  /*160c0*/  FADD.FTZ R9, R51, R32 ;  /* 0x0000002033097221 */ /* 0x000fce0000010000 */
[----:B------:R-:W3:Y:S01]  /*160d0*/  MUFU.EX2 R8, R49 ;  /* 0x0000003100087308 */ /* 0x000ee20000000800 */
[----:B------:R-:W-:Y:S01]  /*160e0*/  F2FP.F16.F32.PACK_AB R209, R6, R3 ;  /* 0x0000000306d1723e */ /* 0x000fe200000000ff */
[----:B-1----:R-:W-:Y:S01]  /*160f0*/  FADD.FTZ R6, R10, R9 ;  /* 0x000000090a067221 */ /* 0x002fe20000010000 */
[----:B------:R-:W-:Y:S03]  /*16100*/  BSSY B0, `(.L_x_833) ;  /* 0x00005b4000007945 */ /* 0x000fe60003800000 */
[----:B0-----:R-:W-:Y:S01]  /*16110*/  FADD.FTZ R3, R57, R6 ;  /* 0x0000000639037221 */ /* 0x001fe20000010000 */
[----:B------:R-:W-:Y:S01]  /*16120*/  F2FP.F16.F32.PACK_AB R208, R27, R208 ;  /* 0x000000d01bd0723e */ /* 0x000fe200000000ff */
[C---:B--2---:R-:W-:Y:S01]  /*16130*/  FADD.FTZ R15, R14.reuse, R15 ;  /* 0x0000000f0e0f7221 */ /* 0x044fe20000010000 */
[----:B------:R-:W-:Y:S01]  /*16140*/  F2FP.F16.F32.PACK_AB R194, R14, R81 ;  /* 0x000000510ec2723e */ /* 0x000fe200000000ff */
[--C-:B------:R-:W-:Y:S01]  /*16150*/  IMAD.MOV.U32 R150, RZ, RZ, R151.reuse ;  /* 0x000000ffff967224 */ /* 0x100fe200078e0097 */
[----:B------:R-:W-:Y:S01]  /*16160*/  F2FP.F16.F32.PACK_AB R210, R31, R210 ;  /* 0x000000d21fd2723e */ /* 0x000fe200000000ff */
[--C-:B------:R-:W-:Y:S01]  /*16170*/  IMAD.MOV.U32 R149, RZ, RZ, R151.reuse ;  /* 0x000000ffff957224 */ /* 0x100fe200078e0097 */
[----:B------:R-:W-:Y:S01]  /*16180*/  F2FP.F16.F32.PACK_AB R204, R204, R59 ;  /* 0x0000003bcccc723e */ /* 0x000fe200000000ff */
[----:B------:R-:W-:Y:S01]  /*16190*/  IMAD.MOV.U32 R147, RZ, RZ, R151 ;  /* 0x000000ffff937224 */ /* 0x000fe200078e0097 */
[----:B------:R-:W-:Y:S01]  /*161a0*/  F2FP.F16.F32.PACK_AB R200, R200, R65 ;  /* 0x00000041c8c8723e */ /* 0x000fe200000000ff */
[----:B---3--:R-:W-:Y:S01]  /*161b0*/  FADD.FTZ R14, R8, R3 ;  /* 0x00000003080e7221 */ /* 0x008fe20000010000 */
[----:B------:R-:W-:Y:S01]  /*161c0*/  F2FP.F16.F32.PACK_AB R202, R202, R69 ;  /* 0x00000045caca723e */ /* 0x000fe200000000ff */
[--C-:B------:R-:W-:Y:S01]  /*161d0*/  IMAD.MOV.U32 R146, RZ, RZ, R151.reuse ;  /* 0x000000ffff927224 */ /* 0x100fe200078e0097 */
        /* <DEDUP_REMOVED lines=15> */
[----:B------:R-:W-:Y:S01]  /*162d0*/  IMAD.MOV.U32 R0, RZ, RZ, 0x3f800000 ;  /* 0x3f800000ff007424 */ /* 0x000fe200078e00ff */
        /* <DEDUP_REMOVED lines=8> */
[----:B------:R-:W-:Y:S01]  /*16360*/  MOV R3, 0x3f800000 ;  /* 0x3f80000000037802 */ /* 0x000fe20000000f00 */
        /* <DEDUP_REMOVED lines=111> */
[----:B------:R-:W-:Y:S01]  /*16a60*/  IMAD.MOV.U32 R24, RZ, RZ, R151 ;  /* 0x000000ffff187224 */ /* 0x000fe200078e0097 */
[----:B------:R-:W-:Y:S06]  /*16a70*/  @!P2 BRA `(.L_x_834) ;  /* 0x000000500070a947 */ /* 0x000fec0003800000 */
[----:B------:R-:W-:Y:S01]  /*16a80*/  VIADD R6, R180, 0xfffffffe ;  /* 0xfffffffeb4067836 */ /* 0x000fe20000000000 */
[----:B------:R-:W-:Y:S01]  /*16a90*/  MOV R7, R4 ;  /* 0x0000000400077202 */ /* 0x000fe20000000f00 */
[----:B------:R-:W-:Y:S01]  /*16aa0*/  IMAD.MOV.U32 R8, RZ, RZ, R5 ;  /* 0x000000ffff087224 */ /* 0x000fe200078e0005 */
[----:B------:R-:W-:Y:S01]  /*16ab0*/  MOV R10, R221 ;  /* 0x000000dd000a7202 */ /* 0x000fe20000000f00 */
        /* <DEDUP_REMOVED lines=65> */
[----:B------:R-:W-:-:S07]  /*16ed0*/  CS2R R24, SRZ ;  /* 0x0000000000187805 */ /* 0x000fce000001ff00 */
.L_x_845:
[----:B------:R-:W-:-:S05]  /*16ee0*/  VIADD R2, R10, 0x1 ;  /* 0x000000010a027836 */ /* 0x000fca0000000000 */
[----:B------:R-:W-:-:S04]  /*16ef0*/  ISETP.NE.AND P2, PT, R2, 0x2, PT ;  /* 0x000000020200780c */ /* 0x000fc80003f45270 */
[----:B------:R-:W-:Y:S02]  /*16f00*/  SEL R222, RZ, 0x1, P2 ;  /* 0x00000001ffde7807 */ /* 0x000fe40001000000 */
[----:B------:R-:W-:Y:S02]  /*16f10*/  SEL R221, R2, RZ, P2 ;  /* 0x000000ff02dd7207 */ /* 0x000fe40001000000 */
[----:B------:R-:W-:Y:S01]  /*16f20*/  LOP3.LUT R222, R9, R222, RZ, 0x3c, !PT ;  /* 0x000000de09de7212 */ /* 0x000fe200078e3cff */
[----:B------:R-:W-:Y:S06]  /*16f30*/  @!P0 BRA `(.L_x_835) ;  /* 0x0000000000048947 */ /* 0x000fec0003800000 */
[----:B------:R-:W-:Y:S01]  /*16f40*/  BPT.TRAP 0x1 ;  /* 0x000000040000795c */ /* 0x000fe20000300000 */
.L_x_835:
[----:B------:R-:W-:Y:S02]  /*16f50*/  LEA R11, R221, R18, 0x3 ;  /* 0x00000012dd0b7211 */ /* 0x000fe400078e18ff */
[----:B------:R-:W-:-:S04]  /*16f60*/  SHF.L.U32 R4, R222, 0x1f, RZ ;  /* 0x0000001fde047819 */ /* 0x000fc800000006ff */
[----:B------:R0:W1:Y:S01]  /*16f70*/  SYNCS.PHASECHK.TRANS64.TRYWAIT P2, [R11+URZ+0x38830], R4 ;  /* 0x038830040b0075a7 */ /* 0x000062000804017f */
[----:B------:R-:W-:Y:S05]  /*16f80*/  @!P0 BRA `(.L_x_836) ;  /* 0x0000000000048947 */ /* 0x000fea0003800000 */
[----:B------:R-:W-:Y:S01]  /*16f90*/  BPT.TRAP 0x1 ;  /* 0x000000040000795c */ /* 0x000fe20000300000 */
.L_x_836:
[----:B------:R-:W-:Y:S01]  /*16fa0*/  IMAD R2, R221, 0xa00, R226 ;  /* 0x00000a00dd027824 */ /* 0x000fe200078e02e2 */
[----:B------:R-:W-:Y:S03]  /*16fb0*/  BSSY B1, `(.L_x_837) ;  /* 0x0000006000017945 */ /* 0x000fe60003800000 */
[C---:B------:R-:W-:Y:S02]  /*16fc0*/  VIADD R13, R2.reuse, 0x80 ;  /* 0x00000080020d7836 */ /* 0x040fe40000000000 */
[----:B------:R-:W-:Y:S01]  /*16fd0*/  VIADD R20, R2, 0x100 ;  /* 0x0000010002147836 */ /* 0x000fe20000000000 */
[----:B-1----:R-:W-:Y:S06]  /*16fe0*/  @P2 BRA `(.L_x_838) ;  /* 0x0000000000082947 */ /* 0x002fec0003800000 */
[----:B------:R-:W1:Y:S02]  /*16ff0*/  SYNCS.PHASECHK.TRANS64.TRYWAIT P2, [R11+URZ+0x38830], R4 ;  /* 0x038830040b0075a7 */ /* 0x000e64000804017f */
[----:B-1----:R-:W-:Y:S05]  /*17000*/  @!P2 BRA `(.L_x_839) ;  /* 0x0000011c00eca947 */ /* 0x002fea0003800000 */
.L_x_838:
[----:B------:R-:W-:Y:S05]  /*17010*/  BSYNC B1 ;  /* 0x0000000000017941 */ /* 0x000fea0003800000 */
.L_x_837:
[----:B------:R-:W2:Y:S04]  /*17020*/  LDL.64 R152, [R1+0x50] ;  /* 0x0000500001987983 */ /* 0x000ea80000100a00 */
[----:B------:R-:W3:Y:S01]  /*17030*/  LDL.64 R154, [R1+0x58] ;  /* 0x00005800019a7983 */ /* 0x000ee20000100a00 */
[----:B------:R-:W-:Y:S01]  /*17040*/  IMAD.MOV.U32 R5, RZ, RZ, 0x40000040 ;  /* 0x40000040ff057424 */ /* 0x000fe200078e00ff */
[----:B01----:R-:W-:-:S04]  /*17050*/  MOV R4, R2 ;  /* 0x0000000200047202 */ /* 0x003fc80000000f00 */
[----:B------:R-:W-:Y:S02]  /*17060*/  R2UR UR22, R4 ;  /* 0x00000000041672ca */ /* 0x000fe400000e0000 */
[C---:B------:R-:W-:Y:S01]  /*17070*/  R2UR UR23, R5.reuse ;  /* 0x00000000051772ca */ /* 0x040fe200000e0000 */
[----:B------:R-:W-:Y:S01]  /*17080*/  WARPGROUP.ARRIVE ;  /* 0x00000000000079c5 */ /* 0x000fe20000000000 */
[----:B------:R-:W-:Y:S02]  /*17090*/  MOV R4, R13 ;  /* 0x0000000d00047202 */ /* 0x000fe40000000f00 */
[----:B------:R-:W-:Y:S02]  /*170a0*/  R2UR UR7, R5 ;  /* 0x00000000050772ca */ /* 0x000fe400000e0000 */
[----:B------:R-:W-:Y:S01]  /*170b0*/  R2UR UR6, R4 ;  /* 0x00000000040672ca */ /* 0x000fe200000e0000 */
[----:B------:R-:W-:Y:S01]  /*170c0*/  IMAD.MOV.U32 R21, RZ, RZ, 0x40000040 ;  /* 0x40000040ff157424 */ /* 0x000fe200078e00ff */
[----:B------:R-:W-:-:S04]  /*170d0*/  R2UR UR18, R20 ;  /* 0x00000000141272ca */ /* 0x000fc800000e0000 */
[----:B------:R-:W-:Y:S01]  /*170e0*/  R2UR UR19, R21 ;  /* 0x00000000151372ca */ /* 0x000fe200000e0000 */
[----:B------:R-:W-:Y:S01]  /*170f0*/  VIADD R12, R2, 0x180 ;  /* 0x00000180020c7836 */ /* 0x000fe20000000000 */
[----:B------:R-:W-:Y:S02]  /*17100*/  MOV R13, 0x40000040 ;  /* 0x40000040000d7802 */ /* 0x000fe40000000f00 */
[----:B--2---:R-:W-:Y:S02]  /*17110*/  R2UR UR34, R152 ;  /* 0x00000000982272ca */ /* 0x004fe400000e0000 */
[----:B------:R-:W-:Y:S02]  /*17120*/  R2UR UR35, R153 ;  /* 0x00000000992372ca */ /* 0x000fe400000e0000 */
[----:B---3--:R-:W-:Y:S01]  /*17130*/  R2UR UR8, R154 ;  /* 0x000000009a0872ca */ /* 0x008fe200000e0000 */
[----:B------:R-:W2:Y:S01]  /*17140*/  LDL.64 R152, [R1+0x48] ;  /* 0x0000480001987983 */ /* 0x000ea20000100a00 */
[----:B------:R-:W-:Y:S01]  /*17150*/  R2UR UR9, R155 ;  /* 0x000000009b0972ca */ /* 0x000fe200000e0000 */
[----:B------:R-:W-:Y:S01]  /*17160*/  VIADD R4, R2, 0x200 ;  /* 0x0000020002047836 */ /* 0x000fe20000000000 */
[----:B------:R-:W-:Y:S01]  /*17170*/  R2UR UR11, R5 ;  /* 0x00000000050b72ca */ /* 0x000fe200000e0000 */
[----:B------:R-:W3:Y:S08]  /*17180*/  LDL.64 R20, [R1+0x40] ;  /* 0x0000400001147983 */ /* 0x000ef00000100a00 */
[----:B------:R-:W-:-:S02]  /*17190*/  UMOV UR20, UR8 ;  /* 0x0000000800147c82 */ /* 0x000fc40008000000 */
[----:B------:R-:W-:Y:S02]  /*171a0*/  UMOV UR21, UR9 ;  /* 0x0000000900157c82 */ /* 0x000fe40008000000 */
[----:B------:R-:W-:Y:S01]  /*171b0*/  HGMMA.64x16x16.F32 R184, gdesc[UR20], RZ, !UPT, gsb0 ;  /* 0x0020000014b879f0 */ /* 0x000fe2000c0008ff */
[----:B------:R-:W-:Y:S01]  /*171c0*/  UMOV UR4, UR8 ;  /* 0x0000000800047c82 */ /* 0x000fe20008000000 */
[----:B------:R-:W-:Y:S01]  /*171d0*/  UMOV UR5, UR9 ;  /* 0x0000000900057c82 */ /* 0x000fe20008000000 */
[----:B------:R-:W-:Y:S02]  /*171e0*/  WARPGROUP.DEPBAR.LE gsb0, 0x0 ;  /* 0x00008000000079c5 */ /* 0x000fe40000010000 */
[----:B------:R-:W-:-:S06]  /*171f0*/  WARPGROUP.ARRIVE ;  /* 0x00000000000079c5 */ /* 0x000fcc0000000000 */
[----:B------:R-:W-:Y:S01]  /*17200*/  HGMMA.64x16x16.F32 R176, gdesc[UR4], RZ, !UPT, gsb0 ;  /* 0x0020000004b079f0 */ /* 0x000fe2000c0008ff */
[----:B------:R-:W-:Y:S01]  /*17210*/  UMOV UR16, UR8 ;  /* 0x0000000800107c82 */ /* 0x000fe20008000000 */
[----:B------:R-:W-:Y:S01]  /*17220*/  UMOV UR17, UR9 ;  /* 0x0000000900117c82 */ /* 0x000fe20008000000 */
[----:B------:R-:W-:Y:S02]  /*17230*/  WARPGROUP.DEPBAR.LE gsb0, 0x0 ;  /* 0x00008000000079c5 */ /* 0x000fe40000010000 */
[----:B------:R-:W-:-:S06]  /*17240*/  WARPGROUP.ARRIVE ;  /* 0x00000000000079c5 */ /* 0x000fcc0000000000 */
[----:B------:R-:W-:Y:S01]  /*17250*/  HGMMA.64x16x16.F32 R168, gdesc[UR16], RZ, !UPT, gsb0 ;  /* 0x0020000010a879f0 */ /* 0x000fe2000c0008ff */
[----:B------:R-:W-:Y:S02]  /*17260*/  R2UR UR14, R12 ;  /* 0x000000000c0e72ca */ /* 0x000fe400000e0000 */
[----:B------:R-:W-:Y:S01]  /*17270*/  R2UR UR15, R13 ;  /* 0x000000000d0f72ca */ /* 0x000fe200000e0000 */
[----:B------:R-:W-:Y:S01]  /*17280*/  UMOV UR12, UR8 ;  /* 0x00000008000c7c82 */ /* 0x000fe20008000000 */
[----:B------:R-:W-:Y:S01]  /*17290*/  UMOV UR13, UR9 ;  /* 0x00000009000d7c82 */ /* 0x000fe20008000000 */
[----:B------:R-:W-:Y:S02]  /*172a0*/  WARPGROUP.DEPBAR.LE gsb0, 0x0 ;  /* 0x00008000000079c5 */ /* 0x000fe40000010000 */
[----:B------:R-:W-:-:S08]  /*172b0*/  WARPGROUP.ARRIVE ;  /* 0x00000000000079c5 */ /* 0x000fd00000000000 */
[----:B------:R-:W-:Y:S01]  /*172c0*/  HGMMA.64x16x16.F32 R160, gdesc[UR12], RZ, !UPT, gsb0 ;  /* 0x002000000ca079f0 */ /* 0x000fe2000c0008ff */
[----:B------:R-:W-:Y:S01]  /*172d0*/  R2UR UR10, R4 ;  /* 0x00000000040a72ca */ /* 0x000fe200000e0000 */
[----:B------:R-:W-:Y:S01]  /*172e0*/  VIADD R12, R2, 0x2 ;  /* 0x00000002020c7836 */ /* 0x000fe20000000000 */
[----:B------:R-:W-:Y:S01]  /*172f0*/  MOV R13, 0x40000040 ;  /* 0x40000040000d7802 */ /* 0x000fe20000000f00 */
[----:B------:R-:W-:Y:S02]  /*17300*/  WARPGROUP.DEPBAR.LE gsb0, 0x0 ;  /* 0x00008000000079c5 */ /* 0x000fe40000010000 */
[----:B--2---:R-:W-:Y:S02]  /*17310*/  R2UR UR32, R152 ;  /* 0x00000000982072ca */ /* 0x004fe400000e0000 */
[----:B------:R-:W-:Y:S02]  /*17320*/  R2UR UR33, R153 ;  /* 0x00000000992172ca */ /* 0x000fe400000e0000 */
        /* <DEDUP_REMOVED lines=24> */
[----:B------:R-:W-:Y:S02]  /*174b0*/  VIADD R4, R2, 0x182 ;  /* 0x0000018202047836 */ /* 0x000fe40000000000 */
[----:B------:R-:W-:Y:S01]  /*174c0*/  IMAD.MOV.U32 R5, RZ, RZ, 0x40000040 ;  /* 0x40000040ff057424 */ /* 0x000fe200078e00ff */
[----:B------:R-:W-:Y:S01]  /*174d0*/  UMOV UR20, UR34 ;  /* 0x0000002200147c82 */ /* 0x000fe20008000000 */
[----:B------:R-:W-:Y:S01]  /*174e0*/  UMOV UR21, UR35 ;  /* 0x0000002300157c82 */ /* 0x000fe20008000000 */
[----:B------:R-:W-:-:S02]  /*174f0*/  WARPGROUP.DEPBAR.LE gsb0, 0x0 ;  /* 0x00008000000079c5 */ /* 0x000fc40000010000 */
[----:B------:R-:W-:Y:S01]  /*17500*/  WARPGROUP.ARRIVE ;  /* 0x00000000000079c5 */ /* 0x000fe20000000000 */
[----:B------:R-:W-:Y:S01]  /*17510*/  UMOV UR16, UR34 ;  /* 0x0000002200107c82 */ /* 0x000fe20008000000 */
[----:B------:R-:W-:Y:S01]  /*17520*/  UMOV UR17, UR35 ;  /* 0x0000002300117c82 */ /* 0x000fe20008000000 */
[----:B------:R-:W-:Y:S01]  /*17530*/  UMOV UR12, UR32 ;  /* 0x00000020000c7c82 */ /* 0x000fe20008000000 */
[----:B------:R-:W-:Y:S01]  /*17540*/  UMOV UR13, UR33 ;  /* 0x00000021000d7c82 */ /* 0x000fe20008000000 */
[----:B------:R-:W-:Y:S01]  /*17550*/  UMOV UR8, UR32 ;  /* 0x0000002000087c82 */ /* 0x000fe20008000000 */
[----:B------:R-:W-:Y:S01]  /*17560*/  HGMMA.64x16x16.F32 R168, gdesc[UR4], R168, gsb0 ;  /* 0x0020000004a879f0 */ /* 0x000fe200080008a8 */
[----:B------:R-:W-:Y:S01]  /*17570*/  R2UR UR22, R4 ;  /* 0x00000000041672ca */ /* 0x000fe200000e0000 */
[----:B------:R-:W-:Y:S01]  /*17580*/  UMOV UR9, UR33 ;  /* 0x0000002100097c82 */ /* 0x000fe20008000000 */
[----:B------:R-:W-:Y:S01]  /*17590*/  R2UR UR23, R5 ;  /* 0x00000000051772ca */ /* 0x000fe200000e0000 */
[----:B------:R-:W-:Y:S01]  /*175a0*/  IMAD.MOV.U32 R5, RZ, RZ, 0x40000040 ;  /* 0x40000040ff057424 */ /* 0x000fe200078e00ff */
[----:B------:R-:W-:Y:S01]  /*175b0*/  UMOV UR28, UR32 ;  /* 0x00000020001c7c82 */ /* 0x000fe20008000000 */
[----:B------:R-:W-:Y:S01]  /*175c0*/  UMOV UR29, UR33 ;  /* 0x00000021001d7c82 */ /* 0x000fe20008000000 */
[----:B------:R-:W-:Y:S01]  /*175d0*/  UMOV UR24, UR32 ;  /* 0x0000002000187c82 */ /* 0x000fe20008000000 */
[----:B------:R-:W-:Y:S01]  /*175e0*/  UMOV UR25, UR33 ;  /* 0x0000002100197c82 */ /* 0x000fe20008000000 */
[----:B------:R-:W2:Y:S01]  /*175f0*/  LDL.64 R12, [R1+0x38] ;  /* 0x00003800010c7983 */ /* 0x000ea20000100a00 */
[----:B------:R-:W-:-:S02]  /*17600*/  WARPGROUP.DEPBAR.LE gsb0, 0x0 ;  /* 0x00008000000079c5 */ /* 0x000fc40000010000 */
[----:B------:R-:W-:-:S06]  /*17610*/  WARPGROUP.ARRIVE ;  /* 0x00000000000079c5 */ /* 0x000fcc0000000000 */
[----:B------:R-:W-:Y:S01]  /*17620*/  HGMMA.64x16x16.F32 R160, gdesc[UR20], R160, gsb0 ;  /* 0x0020000014a079f0 */ /* 0x000fe200080008a0 */
[----:B------:R-:W-:Y:S02]  /*17630*/  IADD3 R4, R2, 0x202, RZ ;  /* 0x0000020202047810 */ /* 0x000fe40007ffe0ff */
        /* <DEDUP_REMOVED lines=43> */
[----:B------:R-:W-:Y:S02]  /*178f0*/  IADD3 R4, R2, 0x6, RZ ;  /* 0x0000000602047810 */ /* 0x000fe40007ffe0ff */
[----:B---3--:R-:W-:Y:S02]  /*17900*/  R2UR UR34, R20 ;  /* 0x00000000142272ca */ /* 0x008fe400000e0000 */
[----:B------:R-:W-:Y:S02]  /*17910*/  R2UR UR35, R21 ;  /* 0x00000000152372ca */ /* 0x000fe400000e0000 */
[----:B------:R-:W-:Y:S01]  /*17920*/  R2UR UR22, R4 ;  /* 0x00000000041672ca */ /* 0x000fe200000e0000 */
[----:B------:R-:W3:Y:S01]  /*17930*/  LDL.64 R20, [R1+0x30] ;  /* 0x0000300001147983 */ /* 0x000ee20000100a00 */
[----:B------:R-:W-:-:S07]  /*17940*/  R2UR UR23, R5 ;  /* 0x00000000051772ca */ /* 0x000fce00000e0000 */
[----:B------:R-:W-:Y:S02]  /*17950*/  UMOV UR20, UR34 ;  /* 0x0000002200147c82 */ /* 0x000fe40008000000 */
[----:B------:R-:W-:Y:S01]  /*17960*/  UMOV UR21, UR35 ;  /* 0x0000002300157c82 */ /* 0x000fe20008000000 */
[----:B------:R-:W-:Y:S02]  /*17970*/  WARPGROUP.DEPBAR.LE gsb0, 0x0 ;  /* 0x00008000000079c5 */ /* 0x000fe40000010000 */
        /* <DEDUP_REMOVED lines=40> */
[----:B--2---:R-:W-:Y:S02]  /*17c00*/  R2UR UR32, R12 ;  /* 0x000000000c2072ca */ /* 0x004fe400000e0000 */
[----:B------:R-:W-:Y:S02]  /*17c10*/  R2UR UR33, R13 ;  /* 0x000000000d2172ca */ /* 0x000fe400000e0000 */
[----:B------:R-:W-:Y:S01]  /*17c20*/  R2UR UR30, R4 ;  /* 0x00000000041e72ca */ /* 0x000fe200000e0000 */
[----:B------:R-:W2:Y:S01]  /*17c30*/  LDL.64 R12, [R1+0x28] ;  /* 0x00002800010c7983 */ /* 0x000ea20000100a00 */
[----:B------:R-:W-:-:S07]  /*17c40*/  R2UR UR31, R5 ;  /* 0x00000000051f72ca */ /* 0x000fce00000e0000 */
[----:B------:R-:W-:Y:S02]  /*17c50*/  UMOV UR28, UR32 ;  /* 0x00000020001c7c82 */ /* 0x000fe40008000000 */
[----:B------:R-:W-:Y:S01]  /*17c60*/  UMOV UR29, UR33 ;  /* 0x00000021001d7c82 */ /* 0x000fe20008000000 */
[----:B------:R-:W-:Y:S02]  /*17c70*/  WARPGROUP.DEPBAR.LE gsb0, 0x0 ;  /* 0x00008000000079c5 */ /* 0x000fe40000010000 */
[----:B------:R-:W-:-:S06]  /*17c80*/  WARPGROUP.ARRIVE ;  /* 0x00000000000079c5 */ /* 0x000fcc0000000000 */
        /* <DEDUP_REMOVED lines=38> */
[----:B------:R-:W-:Y:S02]  /*17ef0*/  MOV R5, 0x40000040 ;  /* 0x4000004000057802 */ /* 0x000fe40000000f00 */
        /* <DEDUP_REMOVED lines=47> */
[----:B------:R-:W-:Y:S02]  /*181f0*/  IADD3 R4, R2, 0x284, RZ ;  /* 0x0000028402047810 */ /* 0x000fe40007ffe0ff */
        /* <DEDUP_REMOVED lines=96> */
[----:B--2---:R-:W-:Y:S02]  /*18800*/  R2UR UR32, R12 ;  /* 0x000000000c2072ca */ /* 0x004fe400000e0000 */
[----:B------:R-:W-:Y:S02]  /*18810*/  R2UR UR33, R13 ;  /* 0x000000000d2172ca */ /* 0x000fe400000e0000 */
[----:B------:R-:W-:Y:S01]  /*18820*/  R2UR UR14, R4 ;  /* 0x00000000040e72ca */ /* 0x000fe200000e0000 */
[----:B------:R-:W2:Y:S01]  /*18830*/  LDL.64 R12, [R1] ;  /* 0x00000000010c7983 */ /* 0x000ea20000100a00 */
        /* <DEDUP_REMOVED lines=44> */
[----:B---3--:R-:W-:Y:S02]  /*18b00*/  R2UR UR34, R20 ;  /* 0x00000000142272ca */ /* 0x008fe400000e0000 */
[----:B------:R-:W-:Y:S02]  /*18b10*/  R2UR UR35, R21 ;  /* 0x00000000152372ca */ /* 0x000fe400000e0000 */
[----:B------:R-:W-:Y:S02]  /*18b20*/  R2UR UR22, R4 ;  /* 0x00000000041672ca */ /* 0x000fe400000e0000 */
        /* <DEDUP_REMOVED lines=445> */
.L_x_840:
[----:B------:R-:W-:Y:S01]  /*1a700*/  SHF.L.U32 R0, R9, 0x1f, RZ ;  /* 0x0000001f09007819 */ /* 0x000fe200000006ff */
[----:B------:R-:W-:-:S04]  /*1a710*/  IMAD R9, R10, 0x8, R18 ;  /* 0x000000080a097824 */ /* 0x000fc800078e0212 */
[----:B------:R0:W1:Y:S01]  /*1a720*/  SYNCS.PHASECHK.TRANS64.TRYWAIT P2, [R9+URZ+0x38850], R0 ;  /* 0x03885000090075a7 */ /* 0x000062000804017f */
[----:B------:R-:W-:Y:S05]  /*1a730*/  @!P0 BRA `(.L_x_841) ;  /* 0x0000000000048947 */ /* 0x000fea0003800000 */
[----:B------:R-:W-:Y:S01]  /*1a740*/  BPT.TRAP 0x1 ;  /* 0x000000040000795c */ /* 0x000fe20000300000 */
.L_x_841:
[----:B------:R-:W-:Y:S04]  /*1a750*/  BSSY B1, `(.L_x_842) ;  /* 0x0000004000017945 */ /* 0x000fe80003800000 */
[----:B-1----:R-:W-:Y:S05]  /*1a760*/  @P2 BRA `(.L_x_843) ;  /* 0x0000000000082947 */ /* 0x002fea0003800000 */
[----:B------:R-:W1:Y:S02]  /*1a770*/  SYNCS.PHASECHK.TRANS64.TRYWAIT P2, [R9+URZ+0x38850], R0 ;  /* 0x03885000090075a7 */ /* 0x000e64000804017f */
[----:B-1----:R-:W-:Y:S05]  /*1a780*/  @!P2 BRA `(.L_x_844) ;  /* 0x000000e80020a947 */ /* 0x002fea0003800000 */
.L_x_843:
[----:B------:R-:W-:Y:S05]  /*1a790*/  BSYNC B1 ;  /* 0x0000000000017941 */ /* 0x000fea0003800000 */
.L_x_842:
[----:B01----:R-:W-:Y:S01]  /*1a7a0*/  VIADD R0, R18, 0x400 ;  /* 0x0000040012007836 */ /* 0x003fe20000000000 */
[----:B------:R-:W-:Y:S01]  /*1a7b0*/  MOV R3, 0x40000040 ;  /* 0x4000004000037802 */ /* 0x000fe20000000f00 */
[----:B------:R-:W-:Y:S01]  /*1a7c0*/  WARPGROUP.ARRIVE ;  /* 0x00000000000079c5 */ /* 0x000fe20000000000 */
[----:B------:R-:W-:Y:S02]  /*1a7d0*/  IMAD.MOV.U32 R5, RZ, RZ, 0x40000040 ;  /* 0x40000040ff057424 */ /* 0x000fe400078e00ff */
[----:B------:R-:W-:Y:S01]  /*1a7e0*/  FMUL.FTZ R20, R188, UR39 ;  /* 0x00000027bc147c20 */ /* 0x000fe20008410000 */
[----:B------:R-:W-:Y:S01]  /*1a7f0*/  SHF.R.U32.HI R0, RZ, 0x4, R0 ;  /* 0x00000004ff007819 */ /* 0x000fe20000011600 */
[----:B------:R-:W-:Y:S01]  /*1a800*/  FMUL.FTZ R21, R189, UR39 ;  /* 0x00000027bd157c20 */ /* 0x000fe20008410000 */
[----:B------:R-:W-:Y:S01]  /*1a810*/  R2UR UR7, R3 ;  /* 0x00000000030772ca */ /* 0x000fe200000e0000 */
[----:B------:R-:W-:Y:S01]  /*1a820*/  FMUL.FTZ R177, R177, UR39 ;  /* 0x00000027b1b17c20 */ /* 0x000fe20008410000 */
[----:B------:R-:W-:Y:S01]  /*1a830*/  LOP3.LUT R0, R0, 0x3fff, RZ, 0xc0, !PT ;  /* 0x00003fff00007812 */ /* 0x000fe200078ec0ff */
[----:B------:R-:W-:Y:S01]  /*1a840*/  MUFU.TANH R20, R20 ;  /* 0x0000001400147308 */ /* 0x000fe20000002400 */
[----:B------:R-:W-:Y:S01]  /*1a850*/  FMUL.FTZ R180, R180, UR39 ;  /* 0x00000027b4b47c20 */ /* 0x000fe20008410000 */
[----:B------:R-:W-:Y:S01]  /*1a860*/  FMUL.FTZ R181, R181, UR39 ;  /* 0x00000027b5b57c20 */ /* 0x000fe20008410000 */
[----:B------:R-:W-:Y:S01]  /*1a870*/  LOP3.LUT R0, R0, 0x2800000, RZ, 0xfc, !PT ;  /* 0x0280000000007812 */ /* 0x000fe200078efcff */
[----:B------:R-:W-:Y:S01]  /*1a880*/  FMUL.FTZ R168, R168, UR39 ;  /* 0x00000027a8a87c20 */ /* 0x000fe20008410000 */
[----:B------:R-:W-:Y:S01]  /*1a890*/  FMUL.FTZ R169, R169, UR39 ;  /* 0x00000027a9a97c20 */ /* 0x000fe20008410000 */
[----:B------:R-:W-:Y:S01]  /*1a8a0*/  FMUL.FTZ R172, R172, UR39 ;  /* 0x00000027acac7c20 */ /* 0x000fe20008410000 */
[----:B------:R-:W-:Y:S01]  /*1a8b0*/  FMUL.FTZ R173, R173, UR39 ;  /* 0x00000027adad7c20 */ /* 0x000fe20008410000 */
[----:B------:R-:W-:-:S02]  /*1a8c0*/  IMAD R2, R10, 0xa00, R0 ;  /* 0x00000a000a027824 */ /* 0x000fc400078e0200 */
[----:B------:R-:W-:Y:S01]  /*1a8d0*/  FMUL.FTZ R0, R184, UR39 ;  /* 0x00000027b8007c20 */ /* 0x000fe20008410000 */
[----:B------:R-:W-:Y:S01]  /*1a8e0*/  MUFU.TANH R21, R21 ;  /* 0x0000001500157308 */ /* 0x000fe20000002400 */
[----:B------:R-:W-:Y:S01]  /*1a8f0*/  FMUL.FTZ R160, R160, UR39 ;  /* 0x00000027a0a07c20 */ /* 0x000fe20008410000 */
[C---:B------:R-:W-:Y:S01]  /*1a900*/  VIADD R4, R2.reuse, 0x80 ;  /* 0x0000008002047836 */ /* 0x040fe20000000000 */
[----:B------:R-:W-:Y:S01]  /*1a910*/  R2UR UR6, R2 ;  /* 0x00000000020672ca */ /* 0x000fe200000e0000 */
[----:B------:R-:W-:Y:S01]  /*1a920*/  FMUL.FTZ R161, R161, UR39 ;  /* 0x00000027a1a17c20 */ /* 0x000fe20008410000 */
[----:B------:R-:W-:Y:S01]  /*1a930*/  FMUL.FTZ R164, R164, UR39 ;  /* 0x00000027a4a47c20 */ /* 0x000fe20008410000 */
[----:B------:R-:W-:Y:S01]  /*1a940*/  FMUL.FTZ R165, R165, UR39 ;  /* 0x00000027a5a57c20 */ /* 0x000fe20008410000 */
[----:B------:R-:W-:Y:S01]  /*1a950*/  FMUL.FTZ R152, R152, UR39 ;  /* 0x0000002798987c20 */ /* 0x000fe20008410000 */
[----:B------:R-:W0:Y:S01]  /*1a960*/  MUFU.TANH R0, R0 ;  /* 0x0000000000007308 */ /* 0x000e220000002400 */
[----:B------:R-:W-:Y:S01]  /*1a970*/  FMUL.FTZ R153, R153, UR39 ;  /* 0x0000002799997c20 */ /* 0x000fe20008410000 */
[----:B------:R-:W-:Y:S01]  /*1a980*/  FMUL.FTZ R156, R156, UR39 ;  /* 0x000000279c9c7c20 */ /* 0x000fe20008410000 */
[----:B------:R-:W-:-:S02]  /*1a990*/  IMAD.MOV.U32 R3, RZ, RZ, 0x40000040 ;  /* 0x40000040ff037424 */ /* 0x000fc400078e00ff */
[----:B------:R-:W-:Y:S01]  /*1a9a0*/  FMUL.FTZ R10, R186, UR39 ;  /* 0x00000027ba0a7c20 */ /* 0x000fe20008410000 */
[----:B------:R-:W-:Y:S01]  /*1a9b0*/  FMUL.FTZ R12, R187, UR39 ;  /* 0x00000027bb0c7c20 */ /* 0x000fe20008410000 */
[----:B------:R-:W-:Y:S01]  /*1a9c0*/  FMUL.FTZ R13, R190, UR39 ;  /* 0x00000027be0d7c20 */ /* 0x000fe20008410000 */
[----:B------:R-:W-:Y:S01]  /*1a9d0*/  FMUL.FTZ R184, R191, UR39 ;  /* 0x00000027bfb87c20 */ /* 0x000fe20008410000 */
[----:B------:R-:W-:Y:S01]  /*1a9e0*/  HGMMA.64x256x16.F32 R24, R208, gdesc[UR4].tnspB, R24, gsb0 ;  /* 0x43e00004d0187df0 */ /* 0x000fe20008000818 */
[----:B------:R-:W-:Y:S01]  /*1a9f0*/  R2UR UR6, R4 ;  /* 0x00000000040672ca */ /* 0x000fe200000e0000 */
[----:B------:R-:W-:Y:S01]  /*1aa00*/  MUFU.TANH R177, R177 ;  /* 0x000000b100b17308 */ /* 0x000fe20000002400 */
[----:B------:R-:W-:Y:S01]  /*1aa10*/  R2UR UR7, R5 ;  /* 0x00000000050772ca */ /* 0x000fe200000e0000 */
[----:B------:R-:W-:Y:S01]  /*1aa20*/  IMAD.MOV.U32 R5, RZ, RZ, 0x40000040 ;  /* 0x40000040ff057424 */ /* 0x000fe200078e00ff */
[----:B------:R-:W-:Y:S01]  /*1aa30*/  IADD3 R4, R2, 0x100, RZ ;  /* 0x0000010002047810 */ /* 0x000fe20007ffe0ff */
[----:B------:R-:W-:Y:S01]  /*1aa40*/  FMUL.FTZ R170, R170, UR39 ;  /* 0x00000027aaaa7c20 */ /* 0x000fe20008410000 */
[----:B------:R-:W-:Y:S01]  /*1aa50*/  FMUL.FTZ R171, R171, UR39 ;  /* 0x00000027abab7c20 */ /* 0x000fe20008410000 */
[----:B------:R-:W-:Y:S01]  /*1aa60*/  FMUL.FTZ R174, R174, UR39 ;  /* 0x00000027aeae7c20 */ /* 0x000fe20008410000 */
[----:B------:R-:W-:Y:S01]  /*1aa70*/  FMUL.FTZ R175, R175, UR39 ;  /* 0x00000027afaf7c20 */ /* 0x000fe20008410000 */
[----:B------:R-:W-:Y:S01]  /*1aa80*/  MUFU.TANH R180, R180 ;  /* 0x000000b400b47308 */ /* 0x000fe20000002400 */
[----:B------:R-:W-:Y:S01]  /*1aa90*/  FMUL.FTZ R162, R162, UR39 ;  /* 0x00000027a2a27c20 */ /* 0x000fe20008410000 */
[----:B------:R-:W-:Y:S01]  /*1aaa0*/  FMUL.FTZ R163, R163, UR39 ;  /* 0x00000027a3a37c20 */ /* 0x000fe20008410000 */
[----:B------:R-:W-:Y:S01]  /*1aab0*/  FMUL.FTZ R166, R166, UR39 ;  /* 0x00000027a6a67c20 */ /* 0x000fe20008410000 */
[----:B------:R-:W-:Y:S01]  /*1aac0*/  FMUL.FTZ R167, R167, UR39 ;  /* 0x00000027a7a77c20 */ /* 0x000fe20008410000 */
[----:B------:R-:W-:Y:S01]  /*1aad0*/  FMUL.FTZ R154, R154, UR39 ;  /* 0x000000279a9a7c20 */ /* 0x000fe20008410000 */
[----:B------:R-:W-:Y:S01]  /*1aae0*/  FMUL.FTZ R155, R155, UR39 ;  /* 0x000000279b9b7c20 */ /* 0x000fe20008410000 */
[----:B------:R-:W-:Y:S01]  /*1aaf0*/  FMUL.FTZ R158, R158, UR39 ;  /* 0x000000279e9e7c20 */ /* 0x000fe20008410000 */
[----:B------:R-:W-:Y:S01]  /*1ab00*/  MUFU.TANH R181, R181 ;  /* 0x000000b500b57308 */ /* 0x000fe20000002400 */
[----:B------:R-:W-:Y:S01]  /*1ab10*/  FMUL.FTZ R159, R159, UR39 ;  /* 0x000000279f9f7c20 */ /* 0x000fe20008410000 */
[----:B------:R-:W-:Y:S01]  /*1ab20*/  @!P1 VIADD R11, R11, 0x38840 ;  /* 0x000388400b0b9836 */ /* 0x000fe20000000000 */
[C---:B------:R-:W-:Y:S01]  /*1ab30*/  ISETP.GT.AND P2, PT, R6.reuse, RZ, PT ;  /* 0x000000ff0600720c */ /* 0x040fe20003f44270 */
[----:B------:R-:W-:Y:S01]  /*1ab40*/  @!P1 VIADD R9, R9, 0x38860 ;  /* 0x0003886009099836 */ /* 0x000fe20000000000 */
[----:B------:R-:W-:-:S03]  /*1ab50*/  IADD3 R6, R6, -0x1, RZ ;  /* 0xffffffff06067810 */ /* 0x000fc60007ffe0ff */
[----:B------:R-:W-:Y:S01]  /*1ab60*/  MUFU.TANH R168, R168 ;  /* 0x000000a800a87308 */ /* 0x000fe20000002400 */
[----:B------:R-:W-:-:S07]  /*1ab70*/  @!P1 PRMT R9, RZ, 0x654, R9 ;  /* 0x00000654ff099816 */ /* 0x000fce0000000009 */
[----:B------:R-:W-:Y:S08]  /*1ab80*/  MUFU.TANH R169, R169 ;  /* 0x000000a900a97308 */ /* 0x000ff00000002400 */
        /* <DEDUP_REMOVED lines=26> */
[----:B------:R-:W-:-:S06]  /*1ad30*/  WARPGROUP.ARRIVE ;  /* 0x00000000000079c5 */ /* 0x000fcc0000000000 */
[----:B------:R-:W-:Y:S01]  /*1ad40*/  HGMMA.64x256x16.F32 R24, R204, gdesc[UR4].tnspB, R24, gsb0 ;  /* 0x43e00004cc187df0 */ /* 0x000fe20008000818 */
[----:B------:R-:W-:Y:S01]  /*1ad50*/  R2UR UR6, R4 ;  /* 0x00000000040672ca */ /* 0x000fe200000e0000 */
[C---:B------:R-:W-:Y:S01]  /*1ad60*/  VIADD R4, R2.reuse, 0x180 ;  /* 0x0000018002047836 */ /* 0x040fe20000000000 */
[----:B------:R-:W-:Y:S01]  /*1ad70*/  R2UR UR7, R5 ;  /* 0x00000000050772ca */ /* 0x000fe200000e0000 */
[----:B------:R-:W-:Y:S01]  /*1ad80*/  VIADD R2, R2, 0x200 ;  /* 0x0000020002027836 */ /* 0x000fe20000000000 */
[----:B------:R-:W-:Y:S01]  /*1ad90*/  MOV R5, 0x40000040 ;  /* 0x4000004000057802 */ /* 0x000fe20000000f00 */
[----:B------:R-:W-:Y:S02]  /*1ada0*/  WARPGROUP.DEPBAR.LE gsb0, 0x0 ;  /* 0x00008000000079c5 */ /* 0x000fe40000010000 */
[----:B------:R-:W-:-:S15]  /*1adb0*/  WARPGROUP.ARRIVE ;  /* 0x00000000000079c5 */ /* 0x000fde0000000000 */
[----:B------:R-:W-:-:S05]  /*1adc0*/  NOP ;  /* 0x0000000000007918 */ /* 0x000fca0000000000 */
[----:B------:R-:W-:Y:S01]  /*1add0*/  HGMMA.64x256x16.F32 R24, R200, gdesc[UR4].tnspB, R24, gsb0 ;  /* 0x43e00004c8187df0 */ /* 0x000fe20008000818 */
[----:B------:R-:W-:Y:S01]  /*1ade0*/  R2UR UR6, R4 ;  /* 0x00000000040672ca */ /* 0x000fe200000e0000 */
[----:B------:R-:W-:Y:S01]  /*1adf0*/  FMUL.FTZ R4, R185, UR39 ;  /* 0x00000027b9047c20 */ /* 0x000fe20008410000 */
[----:B------:R-:W-:Y:S01]  /*1ae00*/  R2UR UR7, R5 ;  /* 0x00000000050772ca */ /* 0x000fe200000e0000 */
[----:B------:R-:W-:Y:S01]  /*1ae10*/  FMUL.FTZ R185, R176, UR39 ;  /* 0x00000027b0b97c20 */ /* 0x000fe20008410000 */
[----:B------:R-:W-:Y:S01]  /*1ae20*/  FMUL.FTZ R176, R178, UR39 ;  /* 0x00000027b2b07c20 */ /* 0x000fe20008410000 */
[----:B------:R-:W-:Y:S01]  /*1ae30*/  FMUL.FTZ R178, R179, UR39 ;  /* 0x00000027b3b27c20 */ /* 0x000fe20008410000 */
[----:B------:R-:W-:Y:S01]  /*1ae40*/  FMUL.FTZ R179, R182, UR39 ;  /* 0x00000027b6b37c20 */ /* 0x000fe20008410000 */
[----:B------:R-:W1:Y:S01]  /*1ae50*/  MUFU.TANH R4, R4 ;  /* 0x0000000400047308 */ /* 0x000e620000002400 */
[----:B------:R-:W-:Y:S01]  /*1ae60*/  FMUL.FTZ R182, R157, UR39 ;  /* 0x000000279db67c20 */ /* 0x000fe20008410000 */
[----:B------:R-:W-:-:S06]  /*1ae70*/  FMUL.FTZ R157, R183, UR39 ;  /* 0x00000027b79d7c20 */ /* 0x000fcc0008410000 */
[----:B------:R-:W2:Y:S08]  /*1ae80*/  MUFU.TANH R185, R185 ;  /* 0x000000b900b97308 */ /* 0x000eb00000002400 */
[----:B------:R-:W3:Y:S08]  /*1ae90*/  MUFU.TANH R182, R182 ;  /* 0x000000b600b67308 */ /* 0x000ef00000002400 */
[----:B------:R-:W4:Y:S08]  /*1aea0*/  MUFU.TANH R176, R176 ;  /* 0x000000b000b07308 */ /* 0x000f300000002400 */
[----:B------:R-:W5:Y:S08]  /*1aeb0*/  MUFU.TANH R178, R178 ;  /* 0x000000b200b27308 */ /* 0x000f700000002400 */
[----:B------:R-:W5:Y:S08]  /*1aec0*/  MUFU.TANH R179, R179 ;  /* 0x000000b300b37308 */ /* 0x000f700000002400 */
[----:B------:R-:W5:Y:S01]  /*1aed0*/  MUFU.TANH R157, R157 ;  /* 0x0000009d009d7308 */ /* 0x000f620000002400 */
[----:B------:R-:W-:-:S02]  /*1aee0*/  WARPGROUP.DEPBAR.LE gsb0, 0x0 ;  /* 0x00008000000079c5 */ /* 0x000fc40000010000 */
[----:B------:R-:W-:-:S06]  /*1aef0*/  WARPGROUP.ARRIVE ;  /* 0x00000000000079c5 */ /* 0x000fcc0000000000 */
[----:B------:R-:W-:Y:S01]  /*1af00*/  HGMMA.64x256x16.F32 R24, R196, gdesc[UR4].tnspB, R24, gsb0 ;  /* 0x43e00004c4187df0 */ /* 0x000fe20008000818 */
[----:B------:R-:W-:Y:S02]  /*1af10*/  R2UR UR6, R2 ;  /* 0x00000000020672ca */ /* 0x000fe400000e0000 */
[----:B0-----:R-:W-:Y:S02]  /*1af20*/  FMNMX.FTZ R2, R0, R8, !PT ;  /* 0x0000000800027209 */ /* 0x001fe40007810000 */
[----:B------:R-:W-:Y:S02]  /*1af30*/  R2UR UR7, R3 ;  /* 0x00000000030772ca */ /* 0x000fe400000e0000 */
[----:B-1----:R-:W-:-:S04]  /*1af40*/  FMNMX.FTZ R2, R4, R2, !PT ;  /* 0x0000000204027209 */ /* 0x002fc80007810000 */
[----:B------:R-:W-:-:S04]  /*1af50*/  FMNMX.FTZ R2, R20, R2, !PT ;  /* 0x0000000214027209 */ /* 0x000fc80007810000 */
[----:B------:R-:W-:-:S04]  /*1af60*/  FMNMX.FTZ R2, R21, R2, !PT ;  /* 0x0000000215027209 */ /* 0x000fc80007810000 */
[----:B--2---:R-:W-:-:S04]  /*1af70*/  FMNMX.FTZ R2, R185, R2, !PT ;  /* 0x00000002b9027209 */ /* 0x004fc80007810000 */
[----:B------:R-:W-:-:S04]  /*1af80*/  FMNMX.FTZ R2, R177, R2, !PT ;  /* 0x00000002b1027209 */ /* 0x000fc80007810000 */
        /* <DEDUP_REMOVED lines=13> */
[----:B---3--:R-:W-:-:S05]  /*1b060*/  FMNMX.FTZ R2, R182, R2, !PT ;  /* 0x00000002b6027209 */ /* 0x008fca0007810000 */
[----:B------:R-:W0:Y:S02]  /*1b070*/  SHFL.BFLY PT, R3, R2, 0x2, 0x1f ;  /* 0x0c401f0002037f89 */ /* 0x000e2400000e0000 */
[----:B0-----:R-:W-:Y:S02]  /*1b080*/  FMNMX.FTZ R3, R2, R3, !PT ;  /* 0x0000000302037209 */ /* 0x001fe40007810000 */
[----:B------:R-:W-:-:S03]  /*1b090*/  MOV R2, UR38 ;  /* 0x0000002600027c02 */ /* 0x000fc60008000f00 */
[----:B------:R-:W0:Y:S02]  /*1b0a0*/  SHFL.BFLY PT, R5, R3, 0x1, 0x1f ;  /* 0x0c201f0003057f89 */ /* 0x000e2400000e0000 */
[----:B0-----:R-:W-:Y:S02]  /*1b0b0*/  FMNMX.FTZ R5, R3, R5, !PT ;  /* 0x0000000503057209 */ /* 0x001fe40007810000 */
[----:B------:R-:W-:-:S03]  /*1b0c0*/  FMNMX.FTZ R3, R10, R7, !PT ;  /* 0x000000070a037209 */ /* 0x000fc60007810000 */
[----:B------:R-:W-:Y:S01]  /*1b0d0*/  FADD.FTZ R8, -R5, R8 ;  /* 0x0000000805087221 */ /* 0x000fe20000010100 */
[----:B------:R-:W-:-:S03]  /*1b0e0*/  FMNMX.FTZ R183, R12, R3, !PT ;  /* 0x000000030cb77209 */ /* 0x000fc60007810000 */
[-C--:B------:R-:W-:Y:S01]  /*1b0f0*/  FMUL.FTZ R3, R8, R2.reuse ;  /* 0x0000000208037220 */ /* 0x080fe20000410000 */
[----:B------:R-:W-:Y:S01]  /*1b100*/  FMNMX.FTZ R8, R13, R183, !PT ;  /* 0x000000b70d087209 */ /* 0x000fe20007810000 */
[----:B------:R-:W-:-:S03]  /*1b110*/  FMUL.FTZ R183, R5, R2 ;  /* 0x0000000205b77220 */ /* 0x000fc60000410000 */
[----:B------:R-:W-:Y:S01]  /*1b120*/  FMNMX.FTZ R8, R184, R8, !PT ;  /* 0x00000008b8087209 */ /* 0x000fe20007810000 */
[-CC-:B------:R-:W-:Y:S01]  /*1b130*/  FFMA.FTZ R208, R0, R2.reuse, -R183.reuse ;  /* 0x0000000200d07223 */ /* 0x180fe200000108b7 */
[--C-:B------:R-:W-:Y:S01]  /*1b140*/  FFMA.FTZ R4, R4, R2, -R183.reuse ;  /* 0x0000000204047223 */ /* 0x100fe200000108b7 */
[----:B------:R-:W-:Y:S01]  /*1b150*/  MUFU.EX2 R3, R3 ;  /* 0x0000000300037308 */ /* 0x000fe20000000800 */
[----:B----4-:R-:W-:Y:S01]  /*1b160*/  FMNMX.FTZ R8, R176, R8, !PT ;  /* 0x00000008b0087209 */ /* 0x010fe20007810000 */
[-CC-:B------:R-:W-:Y:S01]  /*1b170*/  FFMA.FTZ R210, R20, R2.reuse, -R183.reuse ;  /* 0x0000000214d27223 */ /* 0x180fe200000108b7 */
[-CC-:B------:R-:W-:Y:S01]  /*1b180*/  FFMA.FTZ R186, R21, R2.reuse, -R183.reuse ;  /* 0x0000000215ba7223 */ /* 0x180fe200000108b7 */
[--C-:B------:R-:W-:Y:S01]  /*1b190*/  FFMA.FTZ R204, R185, R2, -R183.reuse ;  /* 0x00000002b9cc7223 */ /* 0x100fe200000108b7 */
[----:B-----5:R-:W-:Y:S01]  /*1b1a0*/  FMNMX.FTZ R8, R178, R8, !PT ;  /* 0x00000008b2087209 */ /* 0x020fe20007810000 */
[-CC-:B------:R-:W-:Y:S01]  /*1b1b0*/  FFMA.FTZ R20, R177, R2.reuse, -R183.reuse ;  /* 0x00000002b1147223 */ /* 0x180fe200000108b7 */
[--C-:B------:R-:W-:Y:S01]  /*1b1c0*/  FFMA.FTZ R206, R180, R2, -R183.reuse ;  /* 0x00000002b4ce7223 */ /* 0x100fe200000108b7 */
[----:B------:R-:W0:Y:S01]  /*1b1d0*/  MUFU.EX2 R208, R208 ;  /* 0x000000d000d07308 */ /* 0x000e220000000800 */
[----:B------:R-:W-:Y:S01]  /*1b1e0*/  FMNMX.FTZ R0, R179, R8, !PT ;  /* 0x00000008b3007209 */ /* 0x000fe20007810000 */
[-CC-:B------:R-:W-:Y:S01]  /*1b1f0*/  FFMA.FTZ R21, R181, R2.reuse, -R183.reuse ;  /* 0x00000002b5157223 */ /* 0x180fe200000108b7 */
[-CC-:B------:R-:W-:Y:S01]  /*1b200*/  FFMA.FTZ R200, R168, R2.reuse, -R183.reuse ;  /* 0x00000002a8c87223 */ /* 0x180fe200000108b7 */
[--C-:B------:R-:W-:Y:S01]  /*1b210*/  FFMA.FTZ R168, R169, R2, -R183.reuse ;  /* 0x00000002a9a87223 */ /* 0x100fe200000108b7 */
[----:B------:R-:W-:Y:S01]  /*1b220*/  FMNMX.FTZ R0, R157, R0, !PT ;  /* 0x000000009d007209 */ /* 0x000fe20007810000 */
[-CC-:B------:R-:W-:Y:S01]  /*1b230*/  FFMA.FTZ R202, R172, R2.reuse, -R183.reuse ;  /* 0x00000002acca7223 */ /* 0x180fe200000108b7 */
[--C-:B------:R-:W-:Y:S01]  /*1b240*/  FFMA.FTZ R169, R173, R2, -R183.reuse ;  /* 0x00000002ada97223 */ /* 0x100fe200000108b7 */
[----:B------:R-:W1:Y:S01]  /*1b250*/  MUFU.EX2 R8, R4 ;  /* 0x0000000400087308 */ /* 0x000e620000000800 */
[----:B------:R-:W-:Y:S01]  /*1b260*/  FMNMX.FTZ R0, R170, R0, !PT ;  /* 0x00000000aa007209 */ /* 0x000fe20007810000 */
[----:B------:R-:W-:-:S03]  /*1b270*/  FFMA.FTZ R182, R182, R2, -R183 ;  /* 0x00000002b6b67223 */ /* 0x000fc600000108b7 */
[----:B------:R-:W-:-:S03]  /*1b280*/  FMNMX.FTZ R0, R171, R0, !PT ;  /* 0x00000000ab007209 */ /* 0x000fc60007810000 */
[----:B------:R-:W2:Y:S01]  /*1b290*/  MUFU.EX2 R210, R210 ;  /* 0x000000d200d27308 */ /* 0x000ea20000000800 */
[----:B------:R-:W-:Y:S01]  /*1b2a0*/  FMNMX.FTZ R0, R174, R0, !PT ;  /* 0x00000000ae007209 */ /* 0x000fe20007810000 */
[----:B0-----:R-:W-:-:S03]  /*1b2b0*/  FFMA.FTZ R15, R3, R15, R208 ;  /* 0x0000000f030f7223 */ /* 0x001fc600000100d0 */
[----:B------:R-:W-:-:S03]  /*1b2c0*/  FMNMX.FTZ R0, R175, R0, !PT ;  /* 0x00000000af007209 */ /* 0x000fc60007810000 */
[----:B------:R-:W0:Y:S01]  /*1b2d0*/  MUFU.EX2 R186, R186 ;  /* 0x000000ba00ba7308 */ /* 0x000e220000000800 */
[----:B------:R-:W-:Y:S01]  /*1b2e0*/  FMNMX.FTZ R0, R162, R0, !PT ;  /* 0x00000000a2007209 */ /* 0x000fe20007810000 */
[C---:B-1----:R-:W-:Y:S01]  /*1b2f0*/  FADD.FTZ R15, R8.reuse, R15 ;  /* 0x0000000f080f7221 */ /* 0x042fe20000010000 */
[----:B------:R-:W-:Y:S01]  /*1b300*/  F2FP.F16.F32.PACK_AB R208, R8, R208 ;  /* 0x000000d008d0723e */ /* 0x000fe200000000ff */
[----:B------:R-:W-:Y:S01]  /*1b310*/  IMAD.MOV.U32 R8, RZ, RZ, R5 ;  /* 0x000000ffff087224 */ /* 0x000fe200078e0005 */
[----:B------:R-:W-:-:S03]  /*1b320*/  FMNMX.FTZ R0, R163, R0, !PT ;  /* 0x00000000a3007209 */ /* 0x000fc60007810000 */
[----:B------:R-:W1:Y:S01]  /*1b330*/  MUFU.EX2 R204, R204 ;  /* 0x000000cc00cc7308 */ /* 0x000e620000000800 */
[----:B------:R-:W-:Y:S01]  /*1b340*/  FMNMX.FTZ R0, R166, R0, !PT ;  /* 0x00000000a6007209 */ /* 0x000fe20007810000 */
[----:B--2---:R-:W-:-:S03]  /*1b350*/  FADD.FTZ R15, R210, R15 ;  /* 0x0000000fd20f7221 */ /* 0x004fc60000010000 */
[----:B------:R-:W-:-:S03]  /*1b360*/  FMNMX.FTZ R0, R167, R0, !PT ;  /* 0x00000000a7007209 */ /* 0x000fc60007810000 */
[----:B------:R-:W2:Y:S01]  /*1b370*/  MUFU.EX2 R20, R20 ;  /* 0x0000001400147308 */ /* 0x000ea20000000800 */
[----:B------:R-:W-:Y:S01]  /*1b380*/  FMNMX.FTZ R0, R154, R0, !PT ;  /* 0x000000009a007209 */ /* 0x000fe20007810000 */
[C---:B0-----:R-:W-:Y:S01]  /*1b390*/  FADD.FTZ R15, R186.reuse, R15 ;  /* 0x0000000fba0f7221 */ /* 0x041fe20000010000 */
[----:B------:R-:W-:Y:S02]  /*1b3a0*/  F2FP.F16.F32.PACK_AB R210, R186, R210 ;  /* 0x000000d2bad2723e */ /* 0x000fe400000000ff */
[----:B------:R-:W-:-:S03]  /*1b3b0*/  FMNMX.FTZ R0, R155, R0, !PT ;  /* 0x000000009b007209 */ /* 0x000fc60007810000 */
[----:B------:R-:W0:Y:S01]  /*1b3c0*/  MUFU.EX2 R206, R206 ;  /* 0x000000ce00ce7308 */ /* 0x000e220000000800 */
[----:B------:R-:W-:Y:S01]  /*1b3d0*/  FMNMX.FTZ R0, R158, R0, !PT ;  /* 0x000000009e007209 */ /* 0x000fe20007810000 */
[----:B-1----:R-:W-:-:S03]  /*1b3e0*/  FADD.FTZ R15, R204, R15 ;  /* 0x0000000fcc0f7221 */ /* 0x002fc60000010000 */
[----:B------:R-:W-:-:S03]  /*1b3f0*/  FMNMX.FTZ R0, R159, R0, !PT ;  /* 0x000000009f007209 */ /* 0x000fc60007810000 */
[----:B------:R-:W1:Y:S01]  /*1b400*/  MUFU.EX2 R21, R21 ;  /* 0x0000001500157308 */ /* 0x000e620000000800 */
[C---:B--2---:R-:W-:Y:S01]  /*1b410*/  FADD.FTZ R15, R20.reuse, R15 ;  /* 0x0000000f140f7221 */ /* 0x044fe20000010000 */
[----:B------:R-:W2:Y:S01]  /*1b420*/  SHFL.BFLY PT, R4, R0, 0x2, 0x1f ;  /* 0x0c401f0000047f89 */ /* 0x000ea200000e0000 */
[----:B------:R-:W-:-:S05]  /*1b430*/  F2FP.F16.F32.PACK_AB R204, R20, R204 ;  /* 0x000000cc14cc723e */ /* 0x000fca00000000ff */
[----:B------:R-:W3:Y:S01]  /*1b440*/  MUFU.EX2 R200, R200 ;  /* 0x000000c800c87308 */ /* 0x000ee20000000800 */
[----:B0-----:R-:W-:-:S07]  /*1b450*/  FADD.FTZ R15, R206, R15 ;  /* 0x0000000fce0f7221 */ /* 0x001fce0000010000 */
[----:B------:R-:W0:Y:S01]  /*1b460*/  MUFU.EX2 R168, R168 ;  /* 0x000000a800a87308 */ /* 0x000e220000000800 */
[C---:B-1----:R-:W-:Y:S01]  /*1b470*/  FADD.FTZ R15, R21.reuse, R15 ;  /* 0x0000000f150f7221 */ /* 0x042fe20000010000 */
[----:B------:R-:W-:-:S06]  /*1b480*/  F2FP.F16.F32.PACK_AB R206, R21, R206 ;  /* 0x000000ce15ce723e */ /* 0x000fcc00000000ff */
[----:B------:R-:W1:Y:S01]  /*1b490*/  MUFU.EX2 R202, R202 ;  /* 0x000000ca00ca7308 */ /* 0x000e620000000800 */
[----:B---3--:R-:W-:Y:S01]  /*1b4a0*/  FADD.FTZ R15, R200, R15 ;  /* 0x0000000fc80f7221 */ /* 0x008fe20000010000 */
[----:B--2---:R-:W-:-:S05]  /*1b4b0*/  FMNMX.FTZ R0, R0, R4, !PT ;  /* 0x0000000400007209 */ /* 0x004fca0007810000 */
[----:B------:R-:W2:Y:S01]  /*1b4c0*/  SHFL.BFLY PT, R4, R0, 0x1, 0x1f ;  /* 0x0c201f0000047f89 */ /* 0x000ea200000e0000 */
[----:B------:R-:W3:Y:S01]  /*1b4d0*/  MUFU.EX2 R169, R169 ;  /* 0x000000a900a97308 */ /* 0x000ee20000000800 */
[C---:B0-----:R-:W-:Y:S01]  /*1b4e0*/  FADD.FTZ R15, R168.reuse, R15 ;  /* 0x0000000fa80f7221 */ /* 0x041fe20000010000 */
[----:B------:R-:W-:-:S03]  /*1b4f0*/  F2FP.F16.F32.PACK_AB R200, R168, R200 ;  /* 0x000000c8a8c8723e */ /* 0x000fc600000000ff */
[----:B-1----:R-:W-:-:S04]  /*1b500*/  FADD.FTZ R15, R202, R15 ;  /* 0x0000000fca0f7221 */ /* 0x002fc80000010000 */
[C---:B---3--:R-:W-:Y:S01]  /*1b510*/  FADD.FTZ R15, R169.reuse, R15 ;  /* 0x0000000fa90f7221 */ /* 0x048fe20000010000 */
[----:B------:R-:W-:Y:S01]  /*1b520*/  F2FP.F16.F32.PACK_AB R202, R169, R202 ;  /* 0x000000caa9ca723e */ /* 0x000fe200000000ff */
[----:B------:R-:W-:Y:S02]  /*1b530*/  WARPGROUP.DEPBAR.LE gsb0, 0x0 ;  /* 0x00008000000079c5 */ /* 0x000fe40000010000 */
[----:B------:R-:W-:Y:S01]  /*1b540*/  WARPGROUP.ARRIVE ;  /* 0x00000000000079c5 */ /* 0x000fe20000000000 */
[----:B--2---:R-:W-:Y:S01]  /*1b550*/  FMNMX.FTZ R4, R0, R4, !PT ;  /* 0x0000000400047209 */ /* 0x004fe20007810000 */
[-CC-:B------:R-:W-:Y:S01]  /*1b560*/  FFMA.FTZ R196, R160, R2.reuse, -R183.reuse ;  /* 0x00000002a0c47223 */ /* 0x180fe200000108b7 */
[-C--:B------:R-:W-:Y:S01]  /*1b570*/  FFMA.FTZ R198, R164, R2.reuse, -R183 ;  /* 0x00000002a4c67223 */ /* 0x080fe200000108b7 */
[----:B------:R-:W-:Y:S01]  /*1b580*/  @!P1 PRMT R164, RZ, 0x654, R11 ;  /* 0x00000654ffa49816 */ /* 0x000fe2000000000b */
[-C--:B------:R-:W-:Y:S01]  /*1b590*/  FFMA.FTZ R160, R161, R2.reuse, -R183 ;  /* 0x00000002a1a07223 */ /* 0x080fe200000108b7 */
[----:B------:R-:W-:Y:S01]  /*1b5a0*/  HGMMA.64x256x16.F32 R24, R192, gdesc[UR4].tnspB, R24, gsb0 ;  /* 0x43e00004c0187df0 */ /* 0x000fe20008000818 */
[----:B------:R-:W-:Y:S01]  /*1b5b0*/  FADD.FTZ R0, -R4, R7 ;  /* 0x0000000704007221 */ /* 0x000fe20000010100 */
[----:B------:R-:W0:Y:S01]  /*1b5c0*/  MUFU.EX2 R196, R196 ;  /* 0x000000c400c47308 */ /* 0x000e220000000800 */
[----:B------:R-:W-:-:S02]  /*1b5d0*/  FFMA.FTZ R161, R165, R2, -R183 ;  /* 0x00000002a5a17223 */ /* 0x000fc400000108b7 */
[----:B------:R-:W-:-:S05]  /*1b5e0*/  FMUL.FTZ R0, R0, R2 ;  /* 0x0000000200007220 */ /* 0x000fca0000410000 */
[----:B------:R-:W1:Y:S08]  /*1b5f0*/  MUFU.EX2 R160, R160 ;  /* 0x000000a000a07308 */ /* 0x000e700000000800 */
[----:B------:R-:W-:Y:S01]  /*1b600*/  MUFU.EX2 R0, R0 ;  /* 0x0000000000007308 */ /* 0x000fe20000000800 */
[----:B0-----:R-:W-:-:S07]  /*1b610*/  FADD.FTZ R15, R196, R15 ;  /* 0x0000000fc40f7221 */ /* 0x001fce0000010000 */
[----:B------:R-:W0:Y:S01]  /*1b620*/  MUFU.EX2 R198, R198 ;  /* 0x000000c600c67308 */ /* 0x000e220000000800 */
[C---:B-1----:R-:W-:Y:S01]  /*1b630*/  FADD.FTZ R15, R160.reuse, R15 ;  /* 0x0000000fa00f7221 */ /* 0x042fe20000010000 */
[----:B------:R-:W-:-:S06]  /*1b640*/  F2FP.F16.F32.PACK_AB R196, R160, R196 ;  /* 0x000000c4a0c4723e */ /* 0x000fcc00000000ff */
[----:B------:R-:W1:Y:S08]  /*1b650*/  MUFU.EX2 R161, R161 ;  /* 0x000000a100a17308 */ /* 0x000e700000000800 */
[----:B------:R-:W-:Y:S01]  /*1b660*/  MUFU.EX2 R7, R182 ;  /* 0x000000b600077308 */ /* 0x000fe20000000800 */
[----:B0-----:R-:W-:-:S04]  /*1b670*/  FADD.FTZ R15, R198, R15 ;  /* 0x0000000fc60f7221 */ /* 0x001fc80000010000 */
[C---:B-1----:R-:W-:Y:S01]  /*1b680*/  FADD.FTZ R15, R161.reuse, R15 ;  /* 0x0000000fa10f7221 */ /* 0x042fe20000010000 */
[----:B------:R-:W-:Y:S01]  /*1b690*/  F2FP.F16.F32.PACK_AB R198, R161, R198 ;  /* 0x000000c6a1c6723e */ /* 0x000fe200000000ff */
[----:B------:R-:W-:Y:S02]  /*1b6a0*/  WARPGROUP.DEPBAR.LE gsb0, 0x0 ;  /* 0x00008000000079c5 */ /* 0x000fe40000010000 */
[-CC-:B------:R-:W-:Y:S01]  /*1b6b0*/  FFMA.FTZ R192, R152, R2.reuse, -R183.reuse ;  /* 0x0000000298c07223 */ /* 0x180fe200000108b7 */
[-CC-:B------:R-:W-:Y:S01]  /*1b6c0*/  FFMA.FTZ R152, R153, R2.reuse, -R183.reuse ;  /* 0x0000000299987223 */ /* 0x180fe200000108b7 */
[-C--:B------:R-:W-:Y:S01]  /*1b6d0*/  FMUL.FTZ R153, R4, R2.reuse ;  /* 0x0000000204997220 */ /* 0x080fe20000410000 */
[-C--:B------:R-:W-:Y:S01]  /*1b6e0*/  FFMA.FTZ R194, R156, R2.reuse, -R183 ;  /* 0x000000029cc27223 */ /* 0x080fe200000108b7 */
[----:B------:R-:W-:Y:S02]  /*1b6f0*/  @!P1 SYNCS.ARRIVE.TRANS64.RED.A1T0 RZ, [R164+URZ], RZ ;  /* 0x000000ffa4ff99a7 */ /* 0x000fe4000810043f */
[-CC-:B------:R-:W-:Y:S01]  /*1b700*/  FFMA.FTZ R209, R10, R2.reuse, -R153.reuse ;  /* 0x000000020ad17223 */ /* 0x180fe20000010899 */
[-CC-:B------:R-:W-:Y:S01]  /*1b710*/  FFMA.FTZ R10, R12, R2.reuse, -R153.reuse ;  /* 0x000000020c0a7223 */ /* 0x180fe20000010899 */
[-CC-:B------:R-:W-:Y:S01]  /*1b720*/  FFMA.FTZ R211, R13, R2.reuse, -R153.reuse ;  /* 0x000000020dd37223 */ /* 0x180fe20000010899 */
[-CC-:B------:R-:W-:Y:S01]  /*1b730*/  FFMA.FTZ R13, R184, R2.reuse, -R153.reuse ;  /* 0x00000002b80d7223 */ /* 0x180fe20000010899 */
[-CC-:B------:R-:W-:Y:S01]  /*1b740*/  FFMA.FTZ R205, R176, R2.reuse, -R153.reuse ;  /* 0x00000002b0cd7223 */ /* 0x180fe20000010899 */
[-CC-:B------:R-:W-:Y:S01]  /*1b750*/  FFMA.FTZ R156, R178, R2.reuse, -R153.reuse ;  /* 0x00000002b29c7223 */ /* 0x180fe20000010899 */
[----:B------:R-:W0:Y:S01]  /*1b760*/  MUFU.EX2 R209, R209 ;  /* 0x000000d100d17308 */ /* 0x000e220000000800 */
[-CC-:B------:R-:W-:Y:S01]  /*1b770*/  FFMA.FTZ R207, R179, R2.reuse, -R153.reuse ;  /* 0x00000002b3cf7223 */ /* 0x180fe20000010899 */
[-CC-:B------:R-:W-:Y:S01]  /*1b780*/  FFMA.FTZ R12, R157, R2.reuse, -R153.reuse ;  /* 0x000000029d0c7223 */ /* 0x180fe20000010899 */
[-CC-:B------:R-:W-:Y:S01]  /*1b790*/  FFMA.FTZ R201, R170, R2.reuse, -R153.reuse ;  /* 0x00000002aac97223 */ /* 0x180fe20000010899 */
[-CC-:B------:R-:W-:Y:S01]  /*1b7a0*/  FFMA.FTZ R197, R162, R2.reuse, -R153.reuse ;  /* 0x00000002a2c57223 */ /* 0x180fe20000010899 */
[-CC-:B------:R-:W-:Y:S01]  /*1b7b0*/  FFMA.FTZ R157, R171, R2.reuse, -R153.reuse ;  /* 0x00000002ab9d7223 */ /* 0x180fe20000010899 */
[-CC-:B------:R-:W-:Y:S01]  /*1b7c0*/  FFMA.FTZ R203, R174, R2.reuse, -R153.reuse ;  /* 0x00000002aecb7223 */ /* 0x180fe20000010899 */
[-CC-:B------:R-:W-:Y:S01]  /*1b7d0*/  FFMA.FTZ R175, R175, R2.reuse, -R153.reuse ;  /* 0x00000002afaf7223 */ /* 0x180fe20000010899 */
[----:B------:R-:W1:Y:S01]  /*1b7e0*/  MUFU.EX2 R10, R10 ;  /* 0x0000000a000a7308 */ /* 0x000e620000000800 */
[-CC-:B------:R-:W-:Y:S01]  /*1b7f0*/  FFMA.FTZ R163, R163, R2.reuse, -R153.reuse ;  /* 0x00000002a3a37223 */ /* 0x180fe20000010899 */
[-CC-:B------:R-:W-:Y:S01]  /*1b800*/  FFMA.FTZ R199, R166, R2.reuse, -R153.reuse ;  /* 0x00000002a6c77223 */ /* 0x180fe20000010899 */
[----:B------:R2:W-:Y:S01]  /*1b810*/  @!P1 SYNCS.ARRIVE.TRANS64.RED.A1T0 RZ, [R9+URZ], RZ ;  /* 0x000000ff09ff99a7 */ /* 0x0005e2000810043f */
[-CC-:B------:R-:W-:Y:S01]  /*1b820*/  FFMA.FTZ R193, R154, R2.reuse, -R153.reuse ;  /* 0x000000029ac17223 */ /* 0x180fe20000010899 */
[-CC-:B------:R-:W-:Y:S01]  /*1b830*/  FFMA.FTZ R155, R155, R2.reuse, -R153.reuse ;  /* 0x000000029b9b7223 */ /* 0x180fe20000010899 */
[----:B------:R-:W-:-:S02]  /*1b840*/  FFMA.FTZ R158, R158, R2, -R153 ;  /* 0x000000029e9e7223 */ /* 0x000fc40000010899 */
[----:B------:R-:W3:Y:S01]  /*1b850*/  MUFU.EX2 R211, R211 ;  /* 0x000000d300d37308 */ /* 0x000ee20000000800 */
[----:B0-----:R-:W-:-:S07]  /*1b860*/  FFMA.FTZ R14, R0, R14, R209 ;  /* 0x0000000e000e7223 */ /* 0x001fce00000100d1 */
[----:B------:R-:W0:Y:S01]  /*1b870*/  MUFU.EX2 R13, R13 ;  /* 0x0000000d000d7308 */ /* 0x000e220000000800 */
[C---:B-1----:R-:W-:Y:S01]  /*1b880*/  FADD.FTZ R14, R10.reuse, R14 ;  /* 0x0000000e0a0e7221 */ /* 0x042fe20000010000 */
[----:B------:R-:W-:Y:S01]  /*1b890*/  F2FP.F16.F32.PACK_AB R209, R10, R209 ;  /* 0x000000d10ad1723e */ /* 0x000fe200000000ff */
[----:B------:R-:W-:-:S05]  /*1b8a0*/  IMAD.MOV.U32 R10, RZ, RZ, R221 ;  /* 0x000000ffff0a7224 */ /* 0x000fca00078e00dd */
[----:B------:R-:W1:Y:S01]  /*1b8b0*/  MUFU.EX2 R205, R205 ;  /* 0x000000cd00cd7308 */ /* 0x000e620000000800 */
[----:B---3--:R-:W-:-:S07]  /*1b8c0*/  FADD.FTZ R14, R211, R14 ;  /* 0x0000000ed30e7221 */ /* 0x008fce0000010000 */
[----:B------:R-:W3:Y:S01]  /*1b8d0*/  MUFU.EX2 R156, R156 ;  /* 0x0000009c009c7308 */ /* 0x000ee20000000800 */
[----:B0-----:R-:W-:Y:S01]  /*1b8e0*/  FADD.FTZ R162, R13, R14 ;  /* 0x0000000e0da27221 */ /* 0x001fe20000010000 */
[-CC-:B------:R-:W-:Y:S01]  /*1b8f0*/  FFMA.FTZ R14, R167, R2.reuse, -R153.reuse ;  /* 0x00000002a70e7223 */ /* 0x180fe20000010899 */
[----:B------:R-:W-:Y:S01]  /*1b900*/  FFMA.FTZ R153, R159, R2, -R153 ;  /* 0x000000029f997223 */ /* 0x000fe20000010899 */
[----:B------:R-:W-:-:S04]  /*1b910*/  F2FP.F16.F32.PACK_AB R211, R13, R211 ;  /* 0x000000d30dd3723e */ /* 0x000fc800000000ff */
[----:B------:R-:W0:Y:S01]  /*1b920*/  MUFU.EX2 R207, R207 ;  /* 0x000000cf00cf7308 */ /* 0x000e220000000800 */
[----:B-1----:R-:W-:-:S07]  /*1b930*/  FADD.FTZ R162, R205, R162 ;  /* 0x000000a2cda27221 */ /* 0x002fce0000010000 */
[----:B------:R-:W1:Y:S01]  /*1b940*/  MUFU.EX2 R12, R12 ;  /* 0x0000000c000c7308 */ /* 0x000e620000000800 */
[C---:B---3--:R-:W-:Y:S01]  /*1b950*/  FADD.FTZ R162, R156.reuse, R162 ;  /* 0x000000a29ca27221 */ /* 0x048fe20000010000 */
[----:B------:R-:W-:-:S06]  /*1b960*/  F2FP.F16.F32.PACK_AB R205, R156, R205 ;  /* 0x000000cd9ccd723e */ /* 0x000fcc00000000ff */
[----:B------:R-:W3:Y:S01]  /*1b970*/  MUFU.EX2 R201, R201 ;  /* 0x000000c900c97308 */ /* 0x000ee20000000800 */
[----:B0-----:R-:W-:-:S07]  /*1b980*/  FADD.FTZ R162, R207, R162 ;  /* 0x000000a2cfa27221 */ /* 0x001fce0000010000 */
[----:B------:R-:W0:Y:S01]  /*1b990*/  MUFU.EX2 R157, R157 ;  /* 0x0000009d009d7308 */ /* 0x000e220000000800 */
[C---:B-1----:R-:W-:Y:S01]  /*1b9a0*/  FADD.FTZ R162, R12.reuse, R162 ;  /* 0x000000a20ca27221 */ /* 0x042fe20000010000 */
[----:B------:R-:W-:-:S06]  /*1b9b0*/  F2FP.F16.F32.PACK_AB R207, R12, R207 ;  /* 0x000000cf0ccf723e */ /* 0x000fcc00000000ff */
[----:B------:R-:W1:Y:S01]  /*1b9c0*/  MUFU.EX2 R203, R203 ;  /* 0x000000cb00cb7308 */ /* 0x000e620000000800 */
[----:B---3--:R-:W-:-:S07]  /*1b9d0*/  FADD.FTZ R162, R201, R162 ;  /* 0x000000a2c9a27221 */ /* 0x008fce0000010000 */
[----:B------:R-:W3:Y:S01]  /*1b9e0*/  MUFU.EX2 R11, R175 ;  /* 0x000000af000b7308 */ /* 0x000ee20000000800 */
[C---:B0-----:R-:W-:Y:S01]  /*1b9f0*/  FADD.FTZ R162, R157.reuse, R162 ;  /* 0x000000a29da27221 */ /* 0x041fe20000010000 */
[----:B------:R-:W-:-:S06]  /*1ba00*/  F2FP.F16.F32.PACK_AB R201, R157, R201 ;  /* 0x000000c99dc9723e */ /* 0x000fcc00000000ff */
[----:B------:R-:W0:Y:S01]  /*1ba10*/  MUFU.EX2 R197, R197 ;  /* 0x000000c500c57308 */ /* 0x000e220000000800 */
[----:B-1----:R-:W-:-:S07]  /*1ba20*/  FADD.FTZ R162, R203, R162 ;  /* 0x000000a2cba27221 */ /* 0x002fce0000010000 */
[----:B--2---:R-:W1:Y:S01]  /*1ba30*/  MUFU.EX2 R9, R163 ;  /* 0x000000a300097308 */ /* 0x004e620000000800 */
[C---:B---3--:R-:W-:Y:S01]  /*1ba40*/  FADD.FTZ R162, R11.reuse, R162 ;  /* 0x000000a20ba27221 */ /* 0x048fe20000010000 */
[----:B------:R-:W-:-:S06]  /*1ba50*/  F2FP.F16.F32.PACK_AB R203, R11, R203 ;  /* 0x000000cb0bcb723e */ /* 0x000fcc00000000ff */
[----:B------:R-:W2:Y:S01]  /*1ba60*/  MUFU.EX2 R199, R199 ;  /* 0x000000c700c77308 */ /* 0x000ea20000000800 */
[----:B0-----:R-:W-:-:S07]  /*1ba70*/  FADD.FTZ R162, R197, R162 ;  /* 0x000000a2c5a27221 */ /* 0x001fce0000010000 */
[----:B------:R-:W0:Y:S01]  /*1ba80*/  MUFU.EX2 R14, R14 ;  /* 0x0000000e000e7308 */ /* 0x000e220000000800 */
[C---:B-1----:R-:W-:Y:S01]  /*1ba90*/  FADD.FTZ R162, R9.reuse, R162 ;  /* 0x000000a209a27221 */ /* 0x042fe20000010000 */
[----:B------:R-:W-:Y:S01]  /*1baa0*/  F2FP.F16.F32.PACK_AB R197, R9, R197 ;  /* 0x000000c509c5723e */ /* 0x000fe200000000ff */
[----:B------:R-:W-:-:S05]  /*1bab0*/  IMAD.MOV.U32 R9, RZ, RZ, R222 ;  /* 0x000000ffff097224 */ /* 0x000fca00078e00de */
        /* <DEDUP_REMOVED lines=8> */
[----:B--2---:R-:W-:-:S07]  /*1bb40*/  FADD.FTZ R162, R193, R162 ;  /* 0x000000a2c1a27221 */ /* 0x004fce0000010000 */
[----:B------:R-:W2:Y:S01]  /*1bb50*/  MUFU.EX2 R194, R194 ;  /* 0x000000c200c27308 */ /* 0x000ea20000000800 */
[C---:B0-----:R-:W-:Y:S01]  /*1bb60*/  FADD.FTZ R15, R152.reuse, R15 ;  /* 0x0000000f980f7221 */ /* 0x041fe20000010000 */
[----:B------:R-:W-:-:S06]  /*1bb70*/  F2FP.F16.F32.PACK_AB R192, R152, R192 ;  /* 0x000000c098c0723e */ /* 0x000fcc00000000ff */
[----:B------:R-:W0:Y:S01]  /*1bb80*/  MUFU.EX2 R158, R158 ;  /* 0x0000009e009e7308 */ /* 0x000e220000000800 */
[C---:B-1----:R-:W-:Y:S01]  /*1bb90*/  FADD.FTZ R162, R155.reuse, R162 ;  /* 0x000000a29ba27221 */ /* 0x042fe20000010000 */
[----:B------:R-:W-:-:S06]  /*1bba0*/  F2FP.F16.F32.PACK_AB R193, R155, R193 ;  /* 0x000000c19bc1723e */ /* 0x000fcc00000000ff */
[----:B------:R-:W1:Y:S01]  /*1bbb0*/  MUFU.EX2 R153, R153 ;  /* 0x0000009900997308 */ /* 0x000e620000000800 */
[----:B--2---:R-:W-:Y:S01]  /*1bbc0*/  FADD.FTZ R15, R194, R15 ;  /* 0x0000000fc20f7221 */ /* 0x004fe20000010000 */
[----:B------:R-:W-:-:S03]  /*1bbd0*/  F2FP.F16.F32.PACK_AB R194, R7, R194 ;  /* 0x000000c207c2723e */ /* 0x000fc600000000ff */
[----:B------:R-:W-:Y:S01]  /*1bbe0*/  FADD.FTZ R15, R7, R15 ;  /* 0x0000000f070f7221 */ /* 0x000fe20000010000 */
[----:B------:R-:W-:Y:S01]  /*1bbf0*/  MOV R7, R4 ;  /* 0x0000000400077202 */ /* 0x000fe20000000f00 */
[----:B0-----:R-:W-:-:S04]  /*1bc00*/  FADD.FTZ R162, R158, R162 ;  /* 0x000000a29ea27221 */ /* 0x001fc80000010000 */
[C---:B-1----:R-:W-:Y:S01]  /*1bc10*/  FADD.FTZ R14, R153.reuse, R162 ;  /* 0x000000a2990e7221 */ /* 0x042fe20000010000 */
[----:B------:R-:W-:Y:S01]  /*1bc20*/  F2FP.F16.F32.PACK_AB R195, R153, R158 ;  /* 0x0000009e99c3723e */ /* 0x000fe200000000ff */
[----:B------:R-:W-:Y:S06]  /*1bc30*/  @P2 BRA `(.L_x_845) ;  /* 0xffffffb000a82947 */ /* 0x000fec000383ffff */
.L_x_834:
[----:B------:R-:W-:Y:S05]  /*1bc40*/  BSYNC B0 ;  /* 0x0000000000007941 */ /* 0x000fea0003800000 */
.L_x_833:
        /* <DEDUP_REMOVED lines=131> */
.L_x_846:
[----:B------:R-:W-:Y:S01]  /*1c480*/  IMAD R0, R221, 0x8, R18 ;  /* 0x00000008dd007824 */ /* 0x000fe200078e0212 */
[----:B------:R-:W-:-:S04]  /*1c490*/  SHF.L.U32 R7, R222, 0x1f, RZ ;  /* 0x0000001fde077819 */ /* 0x000fc800000006ff */
[----:B------:R0:W1:Y:S01]  /*1c4a0*/  SYNCS.PHASECHK.TRANS64.TRYWAIT P2, [R0+URZ+0x38850], R7 ;  /* 0x03885007000075a7 */ /* 0x000062000804017f */
[----:B------:R-:W-:Y:S05]  /*1c4b0*/  @!P0 BRA `(.L_x_847) ;  /* 0x0000000000048947 */ /* 0x000fea0003800000 */
[----:B------:R-:W-:Y:S01]  /*1c4c0*/  BPT.TRAP 0x1 ;  /* 0x000000040000795c */ /* 0x000fe20000300000 */
.L_x_847:
[----:B------:R-:W-:Y:S01]  /*1c4d0*/  IADD3 R18, R18, 0x400, RZ ;  /* 0x0000040012127810 */ /* 0x000fe20007ffe0ff */
[----:B------:R-:W-:Y:S03]  /*1c4e0*/  BSSY B0, `(.L_x_848) ;  /* 0x0000008000007945 */ /* 0x000fe60003800000 */
[----:B------:R-:W-:-:S04]  /*1c4f0*/  SHF.R.U32.HI R18, RZ, 0x4, R18 ;  /* 0x00000004ff127819 */ /* 0x000fc80000011612 */
[----:B------:R-:W-:-:S04]  /*1c500*/  LOP3.LUT R18, R18, 0x3fff, RZ, 0xc0, !PT ;  /* 0x00003fff12127812 */ /* 0x000fc800078ec0ff */
[----:B------:R-:W-:-:S05]  /*1c510*/  LOP3.LUT R18, R18, 0x2800000, RZ, 0xfc, !PT ;  /* 0x0280000012127812 */ /* 0x000fca00078efcff */
[----:B------:R-:W-:Y:S01]  /*1c520*/  IMAD R3, R221, 0xa00, R18 ;  /* 0x00000a00dd037824 */ /* 0x000fe200078e0212 */
[----:B-1----:R-:W-:Y:S06]  /*1c530*/  @P2 BRA `(.L_x_849) ;  /* 0x0000000000082947 */ /* 0x002fec0003800000 */
[----:B------:R-:W1:Y:S02]  /*1c540*/  SYNCS.PHASECHK.TRANS64.TRYWAIT P0, [R0+URZ+0x38850], R7 ;  /* 0x03885007000075a7 */ /* 0x000e64000800017f */
[----:B-1----:R-:W-:Y:S05]  /*1c550*/  @!P0 BRA `(.L_x_850) ;  /* 0x000000c800c08947 */ /* 0x002fea0003800000 */
.L_x_849:
[----:B------:R-:W-:Y:S05]  /*1c560*/  BSYNC B0 ;  /* 0x0000000000007941 */ /* 0x000fea0003800000 */
.L_x_848:
[----:B------:R-:W-:Y:S01]  /*1c570*/  IMAD.MOV.U32 R6, RZ, RZ, R3 ;  /* 0x000000ffff067224 */ /* 0x000fe200078e0003 */
[----:B------:R-:W-:Y:S01]  /*1c580*/  WARPGROUP.ARRIVE ;  /* 0x00000000000079c5 */ /* 0x000fe20000000000 */
[----:B01----:R-:W-:Y:S01]  /*1c590*/  IMAD.MOV.U32 R7, RZ, RZ, 0x40000040 ;  /* 0x40000040ff077424 */ /* 0x003fe200078e00ff */
[----:B------:R-:W-:Y:S01]  /*1c5a0*/  @!P1 IADD3 R12, R0, 0x38860, RZ ;  /* 0x00038860000c9810 */ /* 0x000fe20007ffe0ff */
[----:B------:R-:W-:Y:S01]  /*1c5b0*/  VIADD R221, R221, 0x1 ;  /* 0x00000001dddd7836 */ /* 0x000fe20000000000 */
[----:B------:R-:W-:Y:S01]  /*1c5c0*/  R2UR UR6, R6 ;  /* 0x00000000060672ca */ /* 0x000fe200000e0000 */
[----:B------:R-:W-:Y:S01]  /*1c5d0*/  IMAD.MOV.U32 R0, RZ, RZ, -0x800000 ;  /* 0xff800000ff007424 */ /* 0x000fe200078e00ff */
[----:B------:R-:W-:Y:S01]  /*1c5e0*/  R2UR UR7, R7 ;  /* 0x00000000070772ca */ /* 0x000fe200000e0000 */
[----:B------:R-:W-:Y:S01]  /*1c5f0*/  IMAD.MOV.U32 R7, RZ, RZ, 0x40000040 ;  /* 0x40000040ff077424 */ /* 0x000fe200078e00ff */
[----:B------:R-:W-:Y:S02]  /*1c600*/  IADD3 R6, R3, 0x80, RZ ;  /* 0x0000008003067810 */ /* 0x000fe40007ffe0ff */
[----:B------:R-:W-:-:S02]  /*1c610*/  ISETP.NE.AND P2, PT, R221, 0x2, PT ;  /* 0x00000002dd00780c */ /* 0x000fc40003f45270 */
[----:B------:R-:W-:Y:S02]  /*1c620*/  @!P1 PRMT R12, RZ, 0x654, R12 ;  /* 0x00000654ff0c9816 */ /* 0x000fe4000000000c */
[----:B------:R-:W-:Y:S02]  /*1c630*/  IADD3 R235, R235, 0x1, RZ ;  /* 0x00000001ebeb7810 */ /* 0x000fe40007ffe0ff */
[----:B------:R-:W-:-:S03]  /*1c640*/  SEL R221, R221, RZ, P2 ;  /* 0x000000ffdddd7207 */ /* 0x000fc60001000000 */
[----:B------:R-:W-:Y:S01]  /*1c650*/  HGMMA.64x256x16.F32 R24, R208, gdesc[UR4].tnspB, R24, gsb0 ;  /* 0x43e00004d0187df0 */ /* 0x000fe20008000818 */
[----:B------:R-:W-:Y:S01]  /*1c660*/  R2UR UR6, R6 ;  /* 0x00000000060672ca */ /* 0x000fe200000e0000 */
[----:B------:R-:W-:Y:S01]  /*1c670*/  VIADD R6, R3, 0x100 ;  /* 0x0000010003067836 */ /* 0x000fe20000000000 */
[----:B------:R-:W-:Y:S02]  /*1c680*/  R2UR UR7, R7 ;  /* 0x00000000070772ca */ /* 0x000fe400000e0000 */
[----:B------:R-:W-:Y:S01]  /*1c690*/  MOV R7, 0x40000040 ;  /* 0x4000004000077802 */ /* 0x000fe20000000f00 */
[----:B------:R-:W-:Y:S02]  /*1c6a0*/  WARPGROUP.DEPBAR.LE gsb0, 0x0 ;  /* 0x00008000000079c5 */ /* 0x000fe40000010000 */
[----:B------:R-:W-:-:S15]  /*1c6b0*/  WARPGROUP.ARRIVE ;  /* 0x00000000000079c5 */ /* 0x000fde0000000000 */
[----:B------:R-:W-:-:S05]  /*1c6c0*/  NOP ;  /* 0x0000000000007918 */ /* 0x000fca0000000000 */
[----:B------:R-:W-:Y:S01]  /*1c6d0*/  HGMMA.64x256x16.F32 R24, R204, gdesc[UR4].tnspB, R24, gsb0 ;  /* 0x43e00004cc187df0 */ /* 0x000fe20008000818 */
[----:B------:R-:W-:Y:S01]  /*1c6e0*/  R2UR UR6, R6 ;  /* 0x00000000060672ca */ /* 0x000fe200000e0000 */
[----:B------:R-:W-:Y:S01]  /*1c6f0*/  VIADD R6, R3, 0x180 ;  /* 0x0000018003067836 */ /* 0x000fe20000000000 */
[----:B------:R-:W-:Y:S01]  /*1c700*/  R2UR UR7, R7 ;  /* 0x00000000070772ca */ /* 0x000fe200000e0000 */
[----:B------:R-:W-:Y:S01]  /*1c710*/  IMAD.MOV.U32 R7, RZ, RZ, 0x40000040 ;  /* 0x40000040ff077424 */ /* 0x000fe200078e00ff */
[----:B------:R-:W-:Y:S02]  /*1c720*/  WARPGROUP.DEPBAR.LE gsb0, 0x0 ;  /* 0x00008000000079c5 */ /* 0x000fe40000010000 */
[----:B------:R-:W-:-:S15]  /*1c730*/  WARPGROUP.ARRIVE ;  /* 0x00000000000079c5 */ /* 0x000fde0000000000 */
[----:B------:R-:W-:-:S06]  /*1c740*/  NOP ;  /* 0x0000000000007918 */ /* 0x000fcc0000000000 */
[----:B------:R-:W-:Y:S01]  /*1c750*/  HGMMA.64x256x16.F32 R24, R200, gdesc[UR4].tnspB, R24, gsb0 ;  /* 0x43e00004c8187df0 */ /* 0x000fe20008000818 */
[----:B------:R-:W-:Y:S02]  /*1c760*/  R2UR UR6, R6 ;  /* 0x00000000060672ca */ /* 0x000fe400000e0000 */
[----:B------:R-:W-:Y:S01]  /*1c770*/  R2UR UR7, R7 ;  /* 0x00000000070772ca */ /* 0x000fe200000e0000 */
[----:B------:R-:W-:Y:S01]  /*1c780*/  IMAD.MOV.U32 R7, RZ, RZ, 0x40000040 ;  /* 0x40000040ff077424 */ /* 0x000fe200078e00ff */
[----:B------:R-:W-:Y:S02]  /*1c790*/  IADD3 R6, R3, 0x200, RZ ;  /* 0x0000020003067810 */ /* 0x000fe40007ffe0ff */
[----:B------:R-:W0:Y:S02]  /*1c7a0*/  SHFL.BFLY PT, R3, R14, 0x2, 0x1f ;  /* 0x0c401f000e037f89 */ /* 0x000e2400000e0000 */
[----:B0-----:R-:W-:Y:S01]  /*1c7b0*/  FADD.FTZ R8, R3, R14 ;  /* 0x0000000e03087221 */ /* 0x001fe20000010000 */
[----:B------:R-:W-:-:S02]  /*1c7c0*/  WARPGROUP.DEPBAR.LE gsb0, 0x0 ;  /* 0x00008000000079c5 */ /* 0x000fc40000010000 */
[----:B------:R-:W-:-:S15]  /*1c7d0*/  WARPGROUP.ARRIVE ;  /* 0x00000000000079c5 */ /* 0x000fde0000000000 */
[----:B------:R-:W-:-:S01]  /*1c7e0*/  NOP ;  /* 0x0000000000007918 */ /* 0x000fc20000000000 */
[----:B------:R-:W-:Y:S01]  /*1c7f0*/  HGMMA.64x256x16.F32 R24, R196, gdesc[UR4].tnspB, R24, gsb0 ;  /* 0x43e00004c4187df0 */ /* 0x000fe20008000818 */
[----:B------:R-:W-:Y:S02]  /*1c800*/  R2UR UR6, R6 ;  /* 0x00000000060672ca */ /* 0x000fe400000e0000 */
[----:B------:R-:W-:Y:S01]  /*1c810*/  R2UR UR7, R7 ;  /* 0x00000000070772ca */ /* 0x000fe200000e0000 */
[----:B------:R-:W0:Y:S04]  /*1c820*/  SHFL.BFLY PT, R6, R15, 0x2, 0x1f ;  /* 0x0c401f000f067f89 */ /* 0x000e2800000e0000 */
[----:B------:R-:W1:Y:S01]  /*1c830*/  SHFL.BFLY PT, R7, R8, 0x1, 0x1f ;  /* 0x0c201f0008077f89 */ /* 0x000e6200000e0000 */
[----:B0-----:R-:W-:Y:S01]  /*1c840*/  FADD.FTZ R6, R6, R15 ;  /* 0x0000000f06067221 */ /* 0x001fe20000010000 */
[----:B-1----:R-:W-:-:S04]  /*1c850*/  FADD.FTZ R18, R8, R7 ;  /* 0x0000000708127221 */ /* 0x002fc80000010000 */
[----:B------:R-:W0:Y:S01]  /*1c860*/  SHFL.BFLY PT, R3, R6, 0x1, 0x1f ;  /* 0x0c201f0006037f89 */ /* 0x000e2200000e0000 */
[----:B------:R-:W-:-:S13]  /*1c870*/  FSETP.NE.FTZ.AND P3, PT, R18, RZ, PT ;  /* 0x000000ff1200720b */ /* 0x000fda0003f75000 */
[----:B------:R-:W1:Y:S01]  /*1c880*/  @P3 MUFU.LG2 R10, R18 ;  /* 0x00000012000a3308 */ /* 0x000e620000000c00 */
[----:B0-----:R-:W-:Y:S01]  /*1c890*/  FADD.FTZ R13, R6, R3 ;  /* 0x00000003060d7221 */ /* 0x001fe20000010000 */
[----:B------:R-:W-:Y:S02]  /*1c8a0*/  CS2R R6, SRZ ;  /* 0x0000000000067805 */ /* 0x000fe4000001ff00 */
[----:B------:R-:W-:Y:S02]  /*1c8b0*/  SEL R3, RZ, 0x1, P2 ;  /* 0x00000001ff037807 */ /* 0x000fe40001000000 */
[----:B------:R-:W-:Y:S02]  /*1c8c0*/  FSETP.NE.FTZ.AND P0, PT, R13, RZ, PT ;  /* 0x000000ff0d00720b */ /* 0x000fe40003f15000 */
[----:B------:R-:W-:Y:S01]  /*1c8d0*/  @P3 MUFU.RCP R6, R18 ;  /* 0x0000001200063308 */ /* 0x000fe20000001000 */
[----:B------:R-:W-:Y:S01]  /*1c8e0*/  LOP3.LUT R222, R222, R3, RZ, 0x3c, !PT ;  /* 0x00000003dede7212 */ /* 0x000fe200078e3cff */
[----:B------:R-:W-:-:S02]  /*1c8f0*/  IMAD.MOV.U32 R3, RZ, RZ, -0x800000 ;  /* 0xff800000ff037424 */ /* 0x000fc400078e00ff */
[----:B-1----:R-:W-:-:S07]  /*1c900*/  @P3 FMUL.FTZ R11, R10, 0.69314718246459960938 ;  /* 0x3f3172180a0b3820 */ /* 0x002fce0000410000 */
[----:B------:R-:W0:Y:S01]  /*1c910*/  @P0 MUFU.LG2 R9, R13 ;  /* 0x0000000d00090308 */ /* 0x000e220000000c00 */
[C---:B------:R-:W-:Y:S01]  /*1c920*/  @P0 FMUL.FTZ R8, R2.reuse, 0.69314718246459960938 ;  /* 0x3f31721802080820 */ /* 0x040fe20000410000 */
[----:B------:R-:W-:-:S04]  /*1c930*/  @P3 FMUL.FTZ R2, R2, 0.69314718246459960938 ;  /* 0x3f31721802023820 */ /* 0x000fc80000410000 */
[----:B------:R-:W-:Y:S02]  /*1c940*/  @P3 FFMA.FTZ R3, R2, R4, R11 ;  /* 0x0000000402033223 */ /* 0x000fe4000001000b */
[----:B------:R-:W1:Y:S01]  /*1c950*/  @P0 MUFU.RCP R7, R13 ;  /* 0x0000000d00070308 */ /* 0x000e620000001000 */
[----:B0-----:R-:W-:-:S04]  /*1c960*/  @P0 FMUL.FTZ R9, R9, 0.69314718246459960938 ;  /* 0x3f31721809090820 */ /* 0x001fc80000410000 */
[----:B------:R-:W-:Y:S01]  /*1c970*/  @P0 FFMA.FTZ R0, R8, R5, R9 ;  /* 0x0000000508000223 */ /* 0x000fe20000010009 */
[----:B------:R-:W-:Y:S01]  /*1c980*/  PLOP3.LUT P0, PT, PT, PT, PT, 0x8, 0x0 ;  /* 0x000000000000781c */ /* 0x000fe20003f0e170 */
        /* <DEDUP_REMOVED lines=13> */
[-C--:B0-----:R-:W-:Y:S01]  /*1ca60*/  FMUL.FTZ R12, R32, R7.reuse ;  /* 0x00000007200c7220 */ /* 0x081fe20000410000 */
        /* <DEDUP_REMOVED lines=118> */
[----:B------:R-:W-:-:S07]  /*1d1d0*/  FMUL.FTZ R151, R151, R6 ;  /* 0x0000000697977220 */ /* 0x000fce0000410000 */
.L_x_764:
[----:B------:R-:W0:Y:S08]  /*1d1e0*/  S2UR UR5, SR_CgaCtaId ;  /* 0x00000000000579c3 */ /* 0x000e300000008800 */
[----:B------:R-:W-:Y:S06]  /*1d1f0*/  BAR.SYNC.DEFER_BLOCKING 0x5, 0x180 ;  /* 0x0146000000007b1d */ /* 0x000fec0000010000 */
[----:B------:R-:W-:Y:S01]  /*1d200*/  UMOV UR4, 0x400 ;  /* 0x0000040000047882 */ /* 0x000fe20000000000 */
[----:B------:R-:W-:Y:S01]  /*1d210*/  BSSY B0, `(.L_x_851) ;  /* 0x00002e3000007945 */ /* 0x000fe20003800000 */
[----:B0-----:R-:W-:-:S06]  /*1d220*/  ULEA UR4, UR5, UR4, 0x18 ;  /* 0x0000000405047291 */ /* 0x001fcc000f8ec03f */
[----:B------:R-:W-:-:S05]  /*1d230*/  IMAD.U32 R18, RZ, RZ, UR4 ;  /* 0x00000004ff127e24 */ /* 0x000fca000f8e00ff */
[----:B------:R0:W1:Y:S01]  /*1d240*/  LDS.128 R120, [R18+0x388d0] ;  /* 0x0388d00012787984 */ /* 0x0000620000000c00 */
[----:B------:R-:W-:Y:S06]  /*1d250*/  BAR.ARV 0x4, 0x180 ;  /* 0x0106000000007b1d */ /* 0x000fec0000002000 */
[----:B------:R-:W-:Y:S05]  /*1d260*/  @P0 BRA `(.L_x_852) ;  /* 0x00000020000c0947 */ /* 0x000fea0003800000 */
[----:B------:R-:W2:Y:S01]  /*1d270*/  LDL R6, [R1+0x8c] ;  /* 0x00008c0001067983 */ /* 0x000ea20000100800 */
[----:B------:R-:W-:Y:S01]  /*1d280*/  F2FP.F16.F32.PACK_AB R24, R25, R24 ;  /* 0x000000181918723e */ /* 0x000fe200000000ff */
[----:B------:R-:W-:Y:S01]  /*1d290*/  ULDC.64 UR4, c[0x0][0xc00] ;  /* 0x0003000000047ab9 */ /* 0x000fe20000000a00 */
[----:B------:R-:W-:Y:S01]  /*1d2a0*/  F2FP.F16.F32.PACK_AB R25, R10, R4 ;  /* 0x000000040a19723e */ /* 0x000fe200000000ff */
[----:B------:R-:W3:Y:S01]  /*1d2b0*/  S2R R27, SR_SWINHI ;  /* 0x00000000001b7919 */ /* 0x000ee20000002f00 */
[----:B------:R-:W-:Y:S01]  /*1d2c0*/  F2FP.F16.F32.PACK_AB R5, R35, R5 ;  /* 0x000000052305723e */ /* 0x000fe200000000ff */
[----:B------:R-:W-:Y:S01]  /*1d2d0*/  ULDC.64 UR6, c[0x0][0x208] ;  /* 0x0000820000067ab9 */ /* 0x000fe20000000a00 */
[----:B------:R-:W-:Y:S02]  /*1d2e0*/  F2FP.F16.F32.PACK_AB R7, R39, R7 ;  /* 0x000000072707723e */ /* 0x000fe400000000ff */
        /* <DEDUP_REMOVED lines=13> */
[----:B---3--:R-:W-:Y:S01]  /*1d3c0*/  MOV R21, R27 ;  /* 0x0000001b00157202 */ /* 0x008fe20000000f00 */
[----:B------:R-:W-:Y:S02]  /*1d3d0*/  BAR.SYNC.DEFER_BLOCKING 0x1, 0x100 ;  /* 0x0044000000007b1d */ /* 0x000fe40000010000 */
[----:B--2---:R-:W-:-:S04]  /*1d3e0*/  IMAD.WIDE R130, R6, 0x2, R20 ;  /* 0x0000000206827825 */ /* 0x004fc800078e0214 */
[----:B------:R-:W-:Y:S01]  /*1d3f0*/  IMAD.MOV.U32 R27, RZ, RZ, R131 ;  /* 0x000000ffff1b7224 */ /* 0x000fe200078e0083 */
[C---:B------:R-:W-:Y:S02]  /*1d400*/  IADD3 R129, P1, R130.reuse, 0x20, RZ ;  /* 0x0000002082817810 */ /* 0x040fe40007f3e0ff */
[C---:B------:R-:W-:Y:S02]  /*1d410*/  IADD3 R119, P5, R130.reuse, 0x4040, RZ ;  /* 0x0000404082777810 */ /* 0x040fe40007fbe0ff */
[----:B------:R-:W-:Y:S02]  /*1d420*/  LOP3.LUT R128, R129, 0x380, RZ, 0xc0, !PT ;  /* 0x0000038081807812 */ /* 0x000fe400078ec0ff */
[----:B------:R-:W-:Y:S02]  /*1d430*/  IADD3 R116, P2, R130, 0x4060, RZ ;  /* 0x0000406082747810 */ /* 0x000fe40007f5e0ff */
[----:B------:R-:W-:Y:S02]  /*1d440*/  SHF.R.U64 R128, R128, 0x3, RZ ;  /* 0x0000000380807819 */ /* 0x000fe400000012ff */
[----:B------:R-:W-:-:S02]  /*1d450*/  LOP3.LUT R26, R130, 0x380, RZ, 0xc0, !PT ;  /* 0x00000380821a7812 */ /* 0x000fc400078ec0ff */
[----:B------:R-:W-:Y:S01]  /*1d460*/  LOP3.LUT R128, R128, R129, RZ, 0x3c, !PT ;  /* 0x0000008180807212 */ /* 0x000fe200078e3cff */
[----:B------:R-:W-:Y:S01]  /*1d470*/  IMAD.X R129, RZ, RZ, R131, P1 ;  /* 0x000000ffff817224 */ /* 0x000fe200008e0683 */
[----:B------:R-:W-:Y:S02]  /*1d480*/  IADD3 R114, P1, R130, 0x8000, RZ ;  /* 0x0000800082727810 */ /* 0x000fe40007f3e0ff */
[----:B------:R-:W-:Y:S02]  /*1d490*/  LOP3.LUT R118, R119, 0x380, RZ, 0xc0, !PT ;  /* 0x0000038077767812 */ /* 0x000fe400078ec0ff */
[----:B------:R-:W-:Y:S02]  /*1d4a0*/  LOP3.LUT R117, R116, 0x380, RZ, 0xc0, !PT ;  /* 0x0000038074757812 */ /* 0x000fe400078ec0ff */
[----:B------:R-:W-:Y:S02]  /*1d4b0*/  LOP3.LUT R115, R114, 0x380, RZ, 0xc0, !PT ;  /* 0x0000038072737812 */ /* 0x000fe400078ec0ff */
[----:B------:R-:W-:-:S02]  /*1d4c0*/  SHF.R.U64 R26, R26, 0x3, RZ ;  /* 0x000000031a1a7819 */ /* 0x000fc400000012ff */
[----:B------:R-:W-:Y:S02]  /*1d4d0*/  SHF.R.U64 R118, R118, 0x3, RZ ;  /* 0x0000000376767819 */ /* 0x000fe400000012ff */
[----:B------:R-:W-:Y:S02]  /*1d4e0*/  IADD3 R103, P0, R130, 0x40, RZ ;  /* 0x0000004082677810 */ /* 0x000fe40007f1e0ff */
[----:B------:R-:W-:Y:S02]  /*1d4f0*/  SHF.R.U64 R117, R117, 0x3, RZ ;  /* 0x0000000375757819 */ /* 0x000fe400000012ff */
[----:B------:R-:W-:Y:S02]  /*1d500*/  SHF.R.U64 R115, R115, 0x3, RZ ;  /* 0x0000000373737819 */ /* 0x000fe400000012ff */
[----:B------:R-:W-:Y:S02]  /*1d510*/  LOP3.LUT R26, R26, R130, RZ, 0x3c, !PT ;  /* 0x000000821a1a7212 */ /* 0x000fe400078e3cff */
[----:B------:R-:W-:-:S02]  /*1d520*/  IADD3 R127, P4, R130, 0x60, RZ ;  /* 0x00000060827f7810 */ /* 0x000fc40007f9e0ff */
[C---:B------:R-:W-:Y:S02]  /*1d530*/  IADD3 R113, P3, R130.reuse, 0x4000, RZ ;  /* 0x0000400082717810 */ /* 0x040fe40007f7e0ff */
[----:B------:R-:W-:Y:S02]  /*1d540*/  IADD3 R125, P6, R130, 0x4020, RZ ;  /* 0x00004020827d7810 */ /* 0x000fe40007fde0ff */
[----:B------:R-:W-:Y:S01]  /*1d550*/  LOP3.LUT R118, R118, R119, RZ, 0x3c, !PT ;  /* 0x0000007776767212 */ /* 0x000fe200078e3cff */
[--C-:B------:R-:W-:Y:S01]  /*1d560*/  IMAD.X R119, RZ, RZ, R131.reuse, P5 ;  /* 0x000000ffff777224 */ /* 0x100fe200028e0683 */
[----:B------:R-:W-:Y:S02]  /*1d570*/  LOP3.LUT R102, R103, 0x380, RZ, 0xc0, !PT ;  /* 0x0000038067667812 */ /* 0x000fe400078ec0ff */
[----:B------:R-:W-:Y:S02]  /*1d580*/  LOP3.LUT R116, R117, R116, RZ, 0x3c, !PT ;  /* 0x0000007475747212 */ /* 0x000fe400078e3cff */
[----:B------:R-:W-:Y:S01]  /*1d590*/  LOP3.LUT R114, R115, R114, RZ, 0x3c, !PT ;  /* 0x0000007273727212 */ /* 0x000fe200078e3cff */
[----:B------:R-:W-:Y:S01]  /*1d5a0*/  IMAD.X R115, RZ, RZ, R131, P1 ;  /* 0x000000ffff737224 */ /* 0x000fe200008e0683 */
[----:B------:R-:W-:-:S02]  /*1d5b0*/  MOV R6, R26 ;  /* 0x0000001a00067202 */ /* 0x000fc40000000f00 */
[----:B------:R-:W-:Y:S02]  /*1d5c0*/  F2FP.F16.F32.PACK_AB R27, R8, R30 ;  /* 0x0000001e081b723e */ /* 0x000fe400000000ff */
[C---:B------:R-:W-:Y:S02]  /*1d5d0*/  IADD3 R4, P5, R130.reuse, 0xc020, RZ ;  /* 0x0000c02082047810 */ /* 0x040fe40007fbe0ff */
[----:B------:R-:W-:Y:S02]  /*1d5e0*/  IADD3.X R117, RZ, R131, RZ, P2, !PT ;  /* 0x00000083ff757210 */ /* 0x000fe400017fe4ff */
[----:B------:R-:W-:Y:S02]  /*1d5f0*/  LOP3.LUT R126, R127, 0x380, RZ, 0xc0, !PT ;  /* 0x000003807f7e7812 */ /* 0x000fe400078ec0ff */
[----:B------:R-:W-:Y:S02]  /*1d600*/  LOP3.LUT R112, R113, 0x380, RZ, 0xc0, !PT ;  /* 0x0000038071707812 */ /* 0x000fe400078ec0ff */
[----:B------:R-:W-:-:S02]  /*1d610*/  IADD3 R8, P2, R130, 0xc040, RZ ;  /* 0x0000c04082087810 */ /* 0x000fc40007f5e0ff */
[----:B------:R-:W-:Y:S02]  /*1d620*/  IADD3 R10, P1, R130, 0xc060, RZ ;  /* 0x0000c060820a7810 */ /* 0x000fe40007f3e0ff */
[----:B------:R-:W-:Y:S02]  /*1d630*/  LOP3.LUT R124, R125, 0x380, RZ, 0xc0, !PT ;  /* 0x000003807d7c7812 */ /* 0x000fe400078ec0ff */
[----:B------:R-:W-:Y:S02]  /*1d640*/  SHF.R.U64 R102, R102, 0x3, RZ ;  /* 0x0000000366667819 */ /* 0x000fe400000012ff */
[----:B------:R-:W-:Y:S01]  /*1d650*/  F2FP.F16.F32.PACK_AB R26, R29, R28 ;  /* 0x0000001c1d1a723e */ /* 0x000fe200000000ff */
[----:B------:R-:W-:Y:S01]  /*1d660*/  IMAD.X R29, RZ, RZ, R131, P2 ;  /* 0x000000ffff1d7224 */ /* 0x000fe200010e0683 */
[----:B------:R-:W-:Y:S02]  /*1d670*/  LOP3.LUT R28, R4, 0x380, RZ, 0xc0, !PT ;  /* 0x00000380041c7812 */ /* 0x000fe400078ec0ff */
[----:B------:R-:W-:Y:S01]  /*1d680*/  SHF.R.U64 R126, R126, 0x3, RZ ;  /* 0x000000037e7e7819 */ /* 0x000fe200000012ff */
[----:B------:R2:W-:Y:S01]  /*1d690*/  STSM.16.M88.4 [R6], R24 ;  /* 0x0000001806007844 */ /* 0x0005e20000000200 */
[----:B------:R-:W-:-:S02]  /*1d6a0*/  SHF.R.U64 R112, R112, 0x3, RZ ;  /* 0x0000000370707819 */ /* 0x000fc400000012ff */
[----:B------:R-:W-:Y:S02]  /*1d6b0*/  LOP3.LUT R30, R8, 0x380, RZ, 0xc0, !PT ;  /* 0x00000380081e7812 */ /* 0x000fe400078ec0ff */
[----:B------:R-:W-:Y:S02]  /*1d6c0*/  LOP3.LUT R42, R10, 0x380, RZ, 0xc0, !PT ;  /* 0x000003800a2a7812 */ /* 0x000fe400078ec0ff */
[----:B------:R-:W-:Y:S02]  /*1d6d0*/  SHF.R.U64 R124, R124, 0x3, RZ ;  /* 0x000000037c7c7819 */ /* 0x000fe400000012ff */
[----:B------:R-:W-:Y:S02]  /*1d6e0*/  LOP3.LUT R102, R102, R103, RZ, 0x3c, !PT ;  /* 0x0000006766667212 */ /* 0x000fe400078e3cff */
[----:B------:R-:W-:Y:S02]  /*1d6f0*/  IADD3.X R103, RZ, R131, RZ, P0, !PT ;  /* 0x00000083ff677210 */ /* 0x000fe400007fe4ff */
[----:B------:R-:W-:-:S02]  /*1d700*/  SHF.R.U64 R28, R28, 0x3, RZ ;  /* 0x000000031c1c7819 */ /* 0x000fc400000012ff */
[----:B------:R-:W-:Y:S01]  /*1d710*/  LOP3.LUT R126, R126, R127, RZ, 0x3c, !PT ;  /* 0x0000007f7e7e7212 */ /* 0x000fe200078e3cff */
[--C-:B------:R-:W-:Y:S01]  /*1d720*/  IMAD.X R127, RZ, RZ, R131.reuse, P4 ;  /* 0x000000ffff7f7224 */ /* 0x100fe200020e0683 */
[----:B------:R-:W-:Y:S01]  /*1d730*/  LOP3.LUT R112, R112, R113, RZ, 0x3c, !PT ;  /* 0x0000007170707212 */ /* 0x000fe200078e3cff */
[----:B------:R-:W-:Y:S01]  /*1d740*/  IMAD.X R113, RZ, RZ, R131, P3 ;  /* 0x000000ffff717224 */ /* 0x000fe200018e0683 */
[----:B------:R-:W-:Y:S02]  /*1d750*/  IADD3 R104, P0, R130, 0x8020, RZ ;  /* 0x0000802082687810 */ /* 0x000fe40007f1e0ff */
[----:B------:R-:W-:Y:S02]  /*1d760*/  SHF.R.U64 R30, R30, 0x3, RZ ;  /* 0x000000031e1e7819 */ /* 0x000fe400000012ff */
[----:B------:R-:W-:Y:S02]  /*1d770*/  SHF.R.U64 R42, R42, 0x3, RZ ;  /* 0x000000032a2a7819 */ /* 0x000fe400000012ff */
[----:B------:R-:W-:-:S02]  /*1d780*/  LOP3.LUT R124, R124, R125, RZ, 0x3c, !PT ;  /* 0x0000007d7c7c7212 */ /* 0x000fc400078e3cff */
[C---:B------:R-:W-:Y:S02]  /*1d790*/  IADD3 R110, P4, R130.reuse, 0x8040, RZ ;  /* 0x00008040826e7810 */ /* 0x040fe40007f9e0ff */
[C---:B------:R-:W-:Y:S02]  /*1d7a0*/  IADD3 R108, P3, R130.reuse, 0x8060, RZ ;  /* 0x00008060826c7810 */ /* 0x040fe40007f7e0ff */
[----:B------:R-:W-:Y:S02]  /*1d7b0*/  IADD3.X R125, RZ, R131, RZ, P6, !PT ;  /* 0x00000083ff7d7210 */ /* 0x000fe400037fe4ff */
[----:B------:R-:W-:Y:S02]  /*1d7c0*/  IADD3 R106, P6, R130, 0xc000, RZ ;  /* 0x0000c000826a7810 */ /* 0x000fe40007fde0ff */
[----:B------:R-:W-:Y:S02]  /*1d7d0*/  LOP3.LUT R132, R28, R4, RZ, 0x3c, !PT ;  /* 0x000000041c847212 */ /* 0x000fe400078e3cff */
[----:B------:R-:W-:-:S02]  /*1d7e0*/  LOP3.LUT R105, R104, 0x380, RZ, 0xc0, !PT ;  /* 0x0000038068697812 */ /* 0x000fc400078ec0ff */
[----:B------:R-:W-:Y:S02]  /*1d7f0*/  LOP3.LUT R28, R30, R8, RZ, 0x3c, !PT ;  /* 0x000000081e1c7212 */ /* 0x000fe400078e3cff */
[----:B------:R-:W-:Y:S02]  /*1d800*/  LOP3.LUT R130, R42, R10, RZ, 0x3c, !PT ;  /* 0x0000000a2a827212 */ /* 0x000fe400078e3cff */
[----:B------:R-:W-:Y:S02]  /*1d810*/  MOV R128, R128 ;  /* 0x0000008000807202 */ /* 0x000fe40000000f00 */
[----:B------:R-:W-:Y:S02]  /*1d820*/  F2FP.F16.F32.PACK_AB R4, R33, R12 ;  /* 0x0000000c2104723e */ /* 0x000fe400000000ff */
[----:B--2---:R-:W-:Y:S02]  /*1d830*/  F2FP.F16.F32.PACK_AB R6, R37, R14 ;  /* 0x0000000e2506723e */ /* 0x004fe400000000ff */
[----:B------:R-:W-:-:S02]  /*1d840*/  MOV R102, R102 ;  /* 0x0000006600667202 */ /* 0x000fc40000000f00 */
[----:B------:R-:W-:Y:S01]  /*1d850*/  F2FP.F16.F32.PACK_AB R8, R41, R40 ;  /* 0x000000282908723e */ /* 0x000fe200000000ff */
[----:B------:R-:W-:Y:S01]  /*1d860*/  STSM.16.M88.4 [R128], R4 ;  /* 0x0000000480007844 */ /* 0x000fe20000000200 */
[----:B------:R-:W-:Y:S02]  /*1d870*/  F2FP.F16.F32.PACK_AB R10, R45, R156 ;  /* 0x0000009c2d0a723e */ /* 0x000fe400000000ff */
[----:B------:R-:W-:Y:S02]  /*1d880*/  LOP3.LUT R111, R110, 0x380, RZ, 0xc0, !PT ;  /* 0x000003806e6f7812 */ /* 0x000fe400078ec0ff */
[----:B------:R-:W-:Y:S01]  /*1d890*/  LOP3.LUT R109, R108, 0x380, RZ, 0xc0, !PT ;  /* 0x000003806c6d7812 */ /* 0x000fe200078ec0ff */
[----:B------:R2:W-:Y:S01]  /*1d8a0*/  STSM.16.M88.4 [R102], R8 ;  /* 0x0000000866007844 */ /* 0x0005e20000000200 */
[----:B------:R-:W-:Y:S02]  /*1d8b0*/  LOP3.LUT R107, R106, 0x380, RZ, 0xc0, !PT ;  /* 0x000003806a6b7812 */ /* 0x000fe400078ec0ff */
[----:B------:R-:W-:-:S02]  /*1d8c0*/  SHF.R.U64 R105, R105, 0x3, RZ ;  /* 0x0000000369697819 */ /* 0x000fc400000012ff */
[----:B------:R-:W-:Y:S02]  /*1d8d0*/  SHF.R.U64 R111, R111, 0x3, RZ ;  /* 0x000000036f6f7819 */ /* 0x000fe400000012ff */
[----:B------:R-:W-:Y:S02]  /*1d8e0*/  SHF.R.U64 R109, R109, 0x3, RZ ;  /* 0x000000036d6d7819 */ /* 0x000fe400000012ff */
[----:B------:R-:W-:Y:S02]  /*1d8f0*/  SHF.R.U64 R107, R107, 0x3, RZ ;  /* 0x000000036b6b7819 */ /* 0x000fe400000012ff */
[----:B------:R-:W-:Y:S02]  /*1d900*/  MOV R126, R126 ;  /* 0x0000007e007e7202 */ /* 0x000fe40000000f00 */
[----:B------:R-:W-:Y:S02]  /*1d910*/  F2FP.F16.F32.PACK_AB R12, R49, R157 ;  /* 0x0000009d310c723e */ /* 0x000fe400000000ff */
[----:B------:R-:W-:-:S02]  /*1d920*/  F2FP.F16.F32.PACK_AB R14, R53, R52 ;  /* 0x00000034350e723e */ /* 0x000fc400000000ff */
[----:B--2---:R-:W-:Y:S02]  /*1d930*/  F2FP.F16.F32.PACK_AB R11, R79, R78 ;  /* 0x0000004e4f0b723e */ /* 0x004fe400000000ff */
[----:B------:R-:W-:Y:S01]  /*1d940*/  LOP3.LUT R104, R105, R104, RZ, 0x3c, !PT ;  /* 0x0000006869687212 */ /* 0x000fe200078e3cff */
[----:B------:R-:W2:Y:S01]  /*1d950*/  LDC R78, c[0x0][0xbe8] ;  /* 0x0002fa00ff4e7b82 */ /* 0x000ea20000000800 */
[----:B------:R-:W-:Y:S01]  /*1d960*/  MOV R112, R112 ;  /* 0x0000007000707202 */ /* 0x000fe20000000f00 */
[----:B------:R-:W-:Y:S01]  /*1d970*/  IMAD.X R105, RZ, RZ, R131, P0 ;  /* 0x000000ffff697224 */ /* 0x000fe200000e0683 */
[----:B------:R-:W-:Y:S01]  /*1d980*/  F2FP.F16.F32.PACK_AB R24, R57, R158 ;  /* 0x0000009e3918723e */ /* 0x000fe200000000ff */
[----:B------:R-:W-:Y:S01]  /*1d990*/  STSM.16.M88.4 [R126], R12 ;  /* 0x0000000c7e007844 */ /* 0x000fe20000000200 */
[----:B------:R-:W-:Y:S02]  /*1d9a0*/  F2FP.F16.F32.PACK_AB R25, R59, R58 ;  /* 0x0000003a3b19723e */ /* 0x000fe400000000ff */
[----:B------:R-:W-:-:S02]  /*1d9b0*/  F2FP.F16.F32.PACK_AB R26, R61, R159 ;  /* 0x0000009f3d1a723e */ /* 0x000fc400000000ff */
[----:B------:R-:W-:Y:S02]  /*1d9c0*/  F2FP.F16.F32.PACK_AB R27, R63, R62 ;  /* 0x0000003e3f1b723e */ /* 0x000fe400000000ff */
[----:B------:R-:W-:Y:S02]  /*1d9d0*/  MOV R124, R124 ;  /* 0x0000007c007c7202 */ /* 0x000fe40000000f00 */
[----:B------:R-:W-:Y:S01]  /*1d9e0*/  F2FP.F16.F32.PACK_AB R4, R65, R160 ;  /* 0x000000a04104723e */ /* 0x000fe200000000ff */
[----:B------:R-:W-:Y:S01]  /*1d9f0*/  STSM.16.M88.4 [R112], R24 ;  /* 0x0000001870007844 */ /* 0x000fe20000000200 */
[----:B------:R-:W-:Y:S02]  /*1da00*/  F2FP.F16.F32.PACK_AB R5, R67, R66 ;  /* 0x000000424305723e */ /* 0x000fe400000000ff */
[----:B------:R-:W-:Y:S02]  /*1da10*/  F2FP.F16.F32.PACK_AB R6, R69, R161 ;  /* 0x000000a14506723e */ /* 0x000fe400000000ff */
[----:B------:R-:W-:-:S02]  /*1da20*/  F2FP.F16.F32.PACK_AB R7, R71, R70 ;  /* 0x000000464707723e */ /* 0x000fc400000000ff */
[----:B------:R-:W-:Y:S02]  /*1da30*/  LOP3.LUT R110, R111, R110, RZ, 0x3c, !PT ;  /* 0x0000006e6f6e7212 */ /* 0x000fe400078e3cff */
[----:B------:R-:W-:Y:S01]  /*1da40*/  LOP3.LUT R108, R109, R108, RZ, 0x3c, !PT ;  /* 0x0000006c6d6c7212 */ /* 0x000fe200078e3cff */
[----:B------:R-:W-:Y:S01]  /*1da50*/  IMAD.X R109, RZ, RZ, R131, P3 ;  /* 0x000000ffff6d7224 */ /* 0x000fe200018e0683 */
[----:B------:R-:W-:Y:S01]  /*1da60*/  MOV R118, R118 ;  /* 0x0000007600767202 */ /* 0x000fe20000000f00 */
[----:B------:R3:W-:Y:S01]  /*1da70*/  STSM.16.M88.4 [R124], R4 ;  /* 0x000000047c007844 */ /* 0x0007e20000000200 */
[----:B------:R-:W-:Y:S02]  /*1da80*/  F2FP.F16.F32.PACK_AB R8, R73, R162 ;  /* 0x000000a24908723e */ /* 0x000fe400000000ff */
[----:B------:R-:W-:Y:S02]  /*1da90*/  F2FP.F16.F32.PACK_AB R9, R75, R74 ;  /* 0x0000004a4b09723e */ /* 0x000fe400000000ff */
[----:B------:R-:W-:-:S02]  /*1daa0*/  F2FP.F16.F32.PACK_AB R10, R77, R163 ;  /* 0x000000a34d0a723e */ /* 0x000fc400000000ff */
[----:B------:R-:W-:Y:S01]  /*1dab0*/  LOP3.LUT R106, R107, R106, RZ, 0x3c, !PT ;  /* 0x0000006a6b6a7212 */ /* 0x000fe200078e3cff */
[----:B------:R-:W-:Y:S01]  /*1dac0*/  IMAD.X R107, RZ, RZ, R131, P6 ;  /* 0x000000ffff6b7224 */ /* 0x000fe200030e0683 */
[----:B------:R-:W-:Y:S01]  /*1dad0*/  IADD3.X R111, RZ, R131, RZ, P4, !PT ;  /* 0x00000083ff6f7210 */ /* 0x000fe200027fe4ff */
[----:B------:R4:W-:Y:S01]  /*1dae0*/  STSM.16.M88.4 [R118], R8 ;  /* 0x0000000876007844 */ /* 0x0009e20000000200 */
[----:B------:R-:W-:Y:S02]  /*1daf0*/  MOV R33, R28 ;  /* 0x0000001c00217202 */ /* 0x000fe40000000f00 */
[----:B------:R-:W-:Y:S02]  /*1db00*/  MOV R116, R116 ;  /* 0x0000007400747202 */ /* 0x000fe40000000f00 */
        /* <DEDUP_REMOVED lines=8> */
[----:B------:R-:W-:-:S02]  /*1db90*/  MOV R104, R104 ;  /* 0x0000006800687202 */ /* 0x000fc40000000f00 */
[----:B------:R-:W-:Y:S01]  /*1dba0*/  F2FP.F16.F32.PACK_AB R52, R97, R168 ;  /* 0x000000a86134723e */ /* 0x000fe200000000ff */
[----:B------:R-:W-:Y:S01]  /*1dbb0*/  STSM.16.M88.4 [R114], R40 ;  /* 0x0000002872007844 */ /* 0x000fe20000000200 */
[----:B------:R-:W-:Y:S02]  /*1dbc0*/  F2FP.F16.F32.PACK_AB R53, R99, R98 ;  /* 0x000000626335723e */ /* 0x000fe400000000ff */
[----:B------:R-:W-:Y:S02]  /*1dbd0*/  MOV R110, R110 ;  /* 0x0000006e006e7202 */ /* 0x000fe40000000f00 */
[----:B---3--:R-:W-:Y:S01]  /*1dbe0*/  F2FP.F16.F32.PACK_AB R4, R88, R170 ;  /* 0x000000aa5804723e */ /* 0x008fe200000000ff */
[----:B------:R-:W-:Y:S01]  /*1dbf0*/  STSM.16.M88.4 [R104], R52 ;  /* 0x0000003468007844 */ /* 0x000fe20000000200 */
[----:B------:R-:W-:Y:S02]  /*1dc00*/  F2FP.F16.F32.PACK_AB R5, R38, R36 ;  /* 0x000000242605723e */ /* 0x000fe400000000ff */
[----:B------:R-:W-:-:S02]  /*1dc10*/  F2FP.F16.F32.PACK_AB R6, R92, R171 ;  /* 0x000000ab5c06723e */ /* 0x000fc400000000ff */
[----:B------:R-:W-:Y:S02]  /*1dc20*/  F2FP.F16.F32.PACK_AB R7, R46, R44 ;  /* 0x0000002c2e07723e */ /* 0x000fe400000000ff */
[----:B------:R-:W-:Y:S02]  /*1dc30*/  MOV R108, R108 ;  /* 0x0000006c006c7202 */ /* 0x000fe40000000f00 */
[----:B----4-:R-:W-:Y:S01]  /*1dc40*/  F2FP.F16.F32.PACK_AB R8, R96, R172 ;  /* 0x000000ac6008723e */ /* 0x010fe200000000ff */
[----:B------:R-:W-:Y:S01]  /*1dc50*/  STSM.16.M88.4 [R110], R4 ;  /* 0x000000046e007844 */ /* 0x000fe20000000200 */
[----:B------:R-:W-:Y:S02]  /*1dc60*/  F2FP.F16.F32.PACK_AB R9, R50, R48 ;  /* 0x000000303209723e */ /* 0x000fe400000000ff */
[----:B------:R-:W-:Y:S02]  /*1dc70*/  F2FP.F16.F32.PACK_AB R10, R100, R173 ;  /* 0x000000ad640a723e */ /* 0x000fe400000000ff */
[----:B------:R-:W-:-:S02]  /*1dc80*/  F2FP.F16.F32.PACK_AB R11, R60, R56 ;  /* 0x000000383c0b723e */ /* 0x000fc400000000ff */
[----:B------:R-:W-:Y:S02]  /*1dc90*/  MOV R106, R106 ;  /* 0x0000006a006a7202 */ /* 0x000fe40000000f00 */
[----:B------:R-:W-:Y:S01]  /*1dca0*/  F2FP.F16.F32.PACK_AB R12, R152, R174 ;  /* 0x000000ae980c723e */ /* 0x000fe200000000ff */
[----:B------:R3:W-:Y:S01]  /*1dcb0*/  STSM.16.M88.4 [R108], R8 ;  /* 0x000000086c007844 */ /* 0x0007e20000000200 */
[----:B------:R-:W-:Y:S02]  /*1dcc0*/  F2FP.F16.F32.PACK_AB R13, R68, R64 ;  /* 0x00000040440d723e */ /* 0x000fe400000000ff */
[----:B------:R-:W-:Y:S02]  /*1dcd0*/  F2FP.F16.F32.PACK_AB R14, R153, R175 ;  /* 0x000000af990e723e */ /* 0x000fe400000000ff */
[----:B------:R-:W-:Y:S01]  /*1dce0*/  F2FP.F16.F32.PACK_AB R15, R76, R72 ;  /* 0x000000484c0f723e */ /* 0x000fe200000000ff */
[----:B------:R-:W-:Y:S01]  /*1dcf0*/  IMAD.MOV.U32 R76, RZ, RZ, RZ ;  /* 0x000000ffff4c7224 */ /* 0x000fe200078e00ff */
[----:B------:R-:W-:Y:S01]  /*1dd00*/  IADD3.X R133, RZ, R131, RZ, P5, !PT ;  /* 0x00000083ff857210 */ /* 0x000fe20002ffe4ff */
[----:B------:R-:W-:Y:S01]  /*1dd10*/  IMAD.X R131, RZ, RZ, R131, P1 ;  /* 0x000000ffff837224 */ /* 0x000fe200008e0683 */
[----:B------:R-:W-:Y:S01]  /*1dd20*/  ISETP.NE.U32.AND P0, PT, RZ, UR4, PT ;  /* 0x00000004ff007c0c */ /* 0x000fe2000bf05070 */
[----:B------:R4:W-:Y:S01]  /*1dd30*/  STSM.16.M88.4 [R106], R12 ;  /* 0x0000000c6a007844 */ /* 0x0009e20000000200 */
[----:B------:R-:W-:-:S02]  /*1dd40*/  MOV R132, R132 ;  /* 0x0000008400847202 */ /* 0x000fc40000000f00 */
[----:B------:R-:W-:Y:S02]  /*1dd50*/  F2FP.F16.F32.PACK_AB R24, R154, R176 ;  /* 0x000000b09a18723e */ /* 0x000fe400000000ff */
[----:B------:R-:W-:Y:S02]  /*1dd60*/  F2FP.F16.F32.PACK_AB R25, R84, R80 ;  /* 0x000000505419723e */ /* 0x000fe400000000ff */
[----:B---3--:R-:W-:Y:S02]  /*1dd70*/  SHF.L.U32 R8, R231, 0x2, RZ ;  /* 0x00000002e7087819 */ /* 0x008fe400000006ff */
[----:B------:R-:W-:Y:S02]  /*1dd80*/  F2FP.F16.F32.PACK_AB R26, R155, R177 ;  /* 0x000000b19b1a723e */ /* 0x000fe400000000ff */
[----:B------:R-:W-:Y:S02]  /*1dd90*/  IADD3 R10, P1, R8, UR4, RZ ;  /* 0x00000004080a7c10 */ /* 0x000fe4000ff3e0ff */
[----:B------:R-:W-:-:S02]  /*1dda0*/  F2FP.F16.F32.PACK_AB R27, R135, R134 ;  /* 0x00000086871b723e */ /* 0x000fc400000000ff */
[----:B------:R-:W-:Y:S02]  /*1ddb0*/  MOV R130, R130 ;  /* 0x0000008200827202 */ /* 0x000fe40000000f00 */
[----:B----4-:R-:W-:Y:S01]  /*1ddc0*/  SHF.R.S32.HI R12, RZ, 0x1f, R231 ;  /* 0x0000001fff0c7819 */ /* 0x010fe200000114e7 */
[----:B------:R-:W-:Y:S01]  /*1ddd0*/  STSM.16.M88.4 [R132], R24 ;  /* 0x0000001884007844 */ /* 0x000fe20000000200 */
[----:B------:R-:W-:Y:S02]  /*1dde0*/  F2FP.F16.F32.PACK_AB R4, R145, R2 ;  /* 0x000000029104723e */ /* 0x000fe400000000ff */
[----:B------:R-:W-:Y:S01]  /*1ddf0*/  SHF.L.U64.HI R9, R231, 0x2, R12 ;  /* 0x00000002e7097819 */ /* 0x000fe2000001020c */
[----:B------:R-:W-:Y:S01]  /*1de00*/  STSM.16.M88.4 [R33], R136 ;  /* 0x0000008821007844 */ /* 0x000fe20000000200 */
[----:B------:R-:W-:Y:S02]  /*1de10*/  F2FP.F16.F32.PACK_AB R5, R147, R146 ;  /* 0x000000929305723e */ /* 0x000fe400000000ff */
[----:B------:R-:W-:-:S02]  /*1de20*/  IADD3.X R11, R9, UR5, RZ, P1, !PT ;  /* 0x00000005090b7c10 */ /* 0x000fc40008ffe4ff */
[----:B------:R-:W-:Y:S02]  /*1de30*/  F2FP.F16.F32.PACK_AB R6, R149, R148 ;  /* 0x000000949506723e */ /* 0x000fe400000000ff */
[----:B------:R-:W-:Y:S02]  /*1de40*/  F2FP.F16.F32.PACK_AB R7, R151, R150 ;  /* 0x000000969707723e */ /* 0x000fe400000000ff */
[----:B--2---:R-:W-:Y:S02]  /*1de50*/  ISETP.NE.AND P1, PT, R78, 0x1, PT ;  /* 0x000000014e00780c */ /* 0x004fe40003f25270 */
[----:B------:R-:W-:Y:S01]  /*1de60*/  ISETP.NE.AND.EX P0, PT, RZ, UR5, PT, P0 ;  /* 0x00000005ff007c0c */ /* 0x000fe2000bf05300 */
[----:B------:R-:W-:Y:S01]  /*1de70*/  ULDC.64 UR4, c[0x0][0xc08] ;  /* 0x0003020000047ab9 */ /* 0x000fe20000000a00 */
[----:B------:R2:W-:Y:S01]  /*1de80*/  STSM.16.M88.4 [R130], R4 ;  /* 0x0000000482007844 */ /* 0x0005e20000000200 */
[----:B------:R-:W-:Y:S01]  /*1de90*/  BAR.SYNC.DEFER_BLOCKING 0x1, 0x100 ;  /* 0x0044000000007b1d */ /* 0x000fe20000010000 */
[----:B------:R-:W-:-:S04]  /*1dea0*/  ISETP.NE.U32.AND P2, PT, RZ, UR4, PT ;  /* 0x00000004ff007c0c */ /* 0x000fc8000bf45070 */
[----:B------:R-:W-:-:S03]  /*1deb0*/  ISETP.NE.AND.EX P2, PT, RZ, UR5, PT, P2 ;  /* 0x00000005ff007c0c */ /* 0x000fc6000bf45320 */
[----:B------:R-:W3:Y:S08]  /*1dec0*/  @P1 LDC R2, c[0x0][0xbec] ;  /* 0x0002fb00ff021b82 */ /* 0x000ef00000000800 */
[----:B------:R-:W4:Y:S02]  /*1ded0*/  @P1 LDC R15, c[0x0][0xbf0] ;  /* 0x0002fc00ff0f1b82 */ /* 0x000f240000000800 */
[----:B------:R-:W-:Y:S01]  /*1dee0*/  @P2 IADD3 R8, P3, R8, UR4, RZ ;  /* 0x0000000408082c10 */ /* 0x000fe2000ff7e0ff */
[----:B------:R-:W-:-:S02]  /*1def0*/  ULDC UR4, c[0x0][0xa88] ;  /* 0x0002a20000047ab9 */ /* 0x000fc40000000800 */
[----:B--2---:R-:W-:Y:S01]  /*1df00*/  IMAD.U32 R7, RZ, RZ, UR4 ;  /* 0x00000004ff077e24 */ /* 0x004fe2000f8e00ff */
[----:B------:R-:W-:Y:S01]  /*1df10*/  @P2 IADD3.X R9, R9, UR5, RZ, P3, !PT ;  /* 0x0000000509092c10 */ /* 0x000fe20009ffe4ff */
[----:B------:R2:W5:Y:S04]  /*1df20*/  @P0 LDG.E R76, desc[UR6][R10.64] ;  /* 0x000000060a4c0981 */ /* 0x000568000c1e1900 */
[----:B------:R2:W5:Y:S01]  /*1df30*/  @P2 LDG.E R7, desc[UR6][R8.64] ;  /* 0x0000000608072981 */ /* 0x000562000c1e1900 */
[----:B------:R-:W-:Y:S05]  /*1df40*/  @P2 BRA `(.L_x_853) ;  /* 0x0000000000142947 */ /* 0x000fea0003800000 */
[----:B------:R-:W-:Y:S05]  /*1df50*/  @!P0 BRA `(.L_x_853) ;  /* 0x0000000000108947 */ /* 0x000fea0003800000 */
[----:B------:R-:W-:Y:S02]  /*1df60*/  ULDC.64 UR4, c[0x0][0x208] ;  /* 0x0000820000047ab9 */ /* 0x000fe40000000a00 */
[----:B------:R-:W2:Y:S04]  /*1df70*/  LDG.E R4, desc[UR4][R10.64] ;  /* 0x000000040a047981 */ /* 0x000ea8000c1e1900 */
[----:B-----5:R-:W2:Y:S02]  /*1df80*/  LDG.E R7, desc[UR4][R10.64+0x4] ;  /* 0x000004040a077981 */ /* 0x020ea4000c1e1900 */
[----:B--2---:R-:W-:-:S07]  /*1df90*/  IADD3 R7, -R4, R7, RZ ;  /* 0x0000000704077210 */ /* 0x004fce0007ffe1ff */
.L_x_853:
[----:B------:R-:W3:Y:S01]  /*1dfa0*/  LDL R4, [R1+0x88] ;  /* 0x0000880001047983 */ /* 0x000ee20000100800 */
[----:B------:R-:W-:Y:S01]  /*1dfb0*/  SHF.R.S32.HI R80, RZ, 0x1f, R232 ;  /* 0x0000001fff507819 */ /* 0x000fe200000114e8 */
[----:B------:R-:W-:Y:S01]  /*1dfc0*/  ULDC.64 UR4, c[0x0][0xb90] ;  /* 0x0002e40000047ab9 */ /* 0x000fe20000000a00 */
[----:B-----5:R-:W-:Y:S01]  /*1dfd0*/  SHF.R.S32.HI R77, RZ, 0x1f, R76 ;  /* 0x0000001fff4d7819 */ /* 0x020fe2000001144c */
[----:B--2---:R-:W2:Y:S01]  /*1dfe0*/  LDL R10, [R1+0x80] ;  /* 0x00008000010a7983 */ /* 0x004ea20000100800 */
[----:B------:R-:W-:Y:S01]  /*1dff0*/  SHF.L.U32 R6, R212, 0x6, RZ ;  /* 0x00000006d4067819 */ /* 0x000fe200000006ff */
[----:B------:R-:W-:Y:S01]  /*1e000*/  IMAD R5, R80, UR4, RZ ;  /* 0x0000000450057c24 */ /* 0x000fe2000f8e02ff */
[----:B------:R-:W-:Y:S02]  /*1e010*/  SEL R79, R12, RZ, !P0 ;  /* 0x000000ff0c4f7207 */ /* 0x000fe40004000000 */
[----:B------:R-:W-:Y:S01]  /*1e020*/  SEL R231, R231, RZ, !P0 ;  /* 0x000000ffe7e77207 */ /* 0x000fe20004000000 */
[----:B------:R-:W-:Y:S01]  /*1e030*/  IMAD R13, R232, UR5, R5 ;  /* 0x00000005e80d7c24 */ /* 0x000fe2000f8e0205 */
[----:B------:R-:W0:Y:S01]  /*1e040*/  S2R R14, SR_TID.X ;  /* 0x00000000000e7919 */ /* 0x000e220000002100 */
[----:B------:R-:W-:Y:S01]  /*1e050*/  IMAD.IADD R11, R16, 0x1, R6 ;  /* 0x00000001100b7824 */ /* 0x000fe200078e0206 */
[----:B------:R-:W1:Y:S03]  /*1e060*/  @P1 LDC R81, c[0x0][0xbec] ;  /* 0x0002fb00ff511b82 */ /* 0x000e660000000800 */
[----:B------:R-:W-:-:S03]  /*1e070*/  IMAD.WIDE R20, R11, 0x2, R20 ;  /* 0x000000020b147825 */ /* 0x000fc600078e0214 */
[C---:B------:R-:W-:Y:S01]  /*1e080*/  IADD3 R33, P2, R20.reuse, 0x5000, RZ ;  /* 0x0000500014217810 */ /* 0x040fe20007f5e0ff */
[----:B------:R-:W-:Y:S01]  /*1e090*/  ULDC.64 UR6, c[0x0][0x208] ;  /* 0x0000820000067ab9 */ /* 0x000fe20000000a00 */
[----:B------:R-:W-:Y:S01]  /*1e0a0*/  IADD3 R29, P3, R20, 0x4000, RZ ;  /* 0x00004000141d7810 */ /* 0x000fe20007f7e0ff */
[----:B------:R-:W1:Y:S01]  /*1e0b0*/  @P1 LDC R83, c[0x0][0xbf0] ;  /* 0x0002fc00ff531b82 */ /* 0x000e620000000800 */
[----:B------:R-:W-:Y:S02]  /*1e0c0*/  LOP3.LUT R32, R33, 0x380, RZ, 0xc0, !PT ;  /* 0x0000038021207812 */ /* 0x000fe400078ec0ff */
[----:B------:R-:W-:Y:S02]  /*1e0d0*/  LOP3.LUT R28, R29, 0x380, RZ, 0xc0, !PT ;  /* 0x000003801d1c7812 */ /* 0x000fe400078ec0ff */
[----:B------:R-:W-:Y:S02]  /*1e0e0*/  SHF.R.U64 R32, R32, 0x3, RZ ;  /* 0x0000000320207819 */ /* 0x000fe400000012ff */
[----:B------:R-:W-:-:S02]  /*1e0f0*/  SHF.R.U64 R28, R28, 0x3, RZ ;  /* 0x000000031c1c7819 */ /* 0x000fc400000012ff */
[----:B------:R-:W-:Y:S01]  /*1e100*/  LOP3.LUT R32, R32, R33, RZ, 0x3c, !PT ;  /* 0x0000002120207212 */ /* 0x000fe200078e3cff */
[----:B0-----:R-:W-:Y:S01]  /*1e110*/  VIADD R14, R14, 0xffffff80 ;  /* 0xffffff800e0e7836 */ /* 0x001fe20000000000 */
[----:B------:R-:W-:Y:S02]  /*1e120*/  IADD3.X R33, RZ, R21, RZ, P2, !PT ;  /* 0x00000015ff217210 */ /* 0x000fe400017fe4ff */
[----:B------:R-:W-:Y:S02]  /*1e130*/  IADD3 R57, P2, R20, 0xb000, RZ ;  /* 0x0000b00014397810 */ /* 0x000fe40007f5e0ff */
[----:B------:R-:W-:Y:S01]  /*1e140*/  LOP3.LUT R28, R28, R29, RZ, 0x3c, !PT ;  /* 0x0000001d1c1c7212 */ /* 0x000fe200078e3cff */
[----:B------:R-:W-:Y:S01]  /*1e150*/  IMAD.X R29, RZ, RZ, R21, P3 ;  /* 0x000000ffff1d7224 */ /* 0x000fe200018e0615 */
[----:B------:R-:W-:Y:S02]  /*1e160*/  IADD3 R53, P3, R20, 0xa000, RZ ;  /* 0x0000a00014357810 */ /* 0x000fe40007f7e0ff */
[----:B------:R-:W-:-:S02]  /*1e170*/  LOP3.LUT R56, R57, 0x380, RZ, 0xc0, !PT ;  /* 0x0000038039387812 */ /* 0x000fc400078ec0ff */
[----:B------:R-:W-:Y:S02]  /*1e180*/  IADD3 R37, P6, R20, 0x6000, RZ ;  /* 0x0000600014257810 */ /* 0x000fe40007fde0ff */
[----:B------:R-:W-:Y:S02]  /*1e190*/  LOP3.LUT R52, R53, 0x380, RZ, 0xc0, !PT ;  /* 0x0000038035347812 */ /* 0x000fe400078ec0ff */
[----:B------:R-:W-:Y:S02]  /*1e1a0*/  SHF.R.U64 R56, R56, 0x3, RZ ;  /* 0x0000000338387819 */ /* 0x000fe400000012ff */
[----:B------:R-:W-:Y:S02]  /*1e1b0*/  LOP3.LUT R36, R37, 0x380, RZ, 0xc0, !PT ;  /* 0x0000038025247812 */ /* 0x000fe400078ec0ff */
[----:B------:R-:W-:Y:S02]  /*1e1c0*/  SHF.R.U64 R52, R52, 0x3, RZ ;  /* 0x0000000334347819 */ /* 0x000fe400000012ff */
[----:B------:R-:W-:Y:S01]  /*1e1d0*/  LOP3.LUT R56, R56, R57, RZ, 0x3c, !PT ;  /* 0x0000003938387212 */ /* 0x000fe200078e3cff */
[----:B------:R-:W-:Y:S01]  /*1e1e0*/  IMAD.X R57, RZ, RZ, R21, P2 ;  /* 0x000000ffff397224 */ /* 0x000fe200010e0615 */
[----:B------:R-:W-:-:S02]  /*1e1f0*/  SHF.R.U64 R36, R36, 0x3, RZ ;  /* 0x0000000324247819 */ /* 0x000fc400000012ff */
[----:B------:R-:W-:Y:S02]  /*1e200*/  LOP3.LUT R52, R52, R53, RZ, 0x3c, !PT ;  /* 0x0000003534347212 */ /* 0x000fe400078e3cff */
[----:B------:R-:W-:Y:S01]  /*1e210*/  LOP3.LUT R36, R36, R37, RZ, 0x3c, !PT ;  /* 0x0000002524247212 */ /* 0x000fe200078e3cff */
[----:B------:R-:W-:Y:S01]  /*1e220*/  IMAD.X R37, RZ, RZ, R21, P6 ;  /* 0x000000ffff257224 */ /* 0x000fe200030e0615 */
[----:B------:R-:W-:Y:S02]  /*1e230*/  IADD3.X R53, RZ, R21, RZ, P3, !PT ;  /* 0x00000015ff357210 */ /* 0x000fe40001ffe4ff */
[----:B------:R-:W-:-:S04]  /*1e240*/  IADD3 R61, P6, R20, 0xc000, RZ ;  /* 0x0000c000143d7810 */ /* 0x000fc80007fde0ff */
[----:B------:R-:W-:-:S04]  /*1e250*/  LOP3.LUT R60, R61, 0x380, RZ, 0xc0, !PT ;  /* 0x000003803d3c7812 */ /* 0x000fc800078ec0ff */
[----:B------:R-:W-:-:S04]  /*1e260*/  SHF.R.U64 R60, R60, 0x3, RZ ;  /* 0x000000033c3c7819 */ /* 0x000fc800000012ff */
[----:B------:R-:W-:Y:S01]  /*1e270*/  LOP3.LUT R60, R60, R61, RZ, 0x3c, !PT ;  /* 0x0000003d3c3c7212 */ /* 0x000fe200078e3cff */
[----:B------:R-:W-:Y:S02]  /*1e280*/  IMAD.X R61, RZ, RZ, R21, P6 ;  /* 0x000000ffff3d7224 */ /* 0x000fe400030e0615 */
[C---:B------:R-:W-:Y:S01]  /*1e290*/  IMAD R85, R236.reuse, 0x80, R212 ;  /* 0x00000080ec557824 */ /* 0x040fe200078e02d4 */
[----:B------:R-:W-:Y:S01]  /*1e2a0*/  BSSY B1, `(.L_x_854) ;  /* 0x00000b7000017945 */ /* 0x000fe20003800000 */
[----:B------:R-:W-:Y:S02]  /*1e2b0*/  SHF.R.S32.HI R86, RZ, 0x1f, R219 ;  /* 0x0000001fff567819 */ /* 0x000fe400000114db */
[----:B------:R-:W-:Y:S01]  /*1e2c0*/  SHF.R.S32.HI R87, RZ, 0x1f, R218 ;  /* 0x0000001fff577819 */ /* 0x000fe200000114da */
[----:B---3--:R-:W-:Y:S02]  /*1e2d0*/  IMAD R25, R236, 0x80, R4 ;  /* 0x00000080ec197824 */ /* 0x008fe400078e0204 */
[----:B------:R-:W-:Y:S01]  /*1e2e0*/  IMAD.WIDE.U32 R4, R232, UR4, R76 ;  /* 0x00000004e8047c25 */ /* 0x000fe2000f8e004c */
[----:B------:R-:W-:-:S03]  /*1e2f0*/  ULDC.64 UR4, c[0x0][0xb98] ;  /* 0x0002e60000047ab9 */ /* 0x000fc60000000a00 */
[----:B------:R-:W-:-:S04]  /*1e300*/  @P1 IMAD.HI.U32 R2, R25, R2, RZ ;  /* 0x0000000219021227 */ /* 0x000fc800078e00ff */
[----:B------:R-:W-:Y:S01]  /*1e310*/  IMAD.MOV.U32 R9, RZ, RZ, R25 ;  /* 0x000000ffff097224 */ /* 0x000fe200078e0019 */
[----:B----4-:R-:W-:Y:S01]  /*1e320*/  @P1 SHF.R.U32.HI R9, RZ, R15, R2 ;  /* 0x0000000fff091219 */ /* 0x010fe20000011602 */
[----:B------:R-:W-:-:S03]  /*1e330*/  IMAD.IADD R5, R5, 0x1, R13 ;  /* 0x0000000105057824 */ /* 0x000fc600078e020d */
[----:B------:R-:W-:Y:S01]  /*1e340*/  IADD3 R13, -R9, RZ, RZ ;  /* 0x000000ff090d7210 */ /* 0x000fe20007ffe1ff */
[----:B------:R-:W-:Y:S02]  /*1e350*/  IMAD R2, R79, UR4, RZ ;  /* 0x000000044f027c24 */ /* 0x000fe4000f8e02ff */
[----:B------:R-:W-:-:S04]  /*1e360*/  IMAD.WIDE.U32 R4, R231, UR4, R4 ;  /* 0x00000004e7047c25 */ /* 0x000fc8000f8e0004 */
[----:B------:R-:W-:Y:S01]  /*1e370*/  IMAD R11, R78, R13, R25 ;  /* 0x0000000d4e0b7224 */ /* 0x000fe200078e0219 */
[----:B------:R-:W-:Y:S01]  /*1e380*/  SHF.R.S32.HI R13, RZ, 0x1f, R9 ;  /* 0x0000001fff0d7819 */ /* 0x000fe20000011409 */
[----:B------:R-:W-:Y:S01]  /*1e390*/  IMAD R6, R231, UR5, R2 ;  /* 0x00000005e7067c24 */ /* 0x000fe2000f8e0202 */
[----:B------:R-:W-:Y:S01]  /*1e3a0*/  IADD3 R4, P0, R9, R4, RZ ;  /* 0x0000000409047210 */ /* 0x000fe20007f1e0ff */
[----:B------:R-:W-:Y:S01]  /*1e3b0*/  ULDC.64 UR4, c[0x0][0xb88] ;  /* 0x0002e20000047ab9 */ /* 0x000fe20000000a00 */
[----:B------:R-:W-:Y:S02]  /*1e3c0*/  SHF.R.S32.HI R2, RZ, 0x1f, R11 ;  /* 0x0000001fff027819 */ /* 0x000fe4000001140b */
[----:B------:R-:W-:-:S03]  /*1e3d0*/  IADD3.X R5, R13, R5, R6, P0, !PT ;  /* 0x000000050d057210 */ /* 0x000fc600007fe406 */
[----:B------:R-:W-:Y:S02]  /*1e3e0*/  IMAD R2, R2, UR4, RZ ;  /* 0x0000000402027c24 */ /* 0x000fe4000f8e02ff */
[----:B------:R-:W-:-:S04]  /*1e3f0*/  IMAD.WIDE.U32 R4, R11, UR4, R4 ;  /* 0x000000040b047c25 */ /* 0x000fc8000f8e0004 */
[----:B------:R-:W-:Y:S01]  /*1e400*/  IMAD R15, R11, UR5, R2 ;  /* 0x000000050b0f7c24 */ /* 0x000fe2000f8e0202 */
[----:B------:R-:W-:Y:S02]  /*1e410*/  ULDC.64 UR4, c[0x0][0xb50] ;  /* 0x0002d40000047ab9 */ /* 0x000fe40000000a00 */
[----:B------:R-:W-:Y:S01]  /*1e420*/  LEA R6, P0, R4, UR4, 0x2 ;  /* 0x0000000404067c11 */ /* 0x000fe2000f8010ff */
[----:B------:R-:W-:-:S05]  /*1e430*/  IMAD.IADD R5, R5, 0x1, R15 ;  /* 0x0000000105057824 */ /* 0x000fca00078e020f */
[----:B------:R-:W-:Y:S02]  /*1e440*/  LEA.HI.X R4, R4, UR5, R5, 0x2, P0 ;  /* 0x0000000504047c11 */ /* 0x000fe400080f1405 */
[C---:B------:R-:W-:Y:S02]  /*1e450*/  IADD3 R9, P5, R20.reuse, 0x1000, RZ ;  /* 0x0000100014097810 */ /* 0x040fe40007fbe0ff */
[----:B------:R-:W-:Y:S01]  /*1e460*/  IADD3 R13, P4, R20, 0x2000, RZ ;  /* 0x00002000140d7810 */ /* 0x000fe20007f9e0ff */
[----:B--2---:R-:W-:Y:S01]  /*1e470*/  IMAD R15, R236, 0x80, R10 ;  /* 0x00000080ec0f7824 */ /* 0x004fe200078e020a */
[C---:B------:R-:W-:Y:S01]  /*1e480*/  IADD3 R25, P0, R20.reuse, 0x3000, RZ ;  /* 0x0000300014197810 */ /* 0x040fe20007f1e0ff */
[----:B------:R-:W-:Y:S01]  /*1e490*/  SHFL.IDX PT, R50, R6, RZ, 0x1c1f ;  /* 0x001c1fff06327589 */ /* 0x000fe200000e0000 */
[----:B------:R-:W-:Y:S01]  /*1e4a0*/  IMAD R2, R7, R78, RZ ;  /* 0x0000004e07027224 */ /* 0x000fe200078e02ff */
[----:B------:R-:W-:Y:S01]  /*1e4b0*/  LOP3.LUT R11, R20, 0x380, RZ, 0xc0, !PT ;  /* 0x00000380140b7812 */ /* 0x000fe200078ec0ff */
[----:B------:R-:W-:Y:S01]  /*1e4c0*/  ULDC.64 UR4, c[0x0][0xaa0] ;  /* 0x0002a80000047ab9 */ /* 0x000fe20000000a00 */
[----:B------:R-:W-:-:S04]  /*1e4d0*/  LOP3.LUT R24, R25, 0x380, RZ, 0xc0, !PT ;  /* 0x0000038019187812 */ /* 0x000fc800078ec0ff */
[----:B------:R-:W-:Y:S02]  /*1e4e0*/  SHF.R.U64 R24, R24, 0x3, RZ ;  /* 0x0000000318187819 */ /* 0x000fe400000012ff */
[----:B------:R-:W-:Y:S02]  /*1e4f0*/  SHF.R.S32.HI R10, RZ, 0x1f, R14 ;  /* 0x0000001fff0a7819 */ /* 0x000fe4000001140e */
[----:B------:R-:W-:Y:S01]  /*1e500*/  LOP3.LUT R24, R24, R25, RZ, 0x3c, !PT ;  /* 0x0000001918187212 */ /* 0x000fe200078e3cff */
[----:B------:R-:W-:Y:S01]  /*1e510*/  IMAD.X R25, RZ, RZ, R21, P0 ;  /* 0x000000ffff197224 */ /* 0x000fe200000e0615 */
[----:B------:R-:W-:Y:S02]  /*1e520*/  LOP3.LUT R8, R9, 0x380, RZ, 0xc0, !PT ;  /* 0x0000038009087812 */ /* 0x000fe400078ec0ff */
[----:B------:R-:W-:Y:S02]  /*1e530*/  LOP3.LUT R12, R13, 0x380, RZ, 0xc0, !PT ;  /* 0x000003800d0c7812 */ /* 0x000fe400078ec0ff */
[----:B------:R-:W-:-:S02]  /*1e540*/  IADD3 R49, P0, R20, 0x9000, RZ ;  /* 0x0000900014317810 */ /* 0x000fc40007f1e0ff */
[----:B------:R-:W-:Y:S02]  /*1e550*/  LEA.HI R10, R10, R14, RZ, 0x7 ;  /* 0x0000000e0a0a7211 */ /* 0x000fe400078f38ff */
[----:B------:R-:W-:Y:S02]  /*1e560*/  SHF.R.U64 R8, R8, 0x3, RZ ;  /* 0x0000000308087819 */ /* 0x000fe400000012ff */
[----:B------:R-:W-:Y:S02]  /*1e570*/  SHF.R.U64 R12, R12, 0x3, RZ ;  /* 0x000000030c0c7819 */ /* 0x000fe400000012ff */
[----:B------:R-:W-:Y:S01]  /*1e580*/  LOP3.LUT R48, R49, 0x380, RZ, 0xc0, !PT ;  /* 0x0000038031307812 */ /* 0x000fe200078ec0ff */
[----:B------:R-:W0:Y:S01]  /*1e590*/  SHFL.IDX PT, R51, R4, RZ, 0x1c1f ;  /* 0x001c1fff04337589 */ /* 0x000e2200000e0000 */
[----:B------:R-:W-:Y:S02]  /*1e5a0*/  LOP3.LUT R10, R10, 0xffffff80, RZ, 0xc0, !PT ;  /* 0xffffff800a0a7812 */ /* 0x000fe400078ec0ff */
[----:B------:R-:W-:Y:S01]  /*1e5b0*/  LOP3.LUT R8, R8, R9, RZ, 0x3c, !PT ;  /* 0x0000000908087212 */ /* 0x000fe200078e3cff */
[----:B------:R-:W-:Y:S01]  /*1e5c0*/  IMAD.X R9, RZ, RZ, R21, P5 ;  /* 0x000000ffff097224 */ /* 0x000fe200028e0615 */
[----:B------:R-:W-:Y:S01]  /*1e5d0*/  LOP3.LUT R12, R12, R13, RZ, 0x3c, !PT ;  /* 0x0000000d0c0c7212 */ /* 0x000fe200078e3cff */
[----:B------:R-:W-:Y:S01]  /*1e5e0*/  SHFL.IDX PT, R54, R6, 0x1, 0x1c1f ;  /* 0x003c1f0006367f89 */ /* 0x000fe200000e0000 */
[----:B------:R-:W-:-:S02]  /*1e5f0*/  IADD3.X R13, RZ, R21, RZ, P4, !PT ;  /* 0x00000015ff0d7210 */ /* 0x000fc400027fe4ff */
[----:B------:R-:W-:Y:S01]  /*1e600*/  SHF.R.U64 R48, R48, 0x3, RZ ;  /* 0x0000000330307819 */ /* 0x000fe200000012ff */
[----:B------:R2:W3:Y:S01]  /*1e610*/  SHFL.IDX PT, R55, R4, 0x1, 0x1c1f ;  /* 0x003c1f0004377f89 */ /* 0x0004e200000e0000 */
[C---:B------:R-:W-:Y:S02]  /*1e620*/  IADD3 R41, P5, R20.reuse, 0x7000, RZ ;  /* 0x0000700014297810 */ /* 0x040fe40007fbe0ff */
[----:B------:R-:W-:Y:S02]  /*1e630*/  IADD3 R45, P4, R20, 0x8000, RZ ;  /* 0x00008000142d7810 */ /* 0x000fe40007f9e0ff */
[----:B------:R-:W-:Y:S02]  /*1e640*/  IADD3 R10, R14, -R10, RZ ;  /* 0x8000000a0e0a7210 */ /* 0x000fe40007ffe0ff */
[----:B------:R-:W-:Y:S01]  /*1e650*/  LOP3.LUT R48, R48, R49, RZ, 0x3c, !PT ;  /* 0x0000003130307212 */ /* 0x000fe200078e3cff */
[----:B------:R-:W-:Y:S01]  /*1e660*/  IMAD.X R49, RZ, RZ, R21, P0 ;  /* 0x000000ffff317224 */ /* 0x000fe200000e0615 */
[----:B------:R-:W-:Y:S01]  /*1e670*/  LOP3.LUT R40, R41, 0x380, RZ, 0xc0, !PT ;  /* 0x0000038029287812 */ /* 0x000fe200078ec0ff */
[----:B------:R-:W-:Y:S01]  /*1e680*/  VIADD R5, R15, 0x8 ;  /* 0x000000080f057836 */ /* 0x000fe20000000000 */
[----:B------:R-:W-:-:S02]  /*1e690*/  LOP3.LUT R44, R45, 0x380, RZ, 0xc0, !PT ;  /* 0x000003802d2c7812 */ /* 0x000fc400078ec0ff */
[----:B------:R-:W-:Y:S02]  /*1e6a0*/  LOP3.LUT P0, RZ, R10, 0x3, RZ, 0xc0, !PT ;  /* 0x000000030aff7812 */ /* 0x000fe4000780c0ff */
[----:B------:R-:W-:Y:S02]  /*1e6b0*/  SHF.R.U64 R40, R40, 0x3, RZ ;  /* 0x0000000328287819 */ /* 0x000fe400000012ff */
[----:B------:R-:W-:Y:S02]  /*1e6c0*/  SHF.R.U64 R44, R44, 0x3, RZ ;  /* 0x000000032c2c7819 */ /* 0x000fe400000012ff */
[-C--:B------:R-:W-:Y:S02]  /*1e6d0*/  ISETP.GE.OR P2, PT, R15, R2.reuse, P0 ;  /* 0x000000020f00720c */ /* 0x080fe40000746670 */
[----:B------:R-:W-:Y:S02]  /*1e6e0*/  ISETP.GE.OR P0, PT, R5, R2, P0 ;  /* 0x000000020500720c */ /* 0x000fe40000706670 */
[----:B------:R-:W-:Y:S01]  /*1e6f0*/  LOP3.LUT R40, R40, R41, RZ, 0x3c, !PT ;  /* 0x0000002928287212 */ /* 0x000fe200078e3cff */
[----:B------:R-:W-:Y:S01]  /*1e700*/  IMAD.X R41, RZ, RZ, R21, P5 ;  /* 0x000000ffff297224 */ /* 0x000fe200028e0615 */
[----:B------:R-:W-:-:S02]  /*1e710*/  LOP3.LUT R44, R44, R45, RZ, 0x3c, !PT ;  /* 0x0000002d2c2c7212 */ /* 0x000fc400078e3cff */
[----:B------:R-:W-:Y:S02]  /*1e720*/  IADD3.X R45, RZ, R21, RZ, P4, !PT ;  /* 0x00000015ff2d7210 */ /* 0x000fe400027fe4ff */
[C---:B------:R-:W-:Y:S02]  /*1e730*/  IADD3 R7, P3, R20.reuse, 0xf000, RZ ;  /* 0x0000f00014077810 */ /* 0x040fe40007f7e0ff */
[C---:B------:R-:W-:Y:S02]  /*1e740*/  IADD3 R65, P5, R20.reuse, 0xd000, RZ ;  /* 0x0000d00014417810 */ /* 0x040fe40007fbe0ff */
[----:B------:R-:W-:Y:S02]  /*1e750*/  IADD3 R69, P4, R20, 0xe000, RZ ;  /* 0x0000e00014457810 */ /* 0x000fe40007f9e0ff */
[----:B--2---:R-:W-:Y:S02]  /*1e760*/  LOP3.LUT R4, R7, 0x380, RZ, 0xc0, !PT ;  /* 0x0000038007047812 */ /* 0x004fe400078ec0ff */
[----:B------:R-:W-:-:S02]  /*1e770*/  LOP3.LUT R64, R65, 0x380, RZ, 0xc0, !PT ;  /* 0x0000038041407812 */ /* 0x000fc400078ec0ff */
[----:B------:R-:W-:Y:S02]  /*1e780*/  LOP3.LUT R68, R69, 0x380, RZ, 0xc0, !PT ;  /* 0x0000038045447812 */ /* 0x000fe400078ec0ff */
[----:B------:R-:W-:Y:S01]  /*1e790*/  SHF.R.U64 R11, R11, 0x3, RZ ;  /* 0x000000030b0b7819 */ /* 0x000fe200000012ff */
[----:B0-----:R-:W-:Y:S01]  /*1e7a0*/  @!P2 ST.E desc[UR6][R50.64], R0 ;  /* 0x000000003200a985 */ /* 0x001fe2000c101906 */
[----:B------:R-:W-:Y:S02]  /*1e7b0*/  SHF.R.U64 R4, R4, 0x3, RZ ;  /* 0x0000000304047819 */ /* 0x000fe400000012ff */
[----:B------:R-:W-:Y:S01]  /*1e7c0*/  SHF.R.U64 R64, R64, 0x3, RZ ;  /* 0x0000000340407819 */ /* 0x000fe200000012ff */
[----:B---3--:R0:W-:Y:S01]  /*1e7d0*/  @!P0 ST.E desc[UR6][R54.64], R3 ;  /* 0x0000000336008985 */ /* 0x0081e2000c101906 */
[----:B------:R-:W-:Y:S02]  /*1e7e0*/  SHF.R.U64 R68, R68, 0x3, RZ ;  /* 0x0000000344447819 */ /* 0x000fe400000012ff */
[----:B------:R-:W-:Y:S01]  /*1e7f0*/  LOP3.LUT R20, R11, R20, RZ, 0x3c, !PT ;  /* 0x000000140b147212 */ /* 0x000fe200078e3cff */
[--C-:B------:R-:W-:Y:S01]  /*1e800*/  IMAD.X R73, RZ, RZ, R21.reuse, P3 ;  /* 0x000000ffff497224 */ /* 0x100fe200018e0615 */
[----:B------:R-:W-:Y:S01]  /*1e810*/  LOP3.LUT R64, R64, R65, RZ, 0x3c, !PT ;  /* 0x0000004140407212 */ /* 0x000fe200078e3cff */
[----:B------:R-:W5:Y:S01]  /*1e820*/  LD.E.128 R8, desc[UR6][R8.64] ;  /* 0x0000000608087980 */ /* 0x000f62000c101d00 */
[----:B------:R-:W-:Y:S01]  /*1e830*/  LOP3.LUT R68, R68, R69, RZ, 0x3c, !PT ;  /* 0x0000004544447212 */ /* 0x000fe200078e3cff */
[----:B------:R-:W-:Y:S01]  /*1e840*/  IMAD.X R69, RZ, RZ, R21, P4 ;  /* 0x000000ffff457224 */ /* 0x000fe200020e0615 */
[----:B------:R-:W-:Y:S01]  /*1e850*/  LOP3.LUT R72, R4, R7, RZ, 0x3c, !PT ;  /* 0x0000000704487212 */ /* 0x000fe200078e3cff */
[----:B------:R-:W5:Y:S01]  /*1e860*/  LD.E.128 R12, desc[UR6][R12.64] ;  /* 0x000000060c0c7980 */ /* 0x000f62000c101d00 */
[----:B0-----:R-:W-:Y:S01]  /*1e870*/  IMAD R3, R77, UR4, RZ ;  /* 0x000000044d037c24 */ /* 0x001fe2000f8e02ff */
[----:B------:R-:W-:-:S02]  /*1e880*/  IADD3.X R65, RZ, R21, RZ, P5, !PT ;  /* 0x00000015ff417210 */ /* 0x000fc40002ffe4ff */
[----:B------:R0:W5:Y:S01]  /*1e890*/  LD.E.128 R4, desc[UR6][R20.64] ;  /* 0x0000000614047980 */ /* 0x000162000c101d00 */
[----:B------:R-:W-:-:S03]  /*1e8a0*/  IMAD R3, R76, UR5, R3 ;  /* 0x000000054c037c24 */ /* 0x000fc6000f8e0203 */
[----:B------:R-:W5:Y:S04]  /*1e8b0*/  LD.E.128 R24, desc[UR6][R24.64] ;  /* 0x0000000618187980 */ /* 0x000f68000c101d00 */
[----:B------:R-:W5:Y:S01]  /*1e8c0*/  LD.E.128 R28, desc[UR6][R28.64] ;  /* 0x000000061c1c7980 */ /* 0x000f62000c101d00 */
[----:B0-----:R-:W-:Y:S01]  /*1e8d0*/  IMAD.WIDE.U32 R20, R76, UR4, RZ ;  /* 0x000000044c147c25 */ /* 0x001fe2000f8e00ff */
[----:B------:R-:W-:Y:S02]  /*1e8e0*/  ULDC.64 UR4, c[0x0][0xae8] ;  /* 0x0002ba0000047ab9 */ /* 0x000fe40000000a00 */
[----:B------:R-:W5:Y:S02]  /*1e8f0*/  LD.E.128 R32, desc[UR6][R32.64] ;  /* 0x0000000620207980 */ /* 0x000f64000c101d00 */
[----:B------:R-:W-:Y:S01]  /*1e900*/  IADD3 R21, R21, R3, RZ ;  /* 0x0000000315157210 */ /* 0x000fe20007ffe0ff */
[----:B------:R-:W-:Y:S01]  /*1e910*/  IMAD R3, R233, 0x20, R212 ;  /* 0x00000020e9037824 */ /* 0x000fe200078e02d4 */
[----:B------:R-:W5:Y:S01]  /*1e920*/  LD.E.128 R36, desc[UR6][R36.64] ;  /* 0x0000000624247980 */ /* 0x000f62000c101d00 */
[----:B------:R-:W-:-:S02]  /*1e930*/  IMAD R77, R80, UR4, RZ ;  /* 0x00000004504d7c24 */ /* 0x000fc4000f8e02ff */
[----:B------:R-:W-:Y:S01]  /*1e940*/  IMAD R80, R236, 0x80, R3 ;  /* 0x00000080ec507824 */ /* 0x000fe200078e0203 */
[----:B------:R-:W5:Y:S01]  /*1e950*/  LD.E.128 R40, desc[UR6][R40.64] ;  /* 0x0000000628287980 */ /* 0x000f62000c101d00 */
[C---:B------:R-:W-:Y:S02]  /*1e960*/  IMAD R77, R232.reuse, UR5, R77 ;  /* 0x00000005e84d7c24 */ /* 0x040fe4000f8e024d */
[----:B------:R-:W-:Y:S01]  /*1e970*/  IMAD.WIDE.U32 R20, R232, UR4, R20 ;  /* 0x00000004e8147c25 */ /* 0x000fe2000f8e0014 */
[----:B------:R-:W-:Y:S01]  /*1e980*/  ULDC.64 UR4, c[0x0][0xaf0] ;  /* 0x0002bc0000047ab9 */ /* 0x000fe20000000a00 */
[----:B------:R-:W5:Y:S02]  /*1e990*/  LD.E.128 R44, desc[UR6][R44.64] ;  /* 0x000000062c2c7980 */ /* 0x000f64000c101d00 */
[----:B-1----:R-:W-:Y:S01]  /*1e9a0*/  @P1 IMAD.HI.U32 R0, R80, R81, RZ ;  /* 0x0000005150001227 */ /* 0x002fe200078e00ff */
[----:B------:R-:W-:Y:S01]  /*1e9b0*/  IADD3 R21, R21, R77, RZ ;  /* 0x0000004d15157210 */ /* 0x000fe20007ffe0ff */
[----:B------:R-:W5:Y:S02]  /*1e9c0*/  LD.E.128 R48, desc[UR6][R48.64] ;  /* 0x0000000630307980 */ /* 0x000f64000c101d00 */
[----:B------:R-:W-:Y:S01]  /*1e9d0*/  IMAD.MOV.U32 R3, RZ, RZ, R80 ;  /* 0x000000ffff037224 */ /* 0x000fe200078e0050 */
[----:B------:R-:W-:Y:S01]  /*1e9e0*/  @P1 SHF.R.U32.HI R3, RZ, R83, R0 ;  /* 0x00000053ff031219 */ /* 0x000fe20000011600 */
[----:B------:R-:W-:Y:S01]  /*1e9f0*/  IMAD R76, R79, UR4, RZ ;  /* 0x000000044f4c7c24 */ /* 0x000fe2000f8e02ff */
[----:B------:R-:W5:Y:S01]  /*1ea00*/  LD.E.128 R52, desc[UR6][R52.64] ;  /* 0x0000000634347980 */ /* 0x000f62000c101d00 */
[----:B------:R-:W-:Y:S01]  /*1ea10*/  IMAD.WIDE.U32 R20, R231, UR4, R20 ;  /* 0x00000004e7147c25 */ /* 0x000fe2000f8e0014 */
[----:B------:R-:W-:-:S02]  /*1ea20*/  SHF.R.S32.HI R0, RZ, 0x1f, R3 ;  /* 0x0000001fff007819 */ /* 0x000fc40000011403 */
[----:B------:R-:W5:Y:S01]  /*1ea30*/  LD.E.128 R56, desc[UR6][R56.64] ;  /* 0x0000000638387980 */ /* 0x000f62000c101d00 */
[----:B------:R-:W-:Y:S01]  /*1ea40*/  IMAD R77, R231, UR5, R76 ;  /* 0x00000005e74d7c24 */ /* 0x000fe2000f8e024c */
[----:B------:R-:W-:Y:S01]  /*1ea50*/  ULDC.64 UR4, c[0x0][0xae0] ;  /* 0x0002b80000047ab9 */ /* 0x000fe20000000a00 */
[----:B------:R-:W-:Y:S01]  /*1ea60*/  IMAD.MOV R79, RZ, RZ, -R3 ;  /* 0x000000ffff4f7224 */ /* 0x000fe200078e0a03 */
[----:B------:R-:W5:Y:S01]  /*1ea70*/  LD.E.128 R60, desc[UR6][R60.64] ;  /* 0x000000063c3c7980 */ /* 0x000f62000c101d00 */
[----:B------:R-:W-:Y:S01]  /*1ea80*/  IMAD R0, R0, UR4, RZ ;  /* 0x0000000400007c24 */ /* 0x000fe2000f8e02ff */
[----:B------:R-:W-:Y:S01]  /*1ea90*/  IADD3 R21, R21, R77, RZ ;  /* 0x0000004d15157210 */ /* 0x000fe20007ffe0ff */
[----:B------:R-:W-:Y:S01]  /*1eaa0*/  IMAD R77, R78, R79, R80 ;  /* 0x0000004f4e4d7224 */ /* 0x000fe200078e0250 */
[----:B------:R-:W5:Y:S01]  /*1eab0*/  LD.E.128 R64, desc[UR6][R64.64] ;  /* 0x0000000640407980 */ /* 0x000f62000c101d00 */
[C---:B------:R-:W-:Y:S02]  /*1eac0*/  IMAD R79, R3.reuse, UR5, R0 ;  /* 0x00000005034f7c24 */ /* 0x040fe4000f8e0200 */
[----:B------:R-:W-:Y:S01]  /*1ead0*/  IMAD.WIDE.U32 R20, R3, UR4, R20 ;  /* 0x0000000403147c25 */ /* 0x000fe2000f8e0014 */
[----:B------:R-:W-:Y:S01]  /*1eae0*/  SHF.R.S32.HI R0, RZ, 0x1f, R77 ;  /* 0x0000001fff007819 */ /* 0x000fe2000001144d */
[----:B------:R-:W-:Y:S01]  /*1eaf0*/  ULDC.64 UR4, c[0x0][0xad8] ;  /* 0x0002b60000047ab9 */ /* 0x000fe20000000a00 */
[----:B------:R-:W5:Y:S01]  /*1eb00*/  LD.E.128 R68, desc[UR6][R68.64] ;  /* 0x0000000644447980 */ /* 0x000f62000c101d00 */
[----:B------:R-:W-:-:S02]  /*1eb10*/  IMAD.IADD R21, R21, 0x1, R79 ;  /* 0x0000000115157824 */ /* 0x000fc400078e024f */
[----:B------:R-:W-:Y:S01]  /*1eb20*/  IMAD R0, R0, UR4, RZ ;  /* 0x0000000400007c24 */ /* 0x000fe2000f8e02ff */
[----:B------:R-:W5:Y:S01]  /*1eb30*/  LD.E.128 R72, desc[UR6][R72.64] ;  /* 0x0000000648487980 */ /* 0x000f62000c101d00 */
[C---:B------:R-:W-:Y:S01]  /*1eb40*/  IMAD.WIDE.U32 R20, R77.reuse, UR4, R20 ;  /* 0x000000044d147c25 */ /* 0x040fe2000f8e0014 */
[----:B------:R-:W-:Y:S01]  /*1eb50*/  @!PT LDS RZ, [RZ] ;  /* 0x00000000fffff984 */ /* 0x000fe20000000800 */
[----:B------:R-:W-:Y:S01]  /*1eb60*/  @!PT LDS RZ, [RZ] ;  /* 0x00000000fffff984 */ /* 0x000fe20000000800 */
[----:B------:R-:W-:Y:S01]  /*1eb70*/  @!PT LDS RZ, [RZ] ;  /* 0x00000000fffff984 */ /* 0x000fe20000000800 */
[----:B------:R-:W-:Y:S01]  /*1eb80*/  @!PT LDS RZ, [RZ] ;  /* 0x00000000fffff984 */ /* 0x000fe20000000800 */
[----:B------:R0:W-:Y:S06]  /*1eb90*/  MEMBAR.ALL.CTA ;  /* 0x0000000000007992 */ /* 0x0001ec0000008000 */
[----:B0-----:R-:W0:Y:S01]  /*1eba0*/  FENCE.VIEW.ASYNC.S ;  /* 0x00000000000073c6 */ /* 0x001e220000000000 */
[----:B------:R-:W-:Y:S01]  /*1ebb0*/  IMAD R79, R77, UR5, R0 ;  /* 0x000000054d4f7c24 */ /* 0x000fe2000f8e0200 */
[----:B------:R-:W-:-:S02]  /*1ebc0*/  ULDC.64 UR4, c[0x0][0xa80] ;  /* 0x0002a00000047ab9 */ /* 0x000fc40000000a00 */
[----:B------:R-:W-:Y:S01]  /*1ebd0*/  LEA R82, P2, R20, UR4, 0x1 ;  /* 0x0000000414527c11 */ /* 0x000fe2000f8408ff */
[----:B------:R-:W-:Y:S01]  /*1ebe0*/  IMAD.IADD R21, R21, 0x1, R79 ;  /* 0x0000000115157824 */ /* 0x000fe200078e024f */
[----:B------:R-:W-:-:S04]  /*1ebf0*/  IADD3 R3, R85, 0x20, RZ ;  /* 0x0000002055037810 */ /* 0x000fc80007ffe0ff */
[----:B------:R-:W-:Y:S02]  /*1ec00*/  LEA.HI.X R83, R20, UR5, R21, 0x1, P2 ;  /* 0x0000000514537c11 */ /* 0x000fe400090f0c15 */
[-C--:B------:R-:W-:Y:S02]  /*1ec10*/  ISETP.GE.AND P2, PT, R85, R2.reuse, PT ;  /* 0x000000025500720c */ /* 0x080fe40003f46270 */
[----:B------:R-:W-:Y:S02]  /*1ec20*/  SHF.R.S32.HI R76, RZ, 0x1f, R213 ;  /* 0x0000001fff4c7819 */ /* 0x000fe400000114d5 */
[----:B------:R-:W-:Y:S02]  /*1ec30*/  IADD3 R0, R18, 0x38820, RZ ;  /* 0x0003882012007810 */ /* 0x000fe40007ffe0ff */
[----:B------:R-:W-:Y:S01]  /*1ec40*/  ISETP.GE.AND P1, PT, R3, R2, PT ;  /* 0x000000020300720c */ /* 0x000fe20003f26270 */
[----:B------:R-:W-:Y:S01]  /*1ec50*/  VIADD R3, R85, 0x40 ;  /* 0x0000004055037836 */ /* 0x000fe20000000000 */
[----:B------:R-:W-:-:S02]  /*1ec60*/  LEA.HI R76, R76, R213, RZ, 0x3 ;  /* 0x000000d54c4c7211 */ /* 0x000fc400078f18ff */
[----:B------:R-:W-:Y:S01]  /*1ec70*/  PRMT R0, RZ, 0x654, R0 ;  /* 0x00000654ff007816 */ /* 0x000fe20000000000 */
[----:B0-----:R0:W1:Y:S01]  /*1ec80*/  SHFL.IDX PT, R81, R82, RZ, 0x181f ;  /* 0x00181fff52517589 */ /* 0x00106200000e0000 */
[----:B------:R-:W-:Y:S02]  /*1ec90*/  ISETP.GE.AND P0, PT, R3, R2, PT ;  /* 0x000000020300720c */ /* 0x000fe40003f06270 */
[----:B------:R-:W-:Y:S01]  /*1eca0*/  LOP3.LUT R84, R76, 0xfffffff8, RZ, 0xc0, !PT ;  /* 0xfffffff84c547812 */ /* 0x000fe200078ec0ff */
[----:B------:R2:W-:Y:S01]  /*1ecb0*/  SYNCS.ARRIVE.TRANS64.RED.A1T0 RZ, [R0+URZ], RZ ;  /* 0x000000ff00ff79a7 */ /* 0x0005e2000810043f */
[----:B------:R0:W3:Y:S02]  /*1ecc0*/  SHFL.IDX PT, R3, R83, RZ, 0x181f ;  /* 0x00181fff53037589 */ /* 0x0000e400000e0000 */
[----:B--2---:R-:W-:Y:S01]  /*1ecd0*/  SHF.R.S32.HI R0, RZ, 0x1f, R84 ;  /* 0x0000001fff007819 */ /* 0x004fe20000011454 */
[----:B0-----:R-:W-:Y:S06]  /*1ece0*/  @P2 BRA `(.L_x_855) ;  /* 0x0000000000482947 */ /* 0x001fec0003800000 */
[----:B------:R-:W-:Y:S01]  /*1ecf0*/  ULDC UR4, c[0x0][0xac8] ;  /* 0x0002b20000047ab9 */ /* 0x000fe20000000800 */
[----:B------:R-:W-:Y:S01]  /*1ed00*/  ULDC.64 UR6, c[0x0][0x208] ;  /* 0x0000820000067ab9 */ /* 0x000fe20000000a00 */
[----:B------:R-:W-:Y:S02]  /*1ed10*/  ISETP.GE.AND P5, PT, R16, UR4, PT ;  /* 0x0000000410007c0c */ /* 0x000fe4000bfa6270 */
[----:B------:R-:W-:Y:S02]  /*1ed20*/  ISETP.GE.AND P4, PT, R213, UR4, PT ;  /* 0x00000004d5007c0c */ /* 0x000fe4000bf86270 */
[----:B------:R-:W-:Y:S02]  /*1ed30*/  ISETP.GE.AND P3, PT, R218, UR4, PT ;  /* 0x00000004da007c0c */ /* 0x000fe4000bf66270 */
[----:B------:R-:W-:-:S07]  /*1ed40*/  ISETP.GE.AND P2, PT, R219, UR4, PT ;  /* 0x00000004db007c0c */ /* 0x000fce000bf46270 */
[----:B-1----:R-:W-:-:S04]  /*1ed50*/  @!P5 LEA R20, P6, R16, R81, 0x1 ;  /* 0x000000511014d211 */ /* 0x002fc800078c08ff */
[----:B---3--:R-:W-:Y:S02]  /*1ed60*/  @!P5 LEA.HI.X R21, R16, R3, R17, 0x1, P6 ;  /* 0x000000031015d211 */ /* 0x008fe400030f0c11 */
        /* <DEDUP_REMOVED lines=10> */
.L_x_855:
[----:B------:R-:W-:Y:S05]  /*1ee10*/  BSYNC B1 ;  /* 0x0000000000017941 */ /* 0x000fea0003800000 */
.L_x_854:
[----:B---3--:R2:W3:Y:S01]  /*1ee20*/  SHFL.IDX PT, R3, R83, 0x1, 0x181f ;  /* 0x00381f0053037f89 */ /* 0x0084e200000e0000 */
[----:B------:R-:W-:Y:S03]  /*1ee30*/  BSSY B1, `(.L_x_856) ;  /* 0x0000015000017945 */ /* 0x000fe60003800000 */
[----:B0----5:R2:W0:Y:S01]  /*1ee40*/  SHFL.IDX PT, R29, R82, 0x1, 0x181f ;  /* 0x00381f00521d7f89 */ /* 0x02142200000e0000 */
        /* <DEDUP_REMOVED lines=8> */
[----:B------:R-:W-:Y:S02]  /*1eed0*/  @!P3 LEA R6, P5, R84, R29, 0x1 ;  /* 0x0000001d5406b211 */ /* 0x000fe400078a08ff */
[----:B---3--:R-:W-:Y:S02]  /*1eee0*/  @!P4 LEA.HI.X R5, R16, R3, R17, 0x1, P6 ;  /* 0x000000031005c211 */ /* 0x008fe400030f0c11 */
        /* <DEDUP_REMOVED lines=9> */
.L_x_857:
[----:B------:R-:W-:Y:S05]  /*1ef80*/  BSYNC B1 ;  /* 0x0000000000017941 */ /* 0x000fea0003800000 */
.L_x_856:
[----:B---3--:R3:W0:Y:S01]  /*1ef90*/  SHFL.IDX PT, R3, R83, 0x2, 0x181f ;  /* 0x00581f0053037f89 */ /* 0x00862200000e0000 */
[----:B------:R-:W-:Y:S03]  /*1efa0*/  BSSY B1, `(.L_x_858) ;  /* 0x0000015000017945 */ /* 0x000fe60003800000 */
[----:B----4-:R3:W4:Y:S01]  /*1efb0*/  SHFL.IDX PT, R11, R82, 0x2, 0x181f ;  /* 0x00581f00520b7f89 */ /* 0x01072200000e0000 */
[----:B------:R-:W-:Y:S05]  /*1efc0*/  @P0 BRA `(.L_x_859) ;  /* 0x0000000000480947 */ /* 0x000fea0003800000 */
[----:B------:R-:W-:Y:S01]  /*1efd0*/  ULDC UR4, c[0x0][0xac8] ;  /* 0x0002b20000047ab9 */ /* 0x000fe20000000800 */
[----:B------:R-:W-:Y:S01]  /*1efe0*/  ULDC.64 UR6, c[0x0][0x208] ;  /* 0x0000820000067ab9 */ /* 0x000fe20000000a00 */
[----:B------:R-:W-:Y:S02]  /*1eff0*/  ISETP.GE.AND P3, PT, R16, UR4, PT ;  /* 0x0000000410007c0c */ /* 0x000fe4000bf66270 */
[----:B------:R-:W-:Y:S02]  /*1f000*/  ISETP.GE.AND P2, PT, R213, UR4, PT ;  /* 0x00000004d5007c0c */ /* 0x000fe4000bf46270 */
[----:B------:R-:W-:Y:S02]  /*1f010*/  ISETP.GE.AND P1, PT, R218, UR4, PT ;  /* 0x00000004da007c0c */ /* 0x000fe4000bf26270 */
[----:B------:R-:W-:-:S07]  /*1f020*/  ISETP.GE.AND P0, PT, R219, UR4, PT ;  /* 0x00000004db007c0c */ /* 0x000fce000bf06270 */
[-C--:B----4-:R-:W-:Y:S02]  /*1f030*/  @!P3 LEA R4, P6, R16, R11.reuse, 0x1 ;  /* 0x0000000b1004b211 */ /* 0x090fe400078c08ff */
[-C--:B------:R-:W-:Y:S02]  /*1f040*/  @!P2 LEA R6, P5, R84, R11.reuse, 0x1 ;  /* 0x0000000b5406a211 */ /* 0x080fe400078a08ff */
[----:B------:R-:W-:Y:S02]  /*1f050*/  @!P1 LEA R8, P4, R218, R11, 0x1 ;  /* 0x0000000bda089211 */ /* 0x000fe400078808ff */
[----:B0-----:R-:W-:Y:S02]  /*1f060*/  @!P3 LEA.HI.X R5, R16, R3, R17, 0x1, P6 ;  /* 0x000000031005b211 */ /* 0x001fe400030f0c11 */
        /* <DEDUP_REMOVED lines=8> */
.L_x_859:
[----:B------:R-:W-:Y:S05]  /*1f0f0*/  BSYNC B1 ;  /* 0x0000000000017941 */ /* 0x000fea0003800000 */
.L_x_858:
[----:B0-----:R-:W-:Y:S01]  /*1f100*/  VIADD R3, R85, 0x60 ;  /* 0x0000006055037836 */ /* 0x001fe20000000000 */
[----:B--23--:R-:W0:Y:S04]  /*1f110*/  SHFL.IDX PT, R83, R83, 0x3, 0x181f ;  /* 0x00781f0053537f89 */ /* 0x00ce2800000e0000 */
[----:B------:R-:W-:Y:S01]  /*1f120*/  ISETP.GE.AND P0, PT, R3, R2, PT ;  /* 0x000000020300720c */ /* 0x000fe20003f06270 */
[----:B------:R2:W3:-:S12]  /*1f130*/  SHFL.IDX PT, R9, R82, 0x3, 0x181f ;  /* 0x00781f0052097f89 */ /* 0x0004d800000e0000 */
[----:B--2---:R-:W-:Y:S05]  /*1f140*/  @P0 BRA `(.L_x_860) ;  /* 0x0000000c00bc0947 */ /* 0x004fea0003800000 */
[----:B------:R-:W-:Y:S01]  /*1f150*/  ULDC UR4, c[0x0][0xac8] ;  /* 0x0002b20000047ab9 */ /* 0x000fe20000000800 */
[----:B------:R-:W-:Y:S01]  /*1f160*/  ULDC.64 UR6, c[0x0][0x208] ;  /* 0x0000820000067ab9 */ /* 0x000fe20000000a00 */
[----:B------:R-:W-:Y:S02]  /*1f170*/  ISETP.GE.AND P3, PT, R16, UR4, PT ;  /* 0x0000000410007c0c */ /* 0x000fe4000bf66270 */
[----:B------:R-:W-:Y:S02]  /*1f180*/  ISETP.GE.AND P4, PT, R213, UR4, PT ;  /* 0x00000004d5007c0c */ /* 0x000fe4000bf86270 */
[----:B------:R-:W-:-:S09]  /*1f190*/  ISETP.GE.AND P5, PT, R218, UR4, PT ;  /* 0x00000004da007c0c */ /* 0x000fd2000bfa6270 */
[-C--:B---3--:R-:W-:Y:S02]  /*1f1a0*/  @!P3 LEA R2, P0, R16, R9.reuse, 0x1 ;  /* 0x000000091002b211 */ /* 0x088fe400078008ff */
[----:B------:R-:W-:Y:S02]  /*1f1b0*/  @!P4 LEA R4, P1, R84, R9, 0x1 ;  /* 0x000000095404c211 */ /* 0x000fe400078208ff */
        /* <DEDUP_REMOVED lines=9> */
[----:B0-----:R-:W-:Y:S01]  /*1f250*/  LEA R2, P0, R219, R9, 0x1 ;  /* 0x00000009db027211 */ /* 0x001fe200078008ff */
[----:B------:R-:W-:-:S03]  /*1f260*/  ULDC.64 UR4, c[0x0][0x208] ;  /* 0x0000820000047ab9 */ /* 0x000fc60000000a00 */
[----:B------:R-:W-:-:S05]  /*1f270*/  LEA.HI.X R3, R219, R83, R86, 0x1, P0 ;  /* 0x00000053db037211 */ /* 0x000fca00000f0c56 */
[----:B------:R0:W-:Y:S01]  /*1f280*/  ST.E.128 desc[UR4][R2.64], R72 ;  /* 0x0000004802007985 */ /* 0x0001e2000c101d04 */
[----:B------:R-:W-:Y:S05]  /*1f290*/  BRA `(.L_x_860) ;  /* 0x0000000c00687947 */ /* 0x000fea0003800000 */
.L_x_852:
[C---:B------:R-:W-:Y:S01]  /*1f2a0*/  IMAD.SHL.U32 R4, R231.reuse, 0x4, RZ ;  /* 0x00000004e7047824 */ /* 0x040fe200078e00ff */
[----:B------:R-:W-:Y:S01]  /*1f2b0*/  SHF.R.S32.HI R12, RZ, 0x1f, R231 ;  /* 0x0000001fff0c7819 */ /* 0x000fe200000114e7 */
[----:B------:R-:W-:Y:S01]  /*1f2c0*/  ULDC.64 UR4, c[0x0][0xc00] ;  /* 0x0003000000047ab9 */ /* 0x000fe20000000a00 */
[----:B------:R-:W2:Y:S01]  /*1f2d0*/  LDC R21, c[0x0][0xbe8] ;  /* 0x0002fa00ff157b82 */ /* 0x000ea20000000800 */
[----:B------:R-:W-:Y:S01]  /*1f2e0*/  ISETP.NE.U32.AND P0, PT, RZ, UR4, PT ;  /* 0x00000004ff007c0c */ /* 0x000fe2000bf05070 */
[----:B------:R-:W-:Y:S01]  /*1f2f0*/  ULDC.64 UR6, c[0x0][0x208] ;  /* 0x0000820000067ab9 */ /* 0x000fe20000000a00 */
[----:B------:R-:W-:Y:S02]  /*1f300*/  IADD3 R2, P1, R4, UR4, RZ ;  /* 0x0000000404027c10 */ /* 0x000fe4000ff3e0ff */
[----:B------:R-:W-:Y:S02]  /*1f310*/  SHF.L.U64.HI R0, R231, 0x2, R12 ;  /* 0x00000002e7007819 */ /* 0x000fe4000001020c */
[----:B------:R-:W-:-:S02]  /*1f320*/  ISETP.NE.AND.EX P0, PT, RZ, UR5, PT, P0 ;  /* 0x00000005ff007c0c */ /* 0x000fc4000bf05300 */
[----:B------:R-:W-:Y:S01]  /*1f330*/  IADD3.X R3, R0, UR5, RZ, P1, !PT ;  /* 0x0000000500037c10 */ /* 0x000fe20008ffe4ff */
[----:B------:R-:W-:Y:S01]  /*1f340*/  ULDC.64 UR4, c[0x0][0xc08] ;  /* 0x0003020000047ab9 */ /* 0x000fe20000000a00 */
[----:B------:R-:W-:Y:S02]  /*1f350*/  MOV R6, RZ ;  /* 0x000000ff00067202 */ /* 0x000fe40000000f00 */
[----:B------:R-:W-:-:S04]  /*1f360*/  ISETP.NE.U32.AND P1, PT, RZ, UR4, PT ;  /* 0x00000004ff007c0c */ /* 0x000fc8000bf25070 */
[----:B------:R-:W-:Y:S01]  /*1f370*/  ISETP.NE.AND.EX P1, PT, RZ, UR5, PT, P1 ;  /* 0x00000005ff007c0c */ /* 0x000fe2000bf25310 */
[----:B------:R-:W3:Y:S02]  /*1f380*/  S2R R7, SR_TID.X ;  /* 0x0000000000077919 */ /* 0x000ee40000002100 */
[----:B------:R4:W5:Y:S10]  /*1f390*/  @P0 LDG.E R6, desc[UR6][R2.64] ;  /* 0x0000000602060981 */ /* 0x000974000c1e1900 */
[----:B------:R-:W-:Y:S01]  /*1f3a0*/  @P1 IADD3 R4, P2, R4, UR4, RZ ;  /* 0x0000000404041c10 */ /* 0x000fe2000ff5e0ff */
[----:B------:R-:W-:-:S03]  /*1f3b0*/  ULDC UR4, c[0x0][0xa88] ;  /* 0x0002a20000047ab9 */ /* 0x000fc60000000800 */
[----:B------:R-:W-:Y:S01]  /*1f3c0*/  @P1 IADD3.X R5, R0, UR5, RZ, P2, !PT ;  /* 0x0000000500051c10 */ /* 0x000fe200097fe4ff */
[----:B------:R-:W-:Y:S01]  /*1f3d0*/  IMAD.U32 R0, RZ, RZ, UR4 ;  /* 0x00000004ff007e24 */ /* 0x000fe2000f8e00ff */
[----:B--2---:R-:W-:-:S05]  /*1f3e0*/  ISETP.NE.AND P2, PT, R21, 0x1, PT ;  /* 0x000000011500780c */ /* 0x004fca0003f45270 */
[----:B------:R4:W5:Y:S08]  /*1f3f0*/  @P1 LDG.E R0, desc[UR6][R4.64] ;  /* 0x0000000604001981 */ /* 0x000970000c1e1900 */
[----:B------:R-:W2:Y:S01]  /*1f400*/  @P2 LDC R14, c[0x0][0xbec] ;  /* 0x0002fb00ff0e2b82 */ /* 0x000ea20000000800 */
[----:B---3--:R-:W-:-:S05]  /*1f410*/  VIADD R7, R7, 0xffffff80 ;  /* 0xffffff8007077836 */ /* 0x008fca0000000000 */
[----:B------:R-:W-:Y:S02]  /*1f420*/  ISETP.GE.AND P3, PT, R7, 0x80, PT ;  /* 0x000000800700780c */ /* 0x000fe40003f66270 */
[----:B------:R-:W3:Y:S01]  /*1f430*/  @P2 LDC R25, c[0x0][0xbf0] ;  /* 0x0002fc00ff192b82 */ /* 0x000ee20000000800 */
[----:B----4-:R-:W-:Y:S10]  /*1f440*/  @P1 BRA `(.L_x_861) ;  /* 0x0000000000141947 */ /* 0x010ff40003800000 */
[----:B------:R-:W-:Y:S05]  /*1f450*/  @!P0 BRA `(.L_x_861) ;  /* 0x0000000000108947 */ /* 0x000fea0003800000 */
[----:B------:R-:W-:Y:S02]  /*1f460*/  ULDC.64 UR4, c[0x0][0x208] ;  /* 0x0000820000047ab9 */ /* 0x000fe40000000a00 */
[----:B------:R-:W4:Y:S04]  /*1f470*/  LDG.E R5, desc[UR4][R2.64] ;  /* 0x0000000402057981 */ /* 0x000f28000c1e1900 */
[----:B-----5:R-:W4:Y:S02]  /*1f480*/  LDG.E R0, desc[UR4][R2.64+0x4] ;  /* 0x0000040402007981 */ /* 0x020f24000c1e1900 */
[----:B----4-:R-:W-:-:S07]  /*1f490*/  IADD3 R0, -R5, R0, RZ ;  /* 0x0000000005007210 */ /* 0x010fce0007ffe1ff */
.L_x_861:
[----:B------:R-:W-:Y:S01]  /*1f4a0*/  BSSY B1, `(.L_x_862) ;  /* 0x000002f000017945 */ /* 0x000fe20003800000 */
[----:B------:R-:W-:Y:S02]  /*1f4b0*/  SHF.R.S32.HI R10, RZ, 0x1f, R232 ;  /* 0x0000001fff0a7819 */ /* 0x000fe400000114e8 */
[----:B------:R-:W-:Y:S02]  /*1f4c0*/  SEL R231, R231, RZ, !P0 ;  /* 0x000000ffe7e77207 */ /* 0x000fe40004000000 */
[----:B------:R-:W-:Y:S02]  /*1f4d0*/  SEL R12, R12, RZ, !P0 ;  /* 0x000000ff0c0c7207 */ /* 0x000fe40004000000 */
[----:B-----5:R-:W-:Y:S01]  /*1f4e0*/  SHF.R.S32.HI R11, RZ, 0x1f, R6 ;  /* 0x0000001fff0b7819 */ /* 0x020fe20000011406 */
[----:B------:R-:W-:Y:S06]  /*1f4f0*/  @P3 BRA `(.L_x_863) ;  /* 0x0000000000a43947 */ /* 0x000fec0003800000 */
[----:B------:R-:W4:Y:S01]  /*1f500*/  S2R R3, SR_TID.X ;  /* 0x0000000000037919 */ /* 0x000f220000002100 */
[----:B------:R-:W5:Y:S01]  /*1f510*/  LDC R9, c[0x0][0xbe8] ;  /* 0x0002fa00ff097b82 */ /* 0x000f620000000800 */
[----:B----4-:R-:W-:Y:S02]  /*1f520*/  IMAD R2, R236, 0x80, R3 ;  /* 0x00000080ec027824 */ /* 0x010fe400078e0203 */
[----:B-----5:R-:W-:Y:S02]  /*1f530*/  IMAD R3, R0, R9, RZ ;  /* 0x0000000900037224 */ /* 0x020fe400078e02ff */
[----:B------:R-:W-:-:S05]  /*1f540*/  VIADD R8, R2, 0xffffff80 ;  /* 0xffffff8002087836 */ /* 0x000fca0000000000 */
[----:B------:R-:W-:-:S13]  /*1f550*/  ISETP.GE.AND P0, PT, R8, R3, PT ;  /* 0x000000030800720c */ /* 0x000fda0003f06270 */
[----:B------:R-:W-:Y:S05]  /*1f560*/  @P0 BRA `(.L_x_863) ;  /* 0x0000000000880947 */ /* 0x000fea0003800000 */
[----:B------:R-:W-:Y:S01]  /*1f570*/  ISETP.NE.AND P0, PT, R9, 0x1, PT ;  /* 0x000000010900780c */ /* 0x000fe20003f05270 */
[----:B------:R-:W-:Y:S01]  /*1f580*/  ULDC.64 UR4, c[0x0][0xb90] ;  /* 0x0002e40000047ab9 */ /* 0x000fe20000000a00 */
[----:B------:R-:W-:Y:S01]  /*1f590*/  IMAD.MOV.U32 R2, RZ, RZ, R6 ;  /* 0x000000ffff027224 */ /* 0x000fe200078e0006 */
[----:B------:R-:W-:Y:S01]  /*1f5a0*/  MOV R5, R8 ;  /* 0x0000000800057202 */ /* 0x000fe20000000f00 */
[----:B------:R-:W-:Y:S01]  /*1f5b0*/  IMAD R7, R10, UR4, RZ ;  /* 0x000000040a077c24 */ /* 0x000fe2000f8e02ff */
[----:B------:R-:W-:Y:S01]  /*1f5c0*/  ULDC.64 UR6, c[0x0][0x208] ;  /* 0x0000820000067ab9 */ /* 0x000fe20000000a00 */
[----:B------:R-:W-:Y:S02]  /*1f5d0*/  IMAD.MOV.U32 R3, RZ, RZ, R11 ;  /* 0x000000ffff037224 */ /* 0x000fe400078e000b */
[C---:B------:R-:W-:Y:S02]  /*1f5e0*/  IMAD R7, R232.reuse, UR5, R7 ;  /* 0x00000005e8077c24 */ /* 0x040fe4000f8e0207 */
[----:B------:R-:W-:Y:S01]  /*1f5f0*/  IMAD.WIDE.U32 R2, R232, UR4, R2 ;  /* 0x00000004e8027c25 */ /* 0x000fe2000f8e0002 */
[----:B------:R-:W-:-:S02]  /*1f600*/  ULDC.64 UR4, c[0x0][0xb98] ;  /* 0x0002e60000047ab9 */ /* 0x000fc40000000a00 */
[----:B------:R-:W4:Y:S02]  /*1f610*/  @P0 LDC R13, c[0x0][0xbec] ;  /* 0x0002fb00ff0d0b82 */ /* 0x000f240000000800 */
[----:B------:R-:W-:-:S03]  /*1f620*/  IADD3 R3, R3, R7, RZ ;  /* 0x0000000703037210 */ /* 0x000fc60007ffe0ff */
[----:B------:R-:W-:-:S03]  /*1f630*/  IMAD.WIDE.U32 R2, R231, UR4, R2 ;  /* 0x00000004e7027c25 */ /* 0x000fc6000f8e0002 */
[----:B------:R-:W5:Y:S01]  /*1f640*/  @P0 LDC R15, c[0x0][0xbf0] ;  /* 0x0002fc00ff0f0b82 */ /* 0x000f620000000800 */
[----:B----4-:R-:W-:-:S05]  /*1f650*/  @P0 IMAD.HI.U32 R4, R8, R13, RZ ;  /* 0x0000000d08040227 */ /* 0x010fca00078e00ff */
[----:B-----5:R-:W-:Y:S01]  /*1f660*/  @P0 SHF.R.U32.HI R5, RZ, R15, R4 ;  /* 0x0000000fff050219 */ /* 0x020fe20000011604 */
[----:B------:R-:W-:-:S03]  /*1f670*/  IMAD R4, R12, UR4, RZ ;  /* 0x000000040c047c24 */ /* 0x000fc6000f8e02ff */
[----:B------:R-:W-:Y:S01]  /*1f680*/  IADD3 R2, P0, R5, R2, RZ ;  /* 0x0000000205027210 */ /* 0x000fe20007f1e0ff */
[----:B------:R-:W-:-:S04]  /*1f690*/  IMAD.MOV R7, RZ, RZ, -R5 ;  /* 0x000000ffff077224 */ /* 0x000fc800078e0a05 */
[----:B------:R-:W-:Y:S01]  /*1f6a0*/  IMAD R7, R9, R7, R8 ;  /* 0x0000000709077224 */ /* 0x000fe200078e0208 */
[----:B------:R-:W-:Y:S01]  /*1f6b0*/  SHF.R.S32.HI R9, RZ, 0x1f, R5 ;  /* 0x0000001fff097819 */ /* 0x000fe20000011405 */
[----:B------:R-:W-:Y:S01]  /*1f6c0*/  IMAD R8, R231, UR5, R4 ;  /* 0x00000005e7087c24 */ /* 0x000fe2000f8e0204 */
[----:B------:R-:W-:Y:S02]  /*1f6d0*/  ULDC.64 UR4, c[0x0][0xb88] ;  /* 0x0002e20000047ab9 */ /* 0x000fe40000000a00 */
        /* <DEDUP_REMOVED lines=9> */
[----:B------:R-:W-:-:S05]  /*1f770*/  MOV R3, 0xff800000 ;  /* 0xff80000000037802 */ /* 0x000fca0000000f00 */
[----:B------:R4:W-:Y:S02]  /*1f780*/  STG.E desc[UR6][R4.64], R3 ;  /* 0x0000000304007986 */ /* 0x0009e4000c101906 */
.L_x_863:
[----:B------:R-:W-:Y:S05]  /*1f790*/  BSYNC B1 ;  /* 0x0000000000017941 */ /* 0x000fea0003800000 */
.L_x_862:
[----:B------:R-:W-:Y:S01]  /*1f7a0*/  ULDC.64 UR4, c[0x0][0xaa0] ;  /* 0x0002a80000047ab9 */ /* 0x000fe20000000a00 */
[----:B------:R-:W-:Y:S01]  /*1f7b0*/  IMAD R7, R233, 0x20, R212 ;  /* 0x00000020e9077824 */ /* 0x000fe200078e02d4 */
[----:B------:R-:W-:Y:S01]  /*1f7c0*/  BSSY B1, `(.L_x_864) ;  /* 0x0000042000017945 */ /* 0x000fe20003800000 */
[----:B----4-:R-:W-:Y:S01]  /*1f7d0*/  IMAD R3, R11, UR4, RZ ;  /* 0x000000040b037c24 */ /* 0x010fe2000f8e02ff */
[----:B------:R-:W-:Y:S02]  /*1f7e0*/  SHF.R.S32.HI R8, RZ, 0x1f, R219 ;  /* 0x0000001fff087819 */ /* 0x000fe400000114db */
[----:B------:R-:W-:Y:S01]  /*1f7f0*/  LEA R9, R236, R7, 0x7 ;  /* 0x00000007ec097211 */ /* 0x000fe200078e38ff */
[C---:B------:R-:W-:Y:S02]  /*1f800*/  IMAD R5, R6.reuse, UR5, R3 ;  /* 0x0000000506057c24 */ /* 0x040fe4000f8e0203 */
[----:B------:R-:W-:Y:S01]  /*1f810*/  IMAD.WIDE.U32 R2, R6, UR4, RZ ;  /* 0x0000000406027c25 */ /* 0x000fe2000f8e00ff */
[----:B------:R-:W-:-:S03]  /*1f820*/  ULDC.64 UR4, c[0x0][0xae8] ;  /* 0x0002ba0000047ab9 */ /* 0x000fc60000000a00 */
[----:B------:R-:W-:Y:S02]  /*1f830*/  IMAD.IADD R3, R3, 0x1, R5 ;  /* 0x0000000103037824 */ /* 0x000fe400078e0205 */
[----:B------:R-:W-:Y:S02]  /*1f840*/  IMAD R7, R10, UR4, RZ ;  /* 0x000000040a077c24 */ /* 0x000fe4000f8e02ff */
[----:B--2---:R-:W-:-:S04]  /*1f850*/  @P2 IMAD.HI.U32 R4, R9, R14, RZ ;  /* 0x0000000e09042227 */ /* 0x004fc800078e00ff */
[C---:B------:R-:W-:Y:S02]  /*1f860*/  IMAD R7, R232.reuse, UR5, R7 ;  /* 0x00000005e8077c24 */ /* 0x040fe4000f8e0207 */
[----:B------:R-:W-:Y:S01]  /*1f870*/  IMAD.WIDE.U32 R2, R232, UR4, R2 ;  /* 0x00000004e8027c25 */ /* 0x000fe2000f8e0002 */
[----:B------:R-:W-:-:S03]  /*1f880*/  ULDC.64 UR4, c[0x0][0xaf0] ;  /* 0x0002bc0000047ab9 */ /* 0x000fc60000000a00 */
[----:B------:R-:W-:Y:S01]  /*1f890*/  IMAD.MOV.U32 R5, RZ, RZ, R9 ;  /* 0x000000ffff057224 */ /* 0x000fe200078e0009 */
[----:B---3--:R-:W-:Y:S01]  /*1f8a0*/  @P2 SHF.R.U32.HI R5, RZ, R25, R4 ;  /* 0x00000019ff052219 */ /* 0x008fe20000011604 */
[----:B------:R-:W-:Y:S02]  /*1f8b0*/  IMAD R6, R12, UR4, RZ ;  /* 0x000000040c067c24 */ /* 0x000fe4000f8e02ff */
[----:B------:R-:W-:Y:S01]  /*1f8c0*/  IMAD.IADD R3, R3, 0x1, R7 ;  /* 0x0000000103037824 */ /* 0x000fe200078e0207 */
[----:B------:R-:W-:Y:S01]  /*1f8d0*/  SHF.R.S32.HI R4, RZ, 0x1f, R5 ;  /* 0x0000001fff047819 */ /* 0x000fe20000011405 */
[----:B------:R-:W-:Y:S01]  /*1f8e0*/  IMAD R7, R231, UR5, R6 ;  /* 0x00000005e7077c24 */ /* 0x000fe2000f8e0206 */
[----:B------:R-:W-:Y:S01]  /*1f8f0*/  IADD3 R6, -R5, RZ, RZ ;  /* 0x000000ff05067210 */ /* 0x000fe20007ffe1ff */
[----:B------:R-:W-:Y:S01]  /*1f900*/  IMAD.WIDE.U32 R2, R231, UR4, R2 ;  /* 0x00000004e7027c25 */ /* 0x000fe2000f8e0002 */
[----:B------:R-:W-:-:S03]  /*1f910*/  ULDC.64 UR4, c[0x0][0xae0] ;  /* 0x0002b80000047ab9 */ /* 0x000fc60000000a00 */
[----:B------:R-:W-:Y:S02]  /*1f920*/  IMAD.IADD R3, R3, 0x1, R7 ;  /* 0x0000000103037824 */ /* 0x000fe400078e0207 */
[----:B------:R-:W-:Y:S02]  /*1f930*/  IMAD R4, R4, UR4, RZ ;  /* 0x0000000404047c24 */ /* 0x000fe4000f8e02ff */
[----:B------:R-:W-:Y:S01]  /*1f940*/  IMAD R7, R21, R6, R9 ;  /* 0x0000000615077224 */ /* 0x000fe200078e0209 */
[----:B------:R-:W-:Y:S01]  /*1f950*/  LEA R6, R236, R212, 0x7 ;  /* 0x000000d4ec067211 */ /* 0x000fe200078e38ff */
[C---:B------:R-:W-:Y:S02]  /*1f960*/  IMAD R9, R5.reuse, UR5, R4 ;  /* 0x0000000505097c24 */ /* 0x040fe4000f8e0204 */
[----:B------:R-:W-:Y:S01]  /*1f970*/  IMAD.WIDE.U32 R2, R5, UR4, R2 ;  /* 0x0000000405027c25 */ /* 0x000fe2000f8e0002 */
[----:B------:R-:W-:Y:S01]  /*1f980*/  SHF.R.S32.HI R4, RZ, 0x1f, R7 ;  /* 0x0000001fff047819 */ /* 0x000fe20000011407 */
[----:B------:R-:W-:-:S02]  /*1f990*/  ULDC.64 UR4, c[0x0][0xad8] ;  /* 0x0002b60000047ab9 */ /* 0x000fc40000000a00 */
[----:B------:R-:W-:Y:S01]  /*1f9a0*/  IMAD.IADD R3, R3, 0x1, R9 ;  /* 0x0000000103037824 */ /* 0x000fe200078e0209 */
[----:B------:R-:W-:Y:S01]  /*1f9b0*/  SHF.R.S32.HI R9, RZ, 0x1f, R218 ;  /* 0x0000001fff097819 */ /* 0x000fe200000114da */
[----:B------:R-:W-:Y:S02]  /*1f9c0*/  IMAD R4, R4, UR4, RZ ;  /* 0x0000000404047c24 */ /* 0x000fe4000f8e02ff */
[----:B------:R-:W-:Y:S02]  /*1f9d0*/  IMAD R21, R0, R21, RZ ;  /* 0x0000001500157224 */ /* 0x000fe400078e02ff */
[C---:B------:R-:W-:Y:S02]  /*1f9e0*/  IMAD R5, R7.reuse, UR5, R4 ;  /* 0x0000000507057c24 */ /* 0x040fe4000f8e0204 */
[----:B------:R-:W-:Y:S01]  /*1f9f0*/  IMAD.WIDE.U32 R2, R7, UR4, R2 ;  /* 0x0000000407027c25 */ /* 0x000fe2000f8e0002 */
[----:B------:R-:W-:Y:S01]  /*1fa00*/  ISETP.GE.AND P2, PT, R6, R21, PT ;  /* 0x000000150600720c */ /* 0x000fe20003f46270 */
[----:B------:R-:W-:-:S02]  /*1fa10*/  ULDC.64 UR4, c[0x0][0xa80] ;  /* 0x0002a00000047ab9 */ /* 0x000fc40000000a00 */
[----:B------:R-:W-:Y:S01]  /*1fa20*/  VIADD R0, R6, 0x20 ;  /* 0x0000002006007836 */ /* 0x000fe20000000000 */
[----:B------:R-:W-:Y:S02]  /*1fa30*/  IADD3 R3, R3, R5, RZ ;  /* 0x0000000503037210 */ /* 0x000fe40007ffe0ff */
[----:B------:R-:W-:Y:S02]  /*1fa40*/  LEA R4, P3, R2, UR4, 0x1 ;  /* 0x0000000402047c11 */ /* 0x000fe4000f8608ff */
[-C--:B------:R-:W-:Y:S01]  /*1fa50*/  ISETP.GE.AND P1, PT, R0, R21.reuse, PT ;  /* 0x000000150000720c */ /* 0x080fe20003f26270 */
[----:B------:R-:W-:Y:S01]  /*1fa60*/  VIADD R0, R6, 0x40 ;  /* 0x0000004006007836 */ /* 0x000fe20000000000 */
[----:B------:R-:W-:Y:S02]  /*1fa70*/  LEA.HI.X R5, R2, UR5, R3, 0x1, P3 ;  /* 0x0000000502057c11 */ /* 0x000fe400098f0c03 */
[----:B------:R2:W3:Y:S02]  /*1fa80*/  SHFL.IDX PT, R2, R4, RZ, 0x181f ;  /* 0x00181fff04027589 */ /* 0x0004e400000e0000 */
[----:B------:R-:W-:-:S02]  /*1fa90*/  ISETP.GE.AND P0, PT, R0, R21, PT ;  /* 0x000000150000720c */ /* 0x000fc40003f06270 */
[----:B------:R2:W4:Y:S01]  /*1faa0*/  SHFL.IDX PT, R3, R5, RZ, 0x181f ;  /* 0x00181fff05037589 */ /* 0x00052200000e0000 */
[----:B------:R-:W-:Y:S10]  /*1fab0*/  @P2 BRA `(.L_x_865) ;  /* 0x0000000000482947 */ /* 0x000ff40003800000 */
[----:B------:R-:W-:Y:S01]  /*1fac0*/  ULDC UR4, c[0x0][0xac8] ;  /* 0x0002b20000047ab9 */ /* 0x000fe20000000800 */
[----:B------:R-:W-:Y:S01]  /*1fad0*/  ULDC.64 UR6, c[0x0][0x208] ;  /* 0x0000820000067ab9 */ /* 0x000fe20000000a00 */
[----:B------:R-:W-:Y:S02]  /*1fae0*/  ISETP.GE.AND P5, PT, R16, UR4, PT ;  /* 0x0000000410007c0c */ /* 0x000fe4000bfa6270 */
[----:B------:R-:W-:Y:S02]  /*1faf0*/  ISETP.GE.AND P3, PT, R218, UR4, PT ;  /* 0x00000004da007c0c */ /* 0x000fe4000bf66270 */
[----:B------:R-:W-:Y:S02]  /*1fb00*/  ISETP.GE.AND P2, PT, R219, UR4, PT ;  /* 0x00000004db007c0c */ /* 0x000fe4000bf46270 */
[----:B------:R-:W-:-:S07]  /*1fb10*/  ISETP.GE.AND P4, PT, R213, UR4, PT ;  /* 0x00000004d5007c0c */ /* 0x000fce000bf86270 */
[----:B---3--:R-:W-:-:S04]  /*1fb20*/  @!P5 LEA R10, P6, R16, R2, 0x1 ;  /* 0x00000002100ad211 */ /* 0x008fc800078c08ff */
[-C--:B----4-:R-:W-:Y:S02]  /*1fb30*/  @!P5 LEA.HI.X R11, R16, R3.reuse, R17, 0x1, P6 ;  /* 0x00000003100bd211 */ /* 0x090fe400030f0c11 */
[-C--:B------:R-:W-:Y:S01]  /*1fb40*/  @!P3 LEA R12, P6, R218, R2.reuse, 0x1 ;  /* 0x00000002da0cb211 */ /* 0x080fe200078c08ff */
[----:B------:R-:W-:Y:S02]  /*1fb50*/  @!P4 IMAD.SHL.U32 R7, R234, 0x8, RZ ;  /* 0x00000008ea07c824 */ /* 0x000fe400078e00ff */
[----:B------:R3:W-:Y:S01]  /*1fb60*/  @!P5 ST.E.128 desc[UR6][R10.64], RZ ;  /* 0x000000ff0a00d985 */ /* 0x0007e2000c101d06 */
[----:B------:R-:W-:Y:S02]  /*1fb70*/  @!P3 LEA.HI.X R13, R218, R3, R9, 0x1, P6 ;  /* 0x00000003da0db211 */ /* 0x000fe400030f0c09 */
[----:B------:R-:W-:-:S04]  /*1fb80*/  @!P2 LEA R14, P6, R219, R2, 0x1 ;  /* 0x00000002db0ea211 */ /* 0x000fc800078c08ff */
[----:B------:R-:W-:Y:S01]  /*1fb90*/  @!P2 LEA.HI.X R15, R219, R3, R8, 0x1, P6 ;  /* 0x00000003db0fa211 */ /* 0x000fe200030f0c08 */
[----:B------:R-:W-:-:S05]  /*1fba0*/  @!P4 IMAD.WIDE R2, R7, 0x2, R2 ;  /* 0x000000020702c825 */ /* 0x000fca00078e0202 */
[----:B------:R3:W-:Y:S04]  /*1fbb0*/  @!P4 ST.E.128 desc[UR6][R2.64], RZ ;  /* 0x000000ff0200c985 */ /* 0x0007e8000c101d06 */
[----:B------:R3:W-:Y:S04]  /*1fbc0*/  @!P3 ST.E.128 desc[UR6][R12.64], RZ ;  /* 0x000000ff0c00b985 */ /* 0x0007e8000c101d06 */
[----:B------:R3:W-:Y:S02]  /*1fbd0*/  @!P2 ST.E.128 desc[UR6][R14.64], RZ ;  /* 0x000000ff0e00a985 */ /* 0x0007e4000c101d06 */
.L_x_865:
[----:B------:R-:W-:Y:S05]  /*1fbe0*/  BSYNC B1 ;  /* 0x0000000000017941 */ /* 0x000fea0003800000 */
.L_x_864:
[----:B---34-:R3:W4:Y:S01]  /*1fbf0*/  SHFL.IDX PT, R3, R5, 0x1, 0x181f ;  /* 0x00381f0005037f89 */ /* 0x01872200000e0000 */
        /* <DEDUP_REMOVED lines=11> */
[-C--:B----4-:R-:W-:Y:S02]  /*1fcb0*/  @!P4 LEA.HI.X R11, R16, R3.reuse, R17, 0x1, P6 ;  /* 0x00000003100bc211 */ /* 0x090fe400030f0c11 */
[C---:B------:R-:W-:Y:S01]  /*1fcc0*/  @!P1 LEA R14, P6, R219.reuse, R2, 0x1 ;  /* 0x00000002db0e9211 */ /* 0x040fe200078c08ff */
[----:B------:R-:W-:Y:S01]  /*1fcd0*/  @!P3 IMAD.SHL.U32 R7, R234, 0x8, RZ ;  /* 0x00000008ea07b824 */ /* 0x000fe200078e00ff */
[-C--:B------:R-:W-:Y:S01]  /*1fce0*/  @!P2 LEA.HI.X R13, R218, R3.reuse, R9, 0x1, P5 ;  /* 0x00000003da0da211 */ /* 0x080fe200028f0c09 */
[----:B------:R0:W-:Y:S01]  /*1fcf0*/  @!P4 ST.E.128 desc[UR6][R10.64], RZ ;  /* 0x000000ff0a00c985 */ /* 0x0001e2000c101d06 */
[----:B------:R-:W-:Y:S01]  /*1fd00*/  @!P1 LEA.HI.X R15, R219, R3, R8, 0x1, P6 ;  /* 0x00000003db0f9211 */ /* 0x000fe200030f0c08 */
[----:B------:R-:W-:-:S05]  /*1fd10*/  @!P3 IMAD.WIDE R2, R7, 0x2, R2 ;  /* 0x000000020702b825 */ /* 0x000fca00078e0202 */
[----:B------:R0:W-:Y:S04]  /*1fd20*/  @!P3 ST.E.128 desc[UR6][R2.64], RZ ;  /* 0x000000ff0200b985 */ /* 0x0001e8000c101d06 */
[----:B------:R0:W-:Y:S04]  /*1fd30*/  @!P2 ST.E.128 desc[UR6][R12.64], RZ ;  /* 0x000000ff0c00a985 */ /* 0x0001e8000c101d06 */
[----:B------:R0:W-:Y:S02]  /*1fd40*/  @!P1 ST.E.128 desc[UR6][R14.64], RZ ;  /* 0x000000ff0e009985 */ /* 0x0001e4000c101d06 */
.L_x_867:
[----:B------:R-:W-:Y:S05]  /*1fd50*/  BSYNC B1 ;  /* 0x0000000000017941 */ /* 0x000fea0003800000 */
.L_x_866:
        /* <DEDUP_REMOVED lines=11> */
[----:B------:R-:W-:Y:S02]  /*1fe10*/  @!P4 SHF.L.U32 R7, R234, 0x3, RZ ;  /* 0x00000003ea07c819 */ /* 0x000fe400000006ff */
[-C--:B------:R-:W-:Y:S02]  /*1fe20*/  @!P5 LEA R12, P1, R218, R2.reuse, 0x1 ;  /* 0x00000002da0cd211 */ /* 0x080fe400078208ff */
[----:B------:R-:W-:Y:S02]  /*1fe30*/  @!P6 LEA R14, P2, R219, R2, 0x1 ;  /* 0x00000002db0ee211 */ /* 0x000fe400078408ff */
[-C--:B----4-:R-:W-:Y:S02]  /*1fe40*/  @!P3 LEA.HI.X R11, R16, R3.reuse, R17, 0x1, P0 ;  /* 0x00000003100bb211 */ /* 0x090fe400000f0c11 */
[----:B------:R-:W-:-:S02]  /*1fe50*/  @!P5 LEA.HI.X R13, R218, R3, R9, 0x1, P1 ;  /* 0x00000003da0dd211 */ /* 0x000fc400008f0c09 */
[----:B------:R-:W-:Y:S01]  /*1fe60*/  @!P6 LEA.HI.X R15, R219, R3, R8, 0x1, P2 ;  /* 0x00000003db0fe211 */ /* 0x000fe200010f0c08 */
[----:B------:R-:W-:Y:S01]  /*1fe70*/  @!P4 IMAD.WIDE R2, R7, 0x2, R2 ;  /* 0x000000020702c825 */ /* 0x000fe200078e0202 */
[----:B------:R0:W-:Y:S04]  /*1fe80*/  @!P3 ST.E.128 desc[UR6][R10.64], RZ ;  /* 0x000000ff0a00b985 */ /* 0x0001e8000c101d06 */
[----:B------:R0:W-:Y:S04]  /*1fe90*/  @!P4 ST.E.128 desc[UR6][R2.64], RZ ;  /* 0x000000ff0200c985 */ /* 0x0001e8000c101d06 */
[----:B------:R0:W-:Y:S04]  /*1fea0*/  @!P5 ST.E.128 desc[UR6][R12.64], RZ ;  /* 0x000000ff0c00d985 */ /* 0x0001e8000c101d06 */
[----:B------:R0:W-:Y:S02]  /*1feb0*/  @!P6 ST.E.128 desc[UR6][R14.64], RZ ;  /* 0x000000ff0e00e985 */ /* 0x0001e4000c101d06 */
.L_x_869:
[----:B------:R-:W-:Y:S05]  /*1fec0*/  BSYNC B1 ;  /* 0x0000000000017941 */ /* 0x000fea0003800000 */
.L_x_868:
[----:B------:R-:W-:Y:S01]  /*1fed0*/  VIADD R0, R6, 0x60 ;  /* 0x0000006006007836 */ /* 0x000fe20000000000 */
[----:B0---4-:R0:W4:Y:S04]  /*1fee0*/  SHFL.IDX PT, R3, R5, 0x3, 0x181f ;  /* 0x00781f0005037f89 */ /* 0x01112800000e0000 */
[----:B------:R-:W-:Y:S01]  /*1fef0*/  ISETP.GE.AND P0, PT, R0, R21, PT ;  /* 0x000000150000720c */ /* 0x000fe20003f06270 */
[----:B------:R0:W0:-:S12]  /*1ff00*/  SHFL.IDX PT, R2, R4, 0x3, 0x181f ;  /* 0x00781f0004027f89 */ /* 0x00001800000e0000 */
        /* <DEDUP_REMOVED lines=9> */
[C---:B------:R-:W-:Y:S02]  /*1ffa0*/  @!P6 LEA R12, P2, R219.reuse, R2, 0x1 ;  /* 0x00000002db0ce211 */ /* 0x040fe400078408ff */
[----:B--23--:R-:W-:Y:S01]  /*1ffb0*/  @!P4 IMAD.SHL.U32 R5, R234, 0x8, RZ ;  /* 0x00000008ea05c824 */ /* 0x00cfe200078e00ff */
[-C--:B----4-:R-:W-:Y:S02]  /*1ffc0*/  @!P3 LEA.HI.X R7, R16, R3.reuse, R17, 0x1, P0 ;  /* 0x000000031007b211 */ /* 0x090fe400000f0c11 */
[-C--:B------:R-:W-:Y:S02]  /*1ffd0*/  @!P5 LEA.HI.X R11, R218, R3.reuse, R9, 0x1, P1 ;  /* 0x00000003da0bd211 */ /* 0x080fe400008f0c09 */
[----:B------:R-:W-:Y:S01]  /*1ffe0*/  @!P6 LEA.HI.X R13, R219, R3, R8, 0x1, P2 ;  /* 0x00000003db0de211 */ /* 0x000fe200010f0c08 */
[----:B------:R-:W-:Y:S01]  /*1fff0*/  @!P4 IMAD.WIDE R2, R5, 0x2, R2 ;  /* 0x000000020502c825 */ /* 0x000fe200078e0202 */
[----:B------:R0:W-:Y:S04]  /*20000*/  @!P3 ST.E.128 desc[UR6][R6.64], RZ ;  /* 0x000000ff0600b985 */ /* 0x0001e8000c101d06 */
[----:B------:R0:W-:Y:S04]  /*20010*/  @!P4 ST.E.128 desc[UR6][R2.64], RZ ;  /* 0x000000ff0200c985 */ /* 0x0001e8000c101d06 */
[----:B------:R0:W-:Y:S04]  /*20020*/  @!P5 ST.E.128 desc[UR6][R10.64], RZ ;  /* 0x000000ff0a00d985 */ /* 0x0001e8000c101d06 */
[----:B------:R0:W-:Y:S02]  /*20030*/  @!P6 ST.E.128 desc[UR6][R12.64], RZ ;  /* 0x000000ff0c00e985 */ /* 0x0001e4000c101d06 */
.L_x_860:
[----:B------:R-:W-:Y:S05]  /*20040*/  BSYNC B0 ;  /* 0x0000000000007941 */ /* 0x000fea0003800000 */
.L_x_851:
[----:B------:R-:W-:Y:S02]  /*20050*/  ULDC UR4, c[0x0][0xc3c] ;  /* 0x00030f0000047ab9 */ /* 0x000fe40000000800 */
[----:B-1----:R-:W-:-:S13]  /*20060*/  ISETP.GE.AND P0, PT, R123, UR4, PT ;  /* 0x000000047b007c0c */ /* 0x002fda000bf06270 */
[----:B------:R-:W-:Y:S05]  /*20070*/  @!P0 BRA `(.L_x_870) ;  /* 0xfffffe1000b48947 */ /* 0x000fea000383ffff */
[----:B------:R-:W-:Y:S05]  /*20080*/  BRA `(.L_x_645) ;  /* 0x0000008800547947 */ /* 0x000fea0003800000 */
.L_x_643:
[----:B------:R-:W-:-:S08]  /*20090*/  NOP ;  /* 0x0000000000007918 */ /* 0x000fd00000000000 */
[----:B0-----:R-:W0:-:S00]  /*200a0*/  USETMAXREG.DEALLOC.CTAPOOL 0x18 ;  /* 0x00000018000079c8 */ /* 0x001e0000080e0500 */
[----:B0-----:R-:W2:Y:S01]  /*200b0*/  LDL.LU R3, [R1+0x20] ;  /* 0x0000200001037983 */ /* 0x001ea20000300800 */
[----:B------:R-:W-:Y:S02]  /*200c0*/  LOP3.LUT R2, R2, 0x3, RZ, 0xc0, !PT ;  /* 0x0000000302027812 */ /* 0x000fe400078ec0ff */
[----:B------:R-:W-:-:S04]  /*200d0*/  MOV R4, RZ ;  /* 0x000000ff00047202 */ /* 0x000fc80000000f00 */
[----:B------:R-:W0:Y:S02]  /*200e0*/  SHFL.IDX PT, R2, R2, RZ, 0x1f ;  /* 0x00001fff02027589 */ /* 0x000e2400000e0000 */
[----:B0-----:R-:W-:Y:S02]  /*200f0*/  ISETP.NE.AND P0, PT, R2, RZ, PT ;  /* 0x000000ff0200720c */ /* 0x001fe40003f05270 */
[----:B--2---:R-:W-:-:S11]  /*20100*/  LOP3.LUT R3, R3, 0xfffffffd, RZ, 0xc0, !PT ;  /* 0xfffffffd03037812 */ /* 0x004fd600078ec0ff */
[----:B------:R-:W-:-:S05]  /*20110*/  @P0 LOP3.LUT R3, R3, 0x2, RZ, 0xfc, !PT ;  /* 0x0000000203030812 */ /* 0x000fca00078efcff */
[----:B------:R0:W-:Y:S01]  /*20120*/  STL [R1+0x20], R3 ;  /* 0x0000200301007387 */ /* 0x0001e20000100800 */
        /* <DEDUP_REMOVED lines=8> */
.L_x_871:
[----:B------:R-:W-:Y:S01]  /*201b0*/  LOP3.LUT R5, R0, 0x1f, RZ, 0xc0, !PT ;  /* 0x0000001f00057812 */ /* 0x000fe200078ec0ff */
[----:B------:R-:W-:Y:S01]  /*201c0*/  ULDC UR4, c[0x0][0xc3c] ;  /* 0x00030f0000047ab9 */ /* 0x000fe20000000800 */
[----:B------:R-:W-:Y:S01]  /*201d0*/  ULDC.64 UR6, c[0x0][0x208] ;  /* 0x0000820000067ab9 */ /* 0x000fe20000000a00 */
[----:B------:R-:W-:Y:S01]  /*201e0*/  ULDC UR5, c[0x0][0xc38] ;  /* 0x00030e0000057ab9 */ /* 0x000fe20000000800 */
[----:B------:R-:W-:-:S04]  /*201f0*/  ISETP.NE.AND P0, PT, R5, 0x1f, PT ;  /* 0x0000001f0500780c */ /* 0x000fc80003f05270 */
[----:B------:R-:W-:-:S13]  /*20200*/  ISETP.GE.OR P1, PT, R5, UR4, !P0 ;  /* 0x0000000405007c0c */ /* 0x000fda000c726670 */
[----:B0-----:R-:W0:Y:S02]  /*20210*/  @!P1 LDC.64 R2, c[0x0][0xc80] ;  /* 0x00032000ff029b82 */ /* 0x001e240000000a00 */
[----:B0-----:R-:W-:-:S05]  /*20220*/  @!P1 IMAD.WIDE.U32 R2, R5, 0x4, R2 ;  /* 0x0000000405029825 */ /* 0x001fca00078e0002 */
[----:B------:R-:W2:Y:S01]  /*20230*/  @!P1 LDG.E R4, desc[UR6][R2.64] ;  /* 0x0000000602049981 */ /* 0x000ea2000c1e1900 */
[C---:B------:R-:W-:Y:S01]  /*20240*/  ISETP.NE.AND P1, PT, R5.reuse, RZ, PT ;  /* 0x000000ff0500720c */ /* 0x040fe20003f25270 */
[----:B------:R-:W0:Y:S01]  /*20250*/  S2UR UR6, SR_CTAID.X ;  /* 0x00000000000679c3 */ /* 0x000e220000002500 */
[C---:B------:R-:W-:Y:S01]  /*20260*/  ISETP.GE.U32.AND P2, PT, R5.reuse, 0x2, PT ;  /* 0x000000020500780c */ /* 0x040fe20003f46070 */
[----:B------:R-:W-:Y:S01]  /*20270*/  UMOV UR4, URZ ;  /* 0x0000003f00047c82 */ /* 0x000fe20008000000 */
[C---:B------:R-:W-:Y:S02]  /*20280*/  ISETP.GE.U32.AND P3, PT, R5.reuse, 0x4, PT ;  /* 0x000000040500780c */ /* 0x040fe40003f66070 */
[C---:B------:R-:W-:Y:S02]  /*20290*/  ISETP.GE.U32.AND P4, PT, R5.reuse, 0x8, PT ;  /* 0x000000080500780c */ /* 0x040fe40003f86070 */
[----:B------:R-:W-:Y:S02]  /*202a0*/  ISETP.GE.U32.AND P5, PT, R5, 0x10, PT ;  /* 0x000000100500780c */ /* 0x000fe40003fa6070 */
[----:B------:R-:W-:Y:S01]  /*202b0*/  MOV R16, RZ ;  /* 0x000000ff00107202 */ /* 0x000fe20000000f00 */
[----:B--2---:R-:W1:Y:S02]  /*202c0*/  SHFL.UP PT, R6, R4, 0x1, RZ ;  /* 0x0420000004067989 */ /* 0x004e6400000e00ff */
[----:B-1----:R-:W-:-:S05]  /*202d0*/  SEL R7, R6, RZ, P1 ;  /* 0x000000ff06077207 */ /* 0x002fca0000800000 */
[----:B------:R-:W-:-:S05]  /*202e0*/  IMAD.IADD R7, R4, 0x1, R7 ;  /* 0x0000000104077824 */ /* 0x000fca00078e0207 */
[----:B------:R-:W1:Y:S02]  /*202f0*/  SHFL.UP PT, R6, R7, 0x2, RZ ;  /* 0x0440000007067989 */ /* 0x000e6400000e00ff */
[----:B-1----:R-:W-:-:S05]  /*20300*/  SEL R6, R6, RZ, P2 ;  /* 0x000000ff06067207 */ /* 0x002fca0001000000 */
[----:B------:R-:W-:-:S05]  /*20310*/  IMAD.IADD R6, R7, 0x1, R6 ;  /* 0x0000000107067824 */ /* 0x000fca00078e0206 */
[----:B------:R-:W1:Y:S02]  /*20320*/  SHFL.UP PT, R8, R6, 0x4, RZ ;  /* 0x0480000006087989 */ /* 0x000e6400000e00ff */
[----:B-1----:R-:W-:-:S04]  /*20330*/  SEL R3, R8, RZ, P3 ;  /* 0x000000ff08037207 */ /* 0x002fc80001800000 */
[----:B------:R-:W-:-:S05]  /*20340*/  IADD3 R3, R6, R3, RZ ;  /* 0x0000000306037210 */ /* 0x000fca0007ffe0ff */
        /* <DEDUP_REMOVED lines=16> */
.L_x_877:
[----:B------:R-:W-:Y:S01]  /*20450*/  UIADD3 UR4, UR4, 0x1f, URZ ;  /* 0x0000001f04047890 */ /* 0x000fe2000fffe03f */
[----:B------:R-:W-:-:S05]  /*20460*/  MOV R19, UR7 ;  /* 0x0000000700137c02 */ /* 0x000fca0008000f00 */
        /* <DEDUP_REMOVED lines=11> */
.L_x_876:
[----:B------:R-:W-:Y:S05]  /*20520*/  BSYNC B0 ;  /* 0x0000000000007941 */ /* 0x000fea0003800000 */
.L_x_875:
[----:B0----5:R-:W0:Y:S02]  /*20530*/  SHFL.UP PT, R2, R4, 0x1, RZ ;  /* 0x0420000004027989 */ /* 0x021e2400000e00ff */
[----:B0-----:R-:W-:-:S04]  /*20540*/  SEL R3, R2, RZ, P1 ;  /* 0x000000ff02037207 */ /* 0x001fc80000800000 */
[----:B------:R-:W-:-:S05]  /*20550*/  IADD3 R3, R4, R3, RZ ;  /* 0x0000000304037210 */ /* 0x000fca0007ffe0ff */
[----:B------:R-:W0:Y:S02]  /*20560*/  SHFL.UP PT, R2, R3, 0x2, RZ ;  /* 0x0440000003027989 */ /* 0x000e2400000e00ff */
[----:B0-----:R-:W-:-:S05]  /*20570*/  SEL R2, R2, RZ, P2 ;  /* 0x000000ff02027207 */ /* 0x001fca0001000000 */
[----:B------:R-:W-:-:S05]  /*20580*/  IMAD.IADD R2, R3, 0x1, R2 ;  /* 0x0000000103027824 */ /* 0x000fca00078e0202 */
[----:B------:R-:W0:Y:S02]  /*20590*/  SHFL.UP PT, R8, R2, 0x4, RZ ;  /* 0x0480000002087989 */ /* 0x000e2400000e00ff */
[----:B0-----:R-:W-:-:S05]  /*205a0*/  SEL R9, R8, RZ, P3 ;  /* 0x000000ff08097207 */ /* 0x001fca0001800000 */
[----:B------:R-:W-:-:S05]  /*205b0*/  IMAD.IADD R9, R2, 0x1, R9 ;  /* 0x0000000102097824 */ /* 0x000fca00078e0209 */
[----:B------:R-:W0:Y:S02]  /*205c0*/  SHFL.UP PT, R8, R9, 0x8, RZ ;  /* 0x0500000009087989 */ /* 0x000e2400000e00ff */
[----:B0-----:R-:W-:-:S04]  /*205d0*/  SEL R8, R8, RZ, P4 ;  /* 0x000000ff08087207 */ /* 0x001fc80002000000 */
[----:B------:R-:W-:-:S05]  /*205e0*/  IADD3 R8, R9, R8, RZ ;  /* 0x0000000809087210 */ /* 0x000fca0007ffe0ff */
        /* <DEDUP_REMOVED lines=8> */
[----:B------:R-:W-:-:S07]  /*20670*/  MOV R2, R11 ;  /* 0x0000000b00027202 */ /* 0x000fce0000000f00 */
.L_x_873:
        /* <DEDUP_REMOVED lines=12> */
[----:B0-----:R-:W-:Y:S01]  /*20740*/  IADD3 R11, RZ, -R3, RZ ;  /* 0x80000003ff0b7210 */ /* 0x001fe20007ffe0ff */
[----:B------:R-:W-:Y:S06]  /*20750*/  @!P0 BRA `(.L_x_878) ;  /* 0x0000000000088947 */ /* 0x000fec0003800000 */
[----:B------:R-:W-:-:S05]  /*20760*/  VIADD R9, R19, 0xffffffff ;  /* 0xffffffff13097836 */ /* 0x000fca0000000000 */
[----:B------:R0:W1:Y:S02]  /*20770*/  SHFL.IDX PT, R16, R2, R9, 0x1f ;  /* 0x00001f0902107589 */ /* 0x00006400000e0000 */
.L_x_878:
[----:B-1----:R-:W-:Y:S01]  /*20780*/  IMAD R16, R16, UR5, R7 ;  /* 0x0000000510107c24 */ /* 0x002fe2000f8e0207 */
[----:B------:R-:W-:Y:S01]  /*20790*/  IADD3 R19, R19, UR4, RZ ;  /* 0x0000000413137c10 */ /* 0x000fe2000fffe0ff */
[----:B------:R-:W-:Y:S02]  /*207a0*/  IMAD R7, R11, R6, RZ ;  /* 0x000000060b077224 */ /* 0x000fe400078e02ff */
[----:B0-----:R-:W-:Y:S01]  /*207b0*/  IMAD.MOV.U32 R2, RZ, RZ, RZ ;  /* 0x000000ffff027224 */ /* 0x001fe200078e00ff */
[----:B------:R-:W-:-:S03]  /*207c0*/  IADD3 R17, -R16, UR6, RZ ;  /* 0x0000000610117c10 */ /* 0x000fc6000fffe1ff */
[----:B------:R-:W-:Y:S01]  /*207d0*/  IMAD.HI.U32 R2, R3, R7, R2 ;  /* 0x0000000703027227 */ /* 0x000fe200078e0002 */
[----:B------:R-:W-:Y:S02]  /*207e0*/  IABS R7, R4 ;  /* 0x0000000400077213 */ /* 0x000fe40000000000 */
[----:B------:R-:W-:Y:S02]  /*207f0*/  IABS R3, R17 ;  /* 0x0000001100037213 */ /* 0x000fe40000000000 */
[----:B------:R-:W-:-:S03]  /*20800*/  IADD3 R7, RZ, -R7, RZ ;  /* 0x80000007ff077210 */ /* 0x000fc60007ffe0ff */
        /* <DEDUP_REMOVED lines=16> */
.L_x_874:
[----:B------:R-:W-:Y:S01]  /*20910*/  IMAD.MOV.U32 R17, RZ, RZ, RZ ;  /* 0x000000ffff117224 */ /* 0x000fe200078e00ff */
[----:B------:R-:W-:Y:S01]  /*20920*/  MOV R16, UR6 ;  /* 0x0000000600107c02 */ /* 0x000fe20008000f00 */
[----:B------:R-:W-:-:S07]  /*20930*/  IMAD.MOV.U32 R18, RZ, RZ, RZ ;  /* 0x000000ffff127224 */ /* 0x000fce00078e00ff */
.L_x_879:
[----:B------:R-:W-:-:S13]  /*20940*/  ISETP.NE.AND P0, PT, R5, RZ, PT ;  /* 0x000000ff0500720c */ /* 0x000fda0003f05270 */
[----:B------:R-:W0:Y:S01]  /*20950*/  @!P0 S2R R3, SR_CgaCtaId ;  /* 0x0000000000038919 */ /* 0x000e220000008800 */
[----:B------:R-:W-:-:S04]  /*20960*/  @!P0 MOV R2, 0x400 ;  /* 0x0000040000028802 */ /* 0x000fc80000000f00 */
[----:B0-----:R-:W-:-:S05]  /*20970*/  @!P0 LEA R2, R3, R2, 0x18 ;  /* 0x0000000203028211 */ /* 0x001fca00078ec0ff */
[----:B------:R2:W-:Y:S01]  /*20980*/  @!P0 STS.128 [R2+0x388d0], R16 ;  /* 0x0388d01002008388 */ /* 0x0005e20000000c00 */
[----:B------:R-:W-:Y:S06]  /*20990*/  BAR.ARV 0x5, 0x180 ;  /* 0x0146000000007b1d */ /* 0x000fec0000002000 */
.L_x_872:
[----:B--2---:R-:W-:Y:S01]  /*209a0*/  IMAD.MOV.U32 R2, RZ, RZ, 0x1 ;  /* 0x00000001ff027424 */ /* 0x004fe200078e00ff */
[----:B------:R2:W-:Y:S01]  /*209b0*/  STL [R1+0x54], RZ ;  /* 0x000054ff01007387 */ /* 0x0005e20000100800 */
[----:B------:R-:W-:Y:S02]  /*209c0*/  ULDC UR4, c[0x0][0xc3c] ;  /* 0x00030f0000047ab9 */ /* 0x000fe40000000800 */
[----:B-1----:R-:W-:Y:S01]  /*209d0*/  ISETP.GE.AND P0, PT, R19, UR4, PT ;  /* 0x0000000413007c0c */ /* 0x002fe2000bf06270 */
[----:B------:R2:W-:Y:S04]  /*209e0*/  STL [R1+0x10], R2 ;  /* 0x0000100201007387 */ /* 0x0005e80000100800 */
[----:B------:R2:W-:Y:S08]  /*209f0*/  STL [R1+0x8], RZ ;  /* 0x000008ff01007387 */ /* 0x0005f00000100800 */
[----:B--2---:R-:W-:Y:S05]  /*20a00*/  @P0 BRA `(.L_x_880) ;  /* 0x0000007c000c0947 */ /* 0x004fea0003800000 */
[----:B------:R-:W1:Y:S01]  /*20a10*/  S2UR UR5, SR_CgaCtaId ;  /* 0x00000000000579c3 */ /* 0x000e620000008800 */
[C---:B------:R-:W-:Y:S01]  /*20a20*/  SHF.L.U32 R2, R0.reuse, 0x3, RZ ;  /* 0x0000000300027819 */ /* 0x040fe200000006ff */
[----:B------:R-:W-:Y:S01]  /*20a30*/  UMOV UR4, 0x400 ;  /* 0x0000040000047882 */ /* 0x000fe20000000000 */
[----:B------:R-:W-:Y:S01]  /*20a40*/  LOP3.LUT R5, R0, 0x7f, RZ, 0xc0, !PT ;  /* 0x0000007f00057812 */ /* 0x000fe200078ec0ff */
[----:B------:R-:W-:Y:S01]  /*20a50*/  BSSY B8, `(.L_x_880) ;  /* 0x00007be000087945 */ /* 0x000fe20003800000 */
[C---:B0-----:R-:W-:Y:S01]  /*20a60*/  LOP3.LUT R3, R2.reuse, 0x1f8, RZ, 0xc0, !PT ;  /* 0x000001f802037812 */ /* 0x041fe200078ec0ff */
[----:B------:R-:W-:Y:S01]  /*20a70*/  ULDC.64 UR38, c[0x0][0x198] ;  /* 0x0000660000267ab9 */ /* 0x000fe20000000a00 */
[----:B------:R-:W-:Y:S01]  /*20a80*/  LOP3.LUT R2, R2, 0x38, RZ, 0xc0, !PT ;  /* 0x0000003802027812 */ /* 0x000fe200078ec0ff */
[----:B------:R-:W-:Y:S01]  /*20a90*/  ULDC UR36, c[0x0][0xc] ;  /* 0x0000030000247ab9 */ /* 0x000fe20000000800 */
[----:B------:R-:W-:Y:S01]  /*20aa0*/  LOP3.LUT R4, R3, 0x38, R0, 0x78, !PT ;  /* 0x0000003803047812 */ /* 0x000fe200078e7800 */
[----:B------:R-:W-:Y:S01]  /*20ab0*/  IMAD.SHL.U32 R3, R5, 0x8, RZ ;  /* 0x0000000805037824 */ /* 0x000fe200078e00ff */
[----:B------:R-:W-:Y:S01]  /*20ac0*/  SHF.R.U32.HI R5, RZ, 0x3, R5 ;  /* 0x00000003ff057819 */ /* 0x000fe20000011605 */
[----:B------:R-:W-:-:S03]  /*20ad0*/  IMAD.SHL.U32 R0, R0, 0x10, RZ ;  /* 0x0000001000007824 */ /* 0x000fc600078e00ff */
[----:B------:R-:W-:Y:S02]  /*20ae0*/  LOP3.LUT R3, R4, 0x200, R3, 0xf8, !PT ;  /* 0x0000020004037812 */ /* 0x000fe400078ef803 */
[----:B------:R-:W-:Y:S01]  /*20af0*/  LOP3.LUT R0, R5, 0x70, R0, 0xf8, !PT ;  /* 0x0000007005007812 */ /* 0x000fe200078ef800 */
[----:B------:R-:W-:Y:S01]  /*20b00*/  IMAD.MOV.U32 R0, RZ, RZ, 0x1 ;  /* 0x00000001ff007424 */ /* 0x000fe200078e00ff */
[----:B-1----:R-:W-:-:S06]  /*20b10*/  ULEA UR4, UR5, UR4, 0x18 ;  /* 0x0000000405047291 */ /* 0x002fcc000f8ec03f */
[----:B------:R-:W-:-:S05]  /*20b20*/  MOV R4, UR4 ;  /* 0x0000000400047c02 */ /* 0x000fca0008000f00 */
[----:B------:R-:W-:Y:S01]  /*20b30*/  IMAD R3, R3, 0x2, R4 ;  /* 0x0000000203037824 */ /* 0x000fe200078e0204 */
[----:B------:R0:W-:Y:S04]  /*20b40*/  STL [R1+0x4], R4 ;  /* 0x0000040401007387 */ /* 0x0001e80000100800 */
[----:B------:R1:W-:Y:S04]  /*20b50*/  STL [R1+0x2c], R3 ;  /* 0x00002c0301007387 */ /* 0x0003e80000100800 */
[----:B------:R-:W-:Y:S01]  /*20b60*/  STL [R1+0x8], RZ ;  /* 0x000008ff01007387 */ /* 0x000fe20000100800 */
[----:B0-----:R-:W-:-:S03]  /*20b70*/  LOP3.LUT R4, R2, 0x40, RZ, 0xfc, !PT ;  /* 0x0000004002047812 */ /* 0x001fc600078efcff */
[----:B------:R-:W-:Y:S01]  /*20b80*/  STL [R1+0x10], R0 ;  /* 0x0000100001007387 */ /* 0x000fe20000100800 */
[----:B-1----:R-:W-:-:S03]  /*20b90*/  LOP3.LUT R3, R2, 0x80, RZ, 0xfc, !PT ;  /* 0x0000008002037812 */ /* 0x002fc600078efcff */
[----:B------:R-:W-:Y:S04]  /*20ba0*/  STL [R1+0x1c], RZ ;  /* 0x00001cff01007387 */ /* 0x000fe80000100800 */
[----:B------:R0:W-:Y:S04]  /*20bb0*/  STL [R1+0x24], R0 ;  /* 0x0000240001007387 */ /* 0x0001e80000100800 */
[----:B------:R1:W-:Y:S01]  /*20bc0*/  STL [R1+0x54], RZ ;  /* 0x000054ff01007387 */ /* 0x0003e20000100800 */
[----:B0-----:R-:W-:-:S07]  /*20bd0*/  LOP3.LUT R0, R2, 0xc0, RZ, 0xfc, !PT ;  /* 0x000000c002007812 */ /* 0x001fce00078efcff */
.L_x_1037:
[----:B0--3--:R-:W0:Y:S01]  /*20be0*/  LDC.64 R2, c[0x0][0xc88] ;  /* 0x00032200ff027b82 */ /* 0x009e220000000a00 */
[----:B------:R-:W-:Y:S01]  /*20bf0*/  ULDC.64 UR4, c[0x0][0x208] ;  /* 0x0000820000047ab9 */ /* 0x000fe20000000a00 */
[----:B0-----:R-:W-:-:S05]  /*20c00*/  IMAD.WIDE R2, R19, 0x4, R2 ;  /* 0x0000000413027825 */ /* 0x001fca00078e0202 */
[----:B------:R-:W2:Y:S01]  /*20c10*/  LDG.E R15, desc[UR4][R2.64] ;  /* 0x00000004020f7981 */ /* 0x000ea2000c1e1900 */
[----:B------:R-:W-:Y:S05]  /*20c20*/  YIELD ;  /* 0x0000000000007946 */ /* 0x000fea0003800000 */
[----:B------:R-:W-:Y:S01]  /*20c30*/  ULDC.64 UR4, c[0x0][0xa28] ;  /* 0x00028a0000047ab9 */ /* 0x000fe20000000a00 */
[----:B----4-:R-:W-:Y:S01]  /*20c40*/  MOV R0, RZ ;  /* 0x000000ff00007202 */ /* 0x010fe20000000f00 */
[----:B------:R-:W-:Y:S01]  /*20c50*/  ULDC.64 UR12, c[0x0][0x208] ;  /* 0x00008200000c7ab9 */ /* 0x000fe20000000a00 */
[----:B------:R-:W-:Y:S01]  /*20c60*/  ISETP.NE.U32.AND P0, PT, RZ, UR4, PT ;  /* 0x00000004ff007c0c */ /* 0x000fe2000bf05070 */
[----:B------:R-:W-:Y:S01]  /*20c70*/  IMAD.MOV.U32 R8, RZ, RZ, RZ ;  /* 0x000000ffff087224 */ /* 0x000fe200078e00ff */
[----:B------:R-:W-:Y:S01]  /*20c80*/  ULDC.64 UR10, c[0x0][0xa18] ;  /* 0x00028600000a7ab9 */ /* 0x000fe20000000a00 */
        /* <DEDUP_REMOVED lines=13> */
[----:B------:R-:W-:Y:S02]  /*20d60*/  ISETP.NE.AND.EX P2, PT, RZ, UR5, PT, P2 ;  /* 0x00000005ff007c0c */ /* 0x000fe4000bf45320 */
[----:B------:R-:W-:Y:S02]  /*20d70*/  CS2R R10, SRZ ;  /* 0x00000000000a7805 */ /* 0x000fe4000001ff00 */
[----:B------:R-:W-:Y:S01]  /*20d80*/  ISETP.NE.U32.AND P3, PT, RZ, UR10, PT ;  /* 0x0000000aff007c0c */ /* 0x000fe2000bf65070 */
[----:B------:R-:W-:Y:S01]  /*20d90*/  STL [R1], R14 ;  /* 0x0000000e01007387 */ /* 0x000fe20000100800 */
[----:B------:R-:W-:Y:S02]  /*20da0*/  ISETP.NE.U32.AND P0, PT, RZ, UR6, PT ;  /* 0x00000006ff007c0c */ /* 0x000fe4000bf05070 */
[----:B------:R-:W-:Y:S01]  /*20db0*/  ISETP.NE.AND.EX P3, PT, RZ, UR11, PT, P3 ;  /* 0x0000000bff007c0c */ /* 0x000fe2000bf65330 */
[----:B------:R-:W-:Y:S01]  /*20dc0*/  STL [R1+0x28], R13 ;  /* 0x0000280d01007387 */ /* 0x000fe20000100800 */
[----:B------:R-:W-:-:S02]  /*20dd0*/  ISETP.NE.U32.AND P1, PT, RZ, UR8, PT ;  /* 0x00000008ff007c0c */ /* 0x000fc4000bf25070 */
[C---:B--2---:R-:W-:Y:S02]  /*20de0*/  IADD3 R2, P4, R14.reuse, UR4, RZ ;  /* 0x000000040e027c10 */ /* 0x044fe4000ff9e0ff */
[----:B------:R-:W-:Y:S02]  /*20df0*/  ISETP.NE.AND.EX P0, PT, RZ, UR7, PT, P0 ;  /* 0x00000007ff007c0c */ /* 0x000fe4000bf05300 */
[C---:B------:R-:W-:Y:S02]  /*20e00*/  IADD3.X R3, R13.reuse, UR5, RZ, P4, !PT ;  /* 0x000000050d037c10 */ /* 0x040fe4000a7fe4ff */
[C---:B0-----:R-:W-:Y:S02]  /*20e10*/  IADD3 R4, P4, R14.reuse, UR8, RZ ;  /* 0x000000080e047c10 */ /* 0x041fe4000ff9e0ff */
[----:B------:R-:W-:Y:S01]  /*20e20*/  ISETP.NE.AND.EX P1, PT, RZ, UR9, PT, P1 ;  /* 0x00000009ff007c0c */ /* 0x000fe2000bf25310 */
[----:B------:R-:W2:Y:S01]  /*20e30*/  @P2 LDG.E R8, desc[UR12][R2.64] ;  /* 0x0000000c02082981 */ /* 0x000ea2000c1e1900 */
[----:B------:R-:W-:Y:S01]  /*20e40*/  IADD3.X R5, R13, UR9, RZ, P4, !PT ;  /* 0x000000090d057c10 */ /* 0x000fe2000a7fe4ff */
[----:B------:R-:W-:Y:S01]  /*20e50*/  ULDC UR4, c[0x0][0x288] ;  /* 0x0000a20000047ab9 */ /* 0x000fe20000000800 */
[----:B------:R-:W-:-:S02]  /*20e60*/  IADD3 R6, P5, R14, UR6, RZ ;  /* 0x000000060e067c10 */ /* 0x000fc4000ffbe0ff */
[----:B------:R-:W-:Y:S01]  /*20e70*/  MOV R12, UR4 ;  /* 0x00000004000c7c02 */ /* 0x000fe20008000f00 */
[----:B------:R-:W-:Y:S01]  /*20e80*/  ULDC.64 UR4, c[0x0][0x418] ;  /* 0x0001060000047ab9 */ /* 0x000fe20000000a00 */
[----:B------:R-:W-:Y:S01]  /*20e90*/  IADD3.X R7, R13, UR7, RZ, P5, !PT ;  /* 0x000000070d077c10 */ /* 0x000fe2000affe4ff */
[----:B--2---:R0:W-:Y:S01]  /*20ea0*/  STL [R1+0x40], R8 ;  /* 0x0000400801007387 */ /* 0x0041e20000100800 */
[----:B------:R-:W-:-:S03]  /*20eb0*/  UISETP.NE.U32.AND UP0, UPT, UR4, URZ, UPT ;  /* 0x0000003f0400728c */ /* 0x000fc6000bf05070 */
[----:B------:R-:W-:Y:S01]  /*20ec0*/  ULDC UR4, c[0x0][0x424] ;  /* 0x0001090000047ab9 */ /* 0x000fe20000000800 */
[----:B------:R-:W5:Y:S04]  /*20ed0*/  @P0 LDG.E R11, desc[UR12][R6.64] ;  /* 0x0000000c060b0981 */ /* 0x000f68000c1e1900 */
[----:B------:R-:W5:Y:S01]  /*20ee0*/  @P1 LDG.E R10, desc[UR12][R4.64] ;  /* 0x0000000c040a1981 */ /* 0x000f62000c1e1900 */
[----:B0-----:R-:W-:-:S04]  /*20ef0*/  @P3 IADD3 R8, P4, R14, UR10, RZ ;  /* 0x0000000a0e083c10 */ /* 0x001fc8000ff9e0ff */
[----:B------:R-:W-:-:S05]  /*20f00*/  @P3 IADD3.X R9, R13, UR11, RZ, P4, !PT ;  /* 0x0000000b0d093c10 */ /* 0x000fca000a7fe4ff */
[----:B------:R0:W2:Y:S01]  /*20f10*/  @P3 LDG.E R12, desc[UR12][R8.64] ;  /* 0x0000000c080c3981 */ /* 0x0000a2000c1e1900 */
[----:B------:R-:W-:-:S03]  /*20f20*/  UISETP.NE.AND.EX UP0, UPT, UR5, URZ, UPT, UP0 ;  /* 0x0000003f0500728c */ /* 0x000fc6000bf05300 */
[----:B------:R-:W-:Y:S01]  /*20f30*/  ULDC UR5, c[0x0][0x2f0] ;  /* 0x0000bc0000057ab9 */ /* 0x000fe20000000800 */
[----:B------:R-:W-:-:S04]  /*20f40*/  USEL UR4, UR4, 0x1, UP0 ;  /* 0x0000000104047887 */ /* 0x000fc80008000000 */
[----:B------:R-:W-:-:S03]  /*20f50*/  UIMAD UR4, UR4, UR5, URZ ;  /* 0x00000005040472a4 */ /* 0x000fc6000f8e023f */
[----:B------:R-:W-:Y:S02]  /*20f60*/  ULDC UR5, c[0x0][0x348] ;  /* 0x0000d20000057ab9 */ /* 0x000fe40000000800 */
[----:B0-----:R-:W-:Y:S02]  /*20f70*/  IMAD.U32 R9, RZ, RZ, UR5 ;  /* 0x00000005ff097e24 */ /* 0x001fe4000f8e00ff */
[----:B------:R-:W-:Y:S01]  /*20f80*/  IMAD.U32 R8, RZ, RZ, UR4 ;  /* 0x00000004ff087e24 */ /* 0x000fe2000f8e00ff */
[----:B--2---:R0:W-:Y:S01]  /*20f90*/  STL [R1+0x50], R12 ;  /* 0x0000500c01007387 */ /* 0x0041e20000100800 */
[----:B------:R-:W-:Y:S05]  /*20fa0*/  @P3 BRA `(.L_x_881) ;  /* 0x0000000000183947 */ /* 0x000fea0003800000 */
[----:B------:R-:W-:Y:S05]  /*20fb0*/  @!P2 BRA `(.L_x_881) ;  /* 0x000000000014a947 */ /* 0x000fea0003800000 */
[----:B------:R-:W-:Y:S02]  /*20fc0*/  ULDC.64 UR4, c[0x0][0x208] ;  /* 0x0000820000047ab9 */ /* 0x000fe40000000a00 */
[----:B0-----:R-:W2:Y:S04]  /*20fd0*/  LDG.E R12, desc[UR4][R2.64] ;  /* 0x00000004020c7981 */ /* 0x001ea8000c1e1900 */
[----:B------:R-:W2:Y:S02]  /*20fe0*/  LDG.E R2, desc[UR4][R2.64+0x4] ;  /* 0x0000040402027981 */ /* 0x000ea4000c1e1900 */
[----:B--2---:R-:W-:-:S05]  /*20ff0*/  IADD3 R2, -R12, R2, RZ ;  /* 0x000000020c027210 */ /* 0x004fca0007ffe1ff */
[----:B------:R2:W-:Y:S02]  /*21000*/  STL [R1+0x50], R2 ;  /* 0x0000500201007387 */ /* 0x0005e40000100800 */
.L_x_881:
[----:B0-----:R-:W-:Y:S01]  /*21010*/  IMAD.MOV.U32 R12, RZ, RZ, R15 ;  /* 0x000000ffff0c7224 */ /* 0x001fe200078e000f */
[----:B------:R-:W-:Y:S01]  /*21020*/  ULDC.64 UR4, c[0x0][0xa20] ;  /* 0x0002880000047ab9 */ /* 0x000fe20000000a00 */
[----:B--2--5:R-:W-:Y:S01]  /*21030*/  IMAD.IADD R2, R11, 0x1, R0 ;  /* 0x000000010b027824 */ /* 0x024fe200078e0200 */
[----:B------:R-:W-:Y:S02]  /*21040*/  ISETP.NE.U32.AND P2, PT, RZ, UR4, PT ;  /* 0x00000004ff007c0c */ /* 0x000fe4000bf45070 */
[----:B------:R0:W-:Y:S02]  /*21050*/  STL [R1+0xc], R12 ;  /* 0x00000c0c01007387 */ /* 0x0001e40000100800 */
[----:B------:R-:W-:Y:S02]  /*21060*/  ISETP.NE.AND.EX P2, PT, RZ, UR5, PT, P2 ;  /* 0x00000005ff007c0c */ /* 0x000fe4000bf45320 */
[----:B------:R0:W-:Y:S11]  /*21070*/  STL [R1+0x18], R2 ;  /* 0x0000180201007387 */ /* 0x0001f60000100800 */
[----:B0-----:R-:W-:Y:S05]  /*21080*/  @!P2 BRA `(.L_x_882) ;  /* 0x000000000014a947 */ /* 0x001fea0003800000 */
[----:B------:R-:W-:Y:S01]  /*21090*/  IADD3 R2, P0, R14, UR4, RZ ;  /* 0x000000040e027c10 */ /* 0x000fe2000ff1e0ff */
[----:B------:R-:W-:-:S03]  /*210a0*/  ULDC.64 UR6, c[0x0][0x208] ;  /* 0x0000820000067ab9 */ /* 0x000fc60000000a00 */
[----:B------:R-:W-:-:S05]  /*210b0*/  IADD3.X R3, R13, UR5, RZ, P0, !PT ;  /* 0x000000050d037c10 */ /* 0x000fca00087fe4ff */
[----:B------:R0:W5:Y:S01]  /*210c0*/  LDG.E R8, desc[UR6][R2.64] ;  /* 0x0000000602087981 */ /* 0x000162000c1e1900 */
[----:B------:R-:W-:Y:S05]  /*210d0*/  BRA `(.L_x_883) ;  /* 0x0000000000147947 */ /* 0x000fea0003800000 */
.L_x_882:
[----:B------:R-:W-:Y:S05]  /*210e0*/  @!P0 BRA `(.L_x_883) ;  /* 0x0000000000108947 */ /* 0x000fea0003800000 */
[----:B------:R-:W-:Y:S02]  /*210f0*/  ULDC.64 UR4, c[0x0][0x208] ;  /* 0x0000820000047ab9 */ /* 0x000fe40000000a00 */
[----:B------:R-:W2:Y:S04]  /*21100*/  LDG.E R8, desc[UR4][R6.64] ;  /* 0x0000000406087981 */ /* 0x000ea8000c1e1900 */
[----:B------:R-:W2:Y:S02]  /*21110*/  LDG.E R6, desc[UR4][R6.64+0x4] ;  /* 0x0000040406067981 */ /* 0x000ea4000c1e1900 */
[----:B--2---:R-:W-:-:S07]  /*21120*/  IADD3 R8, -R8, R6, RZ ;  /* 0x0000000608087210 */ /* 0x004fce0007ffe1ff */
.L_x_883:
[----:B------:R-:W-:Y:S01]  /*21130*/  ULDC.64 UR4, c[0x0][0x208] ;  /* 0x0000820000047ab9 */ /* 0x000fe20000000a00 */
[----:B-----5:R-:W-:Y:S01]  /*21140*/  IMAD.IADD R0, R8, 0x1, -R0 ;  /* 0x0000000108007824 */ /* 0x020fe200078e0a00 */
[----:B0-----:R-:W2:Y:S04]  /*21150*/  @P1 LDG.E R2, desc[UR4][R4.64] ;  /* 0x0000000404021981 */ /* 0x001ea8000c1e1900 */
[----:B------:R-:W2:Y:S01]  /*21160*/  @P1 LDG.E R4, desc[UR4][R4.64+0x4] ;  /* 0x0000040404041981 */ /* 0x000ea2000c1e1900 */
[----:B------:R-:W-:Y:S01]  /*21170*/  BSSY B0, `(.L_x_884) ;  /* 0x00001a9000007945 */ /* 0x000fe20003800000 */
[----:B--2---:R-:W-:-:S05]  /*21180*/  @P1 IMAD.IADD R9, R4, 0x1, -R2 ;  /* 0x0000000104091824 */ /* 0x004fca00078e0a02 */
[----:B------:R-:W-:-:S05]  /*21190*/  IADD3 R3, R0, R9, RZ ;  /* 0x0000000900037210 */ /* 0x000fca0007ffe0ff */
[----:B------:R-:W-:Y:S01]  /*211a0*/  VIADD R2, R3, 0x4f ;  /* 0x0000004f03027836 */ /* 0x000fe20000000000 */
[----:B------:R0:W-:Y:S03]  /*211b0*/  STL [R1+0x4c], R3 ;  /* 0x00004c0301007387 */ /* 0x0001e60000100800 */
[----:B------:R-:W-:-:S05]  /*211c0*/  IMAD.HI R2, R2, 0x66666667, RZ ;  /* 0x6666666702027827 */ /* 0x000fca00078e02ff */
[----:B0-----:R-:W-:-:S04]  /*211d0*/  SHF.R.U32.HI R3, RZ, 0x1f, R2 ;  /* 0x0000001fff037819 */ /* 0x001fc80000011602 */
[----:B------:R-:W-:-:S05]  /*211e0*/  LEA.HI.SX32 R4, R2, R3, 0x1b ;  /* 0x0000000302047211 */ /* 0x000fca00078fdaff */
[--C-:B------:R-:W-:Y:S01]  /*211f0*/  IMAD R2, R4, 0x50, -R0.reuse ;  /* 0x0000005004027824 */ /* 0x100fe200078e0a00 */
[----:B------:R0:W-:Y:S01]  /*21200*/  STL [R1+0x38], R4 ;  /* 0x0000380401007387 */ /* 0x0001e20000100800 */
[----:B------:R-:W-:-:S03]  /*21210*/  IMAD.MOV R0, RZ, RZ, -R0 ;  /* 0x000000ffff007224 */ /* 0x000fc600078e0a00 */
[----:B------:R-:W-:Y:S02]  /*21220*/  VIMNMX R9, R2, R9, PT ;  /* 0x0000000902097248 */ /* 0x000fe40003fe0100 */
[----:B------:R-:W-:-:S04]  /*21230*/  VIMNMX R0, RZ, R0, !PT ;  /* 0x00000000ff007248 */ /* 0x000fc80007fe0100 */
[----:B------:R-:W-:Y:S01]  /*21240*/  ISETP.GT.AND P0, PT, R9, R0, PT ;  /* 0x000000000900720c */ /* 0x000fe20003f04270 */
[----:B0-----:R-:W-:-:S12]  /*21250*/  IMAD.WIDE.U32 R4, R0, -0x33333333, RZ ;  /* 0xcccccccd00047825 */ /* 0x001fd800078e00ff */
[----:B------:R-:W-:Y:S02]  /*21260*/  @P0 IADD3 R2, R9, 0x4f, RZ ;  /* 0x0000004f09020810 */ /* 0x000fe40007ffe0ff */
[----:B------:R-:W-:-:S03]  /*21270*/  SHF.R.U32.HI R9, RZ, 0x6, R5 ;  /* 0x00000006ff097819 */ /* 0x000fc60000011605 */
[----:B------:R-:W-:-:S04]  /*21280*/  @P0 IMAD.HI R0, R2, 0x66666667, RZ ;  /* 0x6666666702000827 */ /* 0x000fc800078e02ff */
[----:B------:R-:W-:Y:S01]  /*21290*/  IMAD.MOV.U32 R7, RZ, RZ, R9 ;  /* 0x000000ffff077224 */ /* 0x000fe200078e0009 */
[----:B------:R-:W-:-:S04]  /*212a0*/  @P0 SHF.R.U32.HI R2, RZ, 0x1f, R0 ;  /* 0x0000001fff020819 */ /* 0x000fc80000011600 */
[----:B------:R-:W-:Y:S02]  /*212b0*/  @P0 LEA.HI.SX32 R7, R0, R2, 0x1b ;  /* 0x0000000200070211 */ /* 0x000fe400078fdaff */
[----:B------:R-:W-:Y:S02]  /*212c0*/  PLOP3.LUT P0, PT, PT, PT, PT, 0x80, 0x0 ;  /* 0x000000000000781c */ /* 0x000fe40003f0f070 */
[----:B------:R-:W-:-:S13]  /*212d0*/  ISETP.GT.AND P2, PT, R7, R9, PT ;  /* 0x000000090700720c */ /* 0x000fda0003f44270 */
[----:B------:R-:W-:Y:S05]  /*212e0*/  @!P2 BRA `(.L_x_885) ;  /* 0x000000180044a947 */ /* 0x000fea0003800000 */
[----:B------:R-:W-:Y:S01]  /*212f0*/  UMOV UR4, 0xffffffff ;  /* 0xffffffff00047882 */ /* 0x000fe20000000000 */
[----:B------:R-:W-:Y:S02]  /*21300*/  SEL R0, R12, RZ, !P1 ;  /* 0x000000ff0c007207 */ /* 0x000fe40004800000 */
[----:B------:R-:W-:Y:S05]  /*21310*/  BRA.DIV UR4, `(.L_x_886) ;  /* 0x0000007e04647947 */ /* 0x000fea000b800000 */
[----:B------:R-:W0:Y:S02]  /*21320*/  S2R R2, SR_TID.X ;  /* 0x0000000000027919 */ /* 0x000e240000002100 */
[----:B0-----:R-:W-:-:S04]  /*21330*/  SHF.R.U32.HI R2, RZ, 0x5, R2 ;  /* 0x00000005ff027819 */ /* 0x001fc80000011602 */
[----:B------:R-:W-:-:S05]  /*21340*/  LOP3.LUT R2, R2, 0x3, RZ, 0xc0, !PT ;  /* 0x0000000302027812 */ /* 0x000fca00078ec0ff */
[----:B------:R0:W2:Y:S02]  /*21350*/  SHFL.IDX PT, R14, R2, RZ, 0x1f ;  /* 0x00001fff020e7589 */ /* 0x0000a400000e0000 */
.L_x_1068:
[----:B--2---:R-:W-:Y:S02]  /*21360*/  ISETP.NE.AND P0, PT, R14, RZ, PT ;  /* 0x000000ff0e00720c */ /* 0x004fe40003f05270 */
[----:B------:R-:W-:-:S11]  /*21370*/  PLOP3.LUT P6, PT, PT, PT, PT, 0x8, 0x0 ;  /* 0x000000000000781c */ /* 0x000fd60003fce170 */
[----:B------:R-:W-:Y:S05]  /*21380*/  @P0 BRA `(.L_x_887) ;  /* 0x00000000000c0947 */ /* 0x000fea0003800000 */
[----:B------:R-:W-:-:S03]  /*21390*/  UMOV UR4, 0xffffffff ;  /* 0xffffffff00047882 */ /* 0x000fc60000000000 */
[----:B------:R-:W-:Y:S05]  /*213a0*/  BRA.DIV UR4, `(.L_x_888) ;  /* 0x0000007e04747947 */ /* 0x000fea000b800000 */
[----:B------:R-:W-:-:S13]  /*213b0*/  ELECT P6, URZ, PT ;  /* 0x00000000003f782f */ /* 0x000fda00038c0000 */
.L_x_887:
[----:B0-----:R-:W2:Y:S04]  /*213c0*/  LDL R2, [R1+0x54] ;  /* 0x0000540001027983 */ /* 0x001ea80000100800 */
[----:B------:R-:W3:Y:S01]  /*213d0*/  LDL R4, [R1+0x4] ;  /* 0x0000040001047983 */ /* 0x000ee20000100800 */
[----:B------:R-:W-:Y:S01]  /*213e0*/  BSSY B1, `(.L_x_889) ;  /* 0x0000008000017945 */ /* 0x000fe20003800000 */
[----:B--2---:R-:W-:-:S05]  /*213f0*/  VIADD R2, R2, 0x1 ;  /* 0x0000000102027836 */ /* 0x004fca0000000000 */
[----:B------:R-:W-:-:S04]  /*21400*/  LEA.HI R3, R2, R2, RZ, 0x1 ;  /* 0x0000000202037211 */ /* 0x000fc800078f08ff */
[----:B------:R-:W-:-:S04]  /*21410*/  LOP3.LUT R3, R3, 0xfffffffe, RZ, 0xc0, !PT ;  /* 0xfffffffe03037812 */ /* 0x000fc800078ec0ff */
[----:B------:R-:W-:-:S04]  /*21420*/  IADD3 R2, R2, -R3, RZ ;  /* 0x8000000302027210 */ /* 0x000fc80007ffe0ff */
[----:B------:R-:W-:-:S04]  /*21430*/  SHF.L.U32 R2, R2, 0x1f, RZ ;  /* 0x0000001f02027819 */ /* 0x000fc800000006ff */
[----:B---3--:R-:W0:Y:S02]  /*21440*/  SYNCS.PHASECHK.TRANS64.TRYWAIT P0, [R4+URZ+0x38820], R2 ;  /* 0x03882002040075a7 */ /* 0x008e24000800017f */
[----:B0-----:R-:W-:Y:S05]  /*21450*/  @!P0 BRA `(.L_x_890) ;  /* 0x0000007c00688947 */ /* 0x001fea0003800000 */
.L_x_1071:
[----:B------:R-:W-:Y:S05]  /*21460*/  BSYNC B1 ;  /* 0x0000000000017941 */ /* 0x000fea0003800000 */
.L_x_889:
[----:B------:R-:W-:Y:S04]  /*21470*/  BSSY B1, `(.L_x_891) ;  /* 0x00000af000017945 */ /* 0x000fe80003800000 */
[----:B------:R-:W-:Y:S05]  /*21480*/  @!P6 BRA `(.L_x_892) ;  /* 0x0000000800b4e947 */ /* 0x000fea0003800000 */
[----:B------:R-:W2:Y:S04]  /*21490*/  LDL R6, [R1+0x4] ;  /* 0x0000040001067983 */ /* 0x000ea80000100800 */
[----:B------:R-:W2:Y:S04]  /*214a0*/  LDL R5, [R1+0x1c] ;  /* 0x00001c0001057983 */ /* 0x000ea80000100800 */
[----:B------:R-:W3:Y:S01]  /*214b0*/  LDL R4, [R1+0x24] ;  /* 0x0000240001047983 */ /* 0x000ee20000100800 */
[----:B------:R-:W-:Y:S01]  /*214c0*/  BSSY B2, `(.L_x_893) ;  /* 0x0000008000027945 */ /* 0x000fe20003800000 */
[----:B0-----:R-:W0:Y:S02]  /*214d0*/  S2R R3, SR_TID.X ;  /* 0x0000000000037919 */ /* 0x001e240000002100 */
[----:B0-----:R-:W-:-:S04]  /*214e0*/  LOP3.LUT R3, R3, 0x7f, RZ, 0xc0, !PT ;  /* 0x0000007f03037812 */ /* 0x001fc800078ec0ff */
[----:B------:R-:W-:Y:S01]  /*214f0*/  ISETP.NE.AND P1, PT, R3, RZ, PT ;  /* 0x000000ff0300720c */ /* 0x000fe20003f25270 */
[----:B--2---:R-:W-:Y:S01]  /*21500*/  IMAD R6, R5, 0x8, R6 ;  /* 0x0000000805067824 */ /* 0x004fe200078e0206 */
[----:B---3--:R-:W-:-:S04]  /*21510*/  SHF.L.U32 R8, R4, 0x1f, RZ ;  /* 0x0000001f04087819 */ /* 0x008fc800000006ff */
[----:B------:R-:W0:Y:S02]  /*21520*/  SYNCS.PHASECHK.TRANS64.TRYWAIT P0, [R6+URZ+0x388a0], R8 ;  /* 0x0388a008060075a7 */ /* 0x000e24000800017f */
[----:B0-----:R-:W-:Y:S05]  /*21530*/  @!P0 BRA `(.L_x_894) ;  /* 0x0000007c00488947 */ /* 0x001fea0003800000 */
.L_x_1072:
[----:B------:R-:W-:Y:S05]  /*21540*/  BSYNC B2 ;  /* 0x0000000000027941 */ /* 0x000fea0003800000 */
.L_x_893:
[----:B------:R-:W-:Y:S04]  /*21550*/  BSSY B2, `(.L_x_895) ;  /* 0x0000009000027945 */ /* 0x000fe80003800000 */
[----:B------:R-:W-:Y:S05]  /*21560*/  @P1 BRA `(.L_x_896) ;  /* 0x00000000001c1947 */ /* 0x000fea0003800000 */
[----:B------:R-:W2:Y:S01]  /*21570*/  S2R R3, SR_TID.X ;  /* 0x0000000000037919 */ /* 0x000ea20000002100 */
[----:B------:R-:W-:-:S04]  /*21580*/  IMAD.MOV.U32 R2, RZ, RZ, 0xa000 ;  /* 0x0000a000ff027424 */ /* 0x000fc800078e00ff */
[----:B------:R3:W-:Y:S01]  /*21590*/  SYNCS.ARRIVE.TRANS64 RZ, [R6+URZ+0x38890], R2 ;  /* 0x0388900206ff79a7 */ /* 0x0007e2000800003f */
[----:B--2---:R-:W-:-:S04]  /*215a0*/  LOP3.LUT R3, R3, 0x1f, RZ, 0xc0, !PT ;  /* 0x0000001f03037812 */ /* 0x004fc800078ec0ff */
[----:B------:R-:W-:-:S13]  /*215b0*/  ISETP.NE.AND P0, PT, R3, RZ, PT ;  /* 0x000000ff0300720c */ /* 0x000fda0003f05270 */
[----:B---3--:R-:W-:Y:S05]  /*215c0*/  @!P0 BRA `(.L_x_896) ;  /* 0x0000000000048947 */ /* 0x008fea0003800000 */
[----:B------:R-:W-:Y:S01]  /*215d0*/  BPT.TRAP 0x1 ;  /* 0x000000040000795c */ /* 0x000fe20000300000 */
.L_x_896:
[----:B------:R-:W-:Y:S05]  /*215e0*/  BSYNC B2 ;  /* 0x0000000000027941 */ /* 0x000fea0003800000 */
.L_x_895:
[----:B------:R-:W2:Y:S04]  /*215f0*/  LDL R4, [R1+0x4] ;  /* 0x0000040001047983 */ /* 0x000ea80000100800 */
[----:B------:R-:W2:Y:S01]  /*21600*/  LDL R2, [R1+0x1c] ;  /* 0x00001c0001027983 */ /* 0x000ea20000100800 */
[----:B------:R-:W-:Y:S01]  /*21610*/  MOV R20, RZ ;  /* 0x000000ff00147202 */ /* 0x000fe20000000f00 */
[----:B------:R-:W-:Y:S01]  /*21620*/  IMAD R3, R7, 0x50, R10 ;  /* 0x0000005007037824 */ /* 0x000fe200078e020a */
[----:B------:R-:W-:Y:S01]  /*21630*/  UIADD3 UR4, UP0, UR38, 0x570, URZ ;  /* 0x0000057026047890 */ /* 0x000fe2000ff1e03f */
[----:B------:R-:W-:Y:S01]  /*21640*/  PLOP3.LUT P0, PT, PT, PT, PT, 0x80, 0x0 ;  /* 0x000000000000781c */ /* 0x000fe20003f0f070 */
[----:B------:R-:W-:Y:S01]  /*21650*/  UMOV UR6, 0x0 ;  /* 0x0000000000067882 */ /* 0x000fe20000000000 */
[----:B------:R-:W-:Y:S01]  /*21660*/  R2UR UR10, R20 ;  /* 0x00000000140a72ca */ /* 0x000fe200000e0000 */
[----:B------:R-:W-:Y:S01]  /*21670*/  VIADD R3, R3, 0xffffffb0 ;  /* 0xffffffb003037836 */ /* 0x000fe20000000000 */
[----:B------:R-:W-:Y:S01]  /*21680*/  UIADD3.X UR5, URZ, UR39, URZ, UP0, !UPT ;  /* 0x000000273f057290 */ /* 0x000fe200087fe43f */
[----:B------:R-:W-:Y:S01]  /*21690*/  UMOV UR7, 0x12f00000 ;  /* 0x12f0000000077882 */ /* 0x000fe20000000000 */
[----:B--2---:R-:W-:-:S02]  /*216a0*/  IMAD R4, R2, 0xa000, R4 ;  /* 0x0000a00002047824 */ /* 0x004fc400078e0204 */
[----:B------:R-:W-:-:S03]  /*216b0*/  VIADD R2, R6, 0x38890 ;  /* 0x0003889006027836 */ /* 0x000fc60000000000 */
[----:B------:R-:W-:-:S07]  /*216c0*/  IADD3 R5, R4, 0x24400, RZ ;  /* 0x0002440004057810 */ /* 0x000fce0007ffe0ff */
.L_x_897:
        /* <DEDUP_REMOVED lines=9> */
[----:B--2---:R-:W-:Y:S05]  /*21760*/  @P0 BRA.U.ANY `(.L_x_897) ;  /* 0xfffffffd00d80947 */ /* 0x004fea000393ffff */
[----:B------:R-:W-:Y:S01]  /*21770*/  IMAD.MOV.U32 R15, RZ, RZ, 0x40 ;  /* 0x00000040ff0f7424 */ /* 0x000fe200078e00ff */
[----:B------:R-:W-:Y:S01]  /*21780*/  PLOP3.LUT P0, PT, PT, PT, PT, 0x80, 0x0 ;  /* 0x000000000000781c */ /* 0x000fe20003f0f070 */
[----:B------:R-:W-:Y:S01]  /*21790*/  VIADD R5, R4, 0x26c00 ;  /* 0x00026c0004057836 */ /* 0x000fe20000000000 */
[----:B------:R-:W-:Y:S01]  /*217a0*/  UMOV UR6, 0x0 ;  /* 0x0000000000067882 */ /* 0x000fe20000000000 */
[----:B------:R-:W-:Y:S01]  /*217b0*/  UMOV UR7, 0x12f00000 ;  /* 0x12f0000000077882 */ /* 0x000fe20000000000 */
[----:B------:R-:W-:-:S15]  /*217c0*/  R2UR UR10, R15 ;  /* 0x000000000f0a72ca */ /* 0x000fde00000e0000 */
.L_x_898:
        /* <DEDUP_REMOVED lines=10> */
[----:B------:R-:W-:Y:S01]  /*21870*/  MOV R14, 0x80 ;  /* 0x00000080000e7802 */ /* 0x000fe20000000f00 */
[----:B------:R-:W-:Y:S01]  /*21880*/  VIADD R5, R4, 0x29400 ;  /* 0x0002940004057836 */ /* 0x000fe20000000000 */
[----:B------:R-:W-:Y:S01]  /*21890*/  PLOP3.LUT P0, PT, PT, PT, PT, 0x80, 0x0 ;  /* 0x000000000000781c */ /* 0x000fe20003f0f070 */
[----:B------:R-:W-:Y:S01]  /*218a0*/  UMOV UR6, 0x0 ;  /* 0x0000000000067882 */ /* 0x000fe20000000000 */
[----:B------:R-:W-:Y:S01]  /*218b0*/  R2UR UR10, R14 ;  /* 0x000000000e0a72ca */ /* 0x000fe200000e0000 */
[----:B------:R-:W-:-:S14]  /*218c0*/  UMOV UR7, 0x12f00000 ;  /* 0x12f0000000077882 */ /* 0x000fdc0000000000 */
.L_x_899:
        /* <DEDUP_REMOVED lines=12> */
[----:B------:R-:W-:Y:S01]  /*21990*/  UMOV UR6, 0x0 ;  /* 0x0000000000067882 */ /* 0x000fe20000000000 */
[----:B------:R-:W-:Y:S01]  /*219a0*/  IADD3 R5, R4, 0x2bc00, RZ ;  /* 0x0002bc0004057810 */ /* 0x000fe20007ffe0ff */
[----:B------:R-:W-:Y:S01]  /*219b0*/  UMOV UR7, 0x12f00000 ;  /* 0x12f0000000077882 */ /* 0x000fe20000000000 */
[----:B------:R-:W-:-:S15]  /*219c0*/  R2UR UR10, R11 ;  /* 0x000000000b0a72ca */ /* 0x000fde00000e0000 */
.L_x_900:
        /* <DEDUP_REMOVED lines=10> */
[----:B------:R-:W2:Y:S01]  /*21a70*/  SYNCS.PHASECHK.TRANS64.TRYWAIT P0, [R6+URZ+0x388c0], R8 ;  /* 0x0388c008060075a7 */ /* 0x000ea2000800017f */
[----:B------:R-:W-:Y:S04]  /*21a80*/  BSSY B2, `(.L_x_901) ;  /* 0x0000002000027945 */ /* 0x000fe80003800000 */
[----:B--2---:R-:W-:Y:S05]  /*21a90*/  @!P0 BRA `(.L_x_902) ;  /* 0x0000007800048947 */ /* 0x004fea0003800000 */
.L_x_1073:
[----:B------:R-:W-:Y:S05]  /*21aa0*/  BSYNC B2 ;  /* 0x0000000000027941 */ /* 0x000fea0003800000 */
.L_x_901:
[----:B------:R-:W-:Y:S01]  /*21ab0*/  BSSY B2, `(.L_x_903) ;  /* 0x000000b000027945 */ /* 0x000fe20003800000 */
[----:B------:R-:W-:Y:S02]  /*21ac0*/  IMAD.MOV.U32 R12, RZ, RZ, 0x0 ;  /* 0x00000000ff0c7424 */ /* 0x000fe400078e00ff */
[----:B------:R-:W-:Y:S01]  /*21ad0*/  IMAD.MOV.U32 R13, RZ, RZ, 0x12f00000 ;  /* 0x12f00000ff0d7424 */ /* 0x000fe200078e00ff */
[----:B------:R-:W-:Y:S06]  /*21ae0*/  @P1 BRA `(.L_x_904) ;  /* 0x00000000001c1947 */ /* 0x000fec0003800000 */
[----:B------:R-:W3:Y:S01]  /*21af0*/  S2R R5, SR_TID.X ;  /* 0x0000000000057919 */ /* 0x000ee20000002100 */
[----:B------:R-:W-:-:S04]  /*21b00*/  MOV R2, 0xa000 ;  /* 0x0000a00000027802 */ /* 0x000fc80000000f00 */
[----:B------:R4:W-:Y:S01]  /*21b10*/  SYNCS.ARRIVE.TRANS64 RZ, [R6+URZ+0x388b0], R2 ;  /* 0x0388b00206ff79a7 */ /* 0x0009e2000800003f */
[----:B---3--:R-:W-:-:S04]  /*21b20*/  LOP3.LUT R5, R5, 0x1f, RZ, 0xc0, !PT ;  /* 0x0000001f05057812 */ /* 0x008fc800078ec0ff */
[----:B------:R-:W-:-:S13]  /*21b30*/  ISETP.NE.AND P0, PT, R5, RZ, PT ;  /* 0x000000ff0500720c */ /* 0x000fda0003f05270 */
[----:B----4-:R-:W-:Y:S05]  /*21b40*/  @!P0 BRA `(.L_x_904) ;  /* 0x0000000000048947 */ /* 0x010fea0003800000 */
[----:B------:R-:W-:Y:S01]  /*21b50*/  BPT.TRAP 0x1 ;  /* 0x000000040000795c */ /* 0x000fe20000300000 */
.L_x_904:
[----:B------:R-:W-:Y:S05]  /*21b60*/  BSYNC B2 ;  /* 0x0000000000027941 */ /* 0x000fea0003800000 */
.L_x_903:
[----:B------:R-:W-:Y:S01]  /*21b70*/  R2UR UR10, R20 ;  /* 0x00000000140a72ca */ /* 0x000fe200000e0000 */
[----:B------:R-:W-:Y:S01]  /*21b80*/  UIADD3 UR4, UP0, UR38, 0x670, URZ ;  /* 0x0000067026047890 */ /* 0x000fe2000ff1e03f */
[----:B------:R-:W-:Y:S01]  /*21b90*/  R2UR UR6, R12 ;  /* 0x000000000c0672ca */ /* 0x000fe200000e0000 */
[----:B0-2---:R-:W-:Y:S01]  /*21ba0*/  VIADD R6, R6, 0x388b0 ;  /* 0x000388b006067836 */ /* 0x005fe20000000000 */
[----:B------:R-:W-:Y:S01]  /*21bb0*/  R2UR UR7, R13 ;  /* 0x000000000d0772ca */ /* 0x000fe200000e0000 */
[----:B------:R-:W-:Y:S01]  /*21bc0*/  VIADD R2, R4, 0x400 ;  /* 0x0000040004027836 */ /* 0x000fe20000000000 */
[----:B------:R-:W-:Y:S01]  /*21bd0*/  PLOP3.LUT P0, PT, PT, PT, PT, 0x80, 0x0 ;  /* 0x000000000000781c */ /* 0x000fe20003f0f070 */
[----:B------:R-:W-:-:S12]  /*21be0*/  UIADD3.X UR5, URZ, UR39, URZ, UP0, !UPT ;  /* 0x000000273f057290 */ /* 0x000fd800087fe43f */
.L_x_905:
        /* <DEDUP_REMOVED lines=15> */
.L_x_906:
        /* <DEDUP_REMOVED lines=15> */
.L_x_907:
        /* <DEDUP_REMOVED lines=15> */
.L_x_908:
        /* <DEDUP_REMOVED lines=10> */
.L_x_892:
[----:B------:R-:W-:Y:S05]  /*21f60*/  BSYNC B1 ;  /* 0x0000000000017941 */ /* 0x000fea0003800000 */
.L_x_891:
[----:B0-----:R-:W2:Y:S04]  /*21f70*/  LDL.LU R2, [R1+0x1c] ;  /* 0x00001c0001027983 */ /* 0x001ea80000300800 */
[----:B------:R-:W3:Y:S01]  /*21f80*/  LDL.LU R5, [R1+0x24] ;  /* 0x0000240001057983 */ /* 0x000ee20000300800 */
[----:B------:R-:W-:Y:S01]  /*21f90*/  VIADD R7, R7, 0xfffffffe ;  /* 0xfffffffe07077836 */ /* 0x000fe20000000000 */
[----:B------:R-:W-:-:S04]  /*21fa0*/  PLOP3.LUT P0, PT, PT, PT, PT, 0x8, 0x0 ;  /* 0x000000000000781c */ /* 0x000fc80003f0e170 */
[----:B------:R-:W-:Y:S02]  /*21fb0*/  ISETP.GE.AND P2, PT, R7, R9, PT ;  /* 0x000000090700720c */ /* 0x000fe40003f46270 */
[----:B--2---:R-:W-:-:S04]  /*21fc0*/  IADD3 R2, R2, 0x1, RZ ;  /* 0x0000000102027810 */ /* 0x004fc80007ffe0ff */
[----:B------:R-:W-:-:S04]  /*21fd0*/  ISETP.NE.AND P1, PT, R2, 0x2, PT ;  /* 0x000000020200780c */ /* 0x000fc80003f25270 */
[----:B------:R-:W-:Y:S02]  /*21fe0*/  SEL R3, RZ, 0x1, P1 ;  /* 0x00000001ff037807 */ /* 0x000fe40000800000 */
[----:B------:R-:W-:Y:S02]  /*21ff0*/  SEL R2, R2, RZ, P1 ;  /* 0x000000ff02027207 */ /* 0x000fe40000800000 */
[----:B---3--:R-:W-:-:S03]  /*22000*/  LOP3.LUT R5, R5, R3, RZ, 0x3c, !PT ;  /* 0x0000000305057212 */ /* 0x008fc600078e3cff */
[----:B------:R0:W-:Y:S04]  /*22010*/  STL [R1+0x1c], R2 ;  /* 0x00001c0201007387 */ /* 0x0001e80000100800 */
[----:B------:R0:W-:Y:S01]  /*22020*/  STL [R1+0x24], R5 ;  /* 0x0000240501007387 */ /* 0x0001e20000100800 */
[----:B------:R-:W-:Y:S05]  /*22030*/  @!P2 BRA `(.L_x_885) ;  /* 0x0000000800f0a947 */ /* 0x000fea0003800000 */
.L_x_927:
[----:B------:R-:W-:Y:S05]  /*22040*/  YIELD ;  /* 0x0000000000007946 */ /* 0x000fea0003800000 */
[----:B------:R-:W-:Y:S04]  /*22050*/  BSSY B1, `(.L_x_909) ;  /* 0x00000ae000017945 */ /* 0x000fe80003800000 */
[----:B--2---:R-:W-:Y:S05]  /*22060*/  @!P6 BRA `(.L_x_910) ;  /* 0x0000000800b0e947 */ /* 0x004fea0003800000 */
[----:B0-----:R-:W2:Y:S04]  /*22070*/  LDL R5, [R1+0x4] ;  /* 0x0000040001057983 */ /* 0x001ea80000100800 */
[----:B------:R-:W2:Y:S04]  /*22080*/  LDL R4, [R1+0x1c] ;  /* 0x00001c0001047983 */ /* 0x000ea80000100800 */
[----:B------:R-:W3:Y:S01]  /*22090*/  LDL R3, [R1+0x24] ;  /* 0x0000240001037983 */ /* 0x000ee20000100800 */
[----:B------:R-:W-:Y:S01]  /*220a0*/  BSSY B2, `(.L_x_911) ;  /* 0x0000008000027945 */ /* 0x000fe20003800000 */
[----:B------:R-:W0:Y:S02]  /*220b0*/  S2R R2, SR_TID.X ;  /* 0x0000000000027919 */ /* 0x000e240000002100 */
[----:B0-----:R-:W-:-:S04]  /*220c0*/  LOP3.LUT R2, R2, 0x7f, RZ, 0xc0, !PT ;  /* 0x0000007f02027812 */ /* 0x001fc800078ec0ff */
[----:B------:R-:W-:Y:S01]  /*220d0*/  ISETP.NE.AND P2, PT, R2, RZ, PT ;  /* 0x000000ff0200720c */ /* 0x000fe20003f45270 */
[----:B--2---:R-:W-:Y:S01]  /*220e0*/  IMAD R6, R4, 0x8, R5 ;  /* 0x0000000804067824 */ /* 0x004fe200078e0205 */
[----:B---3--:R-:W-:-:S04]  /*220f0*/  SHF.L.U32 R5, R3, 0x1f, RZ ;  /* 0x0000001f03057819 */ /* 0x008fc800000006ff */
[----:B------:R-:W0:Y:S02]  /*22100*/  SYNCS.PHASECHK.TRANS64.TRYWAIT P1, [R6+URZ+0x388a0], R5 ;  /* 0x0388a005060075a7 */ /* 0x000e24000802017f */
[----:B0-----:R-:W-:Y:S05]  /*22110*/  @!P1 BRA `(.L_x_912) ;  /* 0x0000007000789947 */ /* 0x001fea0003800000 */
.L_x_1074:
[----:B------:R-:W-:Y:S05]  /*22120*/  BSYNC B2 ;  /* 0x0000000000027941 */ /* 0x000fea0003800000 */
.L_x_911:
[----:B------:R-:W-:Y:S04]  /*22130*/  BSSY B2, `(.L_x_913) ;  /* 0x0000009000027945 */ /* 0x000fe80003800000 */
[----:B------:R-:W-:Y:S05]  /*22140*/  @P2 BRA `(.L_x_914) ;  /* 0x00000000001c2947 */ /* 0x000fea0003800000 */
[----:B------:R-:W2:Y:S01]  /*22150*/  S2R R3, SR_TID.X ;  /* 0x0000000000037919 */ /* 0x000ea20000002100 */
[----:B------:R-:W-:-:S04]  /*22160*/  MOV R2, 0xa000 ;  /* 0x0000a00000027802 */ /* 0x000fc80000000f00 */
[----:B------:R3:W-:Y:S01]  /*22170*/  SYNCS.ARRIVE.TRANS64 RZ, [R6+URZ+0x38890], R2 ;  /* 0x0388900206ff79a7 */ /* 0x0007e2000800003f */
[----:B--2---:R-:W-:-:S04]  /*22180*/  LOP3.LUT R3, R3, 0x1f, RZ, 0xc0, !PT ;  /* 0x0000001f03037812 */ /* 0x004fc800078ec0ff */
[----:B------:R-:W-:-:S13]  /*22190*/  ISETP.NE.AND P1, PT, R3, RZ, PT ;  /* 0x000000ff0300720c */ /* 0x000fda0003f25270 */
[----:B---3--:R-:W-:Y:S05]  /*221a0*/  @!P1 BRA `(.L_x_914) ;  /* 0x0000000000049947 */ /* 0x008fea0003800000 */
[----:B------:R-:W-:Y:S01]  /*221b0*/  BPT.TRAP 0x1 ;  /* 0x000000040000795c */ /* 0x000fe20000300000 */
.L_x_914:
[----:B------:R-:W-:Y:S05]  /*221c0*/  BSYNC B2 ;  /* 0x0000000000027941 */ /* 0x000fea0003800000 */
.L_x_913:
[----:B------:R-:W2:Y:S04]  /*221d0*/  LDL R3, [R1+0x4] ;  /* 0x0000040001037983 */ /* 0x000ea80000100800 */
[----:B------:R-:W2:Y:S01]  /*221e0*/  LDL R2, [R1+0x1c] ;  /* 0x00001c0001027983 */ /* 0x000ea20000100800 */
[----:B------:R-:W-:Y:S01]  /*221f0*/  IMAD.MOV.U32 R11, RZ, RZ, RZ ;  /* 0x000000ffff0b7224 */ /* 0x000fe200078e00ff */
[----:B------:R-:W-:Y:S01]  /*22200*/  UIADD3 UR4, UP0, UR38, 0x570, URZ ;  /* 0x0000057026047890 */ /* 0x000fe2000ff1e03f */
[----:B------:R-:W-:Y:S01]  /*22210*/  PLOP3.LUT P1, PT, PT, PT, PT, 0x80, 0x0 ;  /* 0x000000000000781c */ /* 0x000fe20003f2f070 */
[----:B------:R-:W-:Y:S01]  /*22220*/  UMOV UR6, 0x0 ;  /* 0x0000000000067882 */ /* 0x000fe20000000000 */
[----:B------:R-:W-:Y:S01]  /*22230*/  UMOV UR7, 0x12f00000 ;  /* 0x12f0000000077882 */ /* 0x000fe20000000000 */
[----:B------:R-:W-:Y:S01]  /*22240*/  R2UR UR10, R11 ;  /* 0x000000000b0a72ca */ /* 0x000fe200000e0000 */
[----:B------:R-:W-:Y:S01]  /*22250*/  UIADD3.X UR5, URZ, UR39, URZ, UP0, !UPT ;  /* 0x000000273f057290 */ /* 0x000fe200087fe43f */
[----:B--2---:R-:W-:-:S02]  /*22260*/  IMAD R4, R2, 0xa000, R3 ;  /* 0x0000a00002047824 */ /* 0x004fc400078e0203 */
[----:B------:R-:W-:Y:S02]  /*22270*/  IMAD R3, R7, 0x50, R10 ;  /* 0x0000005007037824 */ /* 0x000fe400078e020a */
[----:B------:R-:W-:Y:S01]  /*22280*/  VIADD R2, R6, 0x38890 ;  /* 0x0003889006027836 */ /* 0x000fe20000000000 */
[----:B------:R-:W-:-:S08]  /*22290*/  IADD3 R8, R4, 0x24400, RZ ;  /* 0x0002440004087810 */ /* 0x000fd00007ffe0ff */
.L_x_915:
        /* <DEDUP_REMOVED lines=16> */
.L_x_916:
        /* <DEDUP_REMOVED lines=16> */
.L_x_917:
        /* <DEDUP_REMOVED lines=16> */
.L_x_918:
        /* <DEDUP_REMOVED lines=13> */
.L_x_1075:
[----:B------:R-:W-:Y:S05]  /*22670*/  BSYNC B2 ;  /* 0x0000000000027941 */ /* 0x000fea0003800000 */
.L_x_919:
        /* <DEDUP_REMOVED lines=11> */
.L_x_922:
[----:B------:R-:W-:Y:S05]  /*22730*/  BSYNC B2 ;  /* 0x0000000000027941 */ /* 0x000fea0003800000 */
.L_x_921:
        /* <DEDUP_REMOVED lines=8> */
.L_x_923:
        /* <DEDUP_REMOVED lines=15> */
.L_x_924:
        /* <DEDUP_REMOVED lines=15> */
.L_x_925:
        /* <DEDUP_REMOVED lines=15> */
.L_x_926:
        /* <DEDUP_REMOVED lines=10> */
.L_x_910:
[----:B------:R-:W-:Y:S05]  /*22b30*/  BSYNC B1 ;  /* 0x0000000000017941 */ /* 0x000fea0003800000 */
.L_x_909:
[----:B0-----:R-:W2:Y:S04]  /*22b40*/  LDL.LU R2, [R1+0x1c] ;  /* 0x00001c0001027983 */ /* 0x001ea80000300800 */
[----:B------:R-:W3:Y:S01]  /*22b50*/  LDL.LU R5, [R1+0x24] ;  /* 0x0000240001057983 */ /* 0x000ee20000300800 */
[C---:B------:R-:W-:Y:S01]  /*22b60*/  ISETP.GT.AND P2, PT, R7.reuse, R9, PT ;  /* 0x000000090700720c */ /* 0x040fe20003f44270 */
[----:B------:R-:W-:Y:S01]  /*22b70*/  VIADD R7, R7, 0xffffffff ;  /* 0xffffffff07077836 */ /* 0x000fe20000000000 */
[----:B--2---:R-:W-:-:S04]  /*22b80*/  IADD3 R2, R2, 0x1, RZ ;  /* 0x0000000102027810 */ /* 0x004fc80007ffe0ff */
[----:B------:R-:W-:-:S04]  /*22b90*/  ISETP.NE.AND P1, PT, R2, 0x2, PT ;  /* 0x000000020200780c */ /* 0x000fc80003f25270 */
[----:B------:R-:W-:Y:S02]  /*22ba0*/  SEL R3, RZ, 0x1, P1 ;  /* 0x00000001ff037807 */ /* 0x000fe40000800000 */
[----:B------:R-:W-:Y:S02]  /*22bb0*/  SEL R2, R2, RZ, P1 ;  /* 0x000000ff02027207 */ /* 0x000fe40000800000 */
[----:B---3--:R-:W-:-:S05]  /*22bc0*/  LOP3.LUT R5, R5, R3, RZ, 0x3c, !PT ;  /* 0x0000000305057212 */ /* 0x008fca00078e3cff */
[----:B------:R2:W-:Y:S04]  /*22bd0*/  STL [R1+0x24], R5 ;  /* 0x0000240501007387 */ /* 0x0005e80000100800 */
[----:B------:R2:W-:Y:S01]  /*22be0*/  STL [R1+0x1c], R2 ;  /* 0x00001c0201007387 */ /* 0x0005e20000100800 */
[----:B------:R-:W-:Y:S05]  /*22bf0*/  @P2 BRA `(.L_x_927) ;  /* 0xfffffff400102947 */ /* 0x000fea000383ffff */
.L_x_885:
[----:B------:R-:W-:Y:S05]  /*22c00*/  BSYNC B0 ;  /* 0x0000000000007941 */ /* 0x000fea0003800000 */
.L_x_884:
[----:B0-2---:R-:W2:Y:S01]  /*22c10*/  LDL R2, [R1+0x4c] ;  /* 0x00004c0001027983 */ /* 0x005ea20000100800 */
[----:B------:R-:W-:Y:S05]  /*22c20*/  @!P0 WARPSYNC.ALL ;  /* 0x0000000000008948 */ /* 0x000fea0003800000 */
[----:B------:R-:W-:Y:S06]  /*22c30*/  @!P0 BAR.SYNC.DEFER_BLOCKING 0xc, 0x180 ;  /* 0x0306000000008b1d */ /* 0x000fec0000010000 */
[----:B------:R-:W-:Y:S01]  /*22c40*/  BSSY B7, `(.L_x_928) ;  /* 0x00004fa000077945 */ /* 0x000fe20003800000 */
[----:B--2---:R-:W-:-:S13]  /*22c50*/  ISETP.GT.AND P0, PT, R2, RZ, PT ;  /* 0x000000ff0200720c */ /* 0x004fda0003f04270 */
[----:B------:R-:W-:Y:S05]  /*22c60*/  @P0 BRA `(.L_x_929) ;  /* 0x0000000000480947 */ /* 0x000fea0003800000 */
[----:B------:R-:W0:Y:S02]  /*22c70*/  S2R R2, SR_TID.X ;  /* 0x0000000000027919 */ /* 0x000e240000002100 */
[----:B0-----:R-:W-:-:S04]  /*22c80*/  LOP3.LUT R2, R2, 0x7f, RZ, 0xc0, !PT ;  /* 0x0000007f02027812 */ /* 0x001fc800078ec0ff */
[----:B------:R-:W-:-:S13]  /*22c90*/  ISETP.NE.AND P0, PT, R2, RZ, PT ;  /* 0x000000ff0200720c */ /* 0x000fda0003f05270 */
[----:B------:R-:W-:Y:S05]  /*22ca0*/  @P0 BRA `(.L_x_930) ;  /* 0x0000004c00cc0947 */ /* 0x000fea0003800000 */
[----:B------:R-:W0:Y:S01]  /*22cb0*/  S2R R2, SR_LANEID ;  /* 0x0000000000027919 */ /* 0x000e220000000000 */
[----:B------:R-:W-:Y:S01]  /*22cc0*/  VOTEU.ANY UR4, UPT, PT ;  /* 0x0000000000047886 */ /* 0x000fe200038e0100 */
[----:B------:R-:W2:Y:S01]  /*22cd0*/  LDC.64 R4, c[0x0][0xc60] ;  /* 0x00031800ff047b82 */ /* 0x000ea20000000a00 */
[----:B------:R-:W0:Y:S01]  /*22ce0*/  FLO.U32 R0, UR4 ;  /* 0x0000000400007d00 */ /* 0x000e2200080e0000 */
[----:B------:R-:W-:Y:S01]  /*22cf0*/  ULDC.64 UR6, c[0x0][0x208] ;  /* 0x0000820000067ab9 */ /* 0x000fe20000000a00 */
[----:B0-----:R-:W-:-:S06]  /*22d00*/  ISETP.EQ.U32.AND P0, PT, R0, R2, PT ;  /* 0x000000020000720c */ /* 0x001fcc0003f02070 */
[----:B------:R-:W2:Y:S07]  /*22d10*/  POPC R2, UR4 ;  /* 0x0000000400027d09 */ /* 0x000eae0008000000 */
[----:B--2---:R-:W2:Y:S04]  /*22d20*/  @P0 ATOMG.E.ADD.STRONG.GPU PT, R2, desc[UR6][R4.64], R2 ;  /* 0x00000002040209a8 */ /* 0x004ea800081ee1c6 */
[----:B--2---:R0:W2:Y:S02]  /*22d30*/  SHFL.IDX PT, R2, R2, R0, 0x1f ;  /* 0x00001f0002027589 */ /* 0x0040a400000e0000 */
[----:B0-----:R-:W0:Y:S02]  /*22d40*/  S2R R0, SR_LTMASK ;  /* 0x0000000000007919 */ /* 0x001e240000003900 */
[----:B0-----:R-:W-:-:S06]  /*22d50*/  LOP3.LUT R0, R0, UR4, RZ, 0xc0, !PT ;  /* 0x0000000400007c12 */ /* 0x001fcc000f8ec0ff */
[----:B------:R-:W2:Y:S02]  /*22d60*/  POPC R0, R0 ;  /* 0x0000000000007309 */ /* 0x000ea40000000000 */
[----:B--2---:R-:W-:Y:S01]  /*22d70*/  IADD3 R16, R2, UR36, R0 ;  /* 0x0000002402107c10 */ /* 0x004fe2000fffe000 */
[----:B------:R-:W-:Y:S06]  /*22d80*/  BRA `(.L_x_930) ;  /* 0x0000004c00947947 */ /* 0x000fec0003800000 */
.L_x_929:
[----:B------:R-:W2:Y:S01]  /*22d90*/  LDL R0, [R1+0x4] ;  /* 0x0000040001007983 */ /* 0x000ea20000100800 */
[----:B------:R-:W-:Y:S01]  /*22da0*/  BSSY B6, `(.L_x_931) ;  /* 0x0000014000067945 */ /* 0x000fe20003800000 */
[----:B--2---:R-:W-:-:S05]  /*22db0*/  VIADD R0, R0, 0x24400 ;  /* 0x0002440000007836 */ /* 0x004fca0000000000 */
[----:B------:R-:W-:-:S13]  /*22dc0*/  LOP3.LUT P0, RZ, R0, 0x3ff, RZ, 0xc0, !PT ;  /* 0x000003ff00ff7812 */ /* 0x000fda000780c0ff */
[----:B------:R-:W-:Y:S05]  /*22dd0*/  @!P0 BRA `(.L_x_932) ;  /* 0x0000000000408947 */ /* 0x000fea0003800000 */
[----:B------:R-:W-:Y:S01]  /*22de0*/  MOV R2, 0x0 ;  /* 0x0000000000027802 */ /* 0x000fe20000000f00 */
[----:B------:R-:W-:Y:S01]  /*22df0*/  ULDC.64 UR6, c[0x4][0xa8] ;  /* 0x01002a0000067ab9 */ /* 0x000fe20000000a00 */
[----:B------:R-:W-:Y:S01]  /*22e00*/  ULDC.64 UR8, c[0x4][0xb0] ;  /* 0x01002c0000087ab9 */ /* 0x000fe20000000a00 */
[----:B------:R-:W-:Y:S01]  /*22e10*/  ULDC.64 UR4, c[0x4][0x8] ;  /* 0x0100020000047ab9 */ /* 0x000fe20000000a00 */
[----:B------:R-:W-:Y:S01]  /*22e20*/  MOV R4, UR6 ;  /* 0x0000000600047c02 */ /* 0x000fe20008000f00 */
[----:B------:R-:W-:Y:S01]  /*22e30*/  IMAD.U32 R5, RZ, RZ, UR7 ;  /* 0x00000007ff057e24 */ /* 0x000fe2000f8e00ff */
[----:B------:R-:W0:Y:S01]  /*22e40*/  LDC.64 R2, c[0x4][R2] ;  /* 0x0100000002027b82 */ /* 0x000e220000000a00 */
[----:B------:R-:W-:Y:S01]  /*22e50*/  IMAD.U32 R6, RZ, RZ, UR8 ;  /* 0x00000008ff067e24 */ /* 0x000fe2000f8e00ff */
[----:B------:R-:W-:Y:S01]  /*22e60*/  MOV R7, UR9 ;  /* 0x0000000900077c02 */ /* 0x000fe20008000f00 */
[----:B------:R-:W-:Y:S01]  /*22e70*/  IMAD.U32 R10, RZ, RZ, UR4 ;  /* 0x00000004ff0a7e24 */ /* 0x000fe2000f8e00ff */
[----:B------:R-:W-:Y:S01]  /*22e80*/  MOV R8, 0x70 ;  /* 0x0000007000087802 */ /* 0x000fe20000000f00 */
[----:B------:R-:W-:-:S02]  /*22e90*/  IMAD.U32 R11, RZ, RZ, UR5 ;  /* 0x00000005ff0b7e24 */ /* 0x000fc4000f8e00ff */
[----:B------:R-:W-:Y:S02]  /*22ea0*/  IMAD.MOV.U32 R12, RZ, RZ, 0x1 ;  /* 0x00000001ff0c7424 */ /* 0x000fe400078e00ff */
[----:B------:R-:W-:-:S07]  /*22eb0*/  IMAD.MOV.U32 R13, RZ, RZ, RZ ;  /* 0x000000ffff0d7224 */ /* 0x000fce00078e00ff */
[----:B------:R-:W-:-:S07]  /*22ec0*/  LEPC R20, `(.L_x_932) ;  /* 0x000000001014794e */ /* 0x000fce0000000000 */
[----:B01----:R-:W-:Y:S05]  /*22ed0*/  CALL.ABS.NOINC R2 ;  /* 0x0000000002007343 */ /* 0x003fea0003c00000 */
.L_x_932:
[----:B------:R-:W-:Y:S05]  /*22ee0*/  BSYNC B6 ;  /* 0x0000000000067941 */ /* 0x000fea0003800000 */
.L_x_931:
[----:B------:R-:W2:Y:S01]  /*22ef0*/  LDL R2, [R1+0x4] ;  /* 0x0000040001027983 */ /* 0x000ea20000100800 */
[----:B------:R-:W-:Y:S01]  /*22f00*/  BSSY B6, `(.L_x_933) ;  /* 0x0000024000067945 */ /* 0x000fe20003800000 */
[----:B--2---:R-:W-:-:S04]  /*22f10*/  IADD3 R0, R2, 0x400, RZ ;  /* 0x0000040002007810 */ /* 0x004fc80007ffe0ff */
[----:B------:R-:W-:-:S13]  /*22f20*/  LOP3.LUT P0, RZ, R0, 0x3ff, RZ, 0xc0, !PT ;  /* 0x000003ff00ff7812 */ /* 0x000fda000780c0ff */
[----:B------:R-:W-:Y:S05]  /*22f30*/  @!P0 BRA `(.L_x_934) ;  /* 0x0000000000808947 */ /* 0x000fea0003800000 */
[----:B------:R-:W-:Y:S01]  /*22f40*/  MOV R0, 0x0 ;  /* 0x0000000000007802 */ /* 0x000fe20000000f00 */
[----:B------:R-:W-:Y:S01]  /*22f50*/  ULDC.64 UR6, c[0x4][0xa8] ;  /* 0x01002a0000067ab9 */ /* 0x000fe20000000a00 */
[----:B------:R-:W-:Y:S01]  /*22f60*/  ULDC.64 UR8, c[0x4][0xb0] ;  /* 0x01002c0000087ab9 */ /* 0x000fe20000000a00 */
[----:B------:R-:W-:Y:S01]  /*22f70*/  ULDC.64 UR4, c[0x4][0x10] ;  /* 0x0100040000047ab9 */ /* 0x000fe20000000a00 */
[----:B------:R0:W2:Y:S01]  /*22f80*/  LDC.64 R2, c[0x4][R0] ;  /* 0x0100000000027b82 */ /* 0x0000a20000000a00 */
[----:B------:R-:W-:Y:S01]  /*22f90*/  IMAD.U32 R4, RZ, RZ, UR6 ;  /* 0x00000006ff047e24 */ /* 0x000fe2000f8e00ff */
[----:B------:R-:W-:Y:S01]  /*22fa0*/  MOV R6, UR8 ;  /* 0x0000000800067c02 */ /* 0x000fe20008000f00 */
[----:B------:R-:W-:Y:S01]  /*22fb0*/  IMAD.U32 R5, RZ, RZ, UR7 ;  /* 0x00000007ff057e24 */ /* 0x000fe2000f8e00ff */
[----:B------:R-:W-:Y:S01]  /*22fc0*/  MOV R11, UR5 ;  /* 0x00000005000b7c02 */ /* 0x000fe20008000f00 */
[----:B------:R-:W-:Y:S01]  /*22fd0*/  IMAD.U32 R7, RZ, RZ, UR9 ;  /* 0x00000009ff077e24 */ /* 0x000fe2000f8e00ff */
[----:B------:R-:W-:Y:S01]  /*22fe0*/  MOV R13, RZ ;  /* 0x000000ff000d7202 */ /* 0x000fe20000000f00 */
[----:B------:R-:W-:-:S02]  /*22ff0*/  IMAD.U32 R10, RZ, RZ, UR4 ;  /* 0x00000004ff0a7e24 */ /* 0x000fc4000f8e00ff */
[----:B------:R-:W-:Y:S02]  /*23000*/  IMAD.MOV.U32 R8, RZ, RZ, 0x70 ;  /* 0x00000070ff087424 */ /* 0x000fe400078e00ff */
[----:B0-----:R-:W-:-:S07]  /*23010*/  IMAD.MOV.U32 R12, RZ, RZ, 0x1 ;  /* 0x00000001ff0c7424 */ /* 0x001fce00078e00ff */
[----:B------:R-:W-:-:S07]  /*23020*/  LEPC R20, `(.L_x_935) ;  /* 0x000000001014794e */ /* 0x000fce0000000000 */
[----:B-12---:R-:W-:Y:S05]  /*23030*/  CALL.ABS.NOINC R2 ;  /* 0x0000000002007343 */ /* 0x006fea0003c00000 */
.L_x_935:
[----:B------:R-:W-:Y:S01]  /*23040*/  MOV R2, 0x0 ;  /* 0x0000000000027802 */ /* 0x000fe20000000f00 */
[----:B------:R-:W-:Y:S01]  /*23050*/  ULDC.64 UR4, c[0x4][0xa8] ;  /* 0x01002a0000047ab9 */ /* 0x000fe20000000a00 */
[----:B------:R-:W-:Y:S01]  /*23060*/  ULDC.64 UR6, c[0x4][0xb0] ;  /* 0x01002c0000067ab9 */ /* 0x000fe20000000a00 */
[----:B------:R-:W-:Y:S01]  /*23070*/  ULDC.64 UR8, c[0x4][0x18] ;  /* 0x0100060000087ab9 */ /* 0x000fe20000000a00 */
[----:B------:R-:W-:Y:S01]  /*23080*/  IMAD.U32 R4, RZ, RZ, UR4 ;  /* 0x00000004ff047e24 */ /* 0x000fe2000f8e00ff */
[----:B------:R-:W-:Y:S01]  /*23090*/  MOV R6, UR6 ;  /* 0x0000000600067c02 */ /* 0x000fe20008000f00 */
[----:B------:R-:W0:Y:S01]  /*230a0*/  LDC.64 R2, c[0x4][R2] ;  /* 0x0100000002027b82 */ /* 0x000e220000000a00 */
[----:B------:R-:W-:Y:S01]  /*230b0*/  IMAD.U32 R5, RZ, RZ, UR5 ;  /* 0x00000005ff057e24 */ /* 0x000fe2000f8e00ff */
[----:B------:R-:W-:Y:S01]  /*230c0*/  MOV R11, UR9 ;  /* 0x00000009000b7c02 */ /* 0x000fe20008000f00 */
[----:B------:R-:W-:Y:S01]  /*230d0*/  IMAD.U32 R7, RZ, RZ, UR7 ;  /* 0x00000007ff077e24 */ /* 0x000fe2000f8e00ff */
[----:B------:R-:W-:Y:S01]  /*230e0*/  MOV R13, RZ ;  /* 0x000000ff000d7202 */ /* 0x000fe20000000f00 */
[----:B------:R-:W-:-:S02]  /*230f0*/  IMAD.U32 R10, RZ, RZ, UR8 ;  /* 0x00000008ff0a7e24 */ /* 0x000fc4000f8e00ff */
[----:B------:R-:W-:Y:S02]  /*23100*/  IMAD.MOV.U32 R8, RZ, RZ, 0x70 ;  /* 0x00000070ff087424 */ /* 0x000fe400078e00ff */
[----:B------:R-:W-:-:S07]  /*23110*/  IMAD.MOV.U32 R12, RZ, RZ, 0x1 ;  /* 0x00000001ff0c7424 */ /* 0x000fce00078e00ff */
[----:B------:R-:W-:-:S07]  /*23120*/  LEPC R20, `(.L_x_934) ;  /* 0x000000001014794e */ /* 0x000fce0000000000 */
[----:B0-----:R-:W-:Y:S05]  /*23130*/  CALL.ABS.NOINC R2 ;  /* 0x0000000002007343 */ /* 0x001fea0003c00000 */
.L_x_934:
[----:B------:R-:W-:Y:S05]  /*23140*/  BSYNC B6 ;  /* 0x0000000000067941 */ /* 0x000fea0003800000 */
.L_x_933:
[----:B------:R-:W2:Y:S01]  /*23150*/  LDL.LU R2, [R1] ;  /* 0x0000000001027983 */ /* 0x000ea20000300800 */
[----:B------:R-:W-:-:S03]  /*23160*/  ULDC.64 UR4, c[0x0][0x9f8] ;  /* 0x00027e0000047ab9 */ /* 0x000fc60000000a00 */
[----:B------:R-:W3:Y:S04]  /*23170*/  LDL.LU R4, [R1+0x28] ;  /* 0x0000280001047983 */ /* 0x000ee80000300800 */
[----:B------:R-:W4:Y:S01]  /*23180*/  LDL R7, [R1+0xc] ;  /* 0x00000c0001077983 */ /* 0x000f220000100800 */
[----:B------:R-:W-:Y:S01]  /*23190*/  ISETP.NE.U32.AND P0, PT, RZ, UR4, PT ;  /* 0x00000004ff007c0c */ /* 0x000fe2000bf05070 */
[----:B------:R-:W-:Y:S02]  /*231a0*/  ULDC.64 UR6, c[0x0][0x208] ;  /* 0x0000820000067ab9 */ /* 0x000fe40000000a00 */
[----:B------:R-:W5:Y:S01]  /*231b0*/  LDL R0, [R1+0x38] ;  /* 0x0000380001007983 */ /* 0x000f620000100800 */
[----:B------:R-:W-:-:S13]  /*231c0*/  ISETP.NE.AND.EX P0, PT, RZ, UR5, PT, P0 ;  /* 0x00000005ff007c0c */ /* 0x000fda000bf05300 */
[----:B--2---:R-:W-:-:S04]  /*231d0*/  @P0 IADD3 R2, P1, R2, UR4, RZ ;  /* 0x0000000402020c10 */ /* 0x004fc8000ff3e0ff */
[----:B---3--:R-:W-:Y:S01]  /*231e0*/  @P0 IADD3.X R3, R4, UR5, RZ, P1, !PT ;  /* 0x0000000504030c10 */ /* 0x008fe20008ffe4ff */
[----:B------:R-:W-:-:S04]  /*231f0*/  ULDC.64 UR4, c[0x0][0xa08] ;  /* 0x0002820000047ab9 */ /* 0x000fc80000000a00 */
[----:B----4-:R0:W2:Y:S01]  /*23200*/  @P0 LDG.E R7, desc[UR6][R2.64] ;  /* 0x0000000602070981 */ /* 0x0100a2000c1e1900 */
[----:B-----5:R-:W-:Y:S01]  /*23210*/  VIADD R9, R0, 0xffffffff ;  /* 0xffffffff00097836 */ /* 0x020fe20000000000 */
[----:B0-----:R-:W0:Y:S01]  /*23220*/  LDC.64 R2, c[0x0][0x418] ;  /* 0x00010600ff027b82 */ /* 0x001e220000000a00 */
[----:B--2---:R-:W-:Y:S01]  /*23230*/  SHF.R.S32.HI R8, RZ, 0x1f, R7 ;  /* 0x0000001fff087819 */ /* 0x004fe20000011407 */
[----:B------:R2:W-:Y:S04]  /*23240*/  @P0 STL [R1+0xc], R7 ;  /* 0x00000c0701000387 */ /* 0x0005e80000100800 */
[----:B------:R2:W-:Y:S04]  /*23250*/  STL [R1+0x3c], R9 ;  /* 0x00003c0901007387 */ /* 0x0005e80000100800 */
[----:B------:R2:W-:Y:S01]  /*23260*/  STL [R1+0x28], R8 ;  /* 0x0000280801007387 */ /* 0x0005e20000100800 */
[----:B0-----:R-:W-:Y:S01]  /*23270*/  LOP3.LUT P0, RZ, R2, UR4, RZ, 0xfc, !PT ;  /* 0x0000000402ff7c12 */ /* 0x001fe2000f80fcff */
[----:B------:R-:W-:-:S03]  /*23280*/  UMOV UR4, 0xffffffff ;  /* 0xffffffff00047882 */ /* 0x000fc60000000000 */
[----:B------:R-:W-:-:S04]  /*23290*/  LOP3.LUT P0, RZ, R3, UR5, RZ, 0xfc, P0 ;  /* 0x0000000503ff7c12 */ /* 0x000fc8000800fcff */
[----:B------:R-:W-:Y:S01]  /*232a0*/  SEL R0, R7, RZ, !P0 ;  /* 0x000000ff07007207 */ /* 0x000fe20004000000 */
[----:B--2---:R-:W-:Y:S08]  /*232b0*/  BRA.DIV UR4, `(.L_x_936) ;  /* 0x0000006204387947 */ /* 0x004ff0000b800000 */
[----:B------:R-:W0:Y:S02]  /*232c0*/  S2R R4, SR_TID.X ;  /* 0x0000000000047919 */ /* 0x000e240000002100 */
[----:B0-----:R-:W-:-:S04]  /*232d0*/  SHF.R.U32.HI R4, RZ, 0x5, R4 ;  /* 0x00000005ff047819 */ /* 0x001fc80000011604 */
[----:B------:R-:W-:-:S05]  /*232e0*/  LOP3.LUT R4, R4, 0x3, RZ, 0xc0, !PT ;  /* 0x0000000304047812 */ /* 0x000fca00078ec0ff */
[----:B------:R0:W2:Y:S02]  /*232f0*/  SHFL.IDX PT, R14, R4, RZ, 0x1f ;  /* 0x00001fff040e7589 */ /* 0x0000a400000e0000 */
.L_x_1078:
[----:B0-----:R-:W3:Y:S01]  /*23300*/  LDL.LU R4, [R1+0x20] ;  /* 0x0000200001047983 */ /* 0x001ee20000300800 */
[----:B------:R-:W-:Y:S02]  /*23310*/  PLOP3.LUT P1, PT, PT, PT, PT, 0x8, 0x0 ;  /* 0x000000000000781c */ /* 0x000fe40003f2e170 */
[----:B--2---:R-:W-:Y:S01]  /*23320*/  ISETP.NE.AND P0, PT, R14, RZ, PT ;  /* 0x000000ff0e00720c */ /* 0x004fe20003f05270 */
[----:B------:R0:W-:Y:S01]  /*23330*/  STL [R1], R0 ;  /* 0x0000000001007387 */ /* 0x0001e20000100800 */
[----:B---3--:R-:W-:-:S09]  /*23340*/  LOP3.LUT R4, R4, 0xfffffffe, RZ, 0xc0, !PT ;  /* 0xfffffffe04047812 */ /* 0x008fd200078ec0ff */
[----:B------:R-:W-:-:S05]  /*23350*/  @P1 LOP3.LUT R4, R4, 0x1, RZ, 0xfc, !PT ;  /* 0x0000000104041812 */ /* 0x000fca00078efcff */
[----:B------:R0:W-:Y:S01]  /*23360*/  STL [R1+0x20], R4 ;  /* 0x0000200401007387 */ /* 0x0001e20000100800 */
[----:B------:R-:W-:Y:S05]  /*23370*/  @P0 BRA `(.L_x_937) ;  /* 0x0000000400640947 */ /* 0x000fea0003800000 */
[----:B------:R-:W-:-:S03]  /*23380*/  UMOV UR4, 0xffffffff ;  /* 0xffffffff00047882 */ /* 0x000fc60000000000 */
[----:B------:R-:W-:Y:S05]  /*23390*/  BRA.DIV UR4, `(.L_x_938) ;  /* 0x0000006204347947 */ /* 0x000fea000b800000 */
[----:B------:R-:W-:-:S13]  /*233a0*/  ELECT P6, URZ, PT ;  /* 0x00000000003f782f */ /* 0x000fda00038c0000 */
.L_x_1081:
[----:B------:R-:W-:Y:S05]  /*233b0*/  @!P6 BRA `(.L_x_937) ;  /* 0x000000040054e947 */ /* 0x000fea0003800000 */
[----:B------:R2:W-:Y:S01]  /*233c0*/  STL [R1+0x14], R9 ;  /* 0x0000140901007387 */ /* 0x0005e20000100800 */
[----:B------:R-:W-:-:S04]  /*233d0*/  ISETP.NE.U32.AND P0, PT, R2, RZ, PT ;  /* 0x000000ff0200720c */ /* 0x000fc80003f05070 */
[----:B------:R-:W-:-:S13]  /*233e0*/  ISETP.NE.AND.EX P0, PT, R3, RZ, PT, P0 ;  /* 0x000000ff0300720c */ /* 0x000fda0003f05300 */
[----:B--2---:R-:W-:Y:S05]  /*233f0*/  @!P0 BRA `(.L_x_939) ;  /* 0x0000000000548947 */ /* 0x004fea0003800000 */
[----:B------:R-:W2:Y:S01]  /*23400*/  LDC R6, c[0x0][0x43c] ;  /* 0x00010f00ff067b82 */ /* 0x000ea20000000800 */
[----:B0-----:R-:W-:Y:S01]  /*23410*/  IMAD.MOV.U32 R0, RZ, RZ, R9 ;  /* 0x000000ffff007224 */ /* 0x001fe200078e0009 */
[----:B------:R-:W-:Y:S01]  /*23420*/  ULDC.64 UR4, c[0x0][0x428] ;  /* 0x00010a0000047ab9 */ /* 0x000fe20000000a00 */
[----:B------:R-:W-:Y:S01]  /*23430*/  ULDC.64 UR6, c[0x0][0x208] ;  /* 0x0000820000067ab9 */ /* 0x000fe20000000a00 */
[----:B--2---:R-:W-:-:S13]  /*23440*/  ISETP.NE.AND P0, PT, R6, 0x1, PT ;  /* 0x000000010600780c */ /* 0x004fda0003f05270 */
[----:B------:R-:W0:Y:S02]  /*23450*/  @P0 LDC.64 R4, c[0x0][0x440] ;  /* 0x00011000ff040b82 */ /* 0x000e240000000a00 */
[----:B0-----:R-:W-:-:S05]  /*23460*/  @P0 IMAD.HI.U32 R4, R9, R4, RZ ;  /* 0x0000000409040227 */ /* 0x001fca00078e00ff */
[----:B------:R-:W-:-:S04]  /*23470*/  @P0 SHF.R.U32.HI R0, RZ, R5, R4 ;  /* 0x00000005ff000219 */ /* 0x000fc80000011604 */
[----:B------:R-:W-:Y:S02]  /*23480*/  IADD3 R4, -R0, RZ, RZ ;  /* 0x000000ff00047210 */ /* 0x000fe40007ffe1ff */
[----:B------:R-:W-:-:S03]  /*23490*/  SHF.R.S32.HI R5, RZ, 0x1f, R0 ;  /* 0x0000001fff057819 */ /* 0x000fc60000011400 */
[----:B------:R-:W-:Y:S02]  /*234a0*/  IMAD R6, R6, R4, R9 ;  /* 0x0000000406067224 */ /* 0x000fe400078e0209 */
[----:B------:R-:W-:-:S03]  /*234b0*/  IMAD.MOV.U32 R4, RZ, RZ, R0 ;  /* 0x000000ffff047224 */ /* 0x000fc600078e0000 */
[----:B------:R0:W-:Y:S01]  /*234c0*/  STL [R1+0x14], R6 ;  /* 0x0000140601007387 */ /* 0x0001e20000100800 */
[----:B------:R-:W-:-:S03]  /*234d0*/  IMAD.WIDE.U32 R4, R7, UR4, R4 ;  /* 0x0000000407047c25 */ /* 0x000fc6000f8e0004 */
[----:B------:R-:W-:Y:S01]  /*234e0*/  LEA R2, P0, R4, R2, 0x2 ;  /* 0x0000000204027211 */ /* 0x000fe200078010ff */
[----:B0-----:R-:W-:-:S04]  /*234f0*/  IMAD R6, R8, UR4, RZ ;  /* 0x0000000408067c24 */ /* 0x001fc8000f8e02ff */
[----:B------:R-:W-:-:S04]  /*23500*/  IMAD R0, R7, UR5, R6 ;  /* 0x0000000507007c24 */ /* 0x000fc8000f8e0206 */
[----:B------:R-:W-:-:S05]  /*23510*/  IMAD.IADD R0, R5, 0x1, R0 ;  /* 0x0000000105007824 */ /* 0x000fca00078e0200 */
[----:B------:R-:W-:-:S05]  /*23520*/  LEA.HI.X R3, R4, R3, R0, 0x2, P0 ;  /* 0x0000000304037211 */ /* 0x000fca00000f1400 */
[----:B------:R-:W2:Y:S04]  /*23530*/  LDG.E R0, desc[UR6][R2.64] ;  /* 0x0000000602007981 */ /* 0x000ea8000c1e1900 */
[----:B--2---:R2:W-:Y:S02]  /*23540*/  STL [R1], R0 ;  /* 0x0000000001007387 */ /* 0x0045e40000100800 */
.L_x_939:
[----:B------:R-:W3:Y:S04]  /*23550*/  LDL R7, [R1+0x4] ;  /* 0x0000040001077983 */ /* 0x000ee80000100800 */
[----:B0-2---:R-:W3:Y:S04]  /*23560*/  LDL R0, [R1+0x8] ;  /* 0x0000080001007983 */ /* 0x005ee80000100800 */
[----:B------:R-:W2:Y:S01]  /*23570*/  LDL R2, [R1+0x10] ;  /* 0x0000100001027983 */ /* 0x000ea20000100800 */
[----:B---3--:R-:W-:Y:S02]  /*23580*/  LEA R0, R0, R7, 0x3 ;  /* 0x0000000700007211 */ /* 0x008fe400078e18ff */
[----:B--2---:R-:W-:-:S04]  /*23590*/  SHF.L.U32 R2, R2, 0x1f, RZ ;  /* 0x0000001f02027819 */ /* 0x004fc800000006ff */
[----:B------:R-:W0:Y:S02]  /*235a0*/  SYNCS.PHASECHK.TRANS64.TRYWAIT P0, [R0+URZ+0x38840], R2 ;  /* 0x03884002000075a7 */ /* 0x000e24000800017f */
[----:B0-----:R-:W-:Y:S05]  /*235b0*/  @!P0 BRA `(.L_x_940) ;  /* 0x0000005c00cc8947 */ /* 0x001fea0003800000 */
.L_x_1082:
[----:B------:R-:W2:Y:S02]  /*235c0*/  S2R R3, SR_TID.X ;  /* 0x0000000000037919 */ /* 0x000ea40000002100 */
[----:B--2---:R-:W-:-:S04]  /*235d0*/  LOP3.LUT R3, R3, 0x7f, RZ, 0xc0, !PT ;  /* 0x0000007f03037812 */ /* 0x004fc800078ec0ff */
[----:B------:R-:W-:-:S13]  /*235e0*/  ISETP.NE.AND P0, PT, R3, RZ, PT ;  /* 0x000000ff0300720c */ /* 0x000fda0003f05270 */
[----:B------:R-:W-:Y:S05]  /*235f0*/  @P0 BRA `(.L_x_941) ;  /* 0x00000000001c0947 */ /* 0x000fea0003800000 */
[----:B------:R-:W2:Y:S01]  /*23600*/  S2R R3, SR_TID.X ;  /* 0x0000000000037919 */ /* 0x000ea20000002100 */
[----:B0-----:R-:W-:-:S04]  /*23610*/  IMAD.MOV.U32 R2, RZ, RZ, 0xa000 ;  /* 0x0000a000ff027424 */ /* 0x001fc800078e00ff */
[----:B------:R3:W-:Y:S01]  /*23620*/  SYNCS.ARRIVE.TRANS64 RZ, [R0+URZ+0x38830], R2 ;  /* 0x0388300200ff79a7 */ /* 0x0007e2000800003f */
[----:B--2---:R-:W-:-:S04]  /*23630*/  LOP3.LUT R3, R3, 0x1f, RZ, 0xc0, !PT ;  /* 0x0000001f03037812 */ /* 0x004fc800078ec0ff */
[----:B------:R-:W-:-:S13]  /*23640*/  ISETP.NE.AND P0, PT, R3, RZ, PT ;  /* 0x000000ff0300720c */ /* 0x000fda0003f05270 */
[----:B---3--:R-:W-:Y:S05]  /*23650*/  @!P0 BRA `(.L_x_941) ;  /* 0x0000000000048947 */ /* 0x008fea0003800000 */
[----:B------:R-:W-:Y:S01]  /*23660*/  BPT.TRAP 0x1 ;  /* 0x000000040000795c */ /* 0x000fe20000300000 */
.L_x_941:
[----:B0-----:R-:W2:Y:S04]  /*23670*/  LDL R2, [R1+0x18] ;  /* 0x0000180001027983 */ /* 0x001ea80000100800 */
[----:B------:R-:W3:Y:S04]  /*23680*/  LDL R6, [R1+0x4] ;  /* 0x0000040001067983 */ /* 0x000ee80000100800 */
[----:B------:R-:W3:Y:S04]  /*23690*/  LDL R5, [R1+0x8] ;  /* 0x0000080001057983 */ /* 0x000ee80000100800 */
[----:B------:R-:W4:Y:S04]  /*236a0*/  LDL R4, [R1+0x14] ;  /* 0x0000140001047983 */ /* 0x000f280000100800 */
[----:B------:R-:W5:Y:S01]  /*236b0*/  LDL R3, [R1] ;  /* 0x0000000001037983 */ /* 0x000f620000100800 */
[----:B------:R-:W-:-:S02]  /*236c0*/  R2UR UR9, R0 ;  /* 0x00000000000972ca */ /* 0x000fc400000e0000 */
[----:B--2---:R-:W-:Y:S02]  /*236d0*/  R2UR UR5, R2 ;  /* 0x00000000020572ca */ /* 0x004fe400000e0000 */
[----:B------:R-:W2:Y:S01]  /*236e0*/  LDL.LU R2, [R1+0x20] ;  /* 0x0000200001027983 */ /* 0x000ea20000300800 */
[----:B---3--:R-:W-:Y:S01]  /*236f0*/  IMAD R0, R5, 0xa000, R6 ;  /* 0x0000a00005007824 */ /* 0x008fe200078e0206 */
[----:B----4-:R-:W-:-:S04]  /*23700*/  R2UR UR11, R4 ;  /* 0x00000000040b72ca */ /* 0x010fc800000e0000 */
[----:B------:R-:W-:Y:S01]  /*23710*/  R2UR UR14, R0 ;  /* 0x00000000000e72ca */ /* 0x000fe200000e0000 */
[----:B------:R-:W-:Y:S01]  /*23720*/  UIADD3 UR4, UP0, UR38, 0x370, URZ ;  /* 0x0000037026047890 */ /* 0x000fe2000ff1e03f */
[----:B------:R-:W-:Y:S02]  /*23730*/  R2UR UR12, R18 ;  /* 0x00000000120c72ca */ /* 0x000fe400000e0000 */
[----:B-----5:R-:W-:Y:S01]  /*23740*/  R2UR UR13, R3 ;  /* 0x00000000030d72ca */ /* 0x020fe200000e0000 */
[----:B------:R-:W-:Y:S01]  /*23750*/  UIADD3 UR9, UR9, 0x38830, URZ ;  /* 0x0003883009097890 */ /* 0x000fe2000fffe03f */
[----:B------:R-:W-:-:S03]  /*23760*/  PLOP3.LUT P0, PT, PT, PT, PT, 0x80, 0x0 ;  /* 0x000000000000781c */ /* 0x000fc60003f0f070 */
[----:B------:R-:W-:-:S04]  /*23770*/  UIMAD UR11, UR11, 0x50, UR5 ;  /* 0x000000500b0b78a4 */ /* 0x000fc8000f8e0205 */
[----:B------:R-:W-:Y:S02]  /*23780*/  UIADD3 UR8, UR14, 0x24400, URZ ;  /* 0x000244000e087890 */ /* 0x000fe4000fffe03f */
[----:B------:R-:W-:Y:S02]  /*23790*/  UIADD3.X UR5, URZ, UR39, URZ, UP0, !UPT ;  /* 0x000000273f057290 */ /* 0x000fe400087fe43f */
[----:B------:R-:W-:Y:S02]  /*237a0*/  UIADD3 UR15, UR14, 0x26c00, URZ ;  /* 0x00026c000e0f7890 */ /* 0x000fe4000fffe03f */
[----:B------:R-:W-:Y:S01]  /*237b0*/  UIADD3 UR16, UR14, 0x29400, URZ ;  /* 0x000294000e107890 */ /* 0x000fe2000fffe03f */
[----:B------:R-:W-:Y:S01]  /*237c0*/  UMOV UR10, URZ ;  /* 0x0000003f000a7c82 */ /* 0x000fe20008000000 */
[----:B------:R-:W-:Y:S01]  /*237d0*/  UMOV UR6, 0x0 ;  /* 0x0000000000067882 */ /* 0x000fe20000000000 */
[----:B------:R-:W-:Y:S01]  /*237e0*/  UMOV UR7, 0x14f00000 ;  /* 0x14f0000000077882 */ /* 0x000fe20000000000 */
[----:B------:R-:W-:Y:S01]  /*237f0*/  UMOV UR17, 0x40 ;  /* 0x0000004000117882 */ /* 0x000fe20000000000 */
[----:B------:R-:W-:Y:S01]  /*23800*/  UIADD3 UR14, UR14, 0x2bc00, URZ ;  /* 0x0002bc000e0e7890 */ /* 0x000fe2000fffe03f */
[----:B------:R0:W-:Y:S02]  /*23810*/  UTMALDG.4D [UR8], [UR4], desc[UR6] ;  /* 0x00000608040075b4 */ /* 0x0001e40008019000 */
[----:B0-----:R-:W-:Y:S01]  /*23820*/  UMOV UR8, UR15 ;  /* 0x0000000f00087c82 */ /* 0x001fe20008000000 */
[----:B------:R-:W-:Y:S01]  /*23830*/  UMOV UR10, UR17 ;  /* 0x00000011000a7c82 */ /* 0x000fe20008000000 */
[----:B------:R-:W-:Y:S01]  /*23840*/  UMOV UR15, 0x80 ;  /* 0x00000080000f7882 */ /* 0x000fe20000000000 */
[----:B------:R0:W-:Y:S02]  /*23850*/  UTMALDG.4D [UR8], [UR4], desc[UR6] ;  /* 0x00000608040075b4 */ /* 0x0001e40008019000 */
[----:B0-----:R-:W-:Y:S01]  /*23860*/  UMOV UR8, UR16 ;  /* 0x0000001000087c82 */ /* 0x001fe20008000000 */
[----:B------:R-:W-:Y:S01]  /*23870*/  UMOV UR10, UR15 ;  /* 0x0000000f000a7c82 */ /* 0x000fe20008000000 */
[----:B------:R-:W-:Y:S01]  /*23880*/  UMOV UR15, 0xc0 ;  /* 0x000000c0000f7882 */ /* 0x000fe20000000000 */
[----:B------:R0:W-:Y:S02]  /*23890*/  UTMALDG.4D [UR8], [UR4], desc[UR6] ;  /* 0x00000608040075b4 */ /* 0x0001e40008019000 */
[----:B0-----:R-:W-:Y:S01]  /*238a0*/  UMOV UR8, UR14 ;  /* 0x0000000e00087c82 */ /* 0x001fe20008000000 */
[----:B------:R-:W-:-:S02]  /*238b0*/  UMOV UR10, UR15 ;  /* 0x0000000f000a7c82 */ /* 0x000fc40008000000 */
[----:B------:R3:W-:Y:S01]  /*238c0*/  UTMALDG.4D [UR8], [UR4], desc[UR6] ;  /* 0x00000608040075b4 */ /* 0x0007e20008019000 */
[----:B--2---:R-:W-:-:S04]  /*238d0*/  LOP3.LUT R2, R2, 0xfffffffe, RZ, 0xc0, !PT ;  /* 0xfffffffe02027812 */ /* 0x004fc800078ec0ff */
[----:B------:R-:W-:-:S05]  /*238e0*/  @P0 LOP3.LUT R2, R2, 0x1, RZ, 0xfc, !PT ;  /* 0x0000000102020812 */ /* 0x000fca00078efcff */
[----:B------:R3:W-:Y:S01]  /*238f0*/  STL [R1+0x20], R2 ;  /* 0x0000200201007387 */ /* 0x0007e20000100800 */
[----:B------:R-:W-:Y:S01]  /*23900*/  NOP ;  /* 0x0000000000007918 */ /* 0x000fe20000000000 */
.L_x_937:
[----:B---3--:R-:W2:Y:S04]  /*23910*/  LDL R2, [R1+0x4] ;  /* 0x0000040001027983 */ /* 0x008ea80000100800 */
[----:B------:R-:W3:Y:S04]  /*23920*/  LDL.LU R3, [R1+0x40] ;  /* 0x0000400001037983 */ /* 0x000ee80000300800 */
[----:B------:R-:W4:Y:S04]  /*23930*/  LDL.LU R5, [R1+0x30] ;  /* 0x0000300001057983 */ /* 0x000f280000300800 */
[----:B0-----:R-:W5:Y:S01]  /*23940*/  LDL.LU R4, [R1+0x48] ;  /* 0x0000480001047983 */ /* 0x001f620000300800 */
[----:B------:R-:W-:Y:S05]  /*23950*/  WARPSYNC.ALL ;  /* 0x0000000000007948 */ /* 0x000fea0003800000 */
[----:B------:R-:W-:Y:S01]  /*23960*/  ULDC.64 UR4, c[0x0][0x298] ;  /* 0x0000a60000047ab9 */ /* 0x000fe20000000a00 */
[----:B------:R-:W-:Y:S01]  /*23970*/  ULDC.64 UR6, c[0x0][0xa00] ;  /* 0x0002800000067ab9 */ /* 0x000fe20000000a00 */
[----:B------:R-:W-:Y:S01]  /*23980*/  BSSY B6, `(.L_x_942) ;  /* 0x0000024000067945 */ /* 0x000fe20003800000 */
[----:B------:R-:W-:Y:S01]  /*23990*/  BAR.SYNC.DEFER_BLOCKING 0x8, 0x180 ;  /* 0x0206000000007b1d */ /* 0x000fe20000010000 */
[----:B------:R-:W-:-:S04]  /*239a0*/  ISETP.NE.U32.AND P0, PT, RZ, UR6, PT ;  /* 0x00000006ff007c0c */ /* 0x000fc8000bf05070 */
[----:B------:R-:W-:Y:S01]  /*239b0*/  ISETP.NE.AND.EX P0, PT, RZ, UR7, PT, P0 ;  /* 0x00000007ff007c0c */ /* 0x000fe2000bf05300 */
[----:B--2---:R-:W-:Y:S01]  /*239c0*/  VIADD R2, R2, 0x14400 ;  /* 0x0001440002027836 */ /* 0x004fe20000000000 */
[----:B---3--:R-:W-:-:S04]  /*239d0*/  SHF.R.S32.HI R0, RZ, 0x1f, R3 ;  /* 0x0000001fff007819 */ /* 0x008fc80000011403 */
[----:B------:R-:W-:Y:S02]  /*239e0*/  LOP3.LUT P1, RZ, R2, 0x3ff, RZ, 0xc0, !PT ;  /* 0x000003ff02ff7812 */ /* 0x000fe4000782c0ff */
[----:B----4-:R-:W-:Y:S01]  /*239f0*/  SEL R5, R5, RZ, !P0 ;  /* 0x000000ff05057207 */ /* 0x010fe20004000000 */
[----:B------:R-:W-:Y:S01]  /*23a00*/  IMAD R0, R0, UR4, RZ ;  /* 0x0000000400007c24 */ /* 0x000fe2000f8e02ff */
[----:B-----5:R-:W-:-:S03]  /*23a10*/  SEL R4, R4, RZ, !P0 ;  /* 0x000000ff04047207 */ /* 0x020fc60004000000 */
[C---:B------:R-:W-:Y:S02]  /*23a20*/  IMAD R0, R3.reuse, UR5, R0 ;  /* 0x0000000503007c24 */ /* 0x040fe4000f8e0200 */
[----:B------:R-:W-:-:S05]  /*23a30*/  IMAD.WIDE.U32 R2, R3, UR4, RZ ;  /* 0x0000000403027c25 */ /* 0x000fca000f8e00ff */
[----:B------:R0:W-:Y:S04]  /*23a40*/  STL.64 [R1+0x40], R2 ;  /* 0x0000400201007387 */ /* 0x0001e80000100a00 */
[----:B------:R2:W-:Y:S04]  /*23a50*/  STL [R1+0x30], R5 ;  /* 0x0000300501007387 */ /* 0x0005e80000100800 */
[----:B------:R2:W-:Y:S01]  /*23a60*/  STL [R1+0x5c], R4 ;  /* 0x00005c0401007387 */ /* 0x0005e20000100800 */
[----:B0-----:R-:W-:Y:S02]  /*23a70*/  IADD3 R2, R3, R0, RZ ;  /* 0x0000000003027210 */ /* 0x001fe40007ffe0ff */
[----:B------:R-:W-:-:S05]  /*23a80*/  SHF.R.S32.HI R0, RZ, 0x1f, R18 ;  /* 0x0000001fff007819 */ /* 0x000fca0000011412 */
[----:B------:R2:W-:Y:S04]  /*23a90*/  STL [R1+0x58], R0 ;  /* 0x0000580001007387 */ /* 0x0005e80000100800 */
[----:B------:R2:W-:Y:S01]  /*23aa0*/  STL [R1+0x48], R2 ;  /* 0x0000480201007387 */ /* 0x0005e20000100800 */
[----:B------:R-:W-:Y:S05]  /*23ab0*/  @!P1 BRA `(.L_x_943) ;  /* 0x0000000000409947 */ /* 0x000fea0003800000 */
[----:B--2---:R-:W-:Y:S01]  /*23ac0*/  MOV R2, 0x0 ;  /* 0x0000000000027802 */ /* 0x004fe20000000f00 */
        /* <DEDUP_REMOVED lines=14> */
[----:B01----:R-:W-:Y:S05]  /*23bb0*/  CALL.ABS.NOINC R2 ;  /* 0x0000000002007343 */ /* 0x003fea0003c00000 */
.L_x_943:
[----:B------:R-:W-:Y:S05]  /*23bc0*/  BSYNC B6 ;  /* 0x0000000000067941 */ /* 0x000fea0003800000 */
.L_x_942:
[----:B------:R-:W3:Y:S01]  /*23bd0*/  LDL.LU R6, [R1+0x48] ;  /* 0x0000480001067983 */ /* 0x000ee20000300800 */
[----:B------:R-:W-:Y:S01]  /*23be0*/  ULDC.64 UR4, c[0x0][0x2d8] ;  /* 0x0000b60000047ab9 */ /* 0x000fe20000000a00 */
[----:B------:R-:W0:Y:S01]  /*23bf0*/  LDC R7, c[0x0][0x448] ;  /* 0x00011200ff077b82 */ /* 0x000e220000000800 */
[----:B------:R-:W-:Y:S01]  /*23c00*/  IMAD.SHL.U32 R17, R17, 0x80, RZ ;  /* 0x0000008011117824 */ /* 0x000fe200078e00ff */
[----:B--2---:R-:W3:Y:S01]  /*23c10*/  LDL.LU.64 R2, [R1+0x40] ;  /* 0x0000400001027983 */ /* 0x004ee20000300a00 */
[----:B------:R-:W-:-:S03]  /*23c20*/  ULDC.64 UR6, c[0x0][0x280] ;  /* 0x0000a00000067ab9 */ /* 0x000fc60000000a00 */
[----:B------:R-:W2:Y:S04]  /*23c30*/  LDL.LU R0, [R1+0x58] ;  /* 0x0000580001007983 */ /* 0x000ea80000300800 */
[----:B------:R-:W4:Y:S04]  /*23c40*/  LDL.LU R5, [R1+0x5c] ;  /* 0x00005c0001057983 */ /* 0x000f280000300800 */
[----:B------:R-:W4:Y:S01]  /*23c50*/  LDL.LU R4, [R1+0x30] ;  /* 0x0000300001047983 */ /* 0x000f220000300800 */
[----:B------:R-:W1:Y:S01]  /*23c60*/  S2R R8, SR_TID.X ;  /* 0x0000000000087919 */ /* 0x000e620000002100 */
[----:B------:R-:W1:Y:S01]  /*23c70*/  S2R R10, SR_TID.X ;  /* 0x00000000000a7919 */ /* 0x000e620000002100 */
[----:B0-----:R-:W-:Y:S01]  /*23c80*/  ISETP.NE.AND P0, PT, R7, 0x1, PT ;  /* 0x000000010700780c */ /* 0x001fe20003f05270 */
[----:B-1----:R-:W-:Y:S01]  /*23c90*/  IMAD.SHL.U32 R8, R8, 0x8, RZ ;  /* 0x0000000808087824 */ /* 0x002fe200078e00ff */
[----:B------:R-:W-:-:S04]  /*23ca0*/  SHF.L.U32 R10, R10, 0x3, RZ ;  /* 0x000000030a0a7819 */ /* 0x000fc800000006ff */
[----:B------:R-:W-:Y:S02]  /*23cb0*/  LOP3.LUT R8, R8, 0x38, RZ, 0xc0, !PT ;  /* 0x0000003808087812 */ /* 0x000fe400078ec0ff */
[----:B------:R-:W-:Y:S02]  /*23cc0*/  LOP3.LUT R10, R10, 0x38, RZ, 0xc0, !PT ;  /* 0x000000380a0a7812 */ /* 0x000fe400078ec0ff */
[C---:B------:R-:W-:Y:S02]  /*23cd0*/  LOP3.LUT R9, R8.reuse, 0x80, RZ, 0xfc, !PT ;  /* 0x0000008008097812 */ /* 0x040fe400078efcff */
[C---:B------:R-:W-:Y:S02]  /*23ce0*/  LOP3.LUT R11, R8.reuse, 0x40, RZ, 0xfc, !PT ;  /* 0x00000040080b7812 */ /* 0x040fe400078efcff */
[----:B------:R-:W-:Y:S01]  /*23cf0*/  LOP3.LUT R8, R8, 0xc0, RZ, 0xfc, !PT ;  /* 0x000000c008087812 */ /* 0x000fe200078efcff */
[----:B---3--:R-:W-:Y:S02]  /*23d00*/  IMAD.MOV.U32 R3, RZ, RZ, R6 ;  /* 0x000000ffff037224 */ /* 0x008fe400078e0006 */
[----:B------:R-:W0:Y:S01]  /*23d10*/  @P0 LDC R6, c[0x0][0x450] ;  /* 0x00011400ff060b82 */ /* 0x000e220000000800 */
[----:B--2---:R-:W-:-:S02]  /*23d20*/  IMAD R0, R0, UR4, RZ ;  /* 0x0000000400007c24 */ /* 0x004fc4000f8e02ff */
[----:B------:R-:W-:-:S04]  /*23d30*/  IMAD.WIDE.U32 R2, R18, UR4, R2 ;  /* 0x0000000412027c25 */ /* 0x000fc8000f8e0002 */
[----:B------:R-:W-:Y:S01]  /*23d40*/  IMAD R0, R18, UR5, R0 ;  /* 0x0000000512007c24 */ /* 0x000fe2000f8e0200 */
[----:B------:R-:W-:-:S03]  /*23d50*/  ULDC.64 UR4, c[0x0][0x2e0] ;  /* 0x0000b80000047ab9 */ /* 0x000fc60000000a00 */
[----:B------:R-:W-:Y:S02]  /*23d60*/  IMAD.IADD R3, R3, 0x1, R0 ;  /* 0x0000000103037824 */ /* 0x000fe400078e0200 */
[----:B----4-:R-:W-:Y:S02]  /*23d70*/  IMAD R0, R5, UR4, RZ ;  /* 0x0000000405007c24 */ /* 0x010fe4000f8e02ff */
[----:B------:R-:W-:-:S04]  /*23d80*/  IMAD.WIDE.U32 R2, R4, UR4, R2 ;  /* 0x0000000404027c25 */ /* 0x000fc8000f8e0002 */
[----:B------:R-:W-:Y:S01]  /*23d90*/  IMAD R0, R4, UR5, R0 ;  /* 0x0000000504007c24 */ /* 0x000fe2000f8e0200 */
[----:B------:R-:W-:Y:S01]  /*23da0*/  ULDC.64 UR4, c[0x0][0x2d0] ;  /* 0x0000b40000047ab9 */ /* 0x000fe20000000a00 */
[----:B------:R-:W1:Y:S03]  /*23db0*/  S2R R4, SR_TID.X ;  /* 0x0000000000047919 */ /* 0x000e660000002100 */
[----:B------:R-:W-:Y:S02]  /*23dc0*/  IADD3 R3, R3, R0, RZ ;  /* 0x0000000003037210 */ /* 0x000fe40007ffe0ff */
[----:B-1----:R-:W-:-:S04]  /*23dd0*/  LOP3.LUT R4, R4, 0x7f, RZ, 0xc0, !PT ;  /* 0x0000007f04047812 */ /* 0x002fc800078ec0ff */
[----:B------:R-:W-:Y:S02]  /*23de0*/  SHF.R.U32.HI R5, RZ, 0x3, R4 ;  /* 0x00000003ff057819 */ /* 0x000fe40000011604 */
[----:B------:R-:W1:Y:S02]  /*23df0*/  S2R R4, SR_TID.X ;  /* 0x0000000000047919 */ /* 0x000e640000002100 */
[----:B-1----:R-:W-:-:S05]  /*23e00*/  IMAD.SHL.U32 R4, R4, 0x10, RZ ;  /* 0x0000001004047824 */ /* 0x002fca00078e00ff */
[----:B------:R-:W-:Y:S02]  /*23e10*/  LOP3.LUT R4, R5, 0x70, R4, 0xf8, !PT ;  /* 0x0000007005047812 */ /* 0x000fe400078ef804 */
[----:B------:R-:W1:Y:S02]  /*23e20*/  @P0 LDC R5, c[0x0][0x44c] ;  /* 0x00011300ff050b82 */ /* 0x000e640000000800 */
[----:B------:R-:W-:-:S04]  /*23e30*/  LOP3.LUT R4, R4, R17, RZ, 0xfc, !PT ;  /* 0x0000001104047212 */ /* 0x000fc800078efcff */
[----:B------:R-:W-:Y:S01]  /*23e40*/  MOV R0, R4 ;  /* 0x0000000400007202 */ /* 0x000fe20000000f00 */
[----:B-1----:R-:W-:-:S05]  /*23e50*/  @P0 IMAD.HI.U32 R5, R4, R5, RZ ;  /* 0x0000000504050227 */ /* 0x002fca00078e00ff */
[----:B0-----:R-:W-:-:S05]  /*23e60*/  @P0 SHF.R.U32.HI R0, RZ, R6, R5 ;  /* 0x00000006ff000219 */ /* 0x001fca0000011605 */
        /* <DEDUP_REMOVED lines=23> */
[----:B------:R-:W2:Y:S01]  /*23fe0*/  LDL.LU R6, [R1+0x50] ;  /* 0x0000500001067983 */ /* 0x000ea20000300800 */
[----:B------:R-:W0:Y:S02]  /*23ff0*/  S2R R8, SR_TID.X ;  /* 0x0000000000087919 */ /* 0x000e240000002100 */
[----:B0-----:R-:W-:-:S04]  /*24000*/  LOP3.LUT R8, R8, 0x7f, RZ, 0xc0, !PT ;  /* 0x0000007f08087812 */ /* 0x001fc800078ec0ff */
[----:B------:R-:W-:-:S04]  /*24010*/  SHF.R.U32.HI R8, RZ, 0x3, R8 ;  /* 0x00000003ff087819 */ /* 0x000fc80000011608 */
[----:B------:R-:W-:Y:S01]  /*24020*/  IADD3 R0, R8, R17, RZ ;  /* 0x0000001108007210 */ /* 0x000fe20007ffe0ff */
[----:B------:R-:W-:-:S04]  /*24030*/  ULDC.64 UR4, c[0x0][0x208] ;  /* 0x0000820000047ab9 */ /* 0x000fc80000000a00 */
[----:B------:R-:W-:Y:S02]  /*24040*/  VIADD R5, R0, 0x10 ;  /* 0x0000001000057836 */ /* 0x000fe40000000000 */
[----:B--2---:R-:W-:Y:S02]  /*24050*/  IMAD R2, R6, R7, RZ ;  /* 0x0000000706027224 */ /* 0x004fe400078e02ff */
[----:B------:R-:W0:Y:S04]  /*24060*/  SHFL.IDX PT, R7, R4, RZ, 0x181f ;  /* 0x00181fff04077589 */ /* 0x000e2800000e0000 */
[----:B------:R-:W1:Y:S01]  /*24070*/  SHFL.IDX PT, R6, R3, RZ, 0x181f ;  /* 0x00181fff03067589 */ /* 0x000e6200000e0000 */
[----:B------:R-:W-:-:S13]  /*24080*/  ISETP.GE.AND P5, PT, R0, R2, PT ;  /* 0x000000020000720c */ /* 0x000fda0003fa6270 */
[----:B0-----:R-:W-:-:S05]  /*24090*/  @!P5 LEA R7, P4, R10, R7, 0x1 ;  /* 0x000000070a07d211 */ /* 0x001fca00078808ff */
[----:B-1----:R-:W-:-:S05]  /*240a0*/  @!P5 IMAD.X R6, RZ, RZ, R6, P4 ;  /* 0x000000ffff06d224 */ /* 0x002fca00020e0606 */
[----:B------:R-:W-:-:S04]  /*240b0*/  @!P5 LOP3.LUT R7, R7, R6, RZ, 0x3c, !PT ;  /* 0x000000060707d212 */ /* 0x000fc800078e3cff */
[----:B------:R-:W-:-:S04]  /*240c0*/  @!P5 LOP3.LUT R6, R7, R6, RZ, 0x3c, !PT ;  /* 0x000000060706d212 */ /* 0x000fc800078e3cff */
[----:B------:R-:W-:-:S05]  /*240d0*/  @!P5 LOP3.LUT R7, R7, R6, RZ, 0x3c, !PT ;  /* 0x000000060707d212 */ /* 0x000fca00078e3cff */
[----:B------:R-:W-:Y:S01]  /*240e0*/  @!PT LDS RZ, [RZ] ;  /* 0x00000000fffff984 */ /* 0x000fe20000000800 */
[----:B-----5:R-:W-:Y:S04]  /*240f0*/  @!P5 LDGSTS.E.BYPASS.LTC128B.128 [R9+0x14400], desc[UR4][R6.64], !P0 ;  /* 0x144000000609dfae */ /* 0x020fe8000c101d44 */
[----:B------:R-:W-:Y:S04]  /*24100*/  @!P5 LDGSTS.E.BYPASS.LTC128B.128 [R9+0x18400], desc[UR4][R6.64+0x80], !P1 ;  /* 0x184000800609dfae */ /* 0x000fe8000c901d44 */
[----:B------:R-:W-:Y:S04]  /*24110*/  @!P5 LDGSTS.E.BYPASS.LTC128B.128 [R9+0x1c400], desc[UR4][R6.64+0x100], !P2 ;  /* 0x1c4001000609dfae */ /* 0x000fe8000d101d44 */
[----:B------:R0:W-:Y:S01]  /*24120*/  @!P5 LDGSTS.E.BYPASS.LTC128B.128 [R9+0x20400], desc[UR4][R6.64+0x180], !P3 ;  /* 0x204001800609dfae */ /* 0x0001e2000d901d44 */
[----:B------:R-:W-:-:S03]  /*24130*/  ISETP.GE.AND P5, PT, R5, R2, PT ;  /* 0x000000020500720c */ /* 0x000fc60003fa6270 */
[----:B------:R-:W1:Y:S04]  /*24140*/  SHFL.IDX PT, R5, R4, 0x1, 0x181f ;  /* 0x00381f0004057f89 */ /* 0x000e6800000e0000 */
[----:B0-----:R-:W0:Y:S06]  /*24150*/  SHFL.IDX PT, R6, R3, 0x1, 0x181f ;  /* 0x00381f0003067f89 */ /* 0x001e2c00000e0000 */
[----:B-1----:R-:W-:-:S04]  /*24160*/  @!P5 LEA R5, P4, R10, R5, 0x1 ;  /* 0x000000050a05d211 */ /* 0x002fc800078808ff */
[----:B0-----:R-:W-:-:S05]  /*24170*/  @!P5 IADD3.X R6, RZ, R6, RZ, P4, !PT ;  /* 0x00000006ff06d210 */ /* 0x001fca00027fe4ff */
[----:B------:R-:W-:Y:S02]  /*24180*/  @!P5 IMAD.MOV.U32 R7, RZ, RZ, R6 ;  /* 0x000000ffff07d224 */ /* 0x000fe400078e0006 */
[----:B------:R-:W-:Y:S01]  /*24190*/  @!P5 IMAD.MOV.U32 R6, RZ, RZ, R5 ;  /* 0x000000ffff06d224 */ /* 0x000fe200078e0005 */
[----:B------:R-:W-:-:S04]  /*241a0*/  IADD3 R5, R0, 0x20, RZ ;  /* 0x0000002000057810 */ /* 0x000fc80007ffe0ff */
        /* <DEDUP_REMOVED lines=9> */
[----:B------:R-:W-:Y:S01]  /*24240*/  @!P5 IMAD.MOV.U32 R7, RZ, RZ, R6 ;  /* 0x000000ffff07d224 */ /* 0x000fe200078e0006 */
[----:B------:R-:W-:Y:S01]  /*24250*/  @!P5 MOV R6, R5 ;  /* 0x000000050006d202 */ /* 0x000fe20000000f00 */
[----:B------:R-:W-:-:S04]  /*24260*/  VIADD R5, R0, 0x30 ;  /* 0x0000003000057836 */ /* 0x000fc80000000000 */
        /* <DEDUP_REMOVED lines=42> */
[----:B------:R-:W0:Y:S06]  /*24510*/  SHFL.IDX PT, R8, R3, 0x6, 0x181f ;  /* 0x00d81f0003087f89 */ /* 0x000e2c00000e0000 */
[----:B-1----:R-:W-:-:S05]  /*24520*/  @!P5 LEA R5, P4, R10, R5, 0x1 ;  /* 0x000000050a05d211 */ /* 0x002fca00078808ff */
[----:B0-----:R-:W-:-:S05]  /*24530*/  @!P5 IMAD.X R6, RZ, RZ, R8, P4 ;  /* 0x000000ffff06d224 */ /* 0x001fca00020e0608 */
[----:B------:R-:W-:Y:S01]  /*24540*/  @!P5 MOV R7, R6 ;  /* 0x000000060007d202 */ /* 0x000fe20000000f00 */
[----:B------:R-:W-:Y:S02]  /*24550*/  @!P5 IMAD.MOV.U32 R6, RZ, RZ, R5 ;  /* 0x000000ffff06d224 */ /* 0x000fe400078e0005 */
[----:B------:R0:W1:Y:S04]  /*24560*/  SHFL.IDX PT, R5, R3, 0x7, 0x181f ;  /* 0x00f81f0003057f89 */ /* 0x00006800000e0000 */
[----:B------:R0:W-:Y:S04]  /*24570*/  @!P5 LDGSTS.E.BYPASS.LTC128B.128 [R9+0x17400], desc[UR4][R6.64], !P0 ;  /* 0x174000000609dfae */ /* 0x0001e8000c101d44 */
[----:B------:R0:W-:Y:S04]  /*24580*/  @!P5 LDGSTS.E.BYPASS.LTC128B.128 [R9+0x1b400], desc[UR4][R6.64+0x80], !P1 ;  /* 0x1b4000800609dfae */ /* 0x0001e8000c901d44 */
[----:B------:R0:W-:Y:S04]  /*24590*/  @!P5 LDGSTS.E.BYPASS.LTC128B.128 [R9+0x1f400], desc[UR4][R6.64+0x100], !P2 ;  /* 0x1f4001000609dfae */ /* 0x0001e8000d101d44 */
[----:B------:R0:W-:Y:S04]  /*245a0*/  @!P5 LDGSTS.E.BYPASS.LTC128B.128 [R9+0x23400], desc[UR4][R6.64+0x180], !P3 ;  /* 0x234001800609dfae */ /* 0x0001e8000d901d44 */
[----:B------:R0:W2:Y:S02]  /*245b0*/  SHFL.IDX PT, R3, R4, 0x7, 0x181f ;  /* 0x00f81f0004037f89 */ /* 0x0000a400000e0000 */
.L_x_1099:
[----:B------:R-:W-:Y:S01]  /*245c0*/  VIADD R0, R0, 0x70 ;  /* 0x0000007000007836 */ /* 0x000fe20000000000 */
[----:B------:R-:W-:Y:S04]  /*245d0*/  BSSY B0, `(.L_x_945) ;  /* 0x000000d000007945 */ /* 0x000fe80003800000 */
[----:B------:R-:W-:-:S13]  /*245e0*/  ISETP.GE.AND P4, PT, R0, R2, PT ;  /* 0x000000020000720c */ /* 0x000fda0003f86270 */
[----:B------:R-:W-:Y:S05]  /*245f0*/  @P4 BRA `(.L_x_946) ;  /* 0x0000000000284947 */ /* 0x000fea0003800000 */
[----:B--2---:R-:W-:Y:S01]  /*24600*/  LEA R2, P4, R10, R3, 0x1 ;  /* 0x000000030a027211 */ /* 0x004fe200078808ff */
[----:B------:R-:W-:-:S03]  /*24610*/  ULDC.64 UR4, c[0x0][0x208] ;  /* 0x0000820000047ab9 */ /* 0x000fc60000000a00 */
[----:B01----:R-:W-:-:S05]  /*24620*/  IADD3.X R3, RZ, R5, RZ, P4, !PT ;  /* 0x00000005ff037210 */ /* 0x003fca00027fe4ff */
[----:B------:R-:W-:Y:S01]  /*24630*/  @!PT LDS RZ, [RZ] ;  /* 0x00000000fffff984 */ /* 0x000fe20000000800 */
[----:B------:R-:W-:Y:S01]  /*24640*/  @!PT LDS RZ, [RZ] ;  /* 0x00000000fffff984 */ /* 0x000fe20000000800 */
[----:B------:R-:W-:Y:S01]  /*24650*/  @!PT LDS RZ, [RZ] ;  /* 0x00000000fffff984 */ /* 0x000fe20000000800 */
[----:B------:R3:W-:Y:S04]  /*24660*/  LDGSTS.E.BYPASS.LTC128B.128 [R9+0x17c00], desc[UR4][R2.64], !P0 ;  /* 0x17c0000002097fae */ /* 0x0007e8000c101d44 */
[----:B------:R3:W-:Y:S04]  /*24670*/  LDGSTS.E.BYPASS.LTC128B.128 [R9+0x1bc00], desc[UR4][R2.64+0x80], !P1 ;  /* 0x1bc0008002097fae */ /* 0x0007e8000c901d44 */
[----:B------:R3:W-:Y:S04]  /*24680*/  LDGSTS.E.BYPASS.LTC128B.128 [R9+0x1fc00], desc[UR4][R2.64+0x100], !P2 ;  /* 0x1fc0010002097fae */ /* 0x0007e8000d101d44 */
[----:B------:R3:W-:Y:S02]  /*24690*/  LDGSTS.E.BYPASS.LTC128B.128 [R9+0x23c00], desc[UR4][R2.64+0x180], !P3 ;  /* 0x23c0018002097fae */ /* 0x0007e4000d901d44 */
.L_x_946:
[----:B------:R-:W-:Y:S05]  /*246a0*/  BSYNC B0 ;  /* 0x0000000000007941 */ /* 0x000fea0003800000 */
.L_x_945:
[----:B0--3--:R-:W3:Y:S01]  /*246b0*/  LDL R9, [R1+0x4] ;  /* 0x0000040001097983 */ /* 0x009ee20000100800 */
[----:B------:R-:W-:Y:S01]  /*246c0*/  PLOP3.LUT P0, PT, PT, PT, PT, 0x80, 0x0 ;  /* 0x000000000000781c */ /* 0x000fe20003f0f070 */
[----:B------:R-:W-:Y:S01]  /*246d0*/  NOP ;  /* 0x0000000000007918 */ /* 0x000fe20000000000 */
[----:B---3--:R-:W-:-:S11]  /*246e0*/  VIADD R10, R9, 0x38800 ;  /* 0x00038800090a7836 */ /* 0x008fd60000000000 */
.L_x_947:
[----:B------:R-:W3:Y:S01]  /*246f0*/  LDL R2, [R1+0x4] ;  /* 0x0000040001027983 */ /* 0x000ee20000100800 */
[----:B------:R-:W-:Y:S02]  /*24700*/  PLOP3.LUT P1, PT, P1, P0, PT, 0xa2, 0x0 ;  /* 0x000000000000781c */ /* 0x000fe40000f21472 */
[----:B---3--:R-:W-:-:S08]  /*24710*/  @P0 R2UR P1, UR4, R2 ;  /* 0x00000000020402ca */ /* 0x008fd00000020000 */
[----:B------:R-:W-:-:S05]  /*24720*/  @P0 PLOP3.LUT P0, PT, P1, PT, PT, 0x80, 0x0 ;  /* 0x000000000000081c */ /* 0x000fca0000f0f070 */
[----:B------:R-:W-:Y:S01]  /*24730*/  @!P1 SYNCS.ARRIVE.TRANS64.RED.A0T1 RZ, [UR4+0x38800], RZ ;  /* 0x038800ffffff99a7 */ /* 0x000fe20008200404 */
[----:B------:R-:W-:Y:S07]  /*24740*/  @!P1 ARRIVES.LDGSTSBAR.64.TRANSCNT [UR4+0x38800] ;  /* 0x03880000ff0099b0 */ /* 0x000fee0008000a84 */
[----:B------:R-:W-:Y:S05]  /*24750*/  @P0 BRA.U.ANY `(.L_x_947) ;  /* 0xfffffffd00e40947 */ /* 0x000fea000393ffff */
[----:B--2---:R-:W2:Y:S02]  /*24760*/  LDL.LU R3, [R1+0x54] ;  /* 0x0000540001037983 */ /* 0x004ea40000300800 */
[----:B--2---:R-:W-:-:S05]  /*24770*/  VIADD R3, R3, 0x1 ;  /* 0x0000000103037836 */ /* 0x004fca0000000000 */
[----:B------:R0:W-:Y:S01]  /*24780*/  STL [R1+0x54], R3 ;  /* 0x0000540301007387 */ /* 0x0001e20000100800 */
[----:B------:R-:W-:-:S04]  /*24790*/  LEA.HI R0, R3, R3, RZ, 0x1 ;  /* 0x0000000303007211 */ /* 0x000fc800078f08ff */
[----:B------:R-:W-:-:S04]  /*247a0*/  LOP3.LUT R0, R0, 0xfffffffe, RZ, 0xc0, !PT ;  /* 0xfffffffe00007812 */ /* 0x000fc800078ec0ff */
[----:B------:R-:W-:-:S04]  /*247b0*/  IADD3 R0, R3, -R0, RZ ;  /* 0x8000000003007210 */ /* 0x000fc80007ffe0ff */
[----:B------:R-:W-:Y:S01]  /*247c0*/  SHF.L.U32 R0, R0, 0x1f, RZ ;  /* 0x0000001f00007819 */ /* 0x000fe200000006ff */
[----:B------:R-:W-:Y:S01]  /*247d0*/  NOP ;  /* 0x0000000000007918 */ /* 0x000fe20000000000 */
[----:B------:R0:W-:Y:S01]  /*247e0*/  SYNCS.ARRIVE.TRANS64.A1T0 RZ, [R2+URZ+0x38800], RZ ;  /* 0x038800ff02ff79a7 */ /* 0x0001e2000810003f */
[----:B------:R-:W-:Y:S01]  /*247f0*/  BSSY B0, `(.L_x_948) ;  /* 0x0000003000007945 */ /* 0x000fe20003800000 */
[----:B------:R-:W2:Y:S03]  /*24800*/  SYNCS.PHASECHK.TRANS64.TRYWAIT P0, [R2+URZ+0x38820], R0 ;  /* 0x03882000020075a7 */ /* 0x000ea6000800017f */
[----:B0-2---:R-:W-:Y:S05]  /*24810*/  @!P0 BRA `(.L_x_949) ;  /* 0x0000005800548947 */ /* 0x005fea0003800000 */
.L_x_1100:
[----:B------:R-:W-:Y:S05]  /*24820*/  BSYNC B0 ;  /* 0x0000000000007941 */ /* 0x000fea0003800000 */
.L_x_948:
        /* <DEDUP_REMOVED lines=8> */
[----:B------:R-:W-:-:S04]  /*248b0*/  VIADDMNMX R8, R8, R0, 0xffffffff, !PT ;  /* 0xffffffff08087446 */ /* 0x000fc80007800100 */
[----:B------:R-:W-:-:S04]  /*248c0*/  IADD3 R0, R2, R8, RZ ;  /* 0x0000000802007210 */ /* 0x000fc80007ffe0ff */
        /* <DEDUP_REMOVED lines=8> */
[----:B--2---:R-:W-:Y:S01]  /*24950*/  LOP3.LUT P1, RZ, R4, 0x1, RZ, 0xc0, !PT ;  /* 0x0000000104ff7812 */ /* 0x004fe2000782c0ff */
[----:B---3--:R-:W-:-:S05]  /*24960*/  VIADD R7, R3, 0x1 ;  /* 0x0000000103077836 */ /* 0x008fca0000000000 */
[----:B------:R-:W-:-:S04]  /*24970*/  ISETP.NE.AND P0, PT, R7, 0x2, PT ;  /* 0x000000020700780c */ /* 0x000fc80003f05270 */
[----:B------:R-:W-:Y:S02]  /*24980*/  SEL R9, RZ, 0x1, P0 ;  /* 0x00000001ff097807 */ /* 0x000fe40000000000 */
[----:B------:R-:W-:Y:S02]  /*24990*/  SEL R7, R7, RZ, P0 ;  /* 0x000000ff07077207 */ /* 0x000fe40000000000 */
[----:B----4-:R-:W-:Y:S01]  /*249a0*/  LOP3.LUT R9, R2, R9, RZ, 0x3c, !PT ;  /* 0x0000000902097212 */ /* 0x010fe200078e3cff */
[----:B------:R-:W-:Y:S06]  /*249b0*/  @!P1 BRA `(.L_x_955) ;  /* 0x0000000c005c9947 */ /* 0x000fec0003800000 */
[----:B------:R0:W5:Y:S01]  /*249c0*/  LDL R4, [R1] ;  /* 0x0000000001047983 */ /* 0x0001620000100800 */
[----:B------:R-:W-:Y:S02]  /*249d0*/  ULDC.64 UR4, c[0x0][0x418] ;  /* 0x0001060000047ab9 */ /* 0x000fe40000000a00 */
[----:B------:R-:W-:-:S04]  /*249e0*/  ISETP.NE.U32.AND P0, PT, RZ, UR4, PT ;  /* 0x00000004ff007c0c */ /* 0x000fc8000bf05070 */
[----:B------:R-:W-:-:S13]  /*249f0*/  ISETP.NE.AND.EX P0, PT, RZ, UR5, PT, P0 ;  /* 0x00000005ff007c0c */ /* 0x000fda000bf05300 */
[----:B0-----:R-:W-:Y:S05]  /*24a00*/  @!P0 BRA `(.L_x_956) ;  /* 0x0000000000508947 */ /* 0x001fea0003800000 */
[----:B------:R-:W2:Y:S01]  /*24a10*/  LDL R11, [R1+0x28] ;  /* 0x00002800010b7983 */ /* 0x000ea20000100800 */
[----:B-1----:R-:W0:Y:S01]  /*24a20*/  LDC R5, c[0x0][0x43c] ;  /* 0x00010f00ff057b82 */ /* 0x002e220000000800 */
[----:B------:R-:W-:Y:S02]  /*24a30*/  ULDC.64 UR6, c[0x0][0x428] ;  /* 0x00010a0000067ab9 */ /* 0x000fe40000000a00 */
[----:B------:R-:W3:Y:S01]  /*24a40*/  LDL R6, [R1+0xc] ;  /* 0x00000c0001067983 */ /* 0x000ee20000100800 */
[----:B------:R-:W-:Y:S01]  /*24a50*/  ULDC.64 UR8, c[0x0][0x208] ;  /* 0x0000820000087ab9 */ /* 0x000fe20000000a00 */
[----:B0-----:R-:W-:-:S13]  /*24a60*/  ISETP.NE.AND P0, PT, R5, 0x1, PT ;  /* 0x000000010500780c */ /* 0x001fda0003f05270 */
[----:B------:R-:W0:Y:S02]  /*24a70*/  @P0 LDC.64 R2, c[0x0][0x440] ;  /* 0x00011000ff020b82 */ /* 0x000e240000000a00 */
[----:B0----5:R-:W-:Y:S01]  /*24a80*/  @P0 IMAD.HI.U32 R4, R0, R2, RZ ;  /* 0x0000000200040227 */ /* 0x021fe200078e00ff */
[----:B------:R-:W-:-:S04]  /*24a90*/  MOV R2, R0 ;  /* 0x0000000000027202 */ /* 0x000fc80000000f00 */
        /* <DEDUP_REMOVED lines=9> */
[----:B------:R-:W-:-:S05]  /*24b30*/  LEA.HI.X R5, R2, UR5, R3, 0x2, P0 ;  /* 0x0000000502057c11 */ /* 0x000fca00080f1403 */
[----:B------:R0:W5:Y:S04]  /*24b40*/  LDG.E R4, desc[UR8][R4.64] ;  /* 0x0000000804047981 */ /* 0x000168000c1e1900 */
.L_x_956:
[----:B------:R-:W2:Y:S01]  /*24b50*/  LDL R2, [R1+0x4] ;  /* 0x0000040001027983 */ /* 0x000ea20000100800 */
[----:B------:R-:W-:Y:S01]  /*24b60*/  BSSY B3, `(.L_x_957) ;  /* 0x0000005000037945 */ /* 0x000fe20003800000 */
[----:B--2---:R-:W-:Y:S02]  /*24b70*/  LEA R3, R7, R2, 0x3 ;  /* 0x0000000207037211 */ /* 0x004fe400078e18ff */
[----:B------:R-:W-:-:S04]  /*24b80*/  SHF.L.U32 R2, R9, 0x1f, RZ ;  /* 0x0000001f09027819 */ /* 0x000fc800000006ff */
[----:B------:R-:W2:Y:S02]  /*24b90*/  SYNCS.PHASECHK.TRANS64.TRYWAIT P0, [R3+URZ+0x38840], R2 ;  /* 0x03884002030075a7 */ /* 0x000ea4000800017f */
[----:B--2---:R-:W-:Y:S05]  /*24ba0*/  @!P0 BRA `(.L_x_958) ;  /* 0x0000005400888947 */ /* 0x004fea0003800000 */
.L_x_1101:
[----:B------:R-:W-:Y:S05]  /*24bb0*/  BSYNC B3 ;  /* 0x0000000000037941 */ /* 0x000fea0003800000 */
.L_x_957:
        /* <DEDUP_REMOVED lines=12> */
.L_x_960:
[----:B------:R-:W-:Y:S05]  /*24c80*/  BSYNC B3 ;  /* 0x0000000000037941 */ /* 0x000fea0003800000 */
.L_x_959:
[----:B------:R-:W3:Y:S04]  /*24c90*/  LDL R5, [R1+0x4] ;  /* 0x0000040001057983 */ /* 0x000ee80000100800 */
[----:B--2---:R-:W2:Y:S01]  /*24ca0*/  LDL R2, [R1+0x18] ;  /* 0x0000180001027983 */ /* 0x004ea20000100800 */
[----:B------:R-:W-:Y:S01]  /*24cb0*/  IMAD.MOV.U32 R11, RZ, RZ, RZ ;  /* 0x000000ffff0b7224 */ /* 0x000fe200078e00ff */
[----:B------:R-:W-:Y:S01]  /*24cc0*/  UIADD3 UR4, UP0, UR38, 0x370, URZ ;  /* 0x0000037026047890 */ /* 0x000fe2000ff1e03f */
[----:B------:R-:W-:Y:S01]  /*24cd0*/  PLOP3.LUT P0, PT, PT, PT, PT, 0x80, 0x0 ;  /* 0x000000000000781c */ /* 0x000fe20003f0f070 */
[----:B------:R-:W-:Y:S01]  /*24ce0*/  UMOV UR6, 0x0 ;  /* 0x0000000000067882 */ /* 0x000fe20000000000 */
[----:B------:R-:W-:Y:S01]  /*24cf0*/  IADD3 R3, R3, 0x38830, RZ ;  /* 0x0003883003037810 */ /* 0x000fe20007ffe0ff */
[----:B------:R-:W-:Y:S01]  /*24d00*/  UIADD3.X UR5, URZ, UR39, URZ, UP0, !UPT ;  /* 0x000000273f057290 */ /* 0x000fe200087fe43f */
[----:B------:R-:W-:Y:S01]  /*24d10*/  R2UR UR10, R11 ;  /* 0x000000000b0a72ca */ /* 0x000fe200000e0000 */
[----:B------:R-:W-:Y:S01]  /*24d20*/  UMOV UR7, 0x14f00000 ;  /* 0x14f0000000077882 */ /* 0x000fe20000000000 */
[----:B---3--:R-:W-:-:S02]  /*24d30*/  IMAD R6, R7, 0xa000, R5 ;  /* 0x0000a00007067824 */ /* 0x008fc400078e0205 */
[----:B--2---:R-:W-:Y:S02]  /*24d40*/  IMAD R2, R0, 0x50, R2 ;  /* 0x0000005000027824 */ /* 0x004fe400078e0202 */
[----:B------:R-:W-:-:S09]  /*24d50*/  VIADD R5, R6, 0x24400 ;  /* 0x0002440006057836 */ /* 0x000fd20000000000 */
.L_x_961:
        /* <DEDUP_REMOVED lines=16> */
.L_x_962:
        /* <DEDUP_REMOVED lines=16> */
.L_x_963:
        /* <DEDUP_REMOVED lines=16> */
.L_x_964:
        /* <DEDUP_REMOVED lines=17> */
.L_x_1102:
[----:B------:R-:W-:Y:S05]  /*25170*/  BSYNC B3 ;  /* 0x0000000000037941 */ /* 0x000fea0003800000 */
.L_x_965:
[----:B------:R-:W-:Y:S01]  /*25180*/  BSSY B3, `(.L_x_967) ;  /* 0x000000e000037945 */ /* 0x000fe20003800000 */
[----:B------:R-:W-:Y:S01]  /*25190*/  MOV R12, 0x0 ;  /* 0x00000000000c7802 */ /* 0x000fe20000000f00 */
[----:B------:R-:W-:Y:S02]  /*251a0*/  IMAD.MOV.U32 R13, RZ, RZ, 0x14f00000 ;  /* 0x14f00000ff0d7424 */ /* 0x000fe400078e00ff */
[----:B------:R-:W-:Y:S05]  /*251b0*/  @P1 BRA `(.L_x_968) ;  /* 0x0000000000281947 */ /* 0x000fea0003800000 */
[----:B0-----:R-:W2:Y:S04]  /*251c0*/  LDL R3, [R1+0x4] ;  /* 0x0000040001037983 */ /* 0x001ea80000100800 */
[----:B------:R-:W2:Y:S01]  /*251d0*/  LDL R6, [R1+0x8] ;  /* 0x0000080001067983 */ /* 0x000ea20000100800 */
[----:B------:R-:W0:Y:S02]  /*251e0*/  S2R R5, SR_TID.X ;  /* 0x0000000000057919 */ /* 0x000e240000002100 */
[----:B0-----:R-:W-:-:S04]  /*251f0*/  LOP3.LUT R5, R5, 0x1f, RZ, 0xc0, !PT ;  /* 0x0000001f05057812 */ /* 0x001fc800078ec0ff */
[----:B------:R-:W-:Y:S01]  /*25200*/  ISETP.NE.AND P0, PT, R5, RZ, PT ;  /* 0x000000ff0500720c */ /* 0x000fe20003f05270 */
[----:B--2---:R-:W-:Y:S01]  /*25210*/  IMAD R2, R6, 0x8, R3 ;  /* 0x0000000806027824 */ /* 0x004fe200078e0203 */
[----:B------:R-:W-:-:S04]  /*25220*/  MOV R3, 0xa000 ;  /* 0x0000a00000037802 */ /* 0x000fc80000000f00 */
[----:B------:R1:W-:Y:S07]  /*25230*/  SYNCS.ARRIVE.TRANS64 RZ, [R2+URZ+0x38850], R3 ;  /* 0x0388500302ff79a7 */ /* 0x0003ee000800003f */
[----:B------:R-:W-:Y:S05]  /*25240*/  @!P0 BRA `(.L_x_968) ;  /* 0x0000000000048947 */ /* 0x000fea0003800000 */
[----:B------:R-:W-:Y:S01]  /*25250*/  BPT.TRAP 0x1 ;  /* 0x000000040000795c */ /* 0x000fe20000300000 */
.L_x_968:
[----:B------:R-:W-:Y:S05]  /*25260*/  BSYNC B3 ;  /* 0x0000000000037941 */ /* 0x000fea0003800000 */
.L_x_967:
        /* <DEDUP_REMOVED lines=10> */
[----:B---3--:R-:W-:Y:S02]  /*25310*/  IMAD R5, R5, 0x50, R6 ;  /* 0x0000005005057824 */ /* 0x008fe400078e0206 */
[C-C-:B--2---:R-:W-:Y:S02]  /*25320*/  IMAD R3, R2.reuse, 0x8, R11.reuse ;  /* 0x0000000802037824 */ /* 0x144fe400078e020b */
[----:B------:R-:W-:Y:S02]  /*25330*/  IMAD R2, R2, 0xa000, R11 ;  /* 0x0000a00002027824 */ /* 0x000fe400078e020b */
[----:B------:R-:W-:-:S03]  /*25340*/  VIADD R3, R3, 0x38850 ;  /* 0x0003885003037836 */ /* 0x000fc60000000000 */
[----:B------:R-:W-:-:S07]  /*25350*/  IADD3 R6, R2, 0x400, RZ ;  /* 0x0000040002067810 */ /* 0x000fce0007ffe0ff */
.L_x_969:
        /* <DEDUP_REMOVED lines=16> */
.L_x_970:
        /* <DEDUP_REMOVED lines=16> */
.L_x_971:
        /* <DEDUP_REMOVED lines=11> */
[----:B------:R-:W-:Y:S02]  /*25610*/  R2UR UR10, R14 ;  /* 0x000000000e0a72ca */ /* 0x000fe400000e0000 */
[----:B------:R-:W-:Y:S02]  /*25620*/  R2UR UR6, R12 ;  /* 0x000000000c0672ca */ /* 0x000fe400000e0000 */
[----:B------:R-:W-:Y:S02]  /*25630*/  R2UR UR7, R13 ;  /* 0x000000000d0772ca */ /* 0x000fe400000e0000 */
[----:B------:R-:W-:Y:S02]  /*25640*/  PLOP3.LUT P0, PT, PT, PT, PT, 0x80, 0x0 ;  /* 0x000000000000781c */ /* 0x000fe40003f0f070 */
[----:B------:R-:W-:-:S11]  /*25650*/  IADD3 R2, R2, 0x7c00, RZ ;  /* 0x00007c0002027810 */ /* 0x000fd60007ffe0ff */
.L_x_972:
        /* <DEDUP_REMOVED lines=13> */
.L_x_955:
[----:B------:R-:W-:Y:S05]  /*25730*/  BSYNC B1 ;  /* 0x0000000000017941 */ /* 0x000fea0003800000 */
.L_x_954:
[----:B0-----:R-:W2:Y:S04]  /*25740*/  LDL.LU R0, [R1+0x38] ;  /* 0x0000380001007983 */ /* 0x001ea80000300800 */
[----:B------:R0:W-:Y:S04]  /*25750*/  STL [R1+0x8], R7 ;  /* 0x0000080701007387 */ /* 0x0001e80000100800 */
[----:B------:R0:W-:Y:S02]  /*25760*/  STL [R1+0x10], R9 ;  /* 0x0000100901007387 */ /* 0x0001e40000100800 */
[----:B0-2---:R-:W-:-:S07]  /*25770*/  VIADD R0, R0, 0xfffffffd ;  /* 0xfffffffd00007836 */ /* 0x005fce0000000000 */
.L_x_953:
[----:B------:R-:W-:Y:S05]  /*25780*/  BSYNC B2 ;  /* 0x0000000000027941 */ /* 0x000fea0003800000 */
.L_x_952:
[----:B------:R-:W2:Y:S01]  /*25790*/  LDL.LU R2, [R1+0x3c] ;  /* 0x00003c0001027983 */ /* 0x000ea20000300800 */
[----:B------:R-:W-:-:S05]  /*257a0*/  IMAD.MOV R8, RZ, RZ, -R8 ;  /* 0x000000ffff087224 */ /* 0x000fca00078e0a08 */
[----:B--2---:R-:W-:-:S13]  /*257b0*/  ISETP.NE.AND P0, PT, R2, R8, PT ;  /* 0x000000080200720c */ /* 0x004fda0003f05270 */
[----:B------:R-:W-:Y:S05]  /*257c0*/  @!P0 BRA `(.L_x_951) ;  /* 0x0000001c00088947 */ /* 0x000fea0003800000 */
[----:B------:R0:W5:Y:S02]  /*257d0*/  LDL R7, [R1] ;  /* 0x0000000001077983 */ /* 0x0001640000100800 */
.L_x_1011:
[----:B--2---:R-:W2:Y:S04]  /*257e0*/  LDL R4, [R1+0x20] ;  /* 0x0000200001047983 */ /* 0x004ea80000100800 */
[----:B---3--:R-:W3:Y:S04]  /*257f0*/  LDL R3, [R1+0x8] ;  /* 0x0000080001037983 */ /* 0x008ee80000100800 */
[----:B------:R-:W4:Y:S01]  /*25800*/  LDL R2, [R1+0x10] ;  /* 0x0000100001027983 */ /* 0x000f220000100800 */
[----:B------:R-:W-:Y:S05]  /*25810*/  YIELD ;  /* 0x0000000000007946 */ /* 0x000fea0003800000 */
[----:B------:R-:W-:Y:S01]  /*25820*/  BSSY B1, `(.L_x_973) ;  /* 0x00000db000017945 */ /* 0x000fe20003800000 */
[----:B--2---:R-:W-:-:S02]  /*25830*/  LOP3.LUT P1, RZ, R4, 0x1, RZ, 0xc0, !PT ;  /* 0x0000000104ff7812 */ /* 0x004fc4000782c0ff */
[----:B---3--:R-:W-:-:S04]  /*25840*/  IADD3 R4, R3, 0x1, RZ ;  /* 0x0000000103047810 */ /* 0x008fc80007ffe0ff */
        /* <DEDUP_REMOVED lines=20> */
[----:B------:R-:W-:Y:S02]  /*25990*/  SHF.R.S32.HI R3, RZ, 0x1f, R2 ;  /* 0x0000001fff037819 */ /* 0x000fe40000011402 */
[----:B------:R-:W-:-:S05]  /*259a0*/  IADD3 R8, -R2, RZ, RZ ;  /* 0x000000ff02087210 */ /* 0x000fca0007ffe1ff */
[----:B------:R-:W-:Y:S02]  /*259b0*/  IMAD R8, R7, R8, R0 ;  /* 0x0000000807087224 */ /* 0x000fe400078e0200 */
[----:B--2---:R-:W-:-:S04]  /*259c0*/  IMAD R6, R11, UR6, RZ ;  /* 0x000000060b067c24 */ /* 0x004fc8000f8e02ff */
[C---:B---3--:R-:W-:Y:S02]  /*259d0*/  IMAD R6, R9.reuse, UR7, R6 ;  /* 0x0000000709067c24 */ /* 0x048fe4000f8e0206 */
[----:B------:R-:W-:-:S04]  /*259e0*/  IMAD.WIDE.U32 R2, R9, UR6, R2 ;  /* 0x0000000609027c25 */ /* 0x000fc8000f8e0002 */
[----:B------:R-:W-:Y:S01]  /*259f0*/  IMAD.IADD R3, R6, 0x1, R3 ;  /* 0x0000000106037824 */ /* 0x000fe200078e0203 */
[----:B------:R-:W-:-:S04]  /*25a00*/  LEA R6, P0, R2, UR4, 0x2 ;  /* 0x0000000402067c11 */ /* 0x000fc8000f8010ff */
[----:B------:R-:W-:-:S06]  /*25a10*/  LEA.HI.X R7, R2, UR5, R3, 0x2, P0 ;  /* 0x0000000502077c11 */ /* 0x000fcc00080f1403 */
[----:B------:R1:W5:Y:S03]  /*25a20*/  LDG.E R7, desc[UR8][R6.64] ;  /* 0x0000000806077981 */ /* 0x000366000c1e1900 */
.L_x_975:
[----:B------:R-:W2:Y:S01]  /*25a30*/  LDL R2, [R1+0x4] ;  /* 0x0000040001027983 */ /* 0x000ea20000100800 */
[----:B------:R-:W-:Y:S01]  /*25a40*/  BSSY B2, `(.L_x_976) ;  /* 0x0000005000027945 */ /* 0x000fe20003800000 */
[----:B--2---:R-:W-:Y:S01]  /*25a50*/  IMAD R3, R4, 0x8, R2 ;  /* 0x0000000804037824 */ /* 0x004fe200078e0202 */
[----:B------:R-:W-:-:S04]  /*25a60*/  SHF.L.U32 R2, R5, 0x1f, RZ ;  /* 0x0000001f05027819 */ /* 0x000fc800000006ff */
[----:B------:R-:W2:Y:S02]  /*25a70*/  SYNCS.PHASECHK.TRANS64.TRYWAIT P0, [R3+URZ+0x38840], R2 ;  /* 0x03884002030075a7 */ /* 0x000ea4000800017f */
[----:B--2---:R-:W-:Y:S05]  /*25a80*/  @!P0 BRA `(.L_x_977) ;  /* 0x0000004400f88947 */ /* 0x004fea0003800000 */
.L_x_1103:
[----:B------:R-:W-:Y:S05]  /*25a90*/  BSYNC B2 ;  /* 0x0000000000027941 */ /* 0x000fea0003800000 */
.L_x_976:
[----:B-1----:R-:W1:Y:S01]  /*25aa0*/  S2R R6, SR_TID.X ;  /* 0x0000000000067919 */ /* 0x002e620000002100 */
[----:B------:R-:W-:Y:S01]  /*25ab0*/  BSSY B2, `(.L_x_978) ;  /* 0x000000b000027945 */ /* 0x000fe20003800000 */
[----:B-1----:R-:W-:-:S04]  /*25ac0*/  LOP3.LUT R6, R6, 0x7f, RZ, 0xc0, !PT ;  /* 0x0000007f06067812 */ /* 0x002fc800078ec0ff */
[----:B------:R-:W-:-:S13]  /*25ad0*/  ISETP.NE.AND P1, PT, R6, RZ, PT ;  /* 0x000000ff0600720c */ /* 0x000fda0003f25270 */
[----:B------:R-:W-:Y:S05]  /*25ae0*/  @P1 BRA `(.L_x_979) ;  /* 0x00000000001c1947 */ /* 0x000fea0003800000 */
[----:B------:R-:W1:Y:S01]  /*25af0*/  S2R R6, SR_TID.X ;  /* 0x0000000000067919 */ /* 0x000e620000002100 */
[----:B--2---:R-:W-:-:S04]  /*25b00*/  MOV R2, 0xa000 ;  /* 0x0000a00000027802 */ /* 0x004fc80000000f00 */
[----:B------:R3:W-:Y:S01]  /*25b10*/  SYNCS.ARRIVE.TRANS64 RZ, [R3+URZ+0x38830], R2 ;  /* 0x0388300203ff79a7 */ /* 0x0007e2000800003f */
[----:B-1----:R-:W-:-:S04]  /*25b20*/  LOP3.LUT R6, R6, 0x1f, RZ, 0xc0, !PT ;  /* 0x0000001f06067812 */ /* 0x002fc800078ec0ff */
[----:B------:R-:W-:-:S13]  /*25b30*/  ISETP.NE.AND P0, PT, R6, RZ, PT ;  /* 0x000000ff0600720c */ /* 0x000fda0003f05270 */
[----:B---3--:R-:W-:Y:S05]  /*25b40*/  @!P0 BRA `(.L_x_979) ;  /* 0x0000000000048947 */ /* 0x008fea0003800000 */
[----:B------:R-:W-:Y:S01]  /*25b50*/  BPT.TRAP 0x1 ;  /* 0x000000040000795c */ /* 0x000fe20000300000 */
.L_x_979:
[----:B------:R-:W-:Y:S05]  /*25b60*/  BSYNC B2 ;  /* 0x0000000000027941 */ /* 0x000fea0003800000 */
.L_x_978:
        /* <DEDUP_REMOVED lines=11> */
[----:B--2---:R-:W-:-:S03]  /*25c20*/  IMAD R2, R8, 0x50, R2 ;  /* 0x0000005008027824 */ /* 0x004fc600078e0202 */
[----:B------:R-:W-:-:S07]  /*25c30*/  IADD3 R9, R6, 0x24400, RZ ;  /* 0x0002440006097810 */ /* 0x000fce0007ffe0ff */
.L_x_980:
        /* <DEDUP_REMOVED lines=16> */
.L_x_981:
        /* <DEDUP_REMOVED lines=10> */
[----:B------:R-:W-:Y:S01]  /*25de0*/  MOV R15, 0x80 ;  /* 0x00000080000f7802 */ /* 0x000fe20000000f00 */
[----:B------:R-:W-:Y:S01]  /*25df0*/  VIADD R9, R6, 0x29400 ;  /* 0x0002940006097836 */ /* 0x000fe20000000000 */
[----:B------:R-:W-:Y:S01]  /*25e00*/  PLOP3.LUT P0, PT, PT, PT, PT, 0x80, 0x0 ;  /* 0x000000000000781c */ /* 0x000fe20003f0f070 */
[----:B------:R-:W-:Y:S01]  /*25e10*/  UMOV UR6, 0x0 ;  /* 0x0000000000067882 */ /* 0x000fe20000000000 */
[----:B------:R-:W-:Y:S01]  /*25e20*/  R2UR UR10, R15 ;  /* 0x000000000f0a72ca */ /* 0x000fe200000e0000 */
[----:B------:R-:W-:-:S14]  /*25e30*/  UMOV UR7, 0x14f00000 ;  /* 0x14f0000000077882 */ /* 0x000fdc0000000000 */
.L_x_982:
        /* <DEDUP_REMOVED lines=12> */
[----:B------:R-:W-:Y:S01]  /*25f00*/  UMOV UR6, 0x0 ;  /* 0x0000000000067882 */ /* 0x000fe20000000000 */
[----:B------:R-:W-:Y:S01]  /*25f10*/  IADD3 R6, R6, 0x2bc00, RZ ;  /* 0x0002bc0006067810 */ /* 0x000fe20007ffe0ff */
[----:B------:R-:W-:Y:S01]  /*25f20*/  UMOV UR7, 0x14f00000 ;  /* 0x14f0000000077882 */ /* 0x000fe20000000000 */
[----:B------:R-:W-:-:S15]  /*25f30*/  R2UR UR10, R14 ;  /* 0x000000000e0a72ca */ /* 0x000fde00000e0000 */
.L_x_983:
        /* <DEDUP_REMOVED lines=17> */
.L_x_1104:
[----:B------:R-:W-:Y:S05]  /*26050*/  BSYNC B2 ;  /* 0x0000000000027941 */ /* 0x000fea0003800000 */
.L_x_984:
[----:B------:R-:W-:Y:S01]  /*26060*/  BSSY B2, `(.L_x_986) ;  /* 0x000000b000027945 */ /* 0x000fe20003800000 */
[----:B------:R-:W-:Y:S01]  /*26070*/  IMAD.MOV.U32 R12, RZ, RZ, 0x0 ;  /* 0x00000000ff0c7424 */ /* 0x000fe200078e00ff */
[----:B------:R-:W-:Y:S02]  /*26080*/  MOV R13, 0x14f00000 ;  /* 0x14f00000000d7802 */ /* 0x000fe40000000f00 */
[----:B------:R-:W-:Y:S05]  /*26090*/  @P1 BRA `(.L_x_987) ;  /* 0x00000000001c1947 */ /* 0x000fea0003800000 */
[----:B------:R-:W2:Y:S01]  /*260a0*/  S2R R6, SR_TID.X ;  /* 0x0000000000067919 */ /* 0x000ea20000002100 */
[----:B-1----:R-:W-:-:S04]  /*260b0*/  IMAD.MOV.U32 R3, RZ, RZ, 0xa000 ;  /* 0x0000a000ff037424 */ /* 0x002fc800078e00ff */
[----:B------:R3:W-:Y:S01]  /*260c0*/  SYNCS.ARRIVE.TRANS64 RZ, [R2+URZ+0x50], R3 ;  /* 0x0000500302ff79a7 */ /* 0x0007e2000800003f */
[----:B--2---:R-:W-:-:S04]  /*260d0*/  LOP3.LUT R6, R6, 0x1f, RZ, 0xc0, !PT ;  /* 0x0000001f06067812 */ /* 0x004fc800078ec0ff */
[----:B------:R-:W-:-:S13]  /*260e0*/  ISETP.NE.AND P0, PT, R6, RZ, PT ;  /* 0x000000ff0600720c */ /* 0x000fda0003f05270 */
[----:B---3--:R-:W-:Y:S05]  /*260f0*/  @!P0 BRA `(.L_x_987) ;  /* 0x0000000000048947 */ /* 0x008fea0003800000 */
[----:B------:R-:W-:Y:S01]  /*26100*/  BPT.TRAP 0x1 ;  /* 0x000000040000795c */ /* 0x000fe20000300000 */
.L_x_987:
[----:B------:R-:W-:Y:S05]  /*26110*/  BSYNC B2 ;  /* 0x0000000000027941 */ /* 0x000fea0003800000 */
.L_x_986:
        /* <DEDUP_REMOVED lines=12> */
[----:B--2---:R-:W-:-:S05]  /*261e0*/  IMAD R3, R3, 0xa000, R11 ;  /* 0x0000a00003037824 */ /* 0x004fca00078e020b */
[----:B------:R-:W-:-:S07]  /*261f0*/  IADD3 R9, R3, 0x400, RZ ;  /* 0x0000040003097810 */ /* 0x000fce0007ffe0ff */
.L_x_988:
        /* <DEDUP_REMOVED lines=16> */
.L_x_989:
        /* <DEDUP_REMOVED lines=16> */
.L_x_990:
        /* <DEDUP_REMOVED lines=11> */
[----:B------:R-:W-:Y:S02]  /*264b0*/  R2UR UR10, R14 ;  /* 0x000000000e0a72ca */ /* 0x000fe400000e0000 */
[----:B------:R-:W-:Y:S02]  /*264c0*/  R2UR UR6, R12 ;  /* 0x000000000c0672ca */ /* 0x000fe400000e0000 */
[----:B------:R-:W-:Y:S02]  /*264d0*/  R2UR UR7, R13 ;  /* 0x000000000d0772ca */ /* 0x000fe400000e0000 */
[----:B------:R-:W-:Y:S02]  /*264e0*/  PLOP3.LUT P0, PT, PT, PT, PT, 0x80, 0x0 ;  /* 0x000000000000781c */ /* 0x000fe40003f0f070 */
[----:B------:R-:W-:-:S11]  /*264f0*/  IADD3 R3, R3, 0x7c00, RZ ;  /* 0x00007c0003037810 */ /* 0x000fd60007ffe0ff */
.L_x_991:
        /* <DEDUP_REMOVED lines=13> */
.L_x_974:
[----:B------:R-:W-:Y:S05]  /*265d0*/  BSYNC B1 ;  /* 0x0000000000017941 */ /* 0x000fea0003800000 */
.L_x_973:
[----:B------:R-:W2:Y:S01]  /*265e0*/  LDL R2, [R1+0x20] ;  /* 0x0000200001027983 */ /* 0x000ea20000100800 */
[----:B------:R-:W-:Y:S01]  /*265f0*/  VIADD R3, R4, 0x1 ;  /* 0x0000000104037836 */ /* 0x000fe20000000000 */
[----:B------:R-:W-:Y:S04]  /*26600*/  BSSY B1, `(.L_x_992) ;  /* 0x00000db000017945 */ /* 0x000fe80003800000 */
[----:B------:R-:W-:-:S04]  /*26610*/  ISETP.NE.AND P0, PT, R3, 0x2, PT ;  /* 0x000000020300780c */ /* 0x000fc80003f05270 */
[----:B------:R-:W-:Y:S02]  /*26620*/  SEL R12, R3, RZ, P0 ;  /* 0x000000ff030c7207 */ /* 0x000fe40000000000 */
[----:B--2---:R-:W-:Y:S02]  /*26630*/  LOP3.LUT P1, RZ, R2, 0x1, RZ, 0xc0, !PT ;  /* 0x0000000102ff7812 */ /* 0x004fe4000782c0ff */
[----:B------:R-:W-:-:S04]  /*26640*/  SEL R2, RZ, 0x1, P0 ;  /* 0x00000001ff027807 */ /* 0x000fc80000000000 */
[----:B------:R-:W-:-:S05]  /*26650*/  LOP3.LUT R11, R5, R2, RZ, 0x3c, !PT ;  /* 0x00000002050b7212 */ /* 0x000fca00078e3cff */
[----:B------:R2:W-:Y:S04]  /*26660*/  STL [R1+0x10], R11 ;  /* 0x0000100b01007387 */ /* 0x0005e80000100800 */
[----:B------:R2:W-:Y:S01]  /*26670*/  STL [R1+0x8], R12 ;  /* 0x0000080c01007387 */ /* 0x0005e20000100800 */
[----:B------:R-:W-:Y:S05]  /*26680*/  @!P1 BRA `(.L_x_993) ;  /* 0x0000000c00489947 */ /* 0x000fea0003800000 */
[----:B------:R-:W-:Y:S01]  /*26690*/  ULDC.64 UR4, c[0x0][0x418] ;  /* 0x0001060000047ab9 */ /* 0x000fe20000000a00 */
[----:B------:R-:W-:Y:S01]  /*266a0*/  VIADD R6, R0, 0xffffffff ;  /* 0xffffffff00067836 */ /* 0x000fe20000000000 */
[----:B------:R-:W-:-:S04]  /*266b0*/  ISETP.NE.U32.AND P0, PT, RZ, UR4, PT ;  /* 0x00000004ff007c0c */ /* 0x000fc8000bf05070 */
[----:B------:R-:W-:-:S13]  /*266c0*/  ISETP.NE.AND.EX P0, PT, RZ, UR5, PT, P0 ;  /* 0x00000005ff007c0c */ /* 0x000fda000bf05300 */
[----:B------:R-:W-:Y:S05]  /*266d0*/  @!P0 BRA `(.L_x_994) ;  /* 0x0000000000508947 */ /* 0x000fea0003800000 */
[----:B------:R-:W3:Y:S01]  /*266e0*/  LDL R13, [R1+0x28] ;  /* 0x00002800010d7983 */ /* 0x000ee20000100800 */
[----:B-1----:R-:W1:Y:S01]  /*266f0*/  LDC R8, c[0x0][0x43c] ;  /* 0x00010f00ff087b82 */ /* 0x002e620000000800 */
        /* <DEDUP_REMOVED lines=18> */
.L_x_994:
[----:B------:R-:W4:Y:S01]  /*26820*/  LDL R2, [R1+0x4] ;  /* 0x0000040001027983 */ /* 0x000f220000100800 */
[----:B------:R-:W-:Y:S01]  /*26830*/  SHF.L.U32 R3, R11, 0x1f, RZ ;  /* 0x0000001f0b037819 */ /* 0x000fe200000006ff */
[----:B------:R-:W-:Y:S01]  /*26840*/  BSSY B2, `(.L_x_995) ;  /* 0x0000004000027945 */ /* 0x000fe20003800000 */
[----:B----4-:R-:W-:-:S04]  /*26850*/  LEA R2, R12, R2, 0x3 ;  /* 0x000000020c027211 */ /* 0x010fc800078e18ff */
[----:B------:R-:W4:Y:S02]  /*26860*/  SYNCS.PHASECHK.TRANS64.TRYWAIT P0, [R2+URZ+0x38840], R3 ;  /* 0x03884003020075a7 */ /* 0x000f24000800017f */
[----:B----4-:R-:W-:Y:S05]  /*26870*/  @!P0 BRA `(.L_x_996) ;  /* 0x0000003800a48947 */ /* 0x010fea0003800000 */
.L_x_1105:
[----:B------:R-:W-:Y:S05]  /*26880*/  BSYNC B2 ;  /* 0x0000000000027941 */ /* 0x000fea0003800000 */
.L_x_995:
[----:B-1-3--:R-:W1:Y:S01]  /*26890*/  S2R R8, SR_TID.X ;  /* 0x0000000000087919 */ /* 0x00ae620000002100 */
[----:B------:R-:W-:Y:S01]  /*268a0*/  BSSY B2, `(.L_x_997) ;  /* 0x000000b000027945 */ /* 0x000fe20003800000 */
[----:B-1----:R-:W-:-:S04]  /*268b0*/  LOP3.LUT R8, R8, 0x7f, RZ, 0xc0, !PT ;  /* 0x0000007f08087812 */ /* 0x002fc800078ec0ff */
[----:B------:R-:W-:-:S13]  /*268c0*/  ISETP.NE.AND P1, PT, R8, RZ, PT ;  /* 0x000000ff0800720c */ /* 0x000fda0003f25270 */
[----:B------:R-:W-:Y:S05]  /*268d0*/  @P1 BRA `(.L_x_998) ;  /* 0x00000000001c1947 */ /* 0x000fea0003800000 */
[----:B------:R-:W1:Y:S01]  /*268e0*/  S2R R8, SR_TID.X ;  /* 0x0000000000087919 */ /* 0x000e620000002100 */
[----:B----4-:R-:W-:-:S04]  /*268f0*/  IMAD.MOV.U32 R3, RZ, RZ, 0xa000 ;  /* 0x0000a000ff037424 */ /* 0x010fc800078e00ff */
[----:B------:R3:W-:Y:S01]  /*26900*/  SYNCS.ARRIVE.TRANS64 RZ, [R2+URZ+0x38830], R3 ;  /* 0x0388300302ff79a7 */ /* 0x0007e2000800003f */
[----:B-1----:R-:W-:-:S04]  /*26910*/  LOP3.LUT R8, R8, 0x1f, RZ, 0xc0, !PT ;  /* 0x0000001f08087812 */ /* 0x002fc800078ec0ff */
[----:B------:R-:W-:-:S13]  /*26920*/  ISETP.NE.AND P0, PT, R8, RZ, PT ;  /* 0x000000ff0800720c */ /* 0x000fda0003f05270 */
[----:B---3--:R-:W-:Y:S05]  /*26930*/  @!P0 BRA `(.L_x_998) ;  /* 0x0000000000048947 */ /* 0x008fea0003800000 */
[----:B------:R-:W-:Y:S01]  /*26940*/  BPT.TRAP 0x1 ;  /* 0x000000040000795c */ /* 0x000fe20000300000 */
.L_x_998:
[----:B------:R-:W-:Y:S05]  /*26950*/  BSYNC B2 ;  /* 0x0000000000027941 */ /* 0x000fea0003800000 */
.L_x_997:
[----:B------:R-:W3:Y:S04]  /*26960*/  LDL R8, [R1+0x8] ;  /* 0x0000080001087983 */ /* 0x000ee80000100800 */
[----:B------:R-:W3:Y:S04]  /*26970*/  LDL R9, [R1+0x4] ;  /* 0x0000040001097983 */ /* 0x000ee80000100800 */
[----:B----4-:R-:W4:Y:S01]  /*26980*/  LDL R2, [R1+0x18] ;  /* 0x0000180001027983 */ /* 0x010f220000100800 */
[----:B--2---:R-:W-:-:S05]  /*26990*/  IMAD.MOV.U32 R11, RZ, RZ, RZ ;  /* 0x000000ffff0b7224 */ /* 0x004fca00078e00ff */
[----:B------:R-:W-:Y:S01]  /*269a0*/  R2UR UR10, R11 ;  /* 0x000000000b0a72ca */ /* 0x000fe200000e0000 */
[----:B------:R-:W-:Y:S01]  /*269b0*/  UIADD3 UR4, UP0, UR38, 0x370, URZ ;  /* 0x0000037026047890 */ /* 0x000fe2000ff1e03f */
[----:B------:R-:W-:Y:S01]  /*269c0*/  PLOP3.LUT P0, PT, PT, PT, PT, 0x80, 0x0 ;  /* 0x000000000000781c */ /* 0x000fe20003f0f070 */
[----:B------:R-:W-:Y:S01]  /*269d0*/  UMOV UR6, 0x0 ;  /* 0x0000000000067882 */ /* 0x000fe20000000000 */
[----:B------:R-:W-:Y:S01]  /*269e0*/  UMOV UR7, 0x14f00000 ;  /* 0x14f0000000077882 */ /* 0x000fe20000000000 */
[----:B------:R-:W-:Y:S01]  /*269f0*/  UIADD3.X UR5, URZ, UR39, URZ, UP0, !UPT ;  /* 0x000000273f057290 */ /* 0x000fe200087fe43f */
[C---:B---3--:R-:W-:Y:S01]  /*26a00*/  LEA R3, R8.reuse, R10, 0x3 ;  /* 0x0000000a08037211 */ /* 0x048fe200078e18ff */
[----:B------:R-:W-:-:S04]  /*26a10*/  IMAD R8, R8, 0xa000, R9 ;  /* 0x0000a00008087824 */ /* 0x000fc800078e0209 */
[----:B------:R-:W-:Y:S02]  /*26a20*/  VIADD R3, R3, 0x30 ;  /* 0x0000003003037836 */ /* 0x000fe40000000000 */
[----:B----4-:R-:W-:Y:S02]  /*26a30*/  IMAD R2, R6, 0x50, R2 ;  /* 0x0000005006027824 */ /* 0x010fe400078e0202 */
[----:B------:R-:W-:-:S07]  /*26a40*/  VIADD R9, R8, 0x24400 ;  /* 0x0002440008097836 */ /* 0x000fce0000000000 */
.L_x_999:
        /* <DEDUP_REMOVED lines=16> */
.L_x_1000:
        /* <DEDUP_REMOVED lines=16> */
.L_x_1001:
        /* <DEDUP_REMOVED lines=16> */
.L_x_1002:
        /* <DEDUP_REMOVED lines=11> */
[----:B------:R-:W-:Y:S01]  /*26e00*/  BSSY B2, `(.L_x_1003) ;  /* 0x0000004000027945 */ /* 0x000fe20003800000 */
[----:B------:R-:W-:-:S04]  /*26e10*/  LEA R2, R4, R10, 0x3 ;  /* 0x0000000a04027211 */ /* 0x000fc800078e18ff */
[----:B------:R-:W1:Y:S02]  /*26e20*/  SYNCS.PHASECHK.TRANS64.TRYWAIT P0, [R2+URZ+0x60], R5 ;  /* 0x00006005020075a7 */ /* 0x000e64000800017f */
[----:B-1----:R-:W-:Y:S05]  /*26e30*/  @!P0 BRA `(.L_x_1004) ;  /* 0x0000003400488947 */ /* 0x002fea0003800000 */
.L_x_1106:
[----:B------:R-:W-:Y:S05]  /*26e40*/  BSYNC B2 ;  /* 0x0000000000027941 */ /* 0x000fea0003800000 */
.L_x_1003:
[----:B------:R-:W-:Y:S01]  /*26e50*/  BSSY B2, `(.L_x_1005) ;  /* 0x000000b000027945 */ /* 0x000fe20003800000 */
[----:B------:R-:W-:Y:S02]  /*26e60*/  IMAD.MOV.U32 R8, RZ, RZ, 0x0 ;  /* 0x00000000ff087424 */ /* 0x000fe400078e00ff */
[----:B------:R-:W-:Y:S01]  /*26e70*/  IMAD.MOV.U32 R9, RZ, RZ, 0x14f00000 ;  /* 0x14f00000ff097424 */ /* 0x000fe200078e00ff */
[----:B------:R-:W-:Y:S06]  /*26e80*/  @P1 BRA `(.L_x_1006) ;  /* 0x00000000001c1947 */ /* 0x000fec0003800000 */
[----:B------:R-:W2:Y:S01]  /*26e90*/  S2R R15, SR_TID.X ;  /* 0x00000000000f7919 */ /* 0x000ea20000002100 */
[----:B------:R-:W-:-:S04]  /*26ea0*/  MOV R3, 0xa000 ;  /* 0x0000a00000037802 */ /* 0x000fc80000000f00 */
[----:B------:R3:W-:Y:S01]  /*26eb0*/  SYNCS.ARRIVE.TRANS64 RZ, [R2+URZ+0x50], R3 ;  /* 0x0000500302ff79a7 */ /* 0x0007e2000800003f */
[----:B--2---:R-:W-:-:S04]  /*26ec0*/  LOP3.LUT R15, R15, 0x1f, RZ, 0xc0, !PT ;  /* 0x0000001f0f0f7812 */ /* 0x004fc800078ec0ff */
[----:B------:R-:W-:-:S13]  /*26ed0*/  ISETP.NE.AND P0, PT, R15, RZ, PT ;  /* 0x000000ff0f00720c */ /* 0x000fda0003f05270 */
[----:B---3--:R-:W-:Y:S05]  /*26ee0*/  @!P0 BRA `(.L_x_1006) ;  /* 0x0000000000048947 */ /* 0x008fea0003800000 */
[----:B------:R-:W-:Y:S01]  /*26ef0*/  BPT.TRAP 0x1 ;  /* 0x000000040000795c */ /* 0x000fe20000300000 */
.L_x_1006:
[----:B------:R-:W-:Y:S05]  /*26f00*/  BSYNC B2 ;  /* 0x0000000000027941 */ /* 0x000fea0003800000 */
.L_x_1005:
        /* <DEDUP_REMOVED lines=13> */
.L_x_1007:
        /* <DEDUP_REMOVED lines=16> */
.L_x_1008:
        /* <DEDUP_REMOVED lines=16> */
.L_x_1009:
        /* <DEDUP_REMOVED lines=16> */
.L_x_1010:
        /* <DEDUP_REMOVED lines=13> */
.L_x_993:
[----:B------:R-:W-:Y:S05]  /*273b0*/  BSYNC B1 ;  /* 0x0000000000017941 */ /* 0x000fea0003800000 */
.L_x_992:
[C---:B------:R-:W-:Y:S02]  /*273c0*/  ISETP.GT.AND P0, PT, R0.reuse, 0x1, PT ;  /* 0x000000010000780c */ /* 0x040fe40003f04270 */
[----:B------:R-:W-:-:S11]  /*273d0*/  IADD3 R0, R0, -0x2, RZ ;  /* 0xfffffffe00007810 */ /* 0x000fd60007ffe0ff */
[----:B------:R-:W-:Y:S05]  /*273e0*/  @P0 BRA `(.L_x_1011) ;  /* 0xffffffe000fc0947 */ /* 0x000fea000383ffff */
.L_x_951:
[----:B------:R-:W-:Y:S05]  /*273f0*/  BSYNC B0 ;  /* 0x0000000000007941 */ /* 0x000fea0003800000 */
.L_x_950:
        /* <DEDUP_REMOVED lines=18> */
.L_x_1013:
[----:B------:R-:W-:Y:S05]  /*27520*/  BSYNC B0 ;  /* 0x0000000000007941 */ /* 0x000fea0003800000 */
.L_x_1012:
[----:B------:R-:W4:Y:S01]  /*27530*/  LDL R0, [R1+0x20] ;  /* 0x0000200001007983 */ /* 0x000f220000100800 */
[----:B------:R-:W-:Y:S01]  /*27540*/  BSSY B0, `(.L_x_1014) ;  /* 0x0000060000007945 */ /* 0x000fe20003800000 */
[----:B----4-:R-:W-:-:S13]  /*27550*/  LOP3.LUT P0, RZ, R0, 0x1, RZ, 0xc0, !PT ;  /* 0x0000000100ff7812 */ /* 0x010fda000780c0ff */
        /* <DEDUP_REMOVED lines=10> */
.L_x_1107:
[----:B------:R-:W-:Y:S05]  /*27600*/  BSYNC B1 ;  /* 0x0000000000017941 */ /* 0x000fea0003800000 */
.L_x_1016:
        /* <DEDUP_REMOVED lines=9> */
.L_x_1019:
[----:B------:R-:W-:Y:S05]  /*276a0*/  BSYNC B1 ;  /* 0x0000000000017941 */ /* 0x000fea0003800000 */
.L_x_1018:
[----:B-1----:R-:W4:Y:S04]  /*276b0*/  LDL R5, [R1+0x4] ;  /* 0x0000040001057983 */ /* 0x002f280000100800 */
[----:B--2---:R-:W4:Y:S04]  /*276c0*/  LDL R0, [R1+0x8] ;  /* 0x0000080001007983 */ /* 0x004f280000100800 */
[----:B------:R-:W2:Y:S04]  /*276d0*/  LDL.LU R4, [R1+0x18] ;  /* 0x0000180001047983 */ /* 0x000ea80000300800 */
[----:B------:R-:W2:Y:S01]  /*276e0*/  LDL R3, [R1+0x14] ;  /* 0x0000140001037983 */ /* 0x000ea20000100800 */
[----:B------:R-:W-:Y:S01]  /*276f0*/  UIADD3 UR4, UP0, UR38, 0x470, URZ ;  /* 0x0000047026047890 */ /* 0x000fe2000ff1e03f */
[----:B------:R-:W-:Y:S01]  /*27700*/  PLOP3.LUT P0, PT, PT, PT, PT, 0x80, 0x0 ;  /* 0x000000000000781c */ /* 0x000fe20003f0f070 */
[----:B------:R-:W-:Y:S01]  /*27710*/  UMOV UR6, 0x0 ;  /* 0x0000000000067882 */ /* 0x000fe20000000000 */
[----:B------:R-:W-:Y:S01]  /*27720*/  IADD3 R2, R2, 0x38850, RZ ;  /* 0x0003885002027810 */ /* 0x000fe20007ffe0ff */
[----:B------:R-:W-:Y:S01]  /*27730*/  UIADD3.X UR5, URZ, UR39, URZ, UP0, !UPT ;  /* 0x000000273f057290 */ /* 0x000fe200087fe43f */
[----:B------:R-:W-:Y:S01]  /*27740*/  UMOV UR7, 0x14f00000 ;  /* 0x14f0000000077882 */ /* 0x000fe20000000000 */
[----:B------:R-:W-:Y:S01]  /*27750*/  UMOV UR10, URZ ;  /* 0x0000003f000a7c82 */ /* 0x000fe20008000000 */
[----:B----4-:R-:W-:-:S02]  /*27760*/  IMAD R0, R0, 0xa000, R5 ;  /* 0x0000a00000007824 */ /* 0x010fc400078e0205 */
[----:B--2---:R-:W-:Y:S02]  /*27770*/  IMAD R3, R3, 0x50, R4 ;  /* 0x0000005003037824 */ /* 0x004fe400078e0204 */
[----:B------:R-:W-:-:S07]  /*27780*/  VIADD R4, R0, 0x400 ;  /* 0x0000040000047836 */ /* 0x000fce0000000000 */
.L_x_1020:
        /* <DEDUP_REMOVED lines=16> */
.L_x_1021:
        /* <DEDUP_REMOVED lines=12> */
[----:B------:R-:W-:Y:S01]  /*27950*/  UMOV UR6, 0x0 ;  /* 0x0000000000067882 */ /* 0x000fe20000000000 */
[----:B------:R-:W-:Y:S01]  /*27960*/  IADD3 R4, R0, 0x5400, RZ ;  /* 0x0000540000047810 */ /* 0x000fe20007ffe0ff */
[----:B------:R-:W-:Y:S01]  /*27970*/  UMOV UR7, 0x14f00000 ;  /* 0x14f0000000077882 */ /* 0x000fe20000000000 */
[----:B------:R-:W-:-:S09]  /*27980*/  UMOV UR10, 0x80 ;  /* 0x00000080000a7882 */ /* 0x000fd20000000000 */
.L_x_1022:
        /* <DEDUP_REMOVED lines=16> */
.L_x_1023:
        /* <DEDUP_REMOVED lines=11> */
.L_x_1015:
[----:B------:R-:W-:Y:S05]  /*27b40*/  BSYNC B0 ;  /* 0x0000000000007941 */ /* 0x000fea0003800000 */
.L_x_1014:
        /* <DEDUP_REMOVED lines=9> */
.L_x_930:
[----:B------:R-:W-:Y:S05]  /*27be0*/  BSYNC B7 ;  /* 0x0000000000077941 */ /* 0x000fea0003800000 */
.L_x_928:
[----:B--2---:R-:W2:Y:S02]  /*27bf0*/  LDL R0, [R1+0x20] ;  /* 0x0000200001007983 */ /* 0x004ea40000100800 */
[----:B--2---:R-:W-:-:S13]  /*27c00*/  LOP3.LUT P0, RZ, R0, 0x2, RZ, 0xc0, !PT ;  /* 0x0000000200ff7812 */ /* 0x004fda000780c0ff */
[----:B------:R-:W-:Y:S05]  /*27c10*/  @!P0 BRA `(.L_x_1024) ;  /* 0x0000000000288947 */ /* 0x000fea0003800000 */
[----:B------:R-:W-:Y:S05]  /*27c20*/  WARPSYNC.ALL ;  /* 0x0000000000007948 */ /* 0x000fea0003800000 */
[----:B------:R-:W2:Y:S08]  /*27c30*/  S2UR UR5, SR_CgaCtaId ;  /* 0x00000000000579c3 */ /* 0x000eb00000008800 */
[----:B------:R-:W-:Y:S06]  /*27c40*/  BAR.SYNC.DEFER_BLOCKING 0x5, 0x180 ;  /* 0x0146000000007b1d */ /* 0x000fec0000010000 */
[----:B------:R-:W-:-:S02]  /*27c50*/  UMOV UR4, 0x400 ;  /* 0x0000040000047882 */ /* 0x000fc40000000000 */
[----:B--2---:R-:W-:-:S06]  /*27c60*/  ULEA UR4, UR5, UR4, 0x18 ;  /* 0x0000000405047291 */ /* 0x004fcc000f8ec03f */
[----:B------:R-:W-:-:S05]  /*27c70*/  MOV R0, UR4 ;  /* 0x0000000400007c02 */ /* 0x000fca0008000f00 */
[----:B------:R4:W2:Y:S04]  /*27c80*/  LDS.128 R16, [R0+0x388d0] ;  /* 0x0388d00000107984 */ /* 0x0008a80000000c00 */
[----:B------:R4:W-:Y:S01]  /*27c90*/  STL [R1+0x4], R0 ;  /* 0x0000040001007387 */ /* 0x0009e20000100800 */
[----:B------:R-:W-:Y:S06]  /*27ca0*/  BAR.ARV 0x4, 0x180 ;  /* 0x0106000000007b1d */ /* 0x000fec0000002000 */
[----:B------:R-:W-:Y:S05]  /*27cb0*/  BRA `(.L_x_1025) ;  /* 0x0000000800507947 */ /* 0x000fea0003800000 */
.L_x_1024:
[----:B---3-5:R-:W2:Y:S01]  /*27cc0*/  S2R R7, SR_TID.X ;  /* 0x0000000000077919 */ /* 0x028ea20000002100 */
        /* <DEDUP_REMOVED lines=8> */
[----:B------:R-:W2:Y:S02]  /*27d50*/  @!P1 LDC.64 R2, c[0x0][0xc80] ;  /* 0x00032000ff029b82 */ /* 0x000ea40000000a00 */
[----:B--2---:R-:W-:-:S06]  /*27d60*/  @!P1 IMAD.WIDE R2, R0, 0x4, R2 ;  /* 0x0000000400029825 */ /* 0x004fcc00078e0202 */
[----:B------:R2:W3:Y:S01]  /*27d70*/  @!P1 LDG.E R3, desc[UR6][R2.64] ;  /* 0x0000000602039981 */ /* 0x0004e2000c1e1900 */
[C---:B------:R-:W-:Y:S02]  /*27d80*/  ISETP.GE.U32.AND P2, PT, R7.reuse, 0x2, PT ;  /* 0x000000020700780c */ /* 0x040fe40003f46070 */
[C---:B------:R-:W-:Y:S01]  /*27d90*/  ISETP.GE.U32.AND P3, PT, R7.reuse, 0x4, PT ;  /* 0x000000040700780c */ /* 0x040fe20003f66070 */
[----:B------:R-:W-:Y:S01]  /*27da0*/  SHFL.IDX PT, R0, R16, RZ, 0x1f ;  /* 0x00001fff10007589 */ /* 0x000fe200000e0000 */
[C---:B------:R-:W-:Y:S02]  /*27db0*/  ISETP.GE.U32.AND P4, PT, R7.reuse, 0x8, PT ;  /* 0x000000080700780c */ /* 0x040fe40003f86070 */
[----:B------:R-:W-:Y:S01]  /*27dc0*/  ISETP.GE.U32.AND P5, PT, R7, 0x10, PT ;  /* 0x000000100700780c */ /* 0x000fe20003fa6070 */
[----:B------:R-:W-:Y:S01]  /*27dd0*/  SHFL.IDX PT, R4, R16, 0x1, 0x1f ;  /* 0x00201f0010047f89 */ /* 0x000fe200000e0000 */
[----:B--2---:R-:W-:Y:S01]  /*27de0*/  IMAD.MOV.U32 R2, RZ, RZ, RZ ;  /* 0x000000ffff027224 */ /* 0x004fe200078e00ff */
[----:B---3--:R-:W-:-:S02]  /*27df0*/  @!P1 MOV R2, R3 ;  /* 0x0000000300029202 */ /* 0x008fc40000000f00 */
[----:B------:R-:W-:-:S03]  /*27e00*/  ISETP.NE.AND P1, PT, R7, RZ, PT ;  /* 0x000000ff0700720c */ /* 0x000fc60003f25270 */
[----:B------:R-:W2:Y:S02]  /*27e10*/  SHFL.UP PT, R3, R2, 0x1, RZ ;  /* 0x0420000002037989 */ /* 0x000ea400000e00ff */
[----:B--2---:R-:W-:-:S05]  /*27e20*/  SEL R3, R3, RZ, P1 ;  /* 0x000000ff03037207 */ /* 0x004fca0000800000 */
[----:B------:R-:W-:-:S05]  /*27e30*/  IMAD.IADD R3, R2, 0x1, R3 ;  /* 0x0000000102037824 */ /* 0x000fca00078e0203 */
[----:B------:R-:W2:Y:S02]  /*27e40*/  SHFL.UP PT, R5, R3, 0x2, RZ ;  /* 0x0440000003057989 */ /* 0x000ea400000e00ff */
[----:B--2---:R-:W-:-:S05]  /*27e50*/  SEL R5, R5, RZ, P2 ;  /* 0x000000ff05057207 */ /* 0x004fca0001000000 */
[----:B------:R-:W-:-:S05]  /*27e60*/  IMAD.IADD R3, R3, 0x1, R5 ;  /* 0x0000000103037824 */ /* 0x000fca00078e0205 */
[----:B------:R-:W2:Y:S02]  /*27e70*/  SHFL.UP PT, R5, R3, 0x4, RZ ;  /* 0x0480000003057989 */ /* 0x000ea400000e00ff */
[----:B--2---:R-:W-:-:S04]  /*27e80*/  SEL R5, R5, RZ, P3 ;  /* 0x000000ff05057207 */ /* 0x004fc80001800000 */
[----:B------:R-:W-:-:S05]  /*27e90*/  IADD3 R3, R3, R5, RZ ;  /* 0x0000000503037210 */ /* 0x000fca0007ffe0ff */
[----:B------:R-:W2:Y:S02]  /*27ea0*/  SHFL.UP PT, R5, R3, 0x8, RZ ;  /* 0x0500000003057989 */ /* 0x000ea400000e00ff */
[----:B--2---:R-:W-:-:S05]  /*27eb0*/  SEL R5, R5, RZ, P4 ;  /* 0x000000ff05057207 */ /* 0x004fca0002000000 */
[----:B------:R-:W-:-:S05]  /*27ec0*/  IMAD.IADD R3, R3, 0x1, R5 ;  /* 0x0000000103037824 */ /* 0x000fca00078e0205 */
[----:B------:R-:W2:Y:S02]  /*27ed0*/  SHFL.UP PT, R5, R3, 0x10, RZ ;  /* 0x0600000003057989 */ /* 0x000ea400000e00ff */
[----:B--2---:R-:W-:-:S05]  /*27ee0*/  SEL R5, R5, RZ, P5 ;  /* 0x000000ff05057207 */ /* 0x004fca0002800000 */
[----:B------:R-:W-:-:S05]  /*27ef0*/  IMAD.IADD R5, R3, 0x1, R5 ;  /* 0x0000000103057824 */ /* 0x000fca00078e0205 */
[----:B------:R2:W3:Y:S02]  /*27f00*/  SHFL.IDX PT, R6, R5, 0x1f, 0x1f ;  /* 0x03e01f0005067f89 */ /* 0x0004e400000e0000 */
.L_x_1117:
[----:B------:R-:W-:Y:S02]  /*27f10*/  ULDC UR4, c[0x0][0xc38] ;  /* 0x00030e0000047ab9 */ /* 0x000fe40000000800 */
[----:B------:R-:W-:-:S05]  /*27f20*/  MOV R16, UR4 ;  /* 0x0000000400107c02 */ /* 0x000fca0008000f00 */
[----:B---3--:R-:W-:-:S04]  /*27f30*/  IMAD R6, R6, R16, RZ ;  /* 0x0000001006067224 */ /* 0x008fc800078e02ff */
[----:B------:R-:W-:-:S05]  /*27f40*/  IMAD.IADD R4, R4, 0x1, R6 ;  /* 0x0000000104047824 */ /* 0x000fca00078e0206 */
[----:B------:R-:W-:-:S13]  /*27f50*/  ISETP.GT.AND P6, PT, R4, R0, PT ;  /* 0x000000000400720c */ /* 0x000fda0003fc4270 */
[----:B------:R-:W-:Y:S05]  /*27f60*/  @P6 BRA `(.L_x_1027) ;  /* 0x0000000000a06947 */ /* 0x000fea0003800000 */
.L_x_1032:
[----:B------:R-:W3:Y:S01]  /*27f70*/  LDC R2, c[0x0][0xc3c] ;  /* 0x00030f00ff027b82 */ /* 0x000ee20000000800 */
[----:B------:R-:W-:-:S05]  /*27f80*/  VIADD R19, R19, 0x1f ;  /* 0x0000001f13137836 */ /* 0x000fca0000000000 */
[----:B---3--:R-:W-:-:S13]  /*27f90*/  ISETP.GE.AND P6, PT, R19, R2, PT ;  /* 0x000000021300720c */ /* 0x008fda0003fc6270 */
[----:B------:R-:W-:Y:S05]  /*27fa0*/  @P6 BRA `(.L_x_1028) ;  /* 0x0000000400486947 */ /* 0x000fea0003800000 */
[----:B------:R-:W3:Y:S01]  /*27fb0*/  S2R R3, SR_TID.X ;  /* 0x0000000000037919 */ /* 0x000ee20000002100 */
[----:B------:R-:W-:Y:S01]  /*27fc0*/  BSSY B0, `(.L_x_1029) ;  /* 0x000000a000007945 */ /* 0x000fe20003800000 */
[----:B---3--:R-:W-:-:S04]  /*27fd0*/  LOP3.LUT R3, R3, 0x1f, RZ, 0xc0, !PT ;  /* 0x0000001f03037812 */ /* 0x008fc800078ec0ff */
[----:B--2---:R-:W-:-:S04]  /*27fe0*/  IADD3 R5, R19, R3, RZ ;  /* 0x0000000313057210 */ /* 0x004fc80007ffe0ff */
[----:B------:R-:W-:Y:S01]  /*27ff0*/  ISETP.GE.OR P6, PT, R5, R2, !P0 ;  /* 0x000000020500720c */ /* 0x000fe200047c6670 */
[----:B------:R-:W-:-:S12]  /*28000*/  IMAD.MOV.U32 R2, RZ, RZ, RZ ;  /* 0x000000ffff027224 */ /* 0x000fd800078e00ff */
[----:B------:R-:W-:Y:S05]  /*28010*/  @P6 BRA `(.L_x_1030) ;  /* 0x0000000000106947 */ /* 0x000fea0003800000 */
[----:B------:R-:W2:Y:S01]  /*28020*/  LDC.64 R2, c[0x0][0xc80] ;  /* 0x00032000ff027b82 */ /* 0x000ea20000000a00 */
[----:B------:R-:W-:Y:S01]  /*28030*/  ULDC.64 UR4, c[0x0][0x208] ;  /* 0x0000820000047ab9 */ /* 0x000fe20000000a00 */
[----:B--2---:R-:W-:-:S06]  /*28040*/  IMAD.WIDE R2, R5, 0x4, R2 ;  /* 0x0000000405027825 */ /* 0x004fcc00078e0202 */
[----:B------:R2:W5:Y:S02]  /*28050*/  LDG.E R2, desc[UR4][R2.64] ;  /* 0x0000000402027981 */ /* 0x000564000c1e1900 */
.L_x_1030:
[----:B------:R-:W-:Y:S05]  /*28060*/  BSYNC B0 ;  /* 0x0000000000007941 */ /* 0x000fea0003800000 */
.L_x_1029:
[----:B------:R-:W-:-:S03]  /*28070*/  UMOV UR4, 0xffffffff ;  /* 0xffffffff00047882 */ /* 0x000fc60000000000 */
[----:B------:R-:W-:Y:S05]  /*28080*/  BRA.DIV UR4, `(.L_x_1031) ;  /* 0x0000002a041c7947 */ /* 0x000fea000b800000 */
[----:B--2--5:R-:W2:Y:S02]  /*28090*/  SHFL.UP PT, R3, R2, 0x1, RZ ;  /* 0x0420000002037989 */ /* 0x024ea400000e00ff */
        /* <DEDUP_REMOVED lines=14> */
[----:B------:R2:W3:Y:S02]  /*28180*/  SHFL.IDX PT, R6, R5, 0x1f, 0x1f ;  /* 0x03e01f0005067f89 */ /* 0x0004e400000e0000 */
.L_x_1125:
[----:B------:R-:W-:Y:S02]  /*28190*/  ULDC UR4, c[0x0][0xc38] ;  /* 0x00030e0000047ab9 */ /* 0x000fe40000000800 */
[----:B------:R-:W-:-:S04]  /*281a0*/  IMAD.U32 R16, RZ, RZ, UR4 ;  /* 0x00000004ff107e24 */ /* 0x000fc8000f8e00ff */
[----:B---3--:R-:W-:-:S04]  /*281b0*/  IMAD R6, R6, R16, RZ ;  /* 0x0000001006067224 */ /* 0x008fc800078e02ff */
[----:B------:R-:W-:-:S05]  /*281c0*/  IMAD.IADD R4, R6, 0x1, R4 ;  /* 0x0000000106047824 */ /* 0x000fca00078e0204 */
[----:B------:R-:W-:-:S13]  /*281d0*/  ISETP.GT.AND P6, PT, R4, R0, PT ;  /* 0x000000000400720c */ /* 0x000fda0003fc4270 */
[----:B------:R-:W-:Y:S05]  /*281e0*/  @!P6 BRA `(.L_x_1032) ;  /* 0xfffffffc0060e947 */ /* 0x000fea000383ffff */
.L_x_1027:
[----:B------:R-:W-:Y:S01]  /*281f0*/  IADD3 R6, -R6, R4, RZ ;  /* 0x0000000406067210 */ /* 0x000fe20007ffe1ff */
[----:B------:R-:W-:-:S04]  /*28200*/  UMOV UR4, 0xffffffff ;  /* 0xffffffff00047882 */ /* 0x000fc80000000000 */
[----:B------:R-:W-:-:S05]  /*28210*/  IMAD R3, R5, R16, R6 ;  /* 0x0000001005037224 */ /* 0x000fca00078e0206 */
[----:B------:R-:W-:Y:S01]  /*28220*/  ISETP.GT.AND P6, PT, R3, R0, PT ;  /* 0x000000000300720c */ /* 0x000fe20003fc4270 */
[----:B------:R-:W-:-:S12]  /*28230*/  BRA.DIV UR4, `(.L_x_1033) ;  /* 0x0000002a04887947 */ /* 0x000fd8000b800000 */
[----:B------:R-:W-:-:S04]  /*28240*/  VOTE.ANY R3, PT, !P6 ;  /* 0x0000000000037806 */ /* 0x000fc800070e0100 */
[----:B------:R-:W3:Y:S02]  /*28250*/  POPC R4, R3 ;  /* 0x0000000300047309 */ /* 0x000ee40000000000 */
[----:B---3--:R3:W4:Y:S02]  /*28260*/  SHFL.IDX PT, R17, R2, R4, 0x1f ;  /* 0x00001f0402117589 */ /* 0x00872400000e0000 */
.L_x_1129:
[----:B------:R-:W-:Y:S01]  /*28270*/  ISETP.NE.AND P0, PT, R3, RZ, PT ;  /* 0x000000ff0300720c */ /* 0x000fe20003f05270 */
[----:B---3--:R-:W-:-:S12]  /*28280*/  IMAD.MOV.U32 R2, RZ, RZ, RZ ;  /* 0x000000ffff027224 */ /* 0x008fd800078e00ff */
[----:B------:R-:W-:Y:S05]  /*28290*/  @!P0 BRA `(.L_x_1034) ;  /* 0x0000000000108947 */ /* 0x000fea0003800000 */
[----:B------:R-:W-:Y:S01]  /*282a0*/  UMOV UR4, 0xffffffff ;  /* 0xffffffff00047882 */ /* 0x000fe20000000000 */
[----:B------:R-:W-:Y:S02]  /*282b0*/  VIADD R12, R4, 0xffffffff ;  /* 0xffffffff040c7836 */ /* 0x000fe40000000000 */
[----:B------:R-:W-:Y:S05]  /*282c0*/  BRA.DIV UR4, `(.L_x_1035) ;  /* 0x0000002a04ac7947 */ /* 0x000fea000b800000 */
[----:B------:R3:W0:Y:S02]  /*282d0*/  SHFL.IDX PT, R2, R5, R12, 0x1f ;  /* 0x00001f0c05027589 */ /* 0x00062400000e0000 */
.L_x_1034:
[----:B--234-:R-:W-:Y:S01]  /*282e0*/  IABS R5, R17 ;  /* 0x0000001100057213 */ /* 0x01cfe20000000000 */
[----:B0-----:R-:W-:Y:S02]  /*282f0*/  IMAD R16, R2, R16, R6 ;  /* 0x0000001002107224 */ /* 0x001fe400078e0206 */
[----:B------:R-:W-:Y:S01]  /*28300*/  IMAD.IADD R19, R4, 0x1, R19 ;  /* 0x0000000104137824 */ /* 0x000fe200078e0213 */
[----:B------:R-:W0:Y:S02]  /*28310*/  I2F.RP R2, R5 ;  /* 0x0000000500027306 */ /* 0x000e240000209400 */
[----:B------:R-:W-:-:S06]  /*28320*/  IADD3 R0, R0, -R16, RZ ;  /* 0x8000001000007210 */ /* 0x000fcc0007ffe0ff */
[----:B0-----:R-:W0:Y:S02]  /*28330*/  MUFU.RCP R2, R2 ;  /* 0x0000000200027308 */ /* 0x001e240000001000 */
[----:B0-----:R-:W-:-:S06]  /*28340*/  IADD3 R2, R2, 0xffffffe, RZ ;  /* 0x0ffffffe02027810 */ /* 0x001fcc0007ffe0ff */
[----:B------:R-:W0:Y:S02]  /*28350*/  F2I.FTZ.U32.TRUNC.NTZ R3, R2 ;  /* 0x0000000200037305 */ /* 0x000e24000021f000 */
[----:B0-----:R-:W-:-:S04]  /*28360*/  IMAD.MOV R2, RZ, RZ, -R3 ;  /* 0x000000ffff027224 */ /* 0x001fc800078e0a03 */
        /* <DEDUP_REMOVED lines=9> */
[----:B------:R-:W-:Y:S01]  /*28400*/  @!P1 IMAD.IADD R3, R3, 0x1, -R5 ;  /* 0x0000000103039824 */ /* 0x000fe200078e0a05 */
[----:B------:R-:W-:Y:S02]  /*28410*/  @!P1 IADD3 R2, R2, 0x1, RZ ;  /* 0x0000000102029810 */ /* 0x000fe40007ffe0ff */
[----:B------:R-:W-:Y:S02]  /*28420*/  ISETP.NE.AND P1, PT, R17, RZ, PT ;  /* 0x000000ff1100720c */ /* 0x000fe40003f25270 */
[----:B------:R-:W-:Y:S02]  /*28430*/  ISETP.GE.U32.AND P0, PT, R3, R5, PT ;  /* 0x000000050300720c */ /* 0x000fe40003f06070 */
[----:B------:R-:W-:-:S04]  /*28440*/  LOP3.LUT R3, R0, R17, RZ, 0x3c, !PT ;  /* 0x0000001100037212 */ /* 0x000fc800078e3cff */
[----:B------:R-:W-:-:S07]  /*28450*/  ISETP.GE.AND P2, PT, R3, RZ, PT ;  /* 0x000000ff0300720c */ /* 0x000fce0003f46270 */
[----:B------:R-:W-:-:S06]  /*28460*/  @P0 VIADD R2, R2, 0x1 ;  /* 0x0000000102020836 */ /* 0x000fcc0000000000 */
[----:B------:R-:W-:Y:S01]  /*28470*/  @!P2 IMAD.MOV R2, RZ, RZ, -R2 ;  /* 0x000000ffff02a224 */ /* 0x000fe200078e0a02 */
[----:B------:R-:W-:-:S04]  /*28480*/  @!P1 LOP3.LUT R2, RZ, R17, RZ, 0x33, !PT ;  /* 0x00000011ff029212 */ /* 0x000fc800078e33ff */
[----:B------:R-:W-:Y:S01]  /*28490*/  IADD3 R3, -R2, RZ, RZ ;  /* 0x000000ff02037210 */ /* 0x000fe20007ffe1ff */
[----:B------:R-:W-:-:S04]  /*284a0*/  IMAD.MOV.U32 R18, RZ, RZ, R2 ;  /* 0x000000ffff127224 */ /* 0x000fc800078e0002 */
[----:B------:R-:W-:Y:S01]  /*284b0*/  IMAD R17, R17, R3, R0 ;  /* 0x0000000311117224 */ /* 0x000fe200078e0200 */
[----:B------:R-:W-:Y:S06]  /*284c0*/  BRA `(.L_x_1036) ;  /* 0x00000000001c7947 */ /* 0x000fec0003800000 */
.L_x_1028:
[----:B------:R-:W-:Y:S01]  /*284d0*/  UMOV UR4, URZ ;  /* 0x0000003f00047c82 */ /* 0x000fe20008000000 */
[----:B------:R-:W-:Y:S01]  /*284e0*/  UMOV UR5, URZ ;  /* 0x0000003f00057c82 */ /* 0x000fe20008000000 */
[----:B------:R-:W-:Y:S01]  /*284f0*/  ULDC UR6, c[0x0][0xc3c] ;  /* 0x00030f0000067ab9 */ /* 0x000fe20000000800 */
[----:B------:R-:W-:Y:S01]  /*28500*/  MOV R16, R0 ;  /* 0x0000000000107202 */ /* 0x000fe20000000f00 */
[----:B------:R-:W-:Y:S01]  /*28510*/  IMAD.U32 R17, RZ, RZ, UR4 ;  /* 0x00000004ff117e24 */ /* 0x000fe2000f8e00ff */
[----:B------:R-:W-:Y:S01]  /*28520*/  MOV R19, UR6 ;  /* 0x0000000600137c02 */ /* 0x000fe20008000f00 */
[----:B------:R-:W-:-:S07]  /*28530*/  IMAD.U32 R18, RZ, RZ, UR5 ;  /* 0x00000005ff127e24 */ /* 0x000fce000f8e00ff */
.L_x_1036:
[----:B------:R3:W4:Y:S01]  /*28540*/  LDL R3, [R1+0x4] ;  /* 0x0000040001037983 */ /* 0x0007220000100800 */
[----:B------:R-:W5:Y:S01]  /*28550*/  S2R R0, SR_TID.X ;  /* 0x0000000000007919 */ /* 0x000f620000002100 */
[----:B------:R-:W-:Y:S05]  /*28560*/  WARPSYNC.ALL ;  /* 0x0000000000007948 */ /* 0x000fea0003800000 */
[----:B-----5:R-:W-:Y:S01]  /*28570*/  LOP3.LUT R0, R0, 0x1f, RZ, 0xc0, !PT ;  /* 0x0000001f00007812 */ /* 0x020fe200078ec0ff */
[----:B------:R-:W-:Y:S03]  /*28580*/  BAR.SYNC.DEFER_BLOCKING 0x4, 0x180 ;  /* 0x0106000000007b1d */ /* 0x000fe60000010000 */
[----:B------:R-:W-:-:S13]  /*28590*/  ISETP.NE.AND P0, PT, R0, RZ, PT ;  /* 0x000000ff0000720c */ /* 0x000fda0003f05270 */
[----:B------:R-:W4:Y:S01]  /*285a0*/  @!P0 S2R R0, SR_CgaCtaId ;  /* 0x0000000000008919 */ /* 0x000f220000008800 */
[----:B------:R-:W-:-:S04]  /*285b0*/  @!P0 MOV R2, 0x400 ;  /* 0x0000040000028802 */ /* 0x000fc80000000f00 */
[----:B----4-:R-:W-:-:S05]  /*285c0*/  @!P0 LEA R3, R0, R2, 0x18 ;  /* 0x0000000200038211 */ /* 0x010fca00078ec0ff */
[----:B------:R3:W-:Y:S04]  /*285d0*/  @!P0 STS.128 [R3+0x388d0], R16 ;  /* 0x0388d01003008388 */ /* 0x0007e80000000c00 */
[----:B------:R3:W-:Y:S01]  /*285e0*/  @!P0 STL [R1+0x4], R3 ;  /* 0x0000040301008387 */ /* 0x0007e20000100800 */
[----:B------:R-:W-:Y:S06]  /*285f0*/  BAR.ARV 0x5, 0x180 ;  /* 0x0146000000007b1d */ /* 0x000fec0000002000 */
.L_x_1025:
[----:B------:R-:W-:Y:S02]  /*28600*/  ULDC UR4, c[0x0][0xc3c] ;  /* 0x00030f0000047ab9 */ /* 0x000fe40000000800 */
[----:B--2---:R-:W-:-:S13]  /*28610*/  ISETP.GE.AND P0, PT, R19, UR4, PT ;  /* 0x0000000413007c0c */ /* 0x004fda000bf06270 */
[----:B------:R-:W-:Y:S05]  /*28620*/  @!P0 BRA `(.L_x_1037) ;  /* 0xffffff84006c8947 */ /* 0x000fea000383ffff */
[----:B------:R-:W-:Y:S05]  /*28630*/  BSYNC B8 ;  /* 0x0000000000087941 */ /* 0x000fea0003800000 */
.L_x_880:
[----:B----4-:R-:W2:Y:S01]  /*28640*/  LDL.LU R0, [R1+0x54] ;  /* 0x0000540001007983 */ /* 0x010ea20000300800 */
[----:B------:R-:W-:Y:S01]  /*28650*/  BSSY B0, `(.L_x_1038) ;  /* 0x000000b000007945 */ /* 0x000fe20003800000 */
[----:B------:R-:W4:Y:S01]  /*28660*/  S2R R5, SR_CgaCtaId ;  /* 0x0000000000057919 */ /* 0x000f220000008800 */
[----:B--2---:R-:W-:-:S05]  /*28670*/  VIADD R0, R0, 0x1 ;  /* 0x0000000100007836 */ /* 0x004fca0000000000 */
[----:B------:R-:W-:-:S04]  /*28680*/  LEA.HI R2, R0, R0, RZ, 0x1 ;  /* 0x0000000000027211 */ /* 0x000fc800078f08ff */
[----:B0--3--:R-:W-:-:S05]  /*28690*/  LOP3.LUT R3, R2, 0xfffffffe, RZ, 0xc0, !PT ;  /* 0xfffffffe02037812 */ /* 0x009fca00078ec0ff */
[----:B------:R-:W-:Y:S01]  /*286a0*/  IMAD.IADD R3, R0, 0x1, -R3 ;  /* 0x0000000100037824 */ /* 0x000fe200078e0a03 */
[----:B------:R-:W-:-:S04]  /*286b0*/  MOV R0, 0x400 ;  /* 0x0000040000007802 */ /* 0x000fc80000000f00 */
[----:B----4-:R-:W-:Y:S02]  /*286c0*/  LEA R0, R5, R0, 0x18 ;  /* 0x0000000005007211 */ /* 0x010fe400078ec0ff */
[----:B------:R-:W-:-:S04]  /*286d0*/  SHF.L.U32 R3, R3, 0x1f, RZ ;  /* 0x0000001f03037819 */ /* 0x000fc800000006ff */
[----:B------:R-:W0:Y:S02]  /*286e0*/  SYNCS.PHASECHK.TRANS64.TRYWAIT P0, [R0+URZ+0x38820], R3 ;  /* 0x03882003000075a7 */ /* 0x000e24000800017f */
[----:B0-----:R-:W-:Y:S05]  /*286f0*/  @!P0 BRA `(.L_x_1039) ;  /* 0x0000002400c88947 */ /* 0x001fea0003800000 */
.L_x_1132:
[----:B------:R-:W-:Y:S05]  /*28700*/  BSYNC B0 ;  /* 0x0000000000007941 */ /* 0x000fea0003800000 */
.L_x_1038:
[----:B------:R-:W-:-:S03]  /*28710*/  UMOV UR4, 0xffffffff ;  /* 0xffffffff00047882 */ /* 0x000fc60000000000 */
[----:B------:R-:W-:Y:S05]  /*28720*/  BRA.DIV UR4, `(.L_x_1040) ;  /* 0x0000002604d07947 */ /* 0x000fea000b800000 */
[----:B------:R-:W2:Y:S02]  /*28730*/  S2R R2, SR_TID.X ;  /* 0x0000000000027919 */ /* 0x000ea40000002100 */
[----:B--2---:R-:W-:-:S04]  /*28740*/  SHF.R.U32.HI R2, RZ, 0x5, R2 ;  /* 0x00000005ff027819 */ /* 0x004fc80000011602 */
[----:B------:R-:W-:-:S05]  /*28750*/  LOP3.LUT R2, R2, 0x3, RZ, 0xc0, !PT ;  /* 0x0000000302027812 */ /* 0x000fca00078ec0ff */
[----:B------:R2:W3:Y:S02]  /*28760*/  SHFL.IDX PT, R14, R2, RZ, 0x1f ;  /* 0x00001fff020e7589 */ /* 0x0004e400000e0000 */
.L_x_1135:
[----:B---3--:R-:W-:-:S13]  /*28770*/  ISETP.NE.AND P0, PT, R14, RZ, PT ;  /* 0x000000ff0e00720c */ /* 0x008fda0003f05270 */
[----:B------:R-:W-:Y:S05]  /*28780*/  @P0 BRA `(.L_x_645) ;  /* 0x0000000000940947 */ /* 0x000fea0003800000 */
[----:B------:R-:W-:-:S03]  /*28790*/  UMOV UR4, 0xffffffff ;  /* 0xffffffff00047882 */ /* 0x000fc60000000000 */
[----:B------:R-:W-:Y:S05]  /*287a0*/  BRA.DIV UR4, `(.L_x_1041) ;  /* 0x0000002604e47947 */ /* 0x000fea000b800000 */
[----:B------:R-:W-:-:S13]  /*287b0*/  ELECT P6, URZ, PT ;  /* 0x00000000003f782f */ /* 0x000fda00038c0000 */
.L_x_1138:
[----:B------:R-:W-:Y:S05]  /*287c0*/  @!P6 BRA `(.L_x_645) ;  /* 0x000000000084e947 */ /* 0x000fea0003800000 */
[----:B--2---:R-:W2:Y:S02]  /*287d0*/  LDL.LU R2, [R1+0x6c] ;  /* 0x00006c0001027983 */ /* 0x004ea40000300800 */
[----:B--2---:R-:W-:-:S04]  /*287e0*/  LOP3.LUT R2, R2, 0x2, RZ, 0xfc, !PT ;  /* 0x0000000202027812 */ /* 0x004fc800078efcff */
[----:B------:R-:W-:-:S13]  /*287f0*/  ISETP.NE.AND P2, PT, R2, 0x3, PT ;  /* 0x000000030200780c */ /* 0x000fda0003f45270 */
[----:B------:R-:W-:Y:S05]  /*28800*/  @!P2 BRA `(.L_x_1042) ;  /* 0x000000000004a947 */ /* 0x000fea0003800000 */
[----:B------:R-:W-:Y:S01]  /*28810*/  BPT.TRAP 0x1 ;  /* 0x000000040000795c */ /* 0x000fe20000300000 */
.L_x_1042:
[----:B0-----:R-:W2:Y:S04]  /*28820*/  LDL R3, [R1+0x8] ;  /* 0x0000080001037983 */ /* 0x001ea80000100800 */
[----:B-----5:R-:W3:Y:S01]  /*28830*/  LDL.LU R7, [R1+0x10] ;  /* 0x0000100001077983 */ /* 0x020ee20000300800 */
[----:B------:R-:W-:-:S05]  /*28840*/  IADD3 R2, R0, 0x38840, RZ ;  /* 0x0003884000027810 */ /* 0x000fca0007ffe0ff */
[C---:B--2---:R-:W-:Y:S02]  /*28850*/  IMAD R6, R3.reuse, 0x8, R2 ;  /* 0x0000000803067824 */ /* 0x044fe400078e0202 */
[----:B------:R-:W-:Y:S01]  /*28860*/  VIADD R3, R3, 0x1 ;  /* 0x0000000103037836 */ /* 0x000fe20000000000 */
[----:B---3--:R-:W-:-:S04]  /*28870*/  SHF.L.U32 R5, R7, 0x1f, RZ ;  /* 0x0000001f07057819 */ /* 0x008fc800000006ff */
[C---:B------:R-:W-:Y:S01]  /*28880*/  ISETP.NE.AND P1, PT, R3.reuse, 0x2, PT ;  /* 0x000000020300780c */ /* 0x040fe20003f25270 */
[----:B------:R-:W0:Y:S03]  /*28890*/  SYNCS.PHASECHK.TRANS64.TRYWAIT P0, [R6+URZ], R5 ;  /* 0x00000005060075a7 */ /* 0x000e26000800017f */
[----:B------:R-:W-:Y:S02]  /*288a0*/  SEL R4, RZ, 0x1, P1 ;  /* 0x00000001ff047807 */ /* 0x000fe40000800000 */
[----:B------:R-:W-:Y:S02]  /*288b0*/  SEL R3, R3, RZ, P1 ;  /* 0x000000ff03037207 */ /* 0x000fe40000800000 */
[----:B------:R-:W-:Y:S02]  /*288c0*/  LOP3.LUT R4, R7, R4, RZ, 0x3c, !PT ;  /* 0x0000000407047212 */ /* 0x000fe400078e3cff */
[----:B------:R-:W-:-:S02]  /*288d0*/  LEA R7, R3, R2, 0x3 ;  /* 0x0000000203077211 */ /* 0x000fc400078e18ff */
[----:B------:R-:W-:Y:S01]  /*288e0*/  SHF.L.U32 R2, R4, 0x1f, RZ ;  /* 0x0000001f04027819 */ /* 0x000fe200000006ff */
[----:B0-----:R-:W-:Y:S06]  /*288f0*/  @!P0 BRA `(.L_x_1043) ;  /* 0x0000002400b08947 */ /* 0x001fec0003800000 */
.L_x_1139:
[----:B------:R-:W2:Y:S02]  /*28900*/  SYNCS.PHASECHK.TRANS64.TRYWAIT P0, [R7+URZ], R2 ;  /* 0x00000002070075a7 */ /* 0x000ea4000800017f */
[----:B--2---:R-:W-:Y:S05]  /*28910*/  @!P0 BRA `(.L_x_1044) ;  /* 0x0000002400bc8947 */ /* 0x004fea0003800000 */
.L_x_1140:
[----:B------:R-:W-:Y:S05]  /*28920*/  @!P2 BRA `(.L_x_1045) ;  /* 0x000000000004a947 */ /* 0x000fea0003800000 */
[----:B------:R-:W-:Y:S01]  /*28930*/  BPT.TRAP 0x1 ;  /* 0x000000040000795c */ /* 0x000fe20000300000 */
.L_x_1045:
[----:B------:R-:W3:Y:S01]  /*28940*/  LDL.LU R4, [R1+0x8] ;  /* 0x0000080001047983 */ /* 0x000ee20000300800 */
[----:B------:R-:W-:-:S04]  /*28950*/  VIADD R0, R0, 0x38860 ;  /* 0x0003886000007836 */ /* 0x000fc80000000000 */
[----:B---3--:R-:W-:-:S04]  /*28960*/  IMAD R4, R4, 0x8, R0 ;  /* 0x0000000804047824 */ /* 0x008fc800078e0200 */
[----:B------:R-:W3:Y:S02]  /*28970*/  SYNCS.PHASECHK.TRANS64.TRYWAIT P0, [R4+URZ], R5 ;  /* 0x00000005040075a7 */ /* 0x000ee4000800017f */
[----:B---3--:R-:W-:Y:S05]  /*28980*/  @!P0 BRA `(.L_x_1046) ;  /* 0x0000002400b48947 */ /* 0x008fea0003800000 */
.L_x_1141:
[----:B------:R-:W-:-:S07]  /*28990*/  LEA R3, R3, R0, 0x3 ;  /* 0x0000000003037211 */ /* 0x000fce00078e18ff */
.L_x_1047:
[----:B----4-:R4:W0:Y:S02]  /*289a0*/  SYNCS.PHASECHK.TRANS64.TRYWAIT P0, [R3+URZ], R2 ;  /* 0x00000002030075a7 */ /* 0x010824000800017f */
[----:B0-----:R-:W-:Y:S05]  /*289b0*/  @!P0 NANOSLEEP.SYNCS 0x989680 ;  /* 0x009896800000895d */ /* 0x001fea0003900000 */
[----:B------:R-:W0:Y:S02]  /*289c0*/  @!P0 SYNCS.PHASECHK.TRANS64 P0, [R3+URZ], R2 ;  /* 0x00000002030085a7 */ /* 0x000e24000800007f */
[----:B0-----:R-:W-:Y:S05]  /*289d0*/  @!P0 BRA `(.L_x_1047) ;  /* 0xfffffffc00f08947 */ /* 0x001fea000383ffff */
.L_x_645:
[----:B------:R-:W-:Y:S05]  /*289e0*/  BSYNC B9 ;  /* 0x0000000000097941 */ /* 0x000fea0003800000 */
.L_x_642:
[----:B------:R-:W-:Y:S05]  /*289f0*/  EXIT ;  /* 0x000000000000794d */ /* 0x000fea0003800000 */
.L_x_665:
[----:B0-----:R0:W1:Y:S02]  /*28a00*/  SYNCS.PHASECHK.TRANS64.TRYWAIT P6, [R0+URZ+0x38890], R114 ;  /* 0x03889072000075a7 */ /* 0x00106400080c017f */
[----:B-1----:R-:W-:Y:S05]  /*28a10*/  @!P6 NANOSLEEP.SYNCS 0x989680 ;  /* 0x009896800000e95d */ /* 0x002fea0003900000 */
[----:B------:R-:W1:Y:S02]  /*28a20*/  @!P6 SYNCS.PHASECHK.TRANS64 P6, [R0+URZ+0x38890], R114 ;  /* 0x038890720000e5a7 */ /* 0x000e6400080c007f */
[----:B-1----:R-:W-:Y:S05]  /*28a30*/  @!P6 BRA `(.L_x_665) ;  /* 0xfffffffc00f0e947 */ /* 0x002fea000383ffff */
[----:B------:R-:W-:Y:S05]  /*28a40*/  BRA `(.L_x_1048) ;  /* 0xfffffdac00587947 */ /* 0x000fea000383ffff */
.L_x_721:
[----:B-1----:R1:W3:Y:S02]  /*28a50*/  SYNCS.PHASECHK.TRANS64.TRYWAIT P6, [R0+URZ+0x38890], R114 ;  /* 0x03889072000075a7 */ /* 0x0022e400080c017f */
[----:B---3--:R-:W-:Y:S05]  /*28a60*/  @!P6 NANOSLEEP.SYNCS 0x989680 ;  /* 0x009896800000e95d */ /* 0x008fea0003900000 */
[----:B------:R-:W3:Y:S02]  /*28a70*/  @!P6 SYNCS.PHASECHK.TRANS64 P6, [R0+URZ+0x38890], R114 ;  /* 0x038890720000e5a7 */ /* 0x000ee400080c007f */
[----:B---3--:R-:W-:Y:S05]  /*28a80*/  @!P6 BRA `(.L_x_721) ;  /* 0xfffffffc00f0e947 */ /* 0x008fea000383ffff */
[----:B------:R-:W-:Y:S05]  /*28a90*/  BRA `(.L_x_1049) ;  /* 0xfffffde000307947 */ /* 0x000fea000383ffff */
.L_x_746:
[----:B-1----:R1:W2:Y:S02]  /*28aa0*/  SYNCS.PHASECHK.TRANS64.TRYWAIT P3, [R0+URZ+0x38890], R114 ;  /* 0x03889072000075a7 */ /* 0x0022a4000806017f */
[----:B--2---:R-:W-:Y:S05]  /*28ab0*/  @!P3 NANOSLEEP.SYNCS 0x989680 ;  /* 0x009896800000b95d */ /* 0x004fea0003900000 */
[----:B------:R-:W2:Y:S02]  /*28ac0*/  @!P3 SYNCS.PHASECHK.TRANS64 P3, [R0+URZ+0x38890], R114 ;  /* 0x038890720000b5a7 */ /* 0x000ea4000806007f */
[----:B--2---:R-:W-:Y:S05]  /*28ad0*/  @!P3 BRA `(.L_x_746) ;  /* 0xfffffffc00f0b947 */ /* 0x004fea000383ffff */
[----:B------:R-:W-:Y:S05]  /*28ae0*/  BRA `(.L_x_1050) ;  /* 0xfffffe1000947947 */ /* 0x000fea000383ffff */
.L_x_754:
[----:B--2---:R2:W3:Y:S02]  /*28af0*/  SYNCS.PHASECHK.TRANS64.TRYWAIT P2, [R0+URZ+0x388b0], R114 ;  /* 0x0388b072000075a7 */ /* 0x0044e4000804017f */
[----:B---3--:R-:W-:Y:S05]  /*28b00*/  @!P2 NANOSLEEP.SYNCS 0x989680 ;  /* 0x009896800000a95d */ /* 0x008fea0003900000 */
[----:B------:R-:W3:Y:S02]  /*28b10*/  @!P2 SYNCS.PHASECHK.TRANS64 P2, [R0+URZ+0x388b0], R114 ;  /* 0x0388b0720000a5a7 */ /* 0x000ee4000804007f */
[----:B---3--:R-:W-:Y:S05]  /*28b20*/  @!P2 BRA `(.L_x_754) ;  /* 0xfffffffc00f0a947 */ /* 0x008fea000383ffff */
[----:B------:R-:W-:Y:S05]  /*28b30*/  BRA `(.L_x_1051) ;  /* 0xfffffe1400b47947 */ /* 0x000fea000383ffff */
.L_x_774:
[----:B------:R-:W-:Y:S01]  /*28b40*/  BSSY B1, `(.L_x_1052) ;  /* 0x0000008000017945 */ /* 0x000fe20003800000 */
[----:B------:R-:W-:Y:S01]  /*28b50*/  IMAD.MOV.U32 R13, RZ, RZ, R25 ;  /* 0x000000ffff0d7224 */ /* 0x000fe200078e0019 */
[----:B------:R-:W-:Y:S01]  /*28b60*/  MOV R11, 0x181f ;  /* 0x0000181f000b7802 */ /* 0x000fe20000000f00 */
[----:B------:R-:W-:Y:S02]  /*28b70*/  IMAD.MOV.U32 R12, RZ, RZ, RZ ;  /* 0x000000ffff0c7224 */ /* 0x000fe400078e00ff */
[----:B------:R-:W-:-:S07]  /*28b80*/  IMAD.MOV.U32 R15, RZ, RZ, -0x1 ;  /* 0xffffffffff0f7424 */ /* 0x000fce00078e00ff */
[----:B------:R-:W-:Y:S05]  /*28b90*/  WARPSYNC.COLLECTIVE R15, `(.L_x_1053) ;  /* 0x000000000f087348 */ /* 0x000fea0003c00000 */
[----:B------:R0:W1:Y:S02]  /*28ba0*/  SHFL.IDX P6, R14, R13, R12, R11 ;  /* 0x0000000c0d0e7389 */ /* 0x00006400000c000b */
[----:B01----:R-:W-:Y:S01]  /*28bb0*/  ENDCOLLECTIVE ;  /* 0x000000000000791b */ /* 0x003fe20003800000 */
.L_x_1053:
[----:B------:R-:W-:Y:S05]  /*28bc0*/  BSYNC B1 ;  /* 0x0000000000017941 */ /* 0x000fea0003800000 */
.L_x_1052:
[----:B------:R-:W-:Y:S01]  /*28bd0*/  MOV R13, R24 ;  /* 0x00000018000d7202 */ /* 0x000fe20000000f00 */
[----:B------:R-:W-:Y:S01]  /*28be0*/  IMAD.MOV.U32 R12, RZ, RZ, RZ ;  /* 0x000000ffff0c7224 */ /* 0x000fe200078e00ff */
[----:B------:R-:W-:Y:S01]  /*28bf0*/  MOV R15, 0xffffffff ;  /* 0xffffffff000f7802 */ /* 0x000fe20000000f00 */
[----:B------:R-:W-:Y:S02]  /*28c00*/  IMAD.MOV.U32 R11, RZ, RZ, 0x181f ;  /* 0x0000181fff0b7424 */ /* 0x000fe400078e00ff */
[----:B------:R-:W-:-:S07]  /*28c10*/  IMAD.MOV.U32 R3, RZ, RZ, R14 ;  /* 0x000000ffff037224 */ /* 0x000fce00078e000e */
[----:B------:R-:W-:Y:S05]  /*28c20*/  WARPSYNC.COLLECTIVE R15, `(.L_x_1054) ;  /* 0x000000000f087348 */ /* 0x000fea0003c00000 */
[----:B------:R0:W1:Y:S02]  /*28c30*/  SHFL.IDX P6, R14, R13, R12, R11 ;  /* 0x0000000c0d0e7389 */ /* 0x00006400000c000b */
[----:B01----:R-:W-:Y:S01]  /*28c40*/  ENDCOLLECTIVE ;  /* 0x000000000000791b */ /* 0x003fe20003800000 */
.L_x_1054:
[----:B------:R-:W-:Y:S02]  /*28c50*/  IMAD.MOV.U32 R13, RZ, RZ, R26 ;  /* 0x000000ffff0d7224 */ /* 0x000fe400078e001a */
[----:B------:R-:W-:-:S07]  /*28c60*/  IMAD.MOV.U32 R4, RZ, RZ, R14 ;  /* 0x000000ffff047224 */ /* 0x000fce00078e000e */
[----:B------:R-:W-:Y:S05]  /*28c70*/  WARPSYNC.COLLECTIVE R15, `(.L_x_1055) ;  /* 0x000000000f087348 */ /* 0x000fea0003c00000 */
[----:B------:R0:W1:Y:S02]  /*28c80*/  SHFL.IDX P6, R14, R13, R12, R11 ;  /* 0x0000000c0d0e7389 */ /* 0x00006400000c000b */
[----:B01----:R-:W-:Y:S01]  /*28c90*/  ENDCOLLECTIVE ;  /* 0x000000000000791b */ /* 0x003fe20003800000 */
.L_x_1055:
[----:B------:R-:W-:Y:S01]  /*28ca0*/  IMAD.MOV.U32 R13, RZ, RZ, R28 ;  /* 0x000000ffff0d7224 */ /* 0x000fe200078e001c */
[----:B------:R-:W-:-:S07]  /*28cb0*/  MOV R5, R14 ;  /* 0x0000000e00057202 */ /* 0x000fce0000000f00 */
[----:B------:R-:W-:Y:S05]  /*28cc0*/  WARPSYNC.COLLECTIVE R15, `(.L_x_1056) ;  /* 0x000000000f087348 */ /* 0x000fea0003c00000 */
[----:B------:R0:W1:Y:S02]  /*28cd0*/  SHFL.IDX P6, R14, R13, R12, R11 ;  /* 0x0000000c0d0e7389 */ /* 0x00006400000c000b */
[----:B01----:R-:W-:Y:S01]  /*28ce0*/  ENDCOLLECTIVE ;  /* 0x000000000000791b */ /* 0x003fe20003800000 */
.L_x_1056:
[----:B------:R-:W-:Y:S05]  /*28cf0*/  BRA `(.L_x_1057) ;  /* 0xfffffe2400847947 */ /* 0x000fea000383ffff */
.L_x_778:
[----:B0-----:R0:W1:Y:S02]  /*28d00*/  SYNCS.PHASECHK.TRANS64.TRYWAIT P0, [R18+URZ+0x38800], R5 ;  /* 0x03880005120075a7 */ /* 0x001064000800017f */
[----:B-1----:R-:W-:Y:S05]  /*28d10*/  @!P0 NANOSLEEP.SYNCS 0x989680 ;  /* 0x009896800000895d */ /* 0x002fea0003900000 */
[----:B------:R-:W1:Y:S02]  /*28d20*/  @!P0 SYNCS.PHASECHK.TRANS64 P0, [R18+URZ+0x38800], R5 ;  /* 0x03880005120085a7 */ /* 0x000e64000800007f */
[----:B-1----:R-:W-:Y:S05]  /*28d30*/  @!P0 BRA `(.L_x_778) ;  /* 0xfffffffc00f08947 */ /* 0x002fea000383ffff */
[----:B------:R-:W-:Y:S05]  /*28d40*/  BRA `(.L_x_1058) ;  /* 0xfffffe2c004c7947 */ /* 0x000fea000383ffff */
.L_x_810:
[----:B------:R-:W-:Y:S01]  /*28d50*/  BSSY B1, `(.L_x_1059) ;  /* 0x0000008000017945 */ /* 0x000fe20003800000 */
[----:B------:R-:W-:Y:S01]  /*28d60*/  IMAD.MOV.U32 R13, RZ, RZ, R25 ;  /* 0x000000ffff0d7224 */ /* 0x000fe200078e0019 */
[----:B------:R-:W-:Y:S01]  /*28d70*/  MOV R12, RZ ;  /* 0x000000ff000c7202 */ /* 0x000fe20000000f00 */
[----:B------:R-:W-:Y:S02]  /*28d80*/  IMAD.MOV.U32 R11, RZ, RZ, 0x181f ;  /* 0x0000181fff0b7424 */ /* 0x000fe400078e00ff */
[----:B------:R-:W-:-:S07]  /*28d90*/  IMAD.MOV.U32 R15, RZ, RZ, -0x1 ;  /* 0xffffffffff0f7424 */ /* 0x000fce00078e00ff */
[----:B------:R-:W-:Y:S05]  /*28da0*/  WARPSYNC.COLLECTIVE R15, `(.L_x_1060) ;  /* 0x000000000f087348 */ /* 0x000fea0003c00000 */
[----:B------:R0:W1:Y:S02]  /*28db0*/  SHFL.IDX P6, R14, R13, R12, R11 ;  /* 0x0000000c0d0e7389 */ /* 0x00006400000c000b */
[----:B01----:R-:W-:Y:S01]  /*28dc0*/  ENDCOLLECTIVE ;  /* 0x000000000000791b */ /* 0x003fe20003800000 */
.L_x_1060:
[----:B------:R-:W-:Y:S05]  /*28dd0*/  BSYNC B1 ;  /* 0x0000000000017941 */ /* 0x000fea0003800000 */
.L_x_1059:
[----:B------:R-:W-:Y:S01]  /*28de0*/  IMAD.MOV.U32 R13, RZ, RZ, R24 ;  /* 0x000000ffff0d7224 */ /* 0x000fe200078e0018 */
[----:B------:R-:W-:Y:S01]  /*28df0*/  MOV R11, 0x181f ;  /* 0x0000181f000b7802 */ /* 0x000fe20000000f00 */
[----:B------:R-:W-:Y:S01]  /*28e00*/  IMAD.MOV.U32 R12, RZ, RZ, RZ ;  /* 0x000000ffff0c7224 */ /* 0x000fe200078e00ff */
[----:B------:R-:W-:Y:S01]  /*28e10*/  MOV R3, R14 ;  /* 0x0000000e00037202 */ /* 0x000fe20000000f00 */
[----:B------:R-:W-:-:S07]  /*28e20*/  IMAD.MOV.U32 R15, RZ, RZ, -0x1 ;  /* 0xffffffffff0f7424 */ /* 0x000fce00078e00ff */
[----:B------:R-:W-:Y:S05]  /*28e30*/  WARPSYNC.COLLECTIVE R15, `(.L_x_1061) ;  /* 0x000000000f087348 */ /* 0x000fea0003c00000 */
[----:B------:R0:W1:Y:S02]  /*28e40*/  SHFL.IDX P6, R14, R13, R12, R11 ;  /* 0x0000000c0d0e7389 */ /* 0x00006400000c000b */
[----:B01----:R-:W-:Y:S01]  /*28e50*/  ENDCOLLECTIVE ;  /* 0x000000000000791b */ /* 0x003fe20003800000 */
.L_x_1061:
[----:B------:R-:W-:Y:S01]  /*28e60*/  MOV R13, R26 ;  /* 0x0000001a000d7202 */ /* 0x000fe20000000f00 */
[----:B------:R-:W-:-:S07]  /*28e70*/  IMAD.MOV.U32 R20, RZ, RZ, R14 ;  /* 0x000000ffff147224 */ /* 0x000fce00078e000e */
[----:B------:R-:W-:Y:S05]  /*28e80*/  WARPSYNC.COLLECTIVE R15, `(.L_x_1062) ;  /* 0x000000000f087348 */ /* 0x000fea0003c00000 */
[----:B------:R0:W1:Y:S02]  /*28e90*/  SHFL.IDX P6, R14, R13, R12, R11 ;  /* 0x0000000c0d0e7389 */ /* 0x00006400000c000b */
[----:B01----:R-:W-:Y:S01]  /*28ea0*/  ENDCOLLECTIVE ;  /* 0x000000000000791b */ /* 0x003fe20003800000 */
.L_x_1062:
[----:B------:R-:W-:Y:S02]  /*28eb0*/  IMAD.MOV.U32 R13, RZ, RZ, R28 ;  /* 0x000000ffff0d7224 */ /* 0x000fe400078e001c */
[----:B------:R-:W-:-:S07]  /*28ec0*/  IMAD.MOV.U32 R21, RZ, RZ, R14 ;  /* 0x000000ffff157224 */ /* 0x000fce00078e000e */
[----:B------:R-:W-:Y:S05]  /*28ed0*/  WARPSYNC.COLLECTIVE R15, `(.L_x_1063) ;  /* 0x000000000f087348 */ /* 0x000fea0003c00000 */
[----:B------:R0:W1:Y:S02]  /*28ee0*/  SHFL.IDX P6, R14, R13, R12, R11 ;  /* 0x0000000c0d0e7389 */ /* 0x00006400000c000b */
[----:B01----:R-:W-:Y:S01]  /*28ef0*/  ENDCOLLECTIVE ;  /* 0x000000000000791b */ /* 0x003fe20003800000 */
.L_x_1063:
[----:B------:R-:W-:Y:S01]  /*28f00*/  MOV R28, R14 ;  /* 0x0000000e001c7202 */ /* 0x000fe20000000f00 */
[----:B------:R-:W-:Y:S06]  /*28f10*/  BRA `(.L_x_1064) ;  /* 0xfffffe5400a87947 */ /* 0x000fec000383ffff */
.L_x_814:
[----:B0-----:R0:W1:Y:S02]  /*28f20*/  SYNCS.PHASECHK.TRANS64.TRYWAIT P0, [R18+URZ+0x38800], R5 ;  /* 0x03880005120075a7 */ /* 0x001064000800017f */
[----:B-1----:R-:W-:Y:S05]  /*28f30*/  @!P0 NANOSLEEP.SYNCS 0x989680 ;  /* 0x009896800000895d */ /* 0x002fea0003900000 */
[----:B------:R-:W1:Y:S02]  /*28f40*/  @!P0 SYNCS.PHASECHK.TRANS64 P0, [R18+URZ+0x38800], R5 ;  /* 0x03880005120085a7 */ /* 0x000e64000800007f */
[----:B-1----:R-:W-:Y:S05]  /*28f50*/  @!P0 BRA `(.L_x_814) ;  /* 0xfffffffc00f08947 */ /* 0x002fea000383ffff */
[----:B------:R-:W-:Y:S05]  /*28f60*/  BRA `(.L_x_1065) ;  /* 0xfffffe5c00207947 */ /* 0x000fea000383ffff */
.L_x_832:
[----:B-1----:R1:W2:Y:S02]  /*28f70*/  SYNCS.PHASECHK.TRANS64.TRYWAIT P2, [R0+URZ+0x38830], R3 ;  /* 0x03883003000075a7 */ /* 0x0022a4000804017f */
[----:B--2---:R-:W-:Y:S05]  /*28f80*/  @!P2 NANOSLEEP.SYNCS 0x989680 ;  /* 0x009896800000a95d */ /* 0x004fea0003900000 */
[----:B------:R-:W2:Y:S02]  /*28f90*/  @!P2 SYNCS.PHASECHK.TRANS64 P2, [R0+URZ+0x38830], R3 ;  /* 0x038830030000a5a7 */ /* 0x000ea4000804007f */
[----:B--2---:R-:W-:Y:S05]  /*28fa0*/  @!P2 BRA `(.L_x_832) ;  /* 0xfffffffc00f0a947 */ /* 0x004fea000383ffff */
[----:B------:R-:W-:Y:S05]  /*28fb0*/  BRA `(.L_x_831) ;  /* 0xfffffe8c003c7947 */ /* 0x000fea000383ffff */
.L_x_839:
[----:B-1----:R1:W2:Y:S02]  /*28fc0*/  SYNCS.PHASECHK.TRANS64.TRYWAIT P2, [R11+URZ+0x38830], R4 ;  /* 0x038830040b0075a7 */ /* 0x0022a4000804017f */
[----:B--2---:R-:W-:Y:S05]  /*28fd0*/  @!P2 NANOSLEEP.SYNCS 0x989680 ;  /* 0x009896800000a95d */ /* 0x004fea0003900000 */
[----:B------:R-:W2:Y:S02]  /*28fe0*/  @!P2 SYNCS.PHASECHK.TRANS64 P2, [R11+URZ+0x38830], R4 ;  /* 0x038830040b00a5a7 */ /* 0x000ea4000804007f */
[----:B--2---:R-:W-:Y:S05]  /*28ff0*/  @!P2 BRA `(.L_x_839) ;  /* 0xfffffffc00f0a947 */ /* 0x004fea000383ffff */
[----:B------:R-:W-:Y:S05]  /*29000*/  BRA `(.L_x_838) ;  /* 0xfffffee000007947 */ /* 0x000fea000383ffff */
.L_x_844:
[----:B-1----:R1:W2:Y:S02]  /*29010*/  SYNCS.PHASECHK.TRANS64.TRYWAIT P2, [R9+URZ+0x38850], R0 ;  /* 0x03885000090075a7 */ /* 0x0022a4000804017f */
[----:B--2---:R-:W-:Y:S05]  /*29020*/  @!P2 NANOSLEEP.SYNCS 0x989680 ;  /* 0x009896800000a95d */ /* 0x004fea0003900000 */
[----:B------:R-:W2:Y:S02]  /*29030*/  @!P2 SYNCS.PHASECHK.TRANS64 P2, [R9+URZ+0x38850], R0 ;  /* 0x038850000900a5a7 */ /* 0x000ea4000804007f */
[----:B--2---:R-:W-:Y:S05]  /*29040*/  @!P2 BRA `(.L_x_844) ;  /* 0xfffffffc00f0a947 */ /* 0x004fea000383ffff */
[----:B------:R-:W-:Y:S05]  /*29050*/  BRA `(.L_x_843) ;  /* 0xffffff1400cc7947 */ /* 0x000fea000383ffff */
.L_x_850:
[----:B-1----:R1:W2:Y:S02]  /*29060*/  SYNCS.PHASECHK.TRANS64.TRYWAIT P0, [R0+URZ+0x38850], R7 ;  /* 0x03885007000075a7 */ /* 0x0022a4000800017f */
[----:B--2---:R-:W-:Y:S05]  /*29070*/  @!P0 NANOSLEEP.SYNCS 0x989680 ;  /* 0x009896800000895d */ /* 0x004fea0003900000 */
[----:B------:R-:W2:Y:S02]  /*29080*/  @!P0 SYNCS.PHASECHK.TRANS64 P0, [R0+URZ+0x38850], R7 ;  /* 0x03885007000085a7 */ /* 0x000ea4000800007f */
[----:B--2---:R-:W-:Y:S05]  /*29090*/  @!P0 BRA `(.L_x_850) ;  /* 0xfffffffc00f08947 */ /* 0x004fea000383ffff */
[----:B------:R-:W-:Y:S05]  /*290a0*/  BRA `(.L_x_849) ;  /* 0xffffff34002c7947 */ /* 0x000fea000383ffff */
.L_x_886:
[----:B------:R-:W0:Y:S01]  /*290b0*/  S2R R6, SR_TID.X ;  /* 0x0000000000067919 */ /* 0x000e220000002100 */
[----:B------:R-:W-:Y:S01]  /*290c0*/  BSSY B1, `(.L_x_1066) ;  /* 0x000000a000017945 */ /* 0x000fe20003800000 */
[----:B------:R-:W-:Y:S01]  /*290d0*/  IMAD.MOV.U32 R12, RZ, RZ, RZ ;  /* 0x000000ffff0c7224 */ /* 0x000fe200078e00ff */
[----:B------:R-:W-:Y:S01]  /*290e0*/  MOV R11, 0x1f ;  /* 0x0000001f000b7802 */ /* 0x000fe20000000f00 */
[----:B------:R-:W-:Y:S01]  /*290f0*/  IMAD.MOV.U32 R15, RZ, RZ, -0x1 ;  /* 0xffffffffff0f7424 */ /* 0x000fe200078e00ff */
[----:B0-----:R-:W-:-:S04]  /*29100*/  SHF.R.U32.HI R6, RZ, 0x5, R6 ;  /* 0x00000005ff067819 */ /* 0x001fc80000011606 */
[----:B------:R-:W-:-:S05]  /*29110*/  LOP3.LUT R6, R6, 0x3, RZ, 0xc0, !PT ;  /* 0x0000000306067812 */ /* 0x000fca00078ec0ff */
[----:B------:R-:W-:-:S07]  /*29120*/  IMAD.MOV.U32 R13, RZ, RZ, R6 ;  /* 0x000000ffff0d7224 */ /* 0x000fce00078e0006 */
[----:B-1----:R-:W-:Y:S05]  /*29130*/  WARPSYNC.COLLECTIVE R15, `(.L_x_1067) ;  /* 0x000000000f087348 */ /* 0x002fea0003c00000 */
[----:B------:R0:W2:Y:S02]  /*29140*/  SHFL.IDX P6, R14, R13, R12, R11 ;  /* 0x0000000c0d0e7389 */ /* 0x0000a400000c000b */
[----:B012---:R-:W-:Y:S01]  /*29150*/  ENDCOLLECTIVE ;  /* 0x000000000000791b */ /* 0x007fe20003800000 */
.L_x_1067:
[----:B------:R-:W-:Y:S05]  /*29160*/  BSYNC B1 ;  /* 0x0000000000017941 */ /* 0x000fea0003800000 */
.L_x_1066:
[----:B------:R-:W-:Y:S05]  /*29170*/  BRA `(.L_x_1068) ;  /* 0xffffff8000787947 */ /* 0x000fea000383ffff */
.L_x_888:
[----:B------:R-:W-:Y:S01]  /*29180*/  BSSY B1, `(.L_x_1069) ;  /* 0x0000006000017945 */ /* 0x000fe20003800000 */
[----:B------:R-:W-:-:S07]  /*29190*/  IMAD.MOV.U32 R15, RZ, RZ, -0x1 ;  /* 0xffffffffff0f7424 */ /* 0x000fce00078e00ff */
[----:B01----:R-:W-:Y:S05]  /*291a0*/  WARPSYNC.COLLECTIVE R15, `(.L_x_1070) ;  /* 0x000000000f0c7348 */ /* 0x003fea0003c00000 */
[----:B------:R-:W-:Y:S02]  /*291b0*/  ELECT P6, UR62, PT ;  /* 0x00000000003e782f */ /* 0x000fe400038c0000 */
[----:B------:R-:W-:Y:S01]  /*291c0*/  MOV R14, UR62 ;  /* 0x0000003e000e7c02 */ /* 0x000fe20008000f00 */
[----:B01----:R-:W-:Y:S10]  /*291d0*/  ENDCOLLECTIVE ;  /* 0x000000000000791b */ /* 0x003ff40003800000 */
.L_x_1070:
[----:B------:R-:W-:Y:S05]  /*291e0*/  BSYNC B1 ;  /* 0x0000000000017941 */ /* 0x000fea0003800000 */
.L_x_1069:
[----:B------:R-:W-:Y:S05]  /*291f0*/  BRA `(.L_x_887) ;  /* 0xffffff8000707947 */ /* 0x000fea000383ffff */
.L_x_890:
[----:B0-----:R-:W2:Y:S02]  /*29200*/  LDL R3, [R1+0x4] ;  /* 0x0000040001037983 */ /* 0x001ea40000100800 */
[----:B--2---:R0:W2:Y:S02]  /*29210*/  SYNCS.PHASECHK.TRANS64.TRYWAIT P0, [R3+URZ+0x38820], R2 ;  /* 0x03882002030075a7 */ /* 0x0040a4000800017f */
[----:B--2---:R-:W-:Y:S05]  /*29220*/  @!P0 NANOSLEEP.SYNCS 0x989680 ;  /* 0x009896800000895d */ /* 0x004fea0003900000 */
[----:B------:R-:W2:Y:S02]  /*29230*/  @!P0 SYNCS.PHASECHK.TRANS64 P0, [R3+URZ+0x38820], R2 ;  /* 0x03882002030085a7 */ /* 0x000ea4000800007f */
[----:B--2---:R-:W-:Y:S05]  /*29240*/  @!P0 BRA `(.L_x_890) ;  /* 0xfffffffc00ec8947 */ /* 0x004fea000383ffff */
[----:B------:R-:W-:Y:S05]  /*29250*/  BRA `(.L_x_1071) ;  /* 0xffffff8000807947 */ /* 0x000fea000383ffff */
.L_x_894:
[----:B0-----:R0:W2:Y:S02]  /*29260*/  SYNCS.PHASECHK.TRANS64.TRYWAIT P0, [R6+URZ+0x388a0], R8 ;  /* 0x0388a008060075a7 */ /* 0x0010a4000800017f */
[----:B--2---:R-:W-:Y:S05]  /*29270*/  @!P0 NANOSLEEP.SYNCS 0x989680 ;  /* 0x009896800000895d */ /* 0x004fea0003900000 */
[----:B------:R-:W2:Y:S02]  /*29280*/  @!P0 SYNCS.PHASECHK.TRANS64 P0, [R6+URZ+0x388a0], R8 ;  /* 0x0388a008060085a7 */ /* 0x000ea4000800007f */
[----:B--2---:R-:W-:Y:S05]  /*29290*/  @!P0 BRA `(.L_x_894) ;  /* 0xfffffffc00f08947 */ /* 0x004fea000383ffff */
[----:B------:R-:W-:Y:S05]  /*292a0*/  BRA `(.L_x_1072) ;  /* 0xffffff8000a47947 */ /* 0x000fea000383ffff */
.L_x_902:
[----:B--2---:R2:W3:Y:S02]  /*292b0*/  SYNCS.PHASECHK.TRANS64.TRYWAIT P0, [R6+URZ+0x388c0], R8 ;  /* 0x0388c008060075a7 */ /* 0x0044e4000800017f */
[----:B---3--:R-:W-:Y:S05]  /*292c0*/  @!P0 NANOSLEEP.SYNCS 0x989680 ;  /* 0x009896800000895d */ /* 0x008fea0003900000 */
[----:B------:R-:W3:Y:S02]  /*292d0*/  @!P0 SYNCS.PHASECHK.TRANS64 P0, [R6+URZ+0x388c0], R8 ;  /* 0x0388c008060085a7 */ /* 0x000ee4000800007f */
[----:B---3--:R-:W-:Y:S05]  /*292e0*/  @!P0 BRA `(.L_x_902) ;  /* 0xfffffffc00f08947 */ /* 0x008fea000383ffff */
[----:B------:R-:W-:Y:S05]  /*292f0*/  BRA `(.L_x_1073) ;  /* 0xffffff8400e87947 */ /* 0x000fea000383ffff */
.L_x_912:
[----:B0-----:R0:W2:Y:S02]  /*29300*/  SYNCS.PHASECHK.TRANS64.TRYWAIT P1, [R6+URZ+0x388a0], R5 ;  /* 0x0388a005060075a7 */ /* 0x0010a4000802017f */
[----:B--2---:R-:W-:Y:S05]  /*29310*/  @!P1 NANOSLEEP.SYNCS 0x989680 ;  /* 0x009896800000995d */ /* 0x004fea0003900000 */
[----:B------:R-:W2:Y:S02]  /*29320*/  @!P1 SYNCS.PHASECHK.TRANS64 P1, [R6+URZ+0x388a0], R5 ;  /* 0x0388a005060095a7 */ /* 0x000ea4000802007f */
[----:B--2---:R-:W-:Y:S05]  /*29330*/  @!P1 BRA `(.L_x_912) ;  /* 0xfffffffc00f09947 */ /* 0x004fea000383ffff */
[----:B------:R-:W-:Y:S05]  /*29340*/  BRA `(.L_x_1074) ;  /* 0xffffff8c00747947 */ /* 0x000fea000383ffff */
.L_x_920:
[----:B--2---:R2:W3:Y:S02]  /*29350*/  SYNCS.PHASECHK.TRANS64.TRYWAIT P1, [R6+URZ+0x388c0], R5 ;  /* 0x0388c005060075a7 */ /* 0x0044e4000802017f */
[----:B---3--:R-:W-:Y:S05]  /*29360*/  @!P1 NANOSLEEP.SYNCS 0x989680 ;  /* 0x009896800000995d */ /* 0x008fea0003900000 */
[----:B------:R-:W3:Y:S02]  /*29370*/  @!P1 SYNCS.PHASECHK.TRANS64 P1, [R6+URZ+0x388c0], R5 ;  /* 0x0388c005060095a7 */ /* 0x000ee4000802007f */
[----:B---3--:R-:W-:Y:S05]  /*29380*/  @!P1 BRA `(.L_x_920) ;  /* 0xfffffffc00f09947 */ /* 0x008fea000383ffff */
[----:B------:R-:W-:Y:S05]  /*29390*/  BRA `(.L_x_1075) ;  /* 0xffffff9000b47947 */ /* 0x000fea000383ffff */
.L_x_936:
[----:B------:R-:W0:Y:S01]  /*293a0*/  S2R R4, SR_TID.X ;  /* 0x0000000000047919 */ /* 0x000e220000002100 */
[----:B------:R-:W-:Y:S01]  /*293b0*/  BSSY B0, `(.L_x_1076) ;  /* 0x000000a000007945 */ /* 0x000fe20003800000 */
[----:B------:R-:W-:Y:S01]  /*293c0*/  IMAD.MOV.U32 R12, RZ, RZ, RZ ;  /* 0x000000ffff0c7224 */ /* 0x000fe200078e00ff */
[----:B------:R-:W-:Y:S01]  /*293d0*/  MOV R15, 0xffffffff ;  /* 0xffffffff000f7802 */ /* 0x000fe20000000f00 */
[----:B------:R-:W-:Y:S01]  /*293e0*/  IMAD.MOV.U32 R11, RZ, RZ, 0x1f ;  /* 0x0000001fff0b7424 */ /* 0x000fe200078e00ff */
[----:B0-----:R-:W-:-:S04]  /*293f0*/  SHF.R.U32.HI R4, RZ, 0x5, R4 ;  /* 0x00000005ff047819 */ /* 0x001fc80000011604 */
[----:B------:R-:W-:-:S04]  /*29400*/  LOP3.LUT R4, R4, 0x3, RZ, 0xc0, !PT ;  /* 0x0000000304047812 */ /* 0x000fc800078ec0ff */
[----:B------:R-:W-:-:S07]  /*29410*/  MOV R13, R4 ;  /* 0x00000004000d7202 */ /* 0x000fce0000000f00 */
[----:B-1----:R-:W-:Y:S05]  /*29420*/  WARPSYNC.COLLECTIVE R15, `(.L_x_1077) ;  /* 0x000000000f087348 */ /* 0x002fea0003c00000 */
[----:B------:R0:W2:Y:S02]  /*29430*/  SHFL.IDX P6, R14, R13, R12, R11 ;  /* 0x0000000c0d0e7389 */ /* 0x0000a400000c000b */
[----:B012---:R-:W-:Y:S01]  /*29440*/  ENDCOLLECTIVE ;  /* 0x000000000000791b */ /* 0x007fe20003800000 */
.L_x_1077:
[----:B------:R-:W-:Y:S05]  /*29450*/  BSYNC B0 ;  /* 0x0000000000007941 */ /* 0x000fea0003800000 */
.L_x_1076:
[----:B------:R-:W-:Y:S05]  /*29460*/  BRA `(.L_x_1078) ;  /* 0xffffff9c00a47947 */ /* 0x000fea000383ffff */
.L_x_938:
[----:B------:R-:W-:Y:S01]  /*29470*/  BSSY B0, `(.L_x_1079) ;  /* 0x0000006000007945 */ /* 0x000fe20003800000 */
[----:B------:R-:W-:-:S07]  /*29480*/  IMAD.MOV.U32 R15, RZ, RZ, -0x1 ;  /* 0xffffffffff0f7424 */ /* 0x000fce00078e00ff */
[----:B01----:R-:W-:Y:S05]  /*29490*/  WARPSYNC.COLLECTIVE R15, `(.L_x_1080) ;  /* 0x000000000f0c7348 */ /* 0x003fea0003c00000 */
[----:B------:R-:W-:Y:S02]  /*294a0*/  ELECT P6, UR62, PT ;  /* 0x00000000003e782f */ /* 0x000fe400038c0000 */
[----:B------:R-:W-:Y:S01]  /*294b0*/  MOV R14, UR62 ;  /* 0x0000003e000e7c02 */ /* 0x000fe20008000f00 */
[----:B01----:R-:W-:Y:S10]  /*294c0*/  ENDCOLLECTIVE ;  /* 0x000000000000791b */ /* 0x003ff40003800000 */
.L_x_1080:
[----:B------:R-:W-:Y:S05]  /*294d0*/  BSYNC B0 ;  /* 0x0000000000007941 */ /* 0x000fea0003800000 */
.L_x_1079:
[----:B------:R-:W-:Y:S05]  /*294e0*/  BRA `(.L_x_1081) ;  /* 0xffffff9c00b07947 */ /* 0x000fea000383ffff */
.L_x_940:
[----:B0-----:R0:W2:Y:S02]  /*294f0*/  SYNCS.PHASECHK.TRANS64.TRYWAIT P0, [R0+URZ+0x38840], R2 ;  /* 0x03884002000075a7 */ /* 0x0010a4000800017f */
[----:B--2---:R-:W-:Y:S05]  /*29500*/  @!P0 NANOSLEEP.SYNCS 0x989680 ;  /* 0x009896800000895d */ /* 0x004fea0003900000 */
[----:B------:R-:W2:Y:S02]  /*29510*/  @!P0 SYNCS.PHASECHK.TRANS64 P0, [R0+URZ+0x38840], R2 ;  /* 0x03884002000085a7 */ /* 0x000ea4000800007f */
[----:B--2---:R-:W-:Y:S05]  /*29520*/  @!P0 BRA `(.L_x_940) ;  /* 0xfffffffc00f08947 */ /* 0x004fea000383ffff */
[----:B------:R-:W-:Y:S05]  /*29530*/  BRA `(.L_x_1082) ;  /* 0xffffffa000207947 */ /* 0x000fea000383ffff */
.L_x_944:
[----:B------:R0:W5:Y:S01]  /*29540*/  LDL.LU R8, [R1+0x50] ;  /* 0x0000500001087983 */ /* 0x0001620000300800 */
[----:B------:R-:W-:Y:S01]  /*29550*/  IMAD.MOV.U32 R13, RZ, RZ, R3 ;  /* 0x000000ffff0d7224 */ /* 0x000fe200078e0003 */
[----:B------:R-:W-:Y:S01]  /*29560*/  MOV R12, RZ ;  /* 0x000000ff000c7202 */ /* 0x000fe20000000f00 */
[----:B------:R-:W-:Y:S02]  /*29570*/  IMAD.MOV.U32 R11, RZ, RZ, 0x181f ;  /* 0x0000181fff0b7424 */ /* 0x000fe400078e00ff */
[----:B------:R-:W-:-:S07]  /*29580*/  IMAD.MOV.U32 R15, RZ, RZ, -0x1 ;  /* 0xffffffffff0f7424 */ /* 0x000fce00078e00ff */
[----:B0----5:R-:W-:Y:S05]  /*29590*/  WARPSYNC.COLLECTIVE R15, `(.L_x_1083) ;  /* 0x000000000f087348 */ /* 0x021fea0003c00000 */
[----:B------:R1:W2:Y:S02]  /*295a0*/  SHFL.IDX P6, R14, R13, R12, R11 ;  /* 0x0000000c0d0e7389 */ /* 0x0002a400000c000b */
[----:B012--5:R-:W-:Y:S01]  /*295b0*/  ENDCOLLECTIVE ;  /* 0x000000000000791b */ /* 0x027fe20003800000 */
.L_x_1083:
[----:B------:R-:W-:Y:S01]  /*295c0*/  IMAD.MOV.U32 R13, RZ, RZ, R4 ;  /* 0x000000ffff0d7224 */ /* 0x000fe200078e0004 */
[----:B------:R-:W-:-:S07]  /*295d0*/  MOV R6, R14 ;  /* 0x0000000e00067202 */ /* 0x000fce0000000f00 */
[----:B------:R-:W-:Y:S05]  /*295e0*/  WARPSYNC.COLLECTIVE R15, `(.L_x_1084) ;  /* 0x000000000f087348 */ /* 0x000fea0003c00000 */
[----:B------:R0:W1:Y:S02]  /*295f0*/  SHFL.IDX P6, R14, R13, R12, R11 ;  /* 0x0000000c0d0e7389 */ /* 0x00006400000c000b */
[----:B01----:R-:W-:Y:S01]  /*29600*/  ENDCOLLECTIVE ;  /* 0x000000000000791b */ /* 0x003fe20003800000 */
.L_x_1084:
[----:B------:R-:W-:Y:S01]  /*29610*/  ULDC.64 UR4, c[0x0][0x208] ;  /* 0x0000820000047ab9 */ /* 0x000fe20000000a00 */
[----:B------:R-:W-:Y:S01]  /*29620*/  MOV R13, R3 ;  /* 0x00000003000d7202 */ /* 0x000fe20000000f00 */
[----:B------:R-:W-:Y:S02]  /*29630*/  IMAD.MOV.U32 R12, RZ, RZ, 0x1 ;  /* 0x00000001ff0c7424 */ /* 0x000fe400078e00ff */
[----:B------:R-:W-:Y:S02]  /*29640*/  IMAD R2, R8, R7, RZ ;  /* 0x0000000708027224 */ /* 0x000fe400078e02ff */
[----:B------:R-:W0:Y:S01]  /*29650*/  S2R R8, SR_TID.X ;  /* 0x0000000000087919 */ /* 0x000e220000002100 */
[----:B------:R-:W-:Y:S01]  /*29660*/  IMAD.MOV.U32 R7, RZ, RZ, R14 ;  /* 0x000000ffff077224 */ /* 0x000fe200078e000e */
[----:B0-----:R-:W-:-:S04]  /*29670*/  LOP3.LUT R8, R8, 0x7f, RZ, 0xc0, !PT ;  /* 0x0000007f08087812 */ /* 0x001fc800078ec0ff */
[----:B------:R-:W-:-:S04]  /*29680*/  SHF.R.U32.HI R5, RZ, 0x3, R8 ;  /* 0x00000003ff057819 */ /* 0x000fc80000011608 */
[----:B------:R-:W-:-:S04]  /*29690*/  IADD3 R0, R5, R17, RZ ;  /* 0x0000001105007210 */ /* 0x000fc80007ffe0ff */
[C---:B------:R-:W-:Y:S01]  /*296a0*/  ISETP.GE.AND P5, PT, R0.reuse, R2, PT ;  /* 0x000000020000720c */ /* 0x040fe20003fa6270 */
[----:B------:R-:W-:-:S12]  /*296b0*/  VIADD R5, R0, 0x10 ;  /* 0x0000001000057836 */ /* 0x000fd80000000000 */
        /* <DEDUP_REMOVED lines=16> */
.L_x_1085:
[----:B------:R-:W-:Y:S01]  /*297c0*/  MOV R13, R4 ;  /* 0x00000004000d7202 */ /* 0x000fe20000000f00 */
[----:B------:R-:W-:-:S07]  /*297d0*/  IMAD.MOV.U32 R6, RZ, RZ, R14 ;  /* 0x000000ffff067224 */ /* 0x000fce00078e000e */
[----:B------:R-:W-:Y:S05]  /*297e0*/  WARPSYNC.COLLECTIVE R15, `(.L_x_1086) ;  /* 0x000000000f087348 */ /* 0x000fea0003c00000 */
[----:B------:R0:W1:Y:S02]  /*297f0*/  SHFL.IDX P6, R14, R13, R12, R11 ;  /* 0x0000000c0d0e7389 */ /* 0x00006400000c000b */
[----:B01----:R-:W-:Y:S01]  /*29800*/  ENDCOLLECTIVE ;  /* 0x000000000000791b */ /* 0x003fe20003800000 */
.L_x_1086:
[----:B------:R-:W-:Y:S01]  /*29810*/  ULDC.64 UR4, c[0x0][0x208] ;  /* 0x0000820000047ab9 */ /* 0x000fe20000000a00 */
[----:B------:R-:W-:Y:S01]  /*29820*/  MOV R13, R3 ;  /* 0x00000003000d7202 */ /* 0x000fe20000000f00 */
[----:B------:R-:W-:Y:S02]  /*29830*/  IMAD.MOV.U32 R12, RZ, RZ, 0x2 ;  /* 0x00000002ff0c7424 */ /* 0x000fe400078e00ff */
[----:B------:R-:W-:-:S05]  /*29840*/  IMAD.MOV.U32 R5, RZ, RZ, R14 ;  /* 0x000000ffff057224 */ /* 0x000fca00078e000e */
[----:B------:R-:W-:-:S05]  /*29850*/  @!P5 LEA R5, P4, R10, R5, 0x1 ;  /* 0x000000050a05d211 */ /* 0x000fca00078808ff */
[----:B------:R-:W-:-:S05]  /*29860*/  @!P5 IMAD.X R6, RZ, RZ, R6, P4 ;  /* 0x000000ffff06d224 */ /* 0x000fca00020e0606 */
[----:B------:R-:W-:Y:S01]  /*29870*/  @!P5 MOV R7, R6 ;  /* 0x000000060007d202 */ /* 0x000fe20000000f00 */
        /* <DEDUP_REMOVED lines=13> */
.L_x_1087:
[----:B------:R-:W-:Y:S01]  /*29950*/  MOV R13, R4 ;  /* 0x00000004000d7202 */ /* 0x000fe20000000f00 */
[----:B------:R-:W-:-:S07]  /*29960*/  IMAD.MOV.U32 R6, RZ, RZ, R14 ;  /* 0x000000ffff067224 */ /* 0x000fce00078e000e */
[----:B------:R-:W-:Y:S05]  /*29970*/  WARPSYNC.COLLECTIVE R15, `(.L_x_1088) ;  /* 0x000000000f087348 */ /* 0x000fea0003c00000 */
[----:B------:R0:W1:Y:S02]  /*29980*/  SHFL.IDX P6, R14, R13, R12, R11 ;  /* 0x0000000c0d0e7389 */ /* 0x00006400000c000b */
[----:B01----:R-:W-:Y:S01]  /*29990*/  ENDCOLLECTIVE ;  /* 0x000000000000791b */ /* 0x003fe20003800000 */
.L_x_1088:
        /* <DEDUP_REMOVED lines=20> */
.L_x_1089:
[----:B------:R-:W-:Y:S01]  /*29ae0*/  MOV R13, R4 ;  /* 0x00000004000d7202 */ /* 0x000fe20000000f00 */
[----:B------:R-:W-:-:S07]  /*29af0*/  IMAD.MOV.U32 R6, RZ, RZ, R14 ;  /* 0x000000ffff067224 */ /* 0x000fce00078e000e */
[----:B------:R-:W-:Y:S05]  /*29b00*/  WARPSYNC.COLLECTIVE R15, `(.L_x_1090) ;  /* 0x000000000f087348 */ /* 0x000fea0003c00000 */
[----:B------:R0:W1:Y:S02]  /*29b10*/  SHFL.IDX P6, R14, R13, R12, R11 ;  /* 0x0000000c0d0e7389 */ /* 0x00006400000c000b */
[----:B01----:R-:W-:Y:S01]  /*29b20*/  ENDCOLLECTIVE ;  /* 0x000000000000791b */ /* 0x003fe20003800000 */
.L_x_1090:
        /* <DEDUP_REMOVED lines=20> */
.L_x_1091:
[----:B------:R-:W-:Y:S01]  /*29c70*/  MOV R13, R4 ;  /* 0x00000004000d7202 */ /* 0x000fe20000000f00 */
[----:B------:R-:W-:-:S07]  /*29c80*/  IMAD.MOV.U32 R6, RZ, RZ, R14 ;  /* 0x000000ffff067224 */ /* 0x000fce00078e000e */
[----:B------:R-:W-:Y:S05]  /*29c90*/  WARPSYNC.COLLECTIVE R15, `(.L_x_1092) ;  /* 0x000000000f087348 */ /* 0x000fea0003c00000 */
[----:B------:R0:W1:Y:S02]  /*29ca0*/  SHFL.IDX P6, R14, R13, R12, R11 ;  /* 0x0000000c0d0e7389 */ /* 0x00006400000c000b */
[----:B01----:R-:W-:Y:S01]  /*29cb0*/  ENDCOLLECTIVE ;  /* 0x000000000000791b */ /* 0x003fe20003800000 */
.L_x_1092:
        /* <DEDUP_REMOVED lines=20> */
.L_x_1093:
[----:B------:R-:W-:Y:S01]  /*29e00*/  MOV R13, R4 ;  /* 0x00000004000d7202 */ /* 0x000fe20000000f00 */
[----:B------:R-:W-:-:S07]  /*29e10*/  IMAD.MOV.U32 R6, RZ, RZ, R14 ;  /* 0x000000ffff067224 */ /* 0x000fce00078e000e */
[----:B------:R-:W-:Y:S05]  /*29e20*/  WARPSYNC.COLLECTIVE R15, `(.L_x_1094) ;  /* 0x000000000f087348 */ /* 0x000fea0003c00000 */
[----:B------:R0:W1:Y:S02]  /*29e30*/  SHFL.IDX P6, R14, R13, R12, R11 ;  /* 0x0000000c0d0e7389 */ /* 0x00006400000c000b */
[----:B01----:R-:W-:Y:S01]  /*29e40*/  ENDCOLLECTIVE ;  /* 0x000000000000791b */ /* 0x003fe20003800000 */
.L_x_1094:
[----:B------:R-:W-:Y:S01]  /*29e50*/  ULDC.64 UR4, c[0x0][0x208] ;  /* 0x0000820000047ab9 */ /* 0x000fe20000000a00 */
[----:B------:R-:W-:Y:S01]  /*29e60*/  IMAD.MOV.U32 R13, RZ, RZ, R3 ;  /* 0x000000ffff0d7224 */ /* 0x000fe200078e0003 */
[----:B------:R-:W-:Y:S01]  /*29e70*/  MOV R12, 0x6 ;  /* 0x00000006000c7802 */ /* 0x000fe20000000f00 */
[----:B------:R-:W-:-:S05]  /*29e80*/  IMAD.MOV.U32 R5, RZ, RZ, R14 ;  /* 0x000000ffff057224 */ /* 0x000fca00078e000e */
[----:B------:R-:W-:-:S05]  /*29e90*/  @!P5 LEA R5, P4, R10, R5, 0x1 ;  /* 0x000000050a05d211 */ /* 0x000fca00078808ff */
[----:B------:R-:W-:-:S05]  /*29ea0*/  @!P5 IMAD.X R6, RZ, RZ, R6, P4 ;  /* 0x000000ffff06d224 */ /* 0x000fca00020e0606 */
[----:B------:R-:W-:Y:S01]  /*29eb0*/  @!P5 MOV R7, R6 ;  /* 0x000000060007d202 */ /* 0x000fe20000000f00 */
        /* <DEDUP_REMOVED lines=11> */
.L_x_1095:
[----:B------:R-:W-:-:S05]  /*29f70*/  VIADD R7, R0, 0x60 ;  /* 0x0000006000077836 */ /* 0x000fca0000000000 */
[----:B------:R-:W-:Y:S01]  /*29f80*/  ISETP.GE.AND P5, PT, R7, R2, PT ;  /* 0x000000020700720c */ /* 0x000fe20003fa6270 */
[----:B------:R-:W-:Y:S02]  /*29f90*/  IMAD.MOV.U32 R13, RZ, RZ, R4 ;  /* 0x000000ffff0d7224 */ /* 0x000fe400078e0004 */
[----:B------:R-:W-:-:S10]  /*29fa0*/  IMAD.MOV.U32 R8, RZ, RZ, R14 ;  /* 0x000000ffff087224 */ /* 0x000fd400078e000e */
[----:B------:R-:W-:Y:S05]  /*29fb0*/  WARPSYNC.COLLECTIVE R15, `(.L_x_1096) ;  /* 0x000000000f087348 */ /* 0x000fea0003c00000 */
[----:B------:R0:W1:Y:S02]  /*29fc0*/  SHFL.IDX P6, R14, R13, R12, R11 ;  /* 0x0000000c0d0e7389 */ /* 0x00006400000c000b */
[----:B01----:R-:W-:Y:S01]  /*29fd0*/  ENDCOLLECTIVE ;  /* 0x000000000000791b */ /* 0x003fe20003800000 */
.L_x_1096:
[----:B------:R-:W-:Y:S01]  /*29fe0*/  ULDC.64 UR4, c[0x0][0x208] ;  /* 0x0000820000047ab9 */ /* 0x000fe20000000a00 */
[----:B------:R-:W-:Y:S01]  /*29ff0*/  IMAD.MOV.U32 R13, RZ, RZ, R3 ;  /* 0x000000ffff0d7224 */ /* 0x000fe200078e0003 */
[----:B------:R-:W-:Y:S02]  /*2a000*/  MOV R12, 0x7 ;  /* 0x00000007000c7802 */ /* 0x000fe40000000f00 */
[----:B------:R-:W-:-:S04]  /*2a010*/  MOV R5, R14 ;  /* 0x0000000e00057202 */ /* 0x000fc80000000f00 */
        /* <DEDUP_REMOVED lines=14> */
.L_x_1097:
[----:B------:R-:W-:Y:S02]  /*2a100*/  IMAD.MOV.U32 R13, RZ, RZ, R4 ;  /* 0x000000ffff0d7224 */ /* 0x000fe400078e0004 */
[----:B------:R-:W-:-:S07]  /*2a110*/  IMAD.MOV.U32 R5, RZ, RZ, R14 ;  /* 0x000000ffff057224 */ /* 0x000fce00078e000e */
[----:B------:R-:W-:Y:S05]  /*2a120*/  WARPSYNC.COLLECTIVE R15, `(.L_x_1098) ;  /* 0x000000000f087348 */ /* 0x000fea0003c00000 */
[----:B------:R0:W1:Y:S02]  /*2a130*/  SHFL.IDX P6, R14, R13, R12, R11 ;  /* 0x0000000c0d0e7389 */ /* 0x00006400000c000b */
[----:B01----:R-:W-:Y:S01]  /*2a140*/  ENDCOLLECTIVE ;  /* 0x000000000000791b */ /* 0x003fe20003800000 */
.L_x_1098:
[----:B------:R-:W-:Y:S01]  /*2a150*/  MOV R3, R14 ;  /* 0x0000000e00037202 */ /* 0x000fe20000000f00 */
[----:B------:R-:W-:Y:S06]  /*2a160*/  BRA `(.L_x_1099) ;  /* 0xffffffa400147947 */ /* 0x000fec000383ffff */
.L_x_949:
[----:B0-----:R-:W2:Y:S02]  /*2a170*/  LDL R2, [R1+0x4] ;  /* 0x0000040001027983 */ /* 0x001ea40000100800 */
[----:B--2---:R0:W2:Y:S02]  /*2a180*/  SYNCS.PHASECHK.TRANS64.TRYWAIT P0, [R2+URZ+0x38820], R0 ;  /* 0x03882000020075a7 */ /* 0x0040a4000800017f */
[----:B--2---:R-:W-:Y:S05]  /*2a190*/  @!P0 NANOSLEEP.SYNCS 0x989680 ;  /* 0x009896800000895d */ /* 0x004fea0003900000 */
[----:B------:R-:W2:Y:S02]  /*2a1a0*/  @!P0 SYNCS.PHASECHK.TRANS64 P0, [R2+URZ+0x38820], R0 ;  /* 0x03882000020085a7 */ /* 0x000ea4000800007f */
[----:B--2---:R-:W-:Y:S05]  /*2a1b0*/  @!P0 BRA `(.L_x_949) ;  /* 0xfffffffc00ec8947 */ /* 0x004fea000383ffff */
[----:B------:R-:W-:Y:S05]  /*2a1c0*/  BRA `(.L_x_1100) ;  /* 0xffffffa400947947 */ /* 0x000fea000383ffff */
.L_x_958:
[----:B--2---:R2:W3:Y:S02]  /*2a1d0*/  SYNCS.PHASECHK.TRANS64.TRYWAIT P0, [R3+URZ+0x38840], R2 ;  /* 0x03884002030075a7 */ /* 0x0044e4000800017f */
[----:B---3--:R-:W-:Y:S05]  /*2a1e0*/  @!P0 NANOSLEEP.SYNCS 0x989680 ;  /* 0x009896800000895d */ /* 0x008fea0003900000 */
[----:B------:R-:W3:Y:S02]  /*2a1f0*/  @!P0 SYNCS.PHASECHK.TRANS64 P0, [R3+URZ+0x38840], R2 ;  /* 0x03884002030085a7 */ /* 0x000ee4000800007f */
[----:B---3--:R-:W-:Y:S05]  /*2a200*/  @!P0 BRA `(.L_x_958) ;  /* 0xfffffffc00f08947 */ /* 0x008fea000383ffff */
[----:B------:R-:W-:Y:S05]  /*2a210*/  BRA `(.L_x_1101) ;  /* 0xffffffa800647947 */ /* 0x000fea000383ffff */
.L_x_966:
[----:B0-----:R0:W1:Y:S02]  /*2a220*/  SYNCS.PHASECHK.TRANS64.TRYWAIT P0, [R3+URZ+0x60], R2 ;  /* 0x00006002030075a7 */ /* 0x001064000800017f */
[----:B-1----:R-:W-:Y:S05]  /*2a230*/  @!P0 NANOSLEEP.SYNCS 0x989680 ;  /* 0x009896800000895d */ /* 0x002fea0003900000 */
[----:B------:R-:W1:Y:S02]  /*2a240*/  @!P0 SYNCS.PHASECHK.TRANS64 P0, [R3+URZ+0x60], R2 ;  /* 0x00006002030085a7 */ /* 0x000e64000800007f */
[----:B-1----:R-:W-:Y:S05]  /*2a250*/  @!P0 BRA `(.L_x_966) ;  /* 0xfffffffc00f08947 */ /* 0x002fea000383ffff */
[----:B------:R-:W-:Y:S05]  /*2a260*/  BRA `(.L_x_1102) ;  /* 0xffffffac00c07947 */ /* 0x000fea000383ffff */
.L_x_977:
[----:B--2---:R2:W3:Y:S02]  /*2a270*/  SYNCS.PHASECHK.TRANS64.TRYWAIT P0, [R3+URZ+0x38840], R2 ;  /* 0x03884002030075a7 */ /* 0x0044e4000800017f */
[----:B---3--:R-:W-:Y:S05]  /*2a280*/  @!P0 NANOSLEEP.SYNCS 0x989680 ;  /* 0x009896800000895d */ /* 0x008fea0003900000 */
[----:B------:R-:W3:Y:S02]  /*2a290*/  @!P0 SYNCS.PHASECHK.TRANS64 P0, [R3+URZ+0x38840], R2 ;  /* 0x03884002030085a7 */ /* 0x000ee4000800007f */
[----:B---3--:R-:W-:Y:S05]  /*2a2a0*/  @!P0 BRA `(.L_x_977) ;  /* 0xfffffffc00f08947 */ /* 0x008fea000383ffff */
[----:B------:R-:W-:Y:S05]  /*2a2b0*/  BRA `(.L_x_1103) ;  /* 0xffffffb400f47947 */ /* 0x000fea000383ffff */
.L_x_985:
[----:B-1----:R1:W2:Y:S02]  /*2a2c0*/  SYNCS.PHASECHK.TRANS64.TRYWAIT P0, [R2+URZ+0x60], R3 ;  /* 0x00006003020075a7 */ /* 0x0022a4000800017f */
[----:B--2---:R-:W-:Y:S05]  /*2a2d0*/  @!P0 NANOSLEEP.SYNCS 0x989680 ;  /* 0x009896800000895d */ /* 0x004fea0003900000 */
[----:B------:R-:W2:Y:S02]  /*2a2e0*/  @!P0 SYNCS.PHASECHK.TRANS64 P0, [R2+URZ+0x60], R3 ;  /* 0x00006003020085a7 */ /* 0x000ea4000800007f */
[----:B--2---:R-:W-:Y:S05]  /*2a2f0*/  @!P0 BRA `(.L_x_985) ;  /* 0xfffffffc00f08947 */ /* 0x004fea000383ffff */
[----:B------:R-:W-:Y:S05]  /*2a300*/  BRA `(.L_x_1104) ;  /* 0xffffffbc00507947 */ /* 0x000fea000383ffff */
.L_x_996:
[----:B----4-:R4:W0:Y:S02]  /*2a310*/  SYNCS.PHASECHK.TRANS64.TRYWAIT P0, [R2+URZ+0x38840], R3 ;  /* 0x03884003020075a7 */ /* 0x010824000800017f */
[----:B0-----:R-:W-:Y:S05]  /*2a320*/  @!P0 NANOSLEEP.SYNCS 0x989680 ;  /* 0x009896800000895d */ /* 0x001fea0003900000 */
[----:B------:R-:W0:Y:S02]  /*2a330*/  @!P0 SYNCS.PHASECHK.TRANS64 P0, [R2+URZ+0x38840], R3 ;  /* 0x03884003020085a7 */ /* 0x000e24000800007f */
[----:B0-----:R-:W-:Y:S05]  /*2a340*/  @!P0 BRA `(.L_x_996) ;  /* 0xfffffffc00f08947 */ /* 0x001fea000383ffff */
[----:B------:R-:W-:Y:S05]  /*2a350*/  BRA `(.L_x_1105) ;  /* 0xffffffc400487947 */ /* 0x000fea000383ffff */
.L_x_1004:
[----:B-1----:R1:W2:Y:S02]  /*2a360*/  SYNCS.PHASECHK.TRANS64.TRYWAIT P0, [R2+URZ+0x60], R5 ;  /* 0x00006005020075a7 */ /* 0x0022a4000800017f */
[----:B--2---:R-:W-:Y:S05]  /*2a370*/  @!P0 NANOSLEEP.SYNCS 0x989680 ;  /* 0x009896800000895d */ /* 0x004fea0003900000 */
[----:B------:R-:W2:Y:S02]  /*2a380*/  @!P0 SYNCS.PHASECHK.TRANS64 P0, [R2+URZ+0x60], R5 ;  /* 0x00006005020085a7 */ /* 0x000ea4000800007f */
[----:B--2---:R-:W-:Y:S05]  /*2a390*/  @!P0 BRA `(.L_x_1004) ;  /* 0xfffffffc00f08947 */ /* 0x004fea000383ffff */
[----:B------:R-:W-:Y:S05]  /*2a3a0*/  BRA `(.L_x_1106) ;  /* 0xffffffc800a47947 */ /* 0x000fea000383ffff */
.L_x_1017:
[----:B--2---:R2:W4:Y:S02]  /*2a3b0*/  SYNCS.PHASECHK.TRANS64.TRYWAIT P0, [R2+URZ+0x38860], R0 ;  /* 0x03886000020075a7 */ /* 0x004524000800017f */
[----:B----4-:R-:W-:Y:S05]  /*2a3c0*/  @!P0 NANOSLEEP.SYNCS 0x989680 ;  /* 0x009896800000895d */ /* 0x010fea0003900000 */
[----:B------:R-:W4:Y:S02]  /*2a3d0*/  @!P0 SYNCS.PHASECHK.TRANS64 P0, [R2+URZ+0x38860], R0 ;  /* 0x03886000020085a7 */ /* 0x000f24000800007f */
[----:B----4-:R-:W-:Y:S05]  /*2a3e0*/  @!P0 BRA `(.L_x_1017) ;  /* 0xfffffffc00f08947 */ /* 0x010fea000383ffff */
[----:B------:R-:W-:Y:S05]  /*2a3f0*/  BRA `(.L_x_1107) ;  /* 0xffffffd000807947 */ /* 0x000fea000383ffff */
.L_x_1026:
[----:B------:R-:W-:Y:S01]  /*2a400*/  BSSY B0, `(.L_x_1108) ;  /* 0x0000008000007945 */ /* 0x000fe20003800000 */
[----:B------:R-:W-:Y:S01]  /*2a410*/  IMAD.MOV.U32 R13, RZ, RZ, R16 ;  /* 0x000000ffff0d7224 */ /* 0x000fe200078e0010 */
[----:B------:R-:W-:Y:S01]  /*2a420*/  MOV R11, 0x1f ;  /* 0x0000001f000b7802 */ /* 0x000fe20000000f00 */
[----:B------:R-:W-:Y:S02]  /*2a430*/  IMAD.MOV.U32 R12, RZ, RZ, RZ ;  /* 0x000000ffff0c7224 */ /* 0x000fe400078e00ff */
[----:B------:R-:W-:-:S07]  /*2a440*/  IMAD.MOV.U32 R15, RZ, RZ, -0x1 ;  /* 0xffffffffff0f7424 */ /* 0x000fce00078e00ff */
[----:B01----:R-:W-:Y:S05]  /*2a450*/  WARPSYNC.COLLECTIVE R15, `(.L_x_1109) ;  /* 0x000000000f087348 */ /* 0x003fea0003c00000 */
[----:B------:R2:W3:Y:S02]  /*2a460*/  SHFL.IDX P6, R14, R13, R12, R11 ;  /* 0x0000000c0d0e7389 */ /* 0x0004e400000c000b */
[----:B0123--:R-:W-:Y:S01]  /*2a470*/  ENDCOLLECTIVE ;  /* 0x000000000000791b */ /* 0x00ffe20003800000 */
.L_x_1109:
[----:B------:R-:W-:Y:S05]  /*2a480*/  BSYNC B0 ;  /* 0x0000000000007941 */ /* 0x000fea0003800000 */
.L_x_1108:
[----:B------:R-:W-:Y:S01]  /*2a490*/  MOV R13, R16 ;  /* 0x00000010000d7202 */ /* 0x000fe20000000f00 */
[----:B------:R-:W-:Y:S01]  /*2a4a0*/  IMAD.MOV.U32 R12, RZ, RZ, 0x1 ;  /* 0x00000001ff0c7424 */ /* 0x000fe200078e00ff */
[----:B------:R-:W-:Y:S01]  /*2a4b0*/  MOV R15, 0xffffffff ;  /* 0xffffffff000f7802 */ /* 0x000fe20000000f00 */
[----:B------:R-:W-:Y:S02]  /*2a4c0*/  IMAD.MOV.U32 R11, RZ, RZ, 0x1f ;  /* 0x0000001fff0b7424 */ /* 0x000fe400078e00ff */
[----:B------:R-:W-:Y:S02]  /*2a4d0*/  IMAD.IADD R5, R19, 0x1, R7 ;  /* 0x0000000113057824 */ /* 0x000fe400078e0207 */
[----:B------:R-:W-:-:S07]  /*2a4e0*/  IMAD.MOV.U32 R0, RZ, RZ, R14 ;  /* 0x000000ffff007224 */ /* 0x000fce00078e000e */
[----:B------:R-:W-:Y:S05]  /*2a4f0*/  WARPSYNC.COLLECTIVE R15, `(.L_x_1110) ;  /* 0x000000000f087348 */ /* 0x000fea0003c00000 */
[----:B------:R0:W1:Y:S02]  /*2a500*/  SHFL.IDX P6, R14, R13, R12, R11 ;  /* 0x0000000c0d0e7389 */ /* 0x00006400000c000b */
[----:B01----:R-:W-:Y:S01]  /*2a510*/  ENDCOLLECTIVE ;  /* 0x000000000000791b */ /* 0x003fe20003800000 */
.L_x_1110:
        /* <DEDUP_REMOVED lines=11> */
[C---:B------:R-:W-:Y:S02]  /*2a5d0*/  ISETP.GE.U32.AND P5, PT, R7.reuse, 0x10, PT ;  /* 0x000000100700780c */ /* 0x040fe40003fa6070 */
[----:B0-----:R-:W-:Y:S01]  /*2a5e0*/  MOV R2, RZ ;  /* 0x000000ff00027202 */ /* 0x001fe20000000f00 */
[----:B--2---:R-:W-:Y:S01]  /*2a5f0*/  @!P1 IMAD.MOV.U32 R2, RZ, RZ, R3 ;  /* 0x000000ffff029224 */ /* 0x004fe200078e0003 */
[----:B------:R-:W-:-:S03]  /*2a600*/  ISETP.NE.AND P1, PT, R7, RZ, PT ;  /* 0x000000ff0700720c */ /* 0x000fc60003f25270 */
[----:B------:R-:W-:-:S10]  /*2a610*/  IMAD.MOV.U32 R13, RZ, RZ, R2 ;  /* 0x000000ffff0d7224 */ /* 0x000fd400078e0002 */
[----:B------:R-:W-:Y:S05]  /*2a620*/  WARPSYNC.COLLECTIVE R15, `(.L_x_1111) ;  /* 0x000000000f087348 */ /* 0x000fea0003c00000 */
[----:B------:R0:W1:Y:S02]  /*2a630*/  SHFL.UP P6, R14, R13, R12, R11 ;  /* 0x0400000c0d0e7389 */ /* 0x00006400000c000b */
[----:B01----:R-:W-:Y:S01]  /*2a640*/  ENDCOLLECTIVE ;  /* 0x000000000000791b */ /* 0x003fe20003800000 */
.L_x_1111:
[----:B------:R-:W-:Y:S02]  /*2a650*/  IMAD.MOV.U32 R12, RZ, RZ, 0x2 ;  /* 0x00000002ff0c7424 */ /* 0x000fe400078e00ff */
[----:B------:R-:W-:-:S05]  /*2a660*/  IMAD.MOV.U32 R3, RZ, RZ, R14 ;  /* 0x000000ffff037224 */ /* 0x000fca00078e000e */
[----:B------:R-:W-:-:S05]  /*2a670*/  SEL R3, R3, RZ, P1 ;  /* 0x000000ff03037207 */ /* 0x000fca0000800000 */
[----:B------:R-:W-:-:S05]  /*2a680*/  IMAD.IADD R3, R2, 0x1, R3 ;  /* 0x0000000102037824 */ /* 0x000fca00078e0203 */
[----:B------:R-:W-:-:S07]  /*2a690*/  MOV R13, R3 ;  /* 0x00000003000d7202 */ /* 0x000fce0000000f00 */
[----:B------:R-:W-:Y:S05]  /*2a6a0*/  WARPSYNC.COLLECTIVE R15, `(.L_x_1112) ;  /* 0x000000000f087348 */ /* 0x000fea0003c00000 */
[----:B------:R0:W1:Y:S02]  /*2a6b0*/  SHFL.UP P6, R14, R13, R12, R11 ;  /* 0x0400000c0d0e7389 */ /* 0x00006400000c000b */
[----:B01----:R-:W-:Y:S01]  /*2a6c0*/  ENDCOLLECTIVE ;  /* 0x000000000000791b */ /* 0x003fe20003800000 */
.L_x_1112:
        /* <DEDUP_REMOVED lines=8> */
.L_x_1113:
[----:B------:R-:W-:Y:S02]  /*2a750*/  MOV R12, 0x8 ;  /* 0x00000008000c7802 */ /* 0x000fe40000000f00 */
[----:B------:R-:W-:-:S04]  /*2a760*/  MOV R5, R14 ;  /* 0x0000000e00057202 */ /* 0x000fc80000000f00 */
[----:B------:R-:W-:-:S05]  /*2a770*/  SEL R5, R5, RZ, P3 ;  /* 0x000000ff05057207 */ /* 0x000fca0001800000 */
[----:B------:R-:W-:-:S04]  /*2a780*/  IMAD.IADD R3, R3, 0x1, R5 ;  /* 0x0000000103037824 */ /* 0x000fc800078e0205 */
[----:B------:R-:W-:-:S07]  /*2a790*/  IMAD.MOV.U32 R13, RZ, RZ, R3 ;  /* 0x000000ffff0d7224 */ /* 0x000fce00078e0003 */
[----:B------:R-:W-:Y:S05]  /*2a7a0*/  WARPSYNC.COLLECTIVE R15, `(.L_x_1114) ;  /* 0x000000000f087348 */ /* 0x000fea0003c00000 */
[----:B------:R0:W1:Y:S02]  /*2a7b0*/  SHFL.UP P6, R14, R13, R12, R11 ;  /* 0x0400000c0d0e7389 */ /* 0x00006400000c000b */
[----:B01----:R-:W-:Y:S01]  /*2a7c0*/  ENDCOLLECTIVE ;  /* 0x000000000000791b */ /* 0x003fe20003800000 */
.L_x_1114:
[----:B------:R-:W-:Y:S01]  /*2a7d0*/  MOV R12, 0x10 ;  /* 0x00000010000c7802 */ /* 0x000fe20000000f00 */
[----:B------:R-:W-:-:S05]  /*2a7e0*/  IMAD.MOV.U32 R5, RZ, RZ, R14 ;  /* 0x000000ffff057224 */ /* 0x000fca00078e000e */
[----:B------:R-:W-:-:S04]  /*2a7f0*/  SEL R5, R5, RZ, P4 ;  /* 0x000000ff05057207 */ /* 0x000fc80002000000 */
[----:B------:R-:W-:-:S05]  /*2a800*/  IADD3 R3, R3, R5, RZ ;  /* 0x0000000503037210 */ /* 0x000fca0007ffe0ff */
[----:B------:R-:W-:-:S07]  /*2a810*/  IMAD.MOV.U32 R13, RZ, RZ, R3 ;  /* 0x000000ffff0d7224 */ /* 0x000fce00078e0003 */
[----:B------:R-:W-:Y:S05]  /*2a820*/  WARPSYNC.COLLECTIVE R15, `(.L_x_1115) ;  /* 0x000000000f087348 */ /* 0x000fea0003c00000 */
[----:B------:R0:W1:Y:S02]  /*2a830*/  SHFL.UP P6, R14, R13, R12, R11 ;  /* 0x0400000c0d0e7389 */ /* 0x00006400000c000b */
[----:B01----:R-:W-:Y:S01]  /*2a840*/  ENDCOLLECTIVE ;  /* 0x000000000000791b */ /* 0x003fe20003800000 */
.L_x_1115:
[----:B------:R-:W-:Y:S01]  /*2a850*/  MOV R12, 0x1f ;  /* 0x0000001f000c7802 */ /* 0x000fe20000000f00 */
[----:B------:R-:W-:Y:S02]  /*2a860*/  IMAD.MOV.U32 R11, RZ, RZ, 0x1f ;  /* 0x0000001fff0b7424 */ /* 0x000fe400078e00ff */
[----:B------:R-:W-:-:S05]  /*2a870*/  IMAD.MOV.U32 R5, RZ, RZ, R14 ;  /* 0x000000ffff057224 */ /* 0x000fca00078e000e */
[----:B------:R-:W-:-:S04]  /*2a880*/  SEL R5, R5, RZ, P5 ;  /* 0x000000ff05057207 */ /* 0x000fc80002800000 */
[----:B------:R-:W-:-:S05]  /*2a890*/  IADD3 R5, R3, R5, RZ ;  /* 0x0000000503057210 */ /* 0x000fca0007ffe0ff */
[----:B------:R-:W-:-:S07]  /*2a8a0*/  IMAD.MOV.U32 R13, RZ, RZ, R5 ;  /* 0x000000ffff0d7224 */ /* 0x000fce00078e0005 */
[----:B------:R-:W-:Y:S05]  /*2a8b0*/  WARPSYNC.COLLECTIVE R15, `(.L_x_1116) ;  /* 0x000000000f087348 */ /* 0x000fea0003c00000 */
[----:B------:R0:W1:Y:S02]  /*2a8c0*/  SHFL.IDX P6, R14, R13, R12, R11 ;  /* 0x0000000c0d0e7389 */ /* 0x00006400000c000b */
[----:B01----:R-:W-:Y:S01]  /*2a8d0*/  ENDCOLLECTIVE ;  /* 0x000000000000791b */ /* 0x003fe20003800000 */
.L_x_1116:
[----:B------:R-:W-:Y:S01]  /*2a8e0*/  MOV R6, R14 ;  /* 0x0000000e00067202 */ /* 0x000fe20000000f00 */
[----:B------:R-:W-:Y:S06]  /*2a8f0*/  BRA `(.L_x_1117) ;  /* 0xffffffd400847947 */ /* 0x000fec000383ffff */
.L_x_1031:
[----:B------:R-:W-:Y:S01]  /*2a900*/  BSSY B0, `(.L_x_1118) ;  /* 0x0000008000007945 */ /* 0x000fe20003800000 */
[----:B-----5:R-:W-:Y:S01]  /*2a910*/  IMAD.MOV.U32 R13, RZ, RZ, R2 ;  /* 0x000000ffff0d7224 */ /* 0x020fe200078e0002 */
[----:B------:R-:W-:Y:S01]  /*2a920*/  MOV R12, 0x1 ;  /* 0x00000001000c7802 */ /* 0x000fe20000000f00 */
[----:B------:R-:W-:Y:S01]  /*2a930*/  IMAD.MOV.U32 R11, RZ, RZ, RZ ;  /* 0x000000ffff0b7224 */ /* 0x000fe200078e00ff */
[----:B------:R-:W-:-:S07]  /*2a940*/  MOV R15, 0xffffffff ;  /* 0xffffffff000f7802 */ /* 0x000fce0000000f00 */
[----:B012---:R-:W-:Y:S05]  /*2a950*/  WARPSYNC.COLLECTIVE R15, `(.L_x_1119) ;  /* 0x000000000f087348 */ /* 0x007fea0003c00000 */
[----:B------:R3:W4:Y:S02]  /*2a960*/  SHFL.UP P6, R14, R13, R12, R11 ;  /* 0x0400000c0d0e7389 */ /* 0x00072400000c000b */
[----:B01234-:R-:W-:Y:S01]  /*2a970*/  ENDCOLLECTIVE ;  /* 0x000000000000791b */ /* 0x01ffe20003800000 */
.L_x_1119:
[----:B------:R-:W-:Y:S05]  /*2a980*/  BSYNC B0 ;  /* 0x0000000000007941 */ /* 0x000fea0003800000 */
.L_x_1118:
[----:B------:R-:W-:Y:S01]  /*2a990*/  IMAD.MOV.U32 R3, RZ, RZ, R14 ;  /* 0x000000ffff037224 */ /* 0x000fe200078e000e */
[----:B------:R-:W-:Y:S01]  /*2a9a0*/  MOV R12, 0x2 ;  /* 0x00000002000c7802 */ /* 0x000fe20000000f00 */
[----:B------:R-:W-:Y:S01]  /*2a9b0*/  IMAD.MOV.U32 R11, RZ, RZ, RZ ;  /* 0x000000ffff0b7224 */ /* 0x000fe200078e00ff */
[----:B------:R-:W-:Y:S02]  /*2a9c0*/  MOV R15, 0xffffffff ;  /* 0xffffffff000f7802 */ /* 0x000fe40000000f00 */
[----:B------:R-:W-:-:S04]  /*2a9d0*/  SEL R3, R3, RZ, P1 ;  /* 0x000000ff03037207 */ /* 0x000fc80000800000 */
[----:B------:R-:W-:-:S05]  /*2a9e0*/  IADD3 R3, R2, R3, RZ ;  /* 0x0000000302037210 */ /* 0x000fca0007ffe0ff */
[----:B------:R-:W-:-:S07]  /*2a9f0*/  IMAD.MOV.U32 R13, RZ, RZ, R3 ;  /* 0x000000ffff0d7224 */ /* 0x000fce00078e0003 */
[----:B------:R-:W-:Y:S05]  /*2aa00*/  WARPSYNC.COLLECTIVE R15, `(.L_x_1120) ;  /* 0x000000000f087348 */ /* 0x000fea0003c00000 */
[----:B------:R0:W1:Y:S02]  /*2aa10*/  SHFL.UP P6, R14, R13, R12, R11 ;  /* 0x0400000c0d0e7389 */ /* 0x00006400000c000b */
[----:B01----:R-:W-:Y:S01]  /*2aa20*/  ENDCOLLECTIVE ;  /* 0x000000000000791b */ /* 0x003fe20003800000 */
.L_x_1120:
        /* <DEDUP_REMOVED lines=8> */
.L_x_1121:
        /* <DEDUP_REMOVED lines=8> */
.L_x_1122:
        /* <DEDUP_REMOVED lines=8> */
.L_x_1123:
        /* <DEDUP_REMOVED lines=9> */
.L_x_1124:
[----:B------:R-:W-:Y:S01]  /*2ac40*/  MOV R6, R14 ;  /* 0x0000000e00067202 */ /* 0x000fe20000000f00 */
[----:B------:R-:W-:Y:S06]  /*2ac50*/  BRA `(.L_x_1125) ;  /* 0xffffffd4004c7947 */ /* 0x000fec000383ffff */
.L_x_1033:
[----:B------:R-:W-:Y:S01]  /*2ac60*/  BSSY B0, `(.L_x_1126) ;  /* 0x0000006000007945 */ /* 0x000fe20003800000 */
[----:B------:R-:W-:Y:S01]  /*2ac70*/  PLOP3.LUT P6, PT, P6, PT, PT, 0x8, 0x0 ;  /* 0x000000000000781c */ /* 0x000fe200037ce170 */
[----:B------:R-:W-:-:S12]  /*2ac80*/  IMAD.MOV.U32 R15, RZ, RZ, -0x1 ;  /* 0xffffffffff0f7424 */ /* 0x000fd800078e00ff */
[----:B012---:R-:W-:Y:S05]  /*2ac90*/  WARPSYNC.COLLECTIVE R15, `(.L_x_1127) ;  /* 0x000000000f087348 */ /* 0x007fea0003c00000 */
[----:B------:R-:W-:Y:S01]  /*2aca0*/  VOTE.ANY R14, PT, P6 ;  /* 0x00000000000e7806 */ /* 0x000fe200030e0100 */
[----:B012---:R-:W-:Y:S06]  /*2acb0*/  ENDCOLLECTIVE ;  /* 0x000000000000791b */ /* 0x007fec0003800000 */
.L_x_1127:
[----:B------:R-:W-:Y:S05]  /*2acc0*/  BSYNC B0 ;  /* 0x0000000000007941 */ /* 0x000fea0003800000 */
.L_x_1126:
[----:B------:R-:W-:Y:S01]  /*2acd0*/  MOV R3, R14 ;  /* 0x0000000e00037202 */ /* 0x000fe20000000f00 */
[----:B------:R-:W-:Y:S01]  /*2ace0*/  IMAD.MOV.U32 R13, RZ, RZ, R2 ;  /* 0x000000ffff0d7224 */ /* 0x000fe200078e0002 */
[----:B------:R-:W-:Y:S01]  /*2acf0*/  MOV R15, 0xffffffff ;  /* 0xffffffff000f7802 */ /* 0x000fe20000000f00 */
[----:B------:R-:W-:Y:S01]  /*2ad00*/  IMAD.MOV.U32 R11, RZ, RZ, 0x1f ;  /* 0x0000001fff0b7424 */ /* 0x000fe200078e00ff */
[----:B------:R-:W0:Y:S02]  /*2ad10*/  POPC R4, R3 ;  /* 0x0000000300047309 */ /* 0x000e240000000000 */
[----:B0-----:R-:W-:-:S07]  /*2ad20*/  MOV R12, R4 ;  /* 0x00000004000c7202 */ /* 0x001fce0000000f00 */
[----:B------:R-:W-:Y:S05]  /*2ad30*/  WARPSYNC.COLLECTIVE R15, `(.L_x_1128) ;  /* 0x000000000f087348 */ /* 0x000fea0003c00000 */
[----:B------:R0:W1:Y:S02]  /*2ad40*/  SHFL.IDX P6, R14, R13, R12, R11 ;  /* 0x0000000c0d0e7389 */ /* 0x00006400000c000b */
[----:B01----:R-:W-:Y:S01]  /*2ad50*/  ENDCOLLECTIVE ;  /* 0x000000000000791b */ /* 0x003fe20003800000 */
.L_x_1128:
[----:B------:R-:W-:Y:S01]  /*2ad60*/  IMAD.MOV.U32 R17, RZ, RZ, R14 ;  /* 0x000000ffff117224 */ /* 0x000fe200078e000e */
[----:B------:R-:W-:Y:S06]  /*2ad70*/  BRA `(.L_x_1129) ;  /* 0xffffffd4003c7947 */ /* 0x000fec000383ffff */
.L_x_1035:
[----:B------:R-:W-:Y:S01]  /*2ad80*/  BSSY B0, `(.L_x_1130) ;  /* 0x0000007000007945 */ /* 0x000fe20003800000 */
[----:B------:R-:W-:Y:S01]  /*2ad90*/  MOV R13, R5 ;  /* 0x00000005000d7202 */ /* 0x000fe20000000f00 */
[----:B------:R-:W-:Y:S01]  /*2ada0*/  IMAD.MOV.U32 R11, RZ, RZ, 0x1f ;  /* 0x0000001fff0b7424 */ /* 0x000fe200078e00ff */
[----:B------:R-:W-:-:S07]  /*2adb0*/  MOV R15, 0xffffffff ;  /* 0xffffffff000f7802 */ /* 0x000fce0000000f00 */
[----:B012-4-:R-:W-:Y:S05]  /*2adc0*/  WARPSYNC.COLLECTIVE R15, `(.L_x_1131) ;  /* 0x000000000f087348 */ /* 0x017fea0003c00000 */
[----:B------:R3:W0:Y:S02]  /*2add0*/  SHFL.IDX P6, R14, R13, R12, R11 ;  /* 0x0000000c0d0e7389 */ /* 0x00062400000c000b */
[----:B01234-:R-:W-:Y:S01]  /*2ade0*/  ENDCOLLECTIVE ;  /* 0x000000000000791b */ /* 0x01ffe20003800000 */
.L_x_1131:
[----:B------:R-:W-:Y:S05]  /*2adf0*/  BSYNC B0 ;  /* 0x0000000000007941 */ /* 0x000fea0003800000 */
.L_x_1130:
[----:B------:R-:W-:Y:S01]  /*2ae00*/  IMAD.MOV.U32 R2, RZ, RZ, R14 ;  /* 0x000000ffff027224 */ /* 0x000fe200078e000e */
[----:B------:R-:W-:Y:S06]  /*2ae10*/  BRA `(.L_x_1034) ;  /* 0xffffffd400307947 */ /* 0x000fec000383ffff */
.L_x_1039:
[----:B0-----:R0:W2:Y:S02]  /*2ae20*/  SYNCS.PHASECHK.TRANS64.TRYWAIT P0, [R0+URZ+0x38820], R3 ;  /* 0x03882003000075a7 */ /* 0x0010a4000800017f */
[----:B--2---:R-:W-:Y:S05]  /*2ae30*/  @!P0 NANOSLEEP.SYNCS 0x989680 ;  /* 0x009896800000895d */ /* 0x004fea0003900000 */
[----:B------:R-:W2:Y:S02]  /*2ae40*/  @!P0 SYNCS.PHASECHK.TRANS64 P0, [R0+URZ+0x38820], R3 ;  /* 0x03882003000085a7 */ /* 0x000ea4000800007f */
[----:B--2---:R-:W-:Y:S05]  /*2ae50*/  @!P0 BRA `(.L_x_1039) ;  /* 0xfffffffc00f08947 */ /* 0x004fea000383ffff */
[----:B------:R-:W-:Y:S05]  /*2ae60*/  BRA `(.L_x_1132) ;  /* 0xffffffd800247947 */ /* 0x000fea000383ffff */
.L_x_1040:
[----:B------:R-:W2:Y:S01]  /*2ae70*/  S2R R2, SR_TID.X ;  /* 0x0000000000027919 */ /* 0x000ea20000002100 */
[----:B------:R-:W-:Y:S01]  /*2ae80*/  BSSY B0, `(.L_x_1133) ;  /* 0x000000a000007945 */ /* 0x000fe20003800000 */
[----:B------:R-:W-:Y:S01]  /*2ae90*/  IMAD.MOV.U32 R12, RZ, RZ, RZ ;  /* 0x000000ffff0c7224 */ /* 0x000fe200078e00ff */
[----:B------:R-:W-:Y:S01]  /*2aea0*/  MOV R11, 0x1f ;  /* 0x0000001f000b7802 */ /* 0x000fe20000000f00 */
[----:B------:R-:W-:Y:S01]  /*2aeb0*/  IMAD.MOV.U32 R15, RZ, RZ, -0x1 ;  /* 0xffffffffff0f7424 */ /* 0x000fe200078e00ff */
[----:B--2---:R-:W-:-:S04]  /*2aec0*/  SHF.R.U32.HI R2, RZ, 0x5, R2 ;  /* 0x00000005ff027819 */ /* 0x004fc80000011602 */
[----:B------:R-:W-:-:S04]  /*2aed0*/  LOP3.LUT R2, R2, 0x3, RZ, 0xc0, !PT ;  /* 0x0000000302027812 */ /* 0x000fc800078ec0ff */
[----:B------:R-:W-:-:S07]  /*2aee0*/  MOV R13, R2 ;  /* 0x00000002000d7202 */ /* 0x000fce0000000f00 */
[----:B01---5:R-:W-:Y:S05]  /*2aef0*/  WARPSYNC.COLLECTIVE R15, `(.L_x_1134) ;  /* 0x000000000f087348 */ /* 0x023fea0003c00000 */
[----:B------:R2:W3:Y:S02]  /*2af00*/  SHFL.IDX P6, R14, R13, R12, R11 ;  /* 0x0000000c0d0e7389 */ /* 0x0004e400000c000b */
[----:B0123-5:R-:W-:Y:S01]  /*2af10*/  ENDCOLLECTIVE ;  /* 0x000000000000791b */ /* 0x02ffe20003800000 */
.L_x_1134:
[----:B------:R-:W-:Y:S05]  /*2af20*/  BSYNC B0 ;  /* 0x0000000000007941 */ /* 0x000fea0003800000 */
.L_x_1133:
[----:B------:R-:W-:Y:S05]  /*2af30*/  BRA `(.L_x_1135) ;  /* 0xffffffd8000c7947 */ /* 0x000fea000383ffff */
.L_x_1041:
[----:B------:R-:W-:Y:S01]  /*2af40*/  BSSY B0, `(.L_x_1136) ;  /* 0x0000006000007945 */ /* 0x000fe20003800000 */
[----:B------:R-:W-:-:S07]  /*2af50*/  MOV R15, 0xffffffff ;  /* 0xffffffff000f7802 */ /* 0x000fce0000000f00 */
[----:B012--5:R-:W-:Y:S05]  /*2af60*/  WARPSYNC.COLLECTIVE R15, `(.L_x_1137) ;  /* 0x000000000f0c7348 */ /* 0x027fea0003c00000 */
[----:B------:R-:W-:Y:S02]  /*2af70*/  ELECT P6, UR62, PT ;  /* 0x00000000003e782f */ /* 0x000fe400038c0000 */
[----:B------:R-:W-:Y:S01]  /*2af80*/  MOV R14, UR62 ;  /* 0x0000003e000e7c02 */ /* 0x000fe20008000f00 */
[----:B012--5:R-:W-:Y:S10]  /*2af90*/  ENDCOLLECTIVE ;  /* 0x000000000000791b */ /* 0x027ff40003800000 */
.L_x_1137:
[----:B------:R-:W-:Y:S05]  /*2afa0*/  BSYNC B0 ;  /* 0x0000000000007941 */ /* 0x000fea0003800000 */
.L_x_1136:
[----:B------:R-:W-:Y:S05]  /*2afb0*/  BRA `(.L_x_1138) ;  /* 0xffffffd800007947 */ /* 0x000fea000383ffff */
.L_x_1043:
[----:B0-----:R0:W2:Y:S02]  /*2afc0*/  SYNCS.PHASECHK.TRANS64.TRYWAIT P0, [R6+URZ], R5 ;  /* 0x00000005060075a7 */ /* 0x0010a4000800017f */
[----:B--2---:R-:W-:Y:S05]  /*2afd0*/  @!P0 NANOSLEEP.SYNCS 0x989680 ;  /* 0x009896800000895d */ /* 0x004fea0003900000 */
[----:B------:R-:W2:Y:S02]  /*2afe0*/  @!P0 SYNCS.PHASECHK.TRANS64 P0, [R6+URZ], R5 ;  /* 0x00000005060085a7 */ /* 0x000ea4000800007f */
[----:B--2---:R-:W-:Y:S05]  /*2aff0*/  @!P0 BRA `(.L_x_1043) ;  /* 0xfffffffc00f08947 */ /* 0x004fea000383ffff */
[----:B------:R-:W-:Y:S05]  /*2b000*/  BRA `(.L_x_1139) ;  /* 0xffffffd8003c7947 */ /* 0x000fea000383ffff */
.L_x_1044:
[----:B--2---:R2:W3:Y:S02]  /*2b010*/  SYNCS.PHASECHK.TRANS64.TRYWAIT P0, [R7+URZ], R2 ;  /* 0x00000002070075a7 */ /* 0x0044e4000800017f */
[----:B---3--:R-:W-:Y:S05]  /*2b020*/  @!P0 NANOSLEEP.SYNCS 0x989680 ;  /* 0x009896800000895d */ /* 0x008fea0003900000 */
[----:B------:R-:W3:Y:S02]  /*2b030*/  @!P0 SYNCS.PHASECHK.TRANS64 P0, [R7+URZ], R2 ;  /* 0x00000002070085a7 */ /* 0x000ee4000800007f */
[----:B---3--:R-:W-:Y:S05]  /*2b040*/  @!P0 BRA `(.L_x_1044) ;  /* 0xfffffffc00f08947 */ /* 0x008fea000383ffff */
[----:B------:R-:W-:Y:S05]  /*2b050*/  BRA `(.L_x_1140) ;  /* 0xffffffd800307947 */ /* 0x000fea000383ffff */
.L_x_1046:
[----:B---3--:R3:W4:Y:S02]  /*2b060*/  SYNCS.PHASECHK.TRANS64.TRYWAIT P0, [R4+URZ], R5 ;  /* 0x00000005040075a7 */ /* 0x008724000800017f */
[----:B----4-:R-:W-:Y:S05]  /*2b070*/  @!P0 NANOSLEEP.SYNCS 0x989680 ;  /* 0x009896800000895d */ /* 0x010fea0003900000 */
[----:B------:R-:W4:Y:S02]  /*2b080*/  @!P0 SYNCS.PHASECHK.TRANS64 P0, [R4+URZ], R5 ;  /* 0x00000005040085a7 */ /* 0x000f24000800007f */
[----:B----4-:R-:W-:Y:S05]  /*2b090*/  @!P0 BRA `(.L_x_1046) ;  /* 0xfffffffc00f08947 */ /* 0x010fea000383ffff */
[----:B------:R-:W-:Y:S05]  /*2b0a0*/  BRA `(.L_x_1141) ;  /* 0xffffffd800387947 */ /* 0x000fea000383ffff */
.L_x_1142:
        /* <DEDUP_REMOVED lines=13> */
.L_x_3427:


//--------------------- .text._ZN7cutlass13device_kernelIN5flash11enable_sm90INS1_16FlashAttnFwdSm90INS1_25CollectiveMainloopFwdSm90ILi2EN4cute5tupleIJNS5_1CILi1EEES8_S8_EEENS6_IJNS7_ILi128EEENS7_ILi64EEENS7_ILi256EEEEEELi256ENS_6half_tEfNS_4arch4Sm90ELb0ELb1ELb1ELb0ELb0ELb0ELb0ELb1ELb1ELb1ELb0ELb0EEENS1_21CollectiveEpilogueFwdINS6_IJSA_SC_SB_EEES9_SE_SG_Li256ELb0ELb1ELb0ELb0EEENS1_30DynamicPersistentTileSchedulerILi256ELi128ELb0ELb1ELb1EEEEEEEEEvNT_6ParamsE --------------------------
	.section	.text._ZN7cutlass13device_kernelIN5flash11enable_sm90INS1_16FlashAttnFwdSm90INS1_25CollectiveMainloopFwdSm90ILi2EN4cute5tupleIJNS5_1CILi1EEES8_S8_EEENS6_IJNS7_ILi128EEENS7_ILi64EEENS7_ILi256EEEEEELi256ENS_6half_tEfNS_4arch4Sm90ELb0ELb1ELb1ELb0ELb0ELb0ELb0ELb1ELb1ELb1ELb0ELb0EEENS1_21CollectiveEpilogueFwdINS6_IJSA_SC_SB_EEES9_SE_SG_Li256ELb0ELb1ELb0ELb0EEENS1_30DynamicPersistentTileSchedulerILi256ELi128ELb0ELb1ELb1EEEEEEEEEvNT_6ParamsE,"ax",@progbits
	.align	128
.text._ZN7cutlass13device_kernelIN5flash11enable_sm90INS1_16FlashAttnFwdSm90INS1_25CollectiveMainloopFwdSm90ILi2EN4cute5tupleIJNS5_1CILi1EEES8_S8_EEENS6_IJNS7_ILi128EEENS7_ILi64EEENS7_ILi256EEEEEELi256ENS_6half_tEfNS_4arch4Sm90ELb0ELb1ELb1ELb0ELb0ELb0ELb0ELb1ELb1ELb1ELb0ELb0EEENS1_21CollectiveEpilogueFwdINS6_IJSA_SC_SB_EEES9_SE_SG_Li256ELb0ELb1ELb0ELb0EEENS1_30DynamicPersistentTileSchedulerILi256ELi128ELb0ELb1ELb1EEEEEEEEEvNT_6ParamsE:
        .type           _ZN7cutlass13device_kernelIN5flash11enable_sm90INS1_16FlashAttnFwdSm90INS1_25CollectiveMainloopFwdSm90ILi2EN4cute5tupleIJNS5_1CILi1EEES8_S8_EEENS6_IJNS7_ILi128EEENS7_ILi64EEENS7_ILi256EEEEEELi256ENS_6half_tEfNS_4arch4Sm90ELb0ELb1ELb1ELb0ELb0ELb0ELb0ELb1ELb1ELb1ELb0ELb0EEENS1_21CollectiveEpilogueFwdINS6_IJSA_SC_SB_EEES9_SE_SG_Li256ELb0ELb1ELb0ELb0EEENS1_30DynamicPersistentTileSchedulerILi256ELi128ELb0ELb1ELb1EEEEEEEEEvNT_6ParamsE,@function
        .size           _ZN7cutlass13device_kernelIN5flash11enable_sm90INS1_16FlashAttnFwdSm90INS1_25CollectiveMainloopFwdSm90ILi2EN4cute5tupleIJNS5_1CILi1EEES8_S8_EEENS6_IJNS7_ILi128EEENS7_ILi64EEENS7_ILi256EEEEEELi256ENS_6half_tEfNS_4arch4Sm90ELb0ELb1ELb1ELb0ELb0ELb0ELb0ELb1ELb1ELb1ELb0ELb0EEENS1_21CollectiveEpilogueFwdINS6_IJSA_SC_SB_EEES9_SE_SG_Li256ELb0ELb1ELb0ELb0EEENS1_30DynamicPersistentTileSchedulerILi256ELi128ELb0ELb1ELb1EEEEEEEEEvNT_6ParamsE,(.L_x_3428 - _ZN7cutlass13device_kernelIN5flash11enable_sm90INS1_16FlashAttnFwdSm90INS1_25CollectiveMainloopFwdSm90ILi2EN4cute5tupleIJNS5_1CILi1EEES8_S8_EEENS6_IJNS7_ILi128EEENS7_ILi64EEENS7_ILi256EEEEEELi256ENS_6half_tEfNS_4arch4Sm90ELb0ELb1ELb1ELb0ELb0ELb0ELb0ELb1ELb1ELb1ELb0ELb0EEENS1_21CollectiveEpilogueFwdINS6_IJSA_SC_SB_EEES9_SE_SG_Li256ELb0ELb1ELb0ELb0EEENS1_30DynamicPersistentTileSchedulerILi256ELi128ELb0ELb1ELb1EEEEEEEEEvNT_6ParamsE)
        .other          _ZN7cutlass13device_kernelIN5flash11enable_sm90INS1_16FlashAttnFwdSm90INS1_25CollectiveMainloopFwdSm90ILi2EN4cute5tupleIJNS5_1CILi1EEES8_S8_EEENS6_IJNS7_ILi128EEENS7_ILi64EEENS7_ILi256EEEEEELi256ENS_6half_tEfNS_4arch4Sm90ELb0ELb1ELb1ELb0ELb0ELb0ELb0ELb1ELb1ELb1ELb0ELb0EEENS1_21CollectiveEpilogueFwdINS6_IJSA_SC_SB_EEES9_SE_SG_Li256ELb0ELb1ELb0ELb0EEENS1_30DynamicPersistentTileSchedulerILi256ELi128ELb0ELb1ELb1EEEEEEEEEvNT_6ParamsE,@"STO_CUDA_ENTRY STV_DEFAULT"
_ZN7cutlass13device_kernelIN5flash11enable_sm90INS1_16FlashAttnFwdSm90INS1_25CollectiveMainloopFwdSm90ILi2EN4cute5tupleIJNS5_1CILi1EEES8_S8_EEENS6_IJNS7_ILi128EEENS7_ILi64EEENS7_ILi256EEEEEELi256ENS_6half_tEfNS_4arch4Sm90ELb0ELb1ELb1ELb0ELb0ELb0ELb0ELb1ELb1ELb1ELb0ELb0EEENS1_21CollectiveEpilogueFwdINS6_IJSA_SC_SB_EEES9_SE_SG_Li256ELb0ELb1ELb0ELb0EEENS1_30DynamicPersistentTileSchedulerILi256ELi128ELb0ELb1ELb1EEEEEEEEEvNT_6ParamsE:
        /* <DEDUP_REMOVED lines=18> */
.L_x_1144:
[----:B------:R-:W-:Y:S05]  /*0120*/  BSYNC B0 ;  /* 0x0000000000007941 */ /* 0x000fea0003800000 */
.L_x_1143:
        /* <DEDUP_REMOVED lines=41> */
.L_x_1145:
        /* <DEDUP_REMOVED lines=22> */
.L_x_1146:
        /* <DEDUP_REMOVED lines=18> */
.L_x_1147:
        /* <DEDUP_REMOVED lines=22> */
.L_x_1148:
        /* <DEDUP_REMOVED lines=22> */
.L_x_1149:
        /* <DEDUP_REMOVED lines=8> */
.L_x_1151:
[----:B------:R-:W-:-:S08]  /*0980*/  NOP ;  /* 0x0000000000007918 */ /* 0x000fd00000000000 */
[----:B------:R-:W1:Y:S02]  /*0990*/  USETMAXREG.TRY_ALLOC.CTAPOOL UP0, 0xf0 ;  /* 0x000000f0000079c8 */ /* 0x000e640008000600 */
[----:B-1----:R-:W-:-:S13]  /*09a0*/  PLOP3.LUT P0, PT, PT, PT, UP0, 0x80, 0x0 ;  /* 0x000000000000781c */ /* 0x002fda0003f0f008 */
[----:B------:R-:W-:Y:S05]  /*09b0*/  @!P0 BRA `(.L_x_1151) ;  /* 0xfffffffc00f08947 */ /* 0x000fea000383ffff */
[----:B------:R-:W1:Y:S08]  /*09c0*/  S2UR UR4, SR_CTAID.X ;  /* 0x00000000000479c3 */ /* 0x000e700000002500 */
[----:B------:R-:W-:Y:S08]  /*09d0*/  BAR.ARV 0x4, 0x180 ;  /* 0x0106000000007b1d */ /* 0x000ff00000002000 */
[----:B------:R-:W1:Y:S08]  /*09e0*/  LDC R0, c[0x0][0xc38] ;  /* 0x00030e00ff007b82 */ /* 0x000e700000000800 */
[----:B------:R-:W-:Y:S06]  /*09f0*/  BAR.ARV 0x8, 0x180 ;  /* 0x0206000000007b1d */ /* 0x000fec0000002000 */
[----:B-1----:R-:W-:-:S13]  /*0a00*/  ISETP.LE.AND P0, PT, R0, UR4, PT ;  /* 0x0000000400007c0c */ /* 0x002fda000bf03270 */
[----:B------:R-:W-:Y:S05]  /*0a10*/  @P0 EXIT ;  /* 0x000000000000094d */ /* 0x000fea0003800000 */
[----:B------:R-:W2:Y:S01]  /*0a20*/  LDL R3, [R1+0x1c] ;  /* 0x00001c0001037983 */ /* 0x000ea20000100800 */
[----:B------:R-:W-:Y:S01]  /*0a30*/  UMOV UR36, URZ ;  /* 0x0000003f00247c82 */ /* 0x000fe20008000000 */
[----:B------:R-:W-:Y:S01]  /*0a40*/  UMOV UR37, URZ ;  /* 0x0000003f00257c82 */ /* 0x000fe20008000000 */
[----:B0-----:R-:W0:Y:S02]  /*0a50*/  S2R R2, SR_TID.X ;  /* 0x0000000000027919 */ /* 0x001e240000002100 */
[----:B0-----:R-:W-:Y:S01]  /*0a60*/  VIADD R218, R2, 0xffffff80 ;  /* 0xffffff8002da7836 */ /* 0x001fe20000000000 */
[----:B--2---:R-:W-:-:S04]  /*0a70*/  R2UR UR5, R3 ;  /* 0x00000000030572ca */ /* 0x004fc800000e0000 */
[----:B------:R-:W-:-:S04]  /*0a80*/  SHF.R.S32.HI R3, RZ, 0x1f, R218 ;  /* 0x0000001fff037819 */ /* 0x000fc800000114da */
[CC--:B------:R-:W-:Y:S02]  /*0a90*/  LEA.HI R5, R3.reuse, R218.reuse, RZ, 0x7 ;  /* 0x000000da03057211 */ /* 0x0c0fe400078f38ff */
[-C--:B------:R-:W-:Y:S02]  /*0aa0*/  LEA.HI R0, R3, R218.reuse, RZ, 0x4 ;  /* 0x000000da03007211 */ /* 0x080fe400078f20ff */
[----:B------:R-:W-:Y:S02]  /*0ab0*/  LOP3.LUT R209, R5, 0xffffff80, RZ, 0xc0, !PT ;  /* 0xffffff8005d17812 */ /* 0x000fe400078ec0ff */
[----:B------:R-:W-:Y:S01]  /*0ac0*/  SHF.R.S32.HI R9, RZ, 0x4, R0 ;  /* 0x00000004ff097819 */ /* 0x000fe20000011400 */
[----:B------:R-:W-:Y:S01]  /*0ad0*/  ULOP3.LUT UR6, UR5, 0x1, URZ, 0xfc, !UPT ;  /* 0x0000000105067892 */ /* 0x000fe2000f8efc3f */
[----:B------:R-:W-:Y:S01]  /*0ae0*/  LOP3.LUT R7, R0, 0x3fffff0, RZ, 0xc0, !PT ;  /* 0x03fffff000077812 */ /* 0x000fe200078ec0ff */
[----:B------:R-:W-:Y:S01]  /*0af0*/  IMAD.IADD R209, R218, 0x1, -R209 ;  /* 0x00000001dad17824 */ /* 0x000fe200078e0ad1 */
[----:B------:R-:W-:Y:S01]  /*0b00*/  LEA.HI R0, R0, R9, RZ, 0x1 ;  /* 0x0000000900007211 */ /* 0x000fe200078f08ff */
[----:B------:R-:W-:Y:S01]  /*0b10*/  UMOV UR5, URZ ;  /* 0x0000003f00057c82 */ /* 0x000fe20008000000 */
[CC--:B------:R-:W-:Y:S01]  /*0b20*/  LEA.HI R2, R3.reuse, R218.reuse, RZ, 0x5 ;  /* 0x000000da03027211 */ /* 0x0c0fe200078f28ff */
[----:B------:R-:W-:Y:S01]  /*0b30*/  IMAD.IADD R7, R218, 0x1, -R7 ;  /* 0x00000001da077824 */ /* 0x000fe200078e0a07 */
[----:B------:R-:W-:Y:S01]  /*0b40*/  SHF.R.S32.HI R4, RZ, 0x1f, R209 ;  /* 0x0000001fff047819 */ /* 0x000fe200000114d1 */
[----:B------:R-:W-:Y:S01]  /*0b50*/  IMAD.U32 R213, RZ, RZ, UR6 ;  /* 0x00000006ffd57e24 */ /* 0x000fe2000f8e00ff */
[----:B------:R-:W-:Y:S01]  /*0b60*/  LOP3.LUT R0, R0, 0x1ffffffe, RZ, 0xc0, !PT ;  /* 0x1ffffffe00007812 */ /* 0x000fe200078ec0ff */
[----:B------:R-:W-:Y:S01]  /*0b70*/  IMAD.SHL.U32 R2, R2, 0x20, RZ ;  /* 0x0000002002027824 */ /* 0x000fe200078e00ff */
[----:B------:R-:W-:Y:S01]  /*0b80*/  LEA.HI R6, R4, R209, RZ, 0x2 ;  /* 0x000000d104067211 */ /* 0x000fe200078f10ff */
[----:B------:R-:W-:Y:S01]  /*0b90*/  IMAD.U32 R208, RZ, RZ, UR5 ;  /* 0x00000005ffd07e24 */ /* 0x000fe2000f8e00ff */
[----:B------:R-:W-:Y:S01]  /*0ba0*/  LEA.HI R10, R3, R218, RZ, 0x2 ;  /* 0x000000da030a7211 */ /* 0x000fe200078f10ff */
[----:B------:R-:W-:Y:S01]  /*0bb0*/  IMAD.IADD R0, R9, 0x1, -R0 ;  /* 0x0000000109007824 */ /* 0x000fe200078e0a00 */
[----:B------:R-:W-:-:S02]  /*0bc0*/  SHF.R.S32.HI R8, RZ, 0x2, R6 ;  /* 0x00000002ff087819 */ /* 0x000fc40000011406 */
[----:B------:R-:W-:Y:S02]  /*0bd0*/  SHF.R.S32.HI R11, RZ, 0x1f, R6 ;  /* 0x0000001fff0b7819 */ /* 0x000fe40000011406 */
[----:B------:R-:W-:Y:S02]  /*0be0*/  LOP3.LUT R9, R10, 0xfffffffc, RZ, 0xc0, !PT ;  /* 0xfffffffc0a097812 */ /* 0x000fe400078ec0ff */
[----:B------:R-:W-:Y:S02]  /*0bf0*/  LEA.HI R3, R3, R218, RZ, 0x3 ;  /* 0x000000da03037211 */ /* 0x000fe400078f18ff */
[----:B------:R-:W-:Y:S01]  /*0c00*/  LEA.HI R11, R11, R8, RZ, 0x3 ;  /* 0x000000080b0b7211 */ /* 0x000fe200078f18ff */
[----:B------:R-:W-:Y:S01]  /*0c10*/  IMAD.IADD R9, R218, 0x1, -R9 ;  /* 0x00000001da097824 */ /* 0x000fe200078e0a09 */
[----:B------:R-:W-:Y:S02]  /*0c20*/  SHF.R.S32.HI R210, RZ, 0x7, R5 ;  /* 0x00000007ffd27819 */ /* 0x000fe40000011405 */
[----:B------:R-:W-:-:S02]  /*0c30*/  LOP3.LUT R2, R2, 0xfffffc00, RZ, 0xc0, !PT ;  /* 0xfffffc0002027812 */ /* 0x000fc400078ec0ff */
[----:B------:R-:W-:Y:S02]  /*0c40*/  LOP3.LUT R203, R3, 0xfffffff8, RZ, 0xc0, !PT ;  /* 0xfffffff803cb7812 */ /* 0x000fe400078ec0ff */
[----:B------:R-:W-:Y:S01]  /*0c50*/  LOP3.LUT R11, R11, 0xfffffff8, RZ, 0xc0, !PT ;  /* 0xfffffff80b0b7812 */ /* 0x000fe200078ec0ff */
[----:B------:R-:W-:Y:S01]  /*0c60*/  IMAD R7, R7, 0x40, R2 ;  /* 0x0000004007077824 */ /* 0x000fe200078e0202 */
[----:B------:R-:W-:Y:S01]  /*0c70*/  LEA.HI R4, R4, R209, RZ, 0x5 ;  /* 0x000000d104047211 */ /* 0x000fe200078f28ff */
[----:B------:R-:W-:Y:S01]  /*0c80*/  IMAD.IADD R203, R218, 0x1, -R203 ;  /* 0x00000001dacb7824 */ /* 0x000fe200078e0acb */
[----:B------:R-:W-:Y:S01]  /*0c90*/  LEA.HI R5, R5, R210, RZ, 0x1 ;  /* 0x000000d205057211 */ /* 0x000fe200078f08ff */
[----:B------:R-:W-:Y:S01]  /*0ca0*/  IMAD.IADD R11, R8, 0x1, -R11 ;  /* 0x00000001080b7824 */ /* 0x000fe200078e0a0b */
[----:B------:R-:W-:Y:S01]  /*0cb0*/  SHF.R.S32.HI R4, RZ, 0x5, R4 ;  /* 0x00000005ff047819 */ /* 0x000fe20000011404 */
[----:B------:R-:W-:Y:S01]  /*0cc0*/  IMAD.SHL.U32 R19, R203, 0x8, RZ ;  /* 0x00000008cb137824 */ /* 0x000fe200078e00ff */
[----:B------:R-:W-:Y:S01]  /*0cd0*/  LEA.HI R2, R9, R9, RZ, 0x1 ;  /* 0x0000000909027211 */ /* 0x000fe200078f08ff */
[----:B------:R-:W-:Y:S01]  /*0ce0*/  IMAD R212, R0, 0x8, R7 ;  /* 0x0000000800d47824 */ /* 0x000fe200078e0207 */
[----:B------:R-:W-:Y:S01]  /*0cf0*/  LOP3.LUT R5, R5, 0x3fffffe, RZ, 0xc0, !PT ;  /* 0x03fffffe05057812 */ /* 0x000fe200078ec0ff */
[----:B------:R-:W-:Y:S01]  /*0d00*/  IMAD R4, R4, 0x10, R11 ;  /* 0x0000001004047824 */ /* 0x000fe200078e020b */
[----:B------:R-:W-:Y:S01]  /*0d10*/  LOP3.LUT R2, R2, 0x1ffffffe, RZ, 0xc0, !PT ;  /* 0x1ffffffe02027812 */ /* 0x000fe200078ec0ff */
[C---:B------:R-:W-:Y:S01]  /*0d20*/  VIADD R201, R19.reuse, 0x40 ;  /* 0x0000004013c97836 */ /* 0x040fe20000000000 */
[----:B------:R-:W-:Y:S01]  /*0d30*/  LOP3.LUT R6, R6, 0x7ffffffc, RZ, 0xc0, !PT ;  /* 0x7ffffffc06067812 */ /* 0x000fe200078ec0ff */
[----:B------:R-:W-:Y:S01]  /*0d40*/  IMAD.IADD R5, R210, 0x1, -R5 ;  /* 0x00000001d2057824 */ /* 0x000fe200078e0a05 */
[----:B------:R-:W-:Y:S01]  /*0d50*/  SHF.R.S32.HI R206, RZ, 0x3, R3 ;  /* 0x00000003ffce7819 */ /* 0x000fe20000011403 */
[C---:B------:R-:W-:Y:S01]  /*0d60*/  VIADD R200, R19.reuse, 0x80 ;  /* 0x0000008013c87836 */ /* 0x040fe20000000000 */
[----:B------:R-:W-:Y:S01]  /*0d70*/  SHF.R.S32.HI R217, RZ, 0x1f, R19 ;  /* 0x0000001fffd97819 */ /* 0x000fe20000011413 */
[----:B------:R-:W-:Y:S01]  /*0d80*/  VIADD R202, R19, 0xc0 ;  /* 0x000000c013ca7836 */ /* 0x000fe20000000000 */
[----:B------:R-:W-:Y:S01]  /*0d90*/  SHF.R.S32.HI R216, RZ, 0x1f, R201 ;  /* 0x0000001fffd87819 */ /* 0x000fe200000114c9 */
[----:B------:R-:W-:Y:S01]  /*0da0*/  IMAD.IADD R2, R9, 0x1, -R2 ;  /* 0x0000000109027824 */ /* 0x000fe200078e0a02 */
[----:B------:R-:W-:Y:S01]  /*0db0*/  SHF.R.S32.HI R215, RZ, 0x1f, R200 ;  /* 0x0000001fffd77819 */ /* 0x000fe200000114c8 */
[----:B------:R-:W-:Y:S01]  /*0dc0*/  IMAD R211, R5, 0x40, R4 ;  /* 0x0000004005d37824 */ /* 0x000fe200078e0204 */
[----:B------:R-:W-:Y:S01]  /*0dd0*/  SHF.R.S32.HI R214, RZ, 0x1f, R202 ;  /* 0x0000001fffd67819 */ /* 0x000fe200000114ca */
[----:B------:R-:W-:-:S02]  /*0de0*/  IMAD.IADD R17, R209, 0x1, -R6 ;  /* 0x00000001d1117824 */ /* 0x000fc400078e0a06 */
[----:B------:R-:W-:-:S07]  /*0df0*/  IMAD R22, R2, 0x8, R211 ;  /* 0x0000000802167824 */ /* 0x000fce00078e02d3 */
.L_x_1248:
[----:B------:R-:W-:Y:S01]  /*0e00*/  ULDC UR5, c[0x0][0xc60] ;  /* 0x0003180000057ab9 */ /* 0x000fe20000000800 */
[----:B------:R-:W-:Y:S01]  /*0e10*/  UMOV UR8, UR4 ;  /* 0x0000000400087c82 */ /* 0x000fe20008000000 */
[----:B------:R-:W-:-:S11]  /*0e20*/  UISETP.NE.AND UP0, UPT, UR5, 0x1, UPT ;  /* 0x000000010500788c */ /* 0x000fd6000bf05270 */
[----:B------:R-:W-:Y:S01]  /*0e30*/  @UP0 ULDC UR6, c[0x0][0xc64] ;  /* 0x0003190000060ab9 */ /* 0x000fe20000000800 */
[----:B------:R-:W-:Y:S01]  /*0e40*/  @UP0 ULDC UR9, c[0x0][0xc68] ;  /* 0x00031a0000090ab9 */ /* 0x000fe20000000800 */
[----:B------:R-:W-:-:S04]  /*0e50*/  UIMAD.WIDE.U32 UR6, UR4, UR6, URZ ;  /* 0x00000006040672a5 */ /* 0x000fc8000f8e003f */
[----:B------:R-:W-:-:S03]  /*0e60*/  @UP0 USHF.R.U32.HI UR8, URZ, UR9, UR7 ;  /* 0x000000093f080299 */ /* 0x000fc60008011607 */
[----:B------:R-:W-:Y:S02]  /*0e70*/  ULDC UR6, c[0x0][0xc78] ;  /* 0x00031e0000067ab9 */ /* 0x000fe40000000800 */
[----:B------:R-:W-:Y:S02]  /*0e80*/  UISETP.GE.AND UP0, UPT, UR8, UR6, UPT ;  /* 0x000000060800728c */ /* 0x000fe4000bf06270 */
[----:B------:R-:W-:-:S04]  /*0e90*/  UIADD3 UR6, -UR8, URZ, URZ ;  /* 0x0000003f08067290 */ /* 0x000fc8000fffe13f */
[----:B------:R-:W-:Y:S01]  /*0ea0*/  PLOP3.LUT P0, PT, PT, PT, UP0, 0x80, 0x0 ;  /* 0x000000000000781c */ /* 0x000fe20003f0f008 */
[----:B------:R-:W-:-:S12]  /*0eb0*/  UIMAD UR9, UR5, UR6, UR4 ;  /* 0x00000006050972a4 */ /* 0x000fd8000f8e0204 */
[----:B012345:R-:W-:Y:S05]  /*0ec0*/  @!P0 BRA `(.L_x_1152) ;  /* 0x0000000000208947 */ /* 0x03ffea0003800000 */
[----:B------:R-:W-:Y:S01]  /*0ed0*/  ULDC UR7, c[0x0][0xc6c] ;  /* 0x00031b0000077ab9 */ /* 0x000fe20000000800 */
[----:B------:R-:W-:Y:S01]  /*0ee0*/  UMOV UR6, UR9 ;  /* 0x0000000900067c82 */ /* 0x000fe20008000000 */
[----:B------:R-:W-:-:S11]  /*0ef0*/  UISETP.NE.AND UP0, UPT, UR7, 0x1, UPT ;  /* 0x000000010700788c */ /* 0x000fd6000bf05270 */
[----:B------:R-:W-:Y:S02]  /*0f00*/  @UP0 ULDC.64 UR10, c[0x0][0xc70] ;  /* 0x00031c00000a0ab9 */ /* 0x000fe40000000a00 */
[----:B------:R-:W-:-:S04]  /*0f10*/  UIMAD.WIDE.U32 UR4, UR9, UR10, URZ ;  /* 0x0000000a090472a5 */ /* 0x000fc8000f8e003f */
[----:B------:R-:W-:-:S04]  /*0f20*/  @UP0 USHF.R.U32.HI UR6, URZ, UR11, UR5 ;  /* 0x0000000b3f060299 */ /* 0x000fc80008011605 */
[----:B------:R-:W-:Y:S01]  /*0f30*/  UIMAD UR4, UR6, UR7, URZ ;  /* 0x00000007060472a4 */ /* 0x000fe2000f8e023f */
[----:B------:R-:W-:Y:S11]  /*0f40*/  BRA `(.L_x_1153) ;  /* 0x00000000001c7947 */ /* 0x000ff60003800000 */
.L_x_1152:
[----:B------:R-:W-:Y:S01]  /*0f50*/  ULDC UR7, c[0x0][0xc54] ;  /* 0x0003150000077ab9 */ /* 0x000fe20000000800 */
[----:B------:R-:W-:Y:S01]  /*0f60*/  UMOV UR6, UR9 ;  /* 0x0000000900067c82 */ /* 0x000fe20008000000 */
[----:B------:R-:W-:-:S11]  /*0f70*/  UISETP.NE.AND UP0, UPT, UR7, 0x1, UPT ;  /* 0x000000010700788c */ /* 0x000fd6000bf05270 */
[----:B------:R-:W-:Y:S02]  /*0f80*/  @UP0 ULDC.64 UR10, c[0x0][0xc58] ;  /* 0x00031600000a0ab9 */ /* 0x000fe40000000a00 */
[----:B------:R-:W-:-:S04]  /*0f90*/  UIMAD.WIDE.U32 UR4, UR9, UR10, URZ ;  /* 0x0000000a090472a5 */ /* 0x000fc8000f8e003f */
[----:B------:R-:W-:-:S04]  /*0fa0*/  @UP0 USHF.R.U32.HI UR6, URZ, UR11, UR5 ;  /* 0x0000000b3f060299 */ /* 0x000fc80008011605 */
[----:B------:R-:W-:-:S12]  /*0fb0*/  UIMAD UR4, UR6, UR7, URZ ;  /* 0x00000007060472a4 */ /* 0x000fd8000f8e023f */
.L_x_1153:
[----:B------:R-:W-:Y:S01]  /*0fc0*/  ULOP3.LUT UR6, URZ, UR6, URZ, 0x33, !UPT ;  /* 0x000000063f067292 */ /* 0x000fe2000f8e333f */
[----:B------:R-:W-:Y:S01]  /*0fd0*/  ULDC UR12, c[0x0][0xc48] ;  /* 0x00031200000c7ab9 */ /* 0x000fe20000000800 */
[----:B------:R-:W-:Y:S01]  /*0fe0*/  ULDC UR7, c[0x0][0x448] ;  /* 0x0001120000077ab9 */ /* 0x000fe20000000800 */
[----:B------:R-:W-:Y:S01]  /*0ff0*/  ULDC UR5, c[0x0][0xc3c] ;  /* 0x00030f0000057ab9 */ /* 0x000fe20000000800 */
[----:B------:R-:W-:Y:S02]  /*1000*/  UISETP.NE.AND UP2, UPT, UR12, 0x1, UPT ;  /* 0x000000010c00788c */ /* 0x000fe4000bf45270 */
[----:B------:R-:W-:Y:S02]  /*1010*/  UISETP.NE.AND UP1, UPT, UR7, 0x1, UPT ;  /* 0x000000010700788c */ /* 0x000fe4000bf25270 */
[----:B------:R-:W-:Y:S01]  /*1020*/  UIADD3 UR6, UR6, UR5, URZ ;  /* 0x0000000506067290 */ /* 0x000fe2000fffe03f */
[----:B------:R-:W-:Y:S01]  /*1030*/  ULDC.64 UR10, c[0x0][0x418] ;  /* 0x00010600000a7ab9 */ /* 0x000fe20000000a00 */
[----:B------:R-:W-:-:S02]  /*1040*/  UIADD3 UR4, UR9, -UR4, URZ ;  /* 0x8000000409047290 */ /* 0x000fc4000fffe03f */
[----:B------:R-:W-:Y:S02]  /*1050*/  UISETP.NE.U32.AND UP0, UPT, UR10, URZ, UPT ;  /* 0x0000003f0a00728c */ /* 0x000fe4000bf05070 */
[----:B------:R-:W-:Y:S01]  /*1060*/  USHF.L.U32 UR61, UR6, 0x7, URZ ;  /* 0x00000007063d7899 */ /* 0x000fe2000800063f */
[----:B------:R-:W-:Y:S01]  /*1070*/  ULDC UR14, c[0x0][0xc54] ;  /* 0x00031500000e7ab9 */ /* 0x000fe20000000800 */
[----:B------:R-:W-:Y:S02]  /*1080*/  UISETP.NE.AND.EX UP0, UPT, UR11, URZ, UPT, UP0 ;  /* 0x0000003f0b00728c */ /* 0x000fe4000bf05300 */
[----:B------:R-:W-:Y:S02]  /*1090*/  UIMAD UR14, UR8, UR14, UR4 ;  /* 0x0000000e080e72a4 */ /* 0x000fe4000f8e0204 */
[----:B------:R-:W-:Y:S01]  /*10a0*/  UIADD3 UR10, UR61, 0x7f, URZ ;  /* 0x0000007f3d0a7890 */ /* 0x000fe2000fffe03f */
[----:B------:R-:W-:Y:S01]  /*10b0*/  ULDC UR60, c[0x0][0x424] ;  /* 0x00010900003c7ab9 */ /* 0x000fe20000000800 */
[----:B------:R-:W-:Y:S01]  /*10c0*/  ULDC UR39, c[0x0][0x288] ;  /* 0x0000a20000277ab9 */ /* 0x000fe20000000800 */
[----:B------:R-:W-:Y:S01]  /*10d0*/  ULDC.64 UR4, c[0x0][0x9e0] ;  /* 0x0002780000047ab9 */ /* 0x000fe20000000a00 */
[----:B------:R-:W-:Y:S01]  /*10e0*/  @UP2 ULDC UR6, c[0x0][0xc4c] ;  /* 0x0003130000062ab9 */ /* 0x000fe20000000800 */
[----:B------:R-:W-:Y:S01]  /*10f0*/  @UP1 ULDC UR8, c[0x0][0x44c] ;  /* 0x0001130000081ab9 */ /* 0x000fe20000000800 */
[----:B------:R-:W-:-:S02]  /*1100*/  UIADD3 UR11, -UR39, 0x1, URZ ;  /* 0x00000001270b7890 */ /* 0x000fc4000fffe13f */
[----:B------:R-:W-:Y:S02]  /*1110*/  UISETP.GE.AND UP3, UPT, UR5, 0x1, UPT ;  /* 0x000000010500788c */ /* 0x000fe4000bf66270 */
[----:B------:R-:W-:Y:S02]  /*1120*/  USEL UR60, UR60, 0x1, UP0 ;  /* 0x000000013c3c7887 */ /* 0x000fe40008000000 */
[----:B------:R-:W-:Y:S02]  /*1130*/  UIMAD.WIDE.U32 UR8, UR10, UR8, URZ ;  /* 0x000000080a0872a5 */ /* 0x000fe4000f8e003f */
[----:B------:R-:W-:Y:S01]  /*1140*/  UIMAD.WIDE.U32 UR6, UR14, UR6, URZ ;  /* 0x000000060e0672a5 */ /* 0x000fe2000f8e003f */
[----:B------:R-:W-:Y:S01]  /*1150*/  PLOP3.LUT P1, PT, PT, PT, UP3, 0x80, 0x0 ;  /* 0x000000000000781c */ /* 0x000fe20003f2f038 */
[----:B------:R-:W-:Y:S01]  /*1160*/  ULDC UR13, c[0x0][0x2f0] ;  /* 0x0000bc00000d7ab9 */ /* 0x000fe20000000800 */
[----:B------:R-:W-:Y:S01]  /*1170*/  @UP2 ULDC UR15, c[0x0][0xc50] ;  /* 0x00031400000f2ab9 */ /* 0x000fe20000000800 */
[----:B------:R-:W-:Y:S01]  /*1180*/  @UP1 ULDC UR16, c[0x0][0x450] ;  /* 0x0001140000101ab9 */ /* 0x000fe20000000800 */
[----:B------:R-:W-:Y:S01]  /*1190*/  UMOV UR17, UR14 ;  /* 0x0000000e00117c82 */ /* 0x000fe20008000000 */
[----:B------:R-:W-:-:S02]  /*11a0*/  UIMAD UR11, UR60, UR13, UR11 ;  /* 0x0000000d3c0b72a4 */ /* 0x000fc4000f8e020b */
[----:B------:R-:W-:Y:S02]  /*11b0*/  @UP1 USHF.R.U32.HI UR10, URZ, UR16, UR9 ;  /* 0x000000103f0a1299 */ /* 0x000fe40008011609 */
[----:B------:R-:W-:Y:S02]  /*11c0*/  @UP2 USHF.R.U32.HI UR17, URZ, UR15, UR7 ;  /* 0x0000000f3f112299 */ /* 0x000fe40008011607 */
[----:B------:R-:W-:Y:S02]  /*11d0*/  UIADD3 UR10, UR11, UR10, URZ ;  /* 0x0000000a0b0a7290 */ /* 0x000fe4000fffe03f */
[----:B------:R-:W-:Y:S02]  /*11e0*/  UIADD3 UR6, -UR17, URZ, URZ ;  /* 0x0000003f11067290 */ /* 0x000fe4000fffe13f */
[----:B------:R-:W-:Y:S01]  /*11f0*/  UIADD3 UR4, UR10, UR4, URZ ;  /* 0x000000040a047290 */ /* 0x000fe2000fffe03f */
[----:B------:R-:W-:Y:S01]  /*1200*/  IMAD.U32 R205, RZ, RZ, UR17 ;  /* 0x00000011ffcd7e24 */ /* 0x000fe2000f8e00ff */
[----:B------:R-:W-:-:S04]  /*1210*/  UIMAD UR6, UR12, UR6, UR14 ;  /* 0x000000060c0672a4 */ /* 0x000fc8000f8e020e */
[----:B------:R-:W-:Y:S02]  /*1220*/  IMAD.U32 R0, RZ, RZ, UR4 ;  /* 0x00000004ff007e24 */ /* 0x000fe4000f8e00ff */
[----:B------:R-:W-:Y:S01]  /*1230*/  IMAD.U32 R204, RZ, RZ, UR6 ;  /* 0x00000006ffcc7e24 */ /* 0x000fe2000f8e00ff */
[----:B------:R-:W-:Y:S06]  /*1240*/  @!P1 BRA `(.L_x_1154) ;  /* 0x0000000000409947 */ /* 0x000fec0003800000 */
[----:B------:R-:W-:Y:S01]  /*1250*/  ISETP.LT.AND P0, PT, RZ, UR10, PT ;  /* 0x0000000aff007c0c */ /* 0x000fe2000bf01270 */
[----:B------:R-:W-:-:S12]  /*1260*/  UIADD3 UR4, UR10, -0x1, URZ ;  /* 0xffffffff0a047890 */ /* 0x000fd8000fffe03f */
[----:B------:R-:W-:Y:S05]  /*1270*/  @P0 BRA `(.L_x_1155) ;  /* 0x00000000001c0947 */ /* 0x000fea0003800000 */
[----:B------:R-:W-:Y:S02]  /*1280*/  UISETP.NE.AND UP0, UPT, UR5, 0x1, UPT ;  /* 0x000000010500788c */ /* 0x000fe4000bf05270 */
[----:B------:R-:W-:-:S09]  /*1290*/  UIADD3 UR4, -UR10, URZ, URZ ;  /* 0x0000003f0a047290 */ /* 0x000fd2000fffe13f */
[----:B------:R-:W-:Y:S02]  /*12a0*/  @UP0 ULDC.64 UR8, c[0x0][0x9e8] ;  /* 0x00027a0000080ab9 */ /* 0x000fe40000000a00 */
[----:B------:R-:W-:-:S04]  /*12b0*/  UIMAD.WIDE.U32 UR6, UR4, UR8, URZ ;  /* 0x00000008040672a5 */ /* 0x000fc8000f8e003f */
[----:B------:R-:W-:-:S04]  /*12c0*/  @UP0 USHF.R.U32.HI UR4, URZ, UR9, UR7 ;  /* 0x000000093f040299 */ /* 0x000fc80008011607 */
[----:B------:R-:W-:Y:S01]  /*12d0*/  ULOP3.LUT UR4, URZ, UR4, URZ, 0x33, !UPT ;  /* 0x000000043f047292 */ /* 0x000fe2000f8e333f */
[----:B------:R-:W-:Y:S11]  /*12e0*/  BRA `(.L_x_1156) ;  /* 0x0000000000107947 */ /* 0x000ff60003800000 */
.L_x_1155:
[----:B------:R-:W-:-:S11]  /*12f0*/  UISETP.NE.AND UP0, UPT, UR5, 0x1, UPT ;  /* 0x000000010500788c */ /* 0x000fd6000bf05270 */
[----:B------:R-:W-:Y:S02]  /*1300*/  @UP0 ULDC.64 UR8, c[0x0][0x9e8] ;  /* 0x00027a0000080ab9 */ /* 0x000fe40000000a00 */
[----:B------:R-:W-:-:S04]  /*1310*/  UIMAD.WIDE.U32 UR6, UR4, UR8, URZ ;  /* 0x00000008040672a5 */ /* 0x000fc8000f8e003f */
[----:B------:R-:W-:-:S12]  /*1320*/  @UP0 USHF.R.U32.HI UR4, URZ, UR9, UR7 ;  /* 0x000000093f040299 */ /* 0x000fd80008011607 */
.L_x_1156:
[----:B------:R-:W-:-:S06]  /*1330*/  UIMAD UR4, UR4, UR5, UR5 ;  /* 0x00000005040472a4 */ /* 0x000fcc000f8e0205 */
[----:B------:R-:W-:-:S07]  /*1340*/  VIMNMX R0, R0, UR4, PT ;  /* 0x0000000400007c48 */ /* 0x000fce000bfe0100 */
.L_x_1154:
[----:B------:R-:W-:Y:S01]  /*1350*/  UIMAD UR4, UR60, UR13, 0x3f ;  /* 0x0000003f3c0474a4 */ /* 0x000fe2000f8e020d */
[----:B------:R-:W-:Y:S01]  /*1360*/  VIADD R0, R0, 0x3f ;  /* 0x0000003f00007836 */ /* 0x000fe20000000000 */
[----:B------:R-:W-:Y:S01]  /*1370*/  @UP1 ULDC UR6, c[0x0][0x44c] ;  /* 0x0001130000061ab9 */ /* 0x000fe20000000800 */
[----:B------:R-:W-:Y:S01]  /*1380*/  @UP1 ULDC UR10, c[0x0][0x450] ;  /* 0x00011400000a1ab9 */ /* 0x000fe20000000800 */
[----:B------:R-:W-:Y:S02]  /*1390*/  USHF.R.S32.HI UR8, URZ, 0x1f, UR4 ;  /* 0x0000001f3f087899 */ /* 0x000fe40008011404 */
[----:B------:R-:W-:Y:S01]  /*13a0*/  UIMAD.WIDE.U32 UR6, UR61, UR6, URZ ;  /* 0x000000063d0672a5 */ /* 0x000fe2000f8e003f */
[----:B------:R-:W-:Y:S01]  /*13b0*/  SHF.R.S32.HI R3, RZ, 0x1f, R0 ;  /* 0x0000001fff037819 */ /* 0x000fe20000011400 */
[----:B------:R-:W-:Y:S01]  /*13c0*/  UMOV UR9, UR61 ;  /* 0x0000003d00097c82 */ /* 0x000fe20008000000 */
[----:B------:R-:W-:Y:S02]  /*13d0*/  ULEA.HI UR8, UR8, UR4, URZ, 0x6 ;  /* 0x0000000408087291 */ /* 0x000fe4000f8f303f */
[----:B------:R-:W-:Y:S01]  /*13e0*/  @UP1 USHF.R.U32.HI UR9, URZ, UR10, UR7 ;  /* 0x0000000a3f091299 */ /* 0x000fe20008011607 */
[----:B------:R-:W-:Y:S01]  /*13f0*/  LEA.HI R3, R3, R0, RZ, 0x6 ;  /* 0x0000000003037211 */ /* 0x000fe200078f30ff */
[----:B------:R-:W-:-:S02]  /*1400*/  UIMAD UR39, UR60, UR13, -UR39 ;  /* 0x0000000d3c2772a4 */ /* 0x000fc4000f8e0a27 */
[----:B------:R-:W-:Y:S01]  /*1410*/  USHF.R.S32.HI UR8, URZ, 0x6, UR8 ;  /* 0x000000063f087899 */ /* 0x000fe20008011408 */
[----:B------:R-:W-:Y:S01]  /*1420*/  SHF.R.S32.HI R3, RZ, 0x6, R3 ;  /* 0x00000006ff037819 */ /* 0x000fe20000011403 */
[----:B------:R-:W-:-:S03]  /*1430*/  UIADD3 UR4, UR39, UR9, URZ ;  /* 0x0000000927047290 */ /* 0x000fc6000fffe03f */
[----:B------:R-:W-:Y:S01]  /*1440*/  ULDC UR9, c[0x0][0x9dc] ;  /* 0x0002770000097ab9 */ /* 0x000fe20000000800 */
[----:B------:R-:W-:Y:S01]  /*1450*/  VIMNMX R98, R3, UR8, PT ;  /* 0x0000000803627c48 */ /* 0x000fe2000bfe0100 */
[----:B------:R-:W-:Y:S01]  /*1460*/  UIADD3 UR9, UR4, -UR9, URZ ;  /* 0x8000000904097290 */ /* 0x000fe2000fffe03f */
[----:B------:R-:W-:Y:S11]  /*1470*/  @!P1 BRA `(.L_x_1157) ;  /* 0x0000000000449947 */ /* 0x000ff60003800000 */
[----:B------:R-:W-:-:S06]  /*1480*/  UISETP.GT.AND UP0, UPT, UR4, -0x1, UPT ;  /* 0xffffffff0400788c */ /* 0x000fcc000bf04270 */
[----:B------:R-:W-:-:S13]  /*1490*/  PLOP3.LUT P0, PT, PT, PT, UP0, 0x80, 0x0 ;  /* 0x000000000000781c */ /* 0x000fda0003f0f008 */
[----:B------:R-:W-:Y:S05]  /*14a0*/  @P0 BRA `(.L_x_1158) ;  /* 0x00000000001c0947 */ /* 0x000fea0003800000 */
[----:B------:R-:W-:Y:S02]  /*14b0*/  UISETP.NE.AND UP0, UPT, UR5, 0x1, UPT ;  /* 0x000000010500788c */ /* 0x000fe4000bf05270 */
[----:B------:R-:W-:-:S09]  /*14c0*/  ULOP3.LUT UR4, URZ, UR4, URZ, 0x33, !UPT ;  /* 0x000000043f047292 */ /* 0x000fd2000f8e333f */
[----:B------:R-:W-:Y:S02]  /*14d0*/  @UP0 ULDC.64 UR10, c[0x0][0x9e8] ;  /* 0x00027a00000a0ab9 */ /* 0x000fe40000000a00 */
[----:B------:R-:W-:-:S04]  /*14e0*/  UIMAD.WIDE.U32 UR6, UR4, UR10, URZ ;  /* 0x0000000a040672a5 */ /* 0x000fc8000f8e003f */
[----:B------:R-:W-:-:S04]  /*14f0*/  @UP0 USHF.R.U32.HI UR4, URZ, UR11, UR7 ;  /* 0x0000000b3f040299 */ /* 0x000fc80008011607 */
[----:B------:R-:W-:Y:S01]  /*1500*/  ULOP3.LUT UR4, URZ, UR4, URZ, 0x33, !UPT ;  /* 0x000000043f047292 */ /* 0x000fe2000f8e333f */
[----:B------:R-:W-:Y:S11]  /*1510*/  BRA `(.L_x_1159) ;  /* 0x0000000000107947 */ /* 0x000ff60003800000 */
.L_x_1158:
[----:B------:R-:W-:-:S11]  /*1520*/  UISETP.NE.AND UP0, UPT, UR5, 0x1, UPT ;  /* 0x000000010500788c */ /* 0x000fd6000bf05270 */
[----:B------:R-:W-:Y:S02]  /*1530*/  @UP0 ULDC.64 UR10, c[0x0][0x9e8] ;  /* 0x00027a00000a0ab9 */ /* 0x000fe40000000a00 */
[----:B------:R-:W-:-:S04]  /*1540*/  UIMAD.WIDE.U32 UR6, UR4, UR10, URZ ;  /* 0x0000000a040672a5 */ /* 0x000fc8000f8e003f */
[----:B------:R-:W-:-:S12]  /*1550*/  @UP0 USHF.R.U32.HI UR4, URZ, UR11, UR7 ;  /* 0x0000000b3f040299 */ /* 0x000fd80008011607 */
.L_x_1159:
[----:B------:R-:W-:-:S04]  /*1560*/  UIMAD UR4, UR4, UR5, URZ ;  /* 0x00000005040472a4 */ /* 0x000fc8000f8e023f */
[----:B------:R-:W-:-:S04]  /*1570*/  UISETP.LT.AND UP0, UPT, UR9, UR4, UPT ;  /* 0x000000040900728c */ /* 0x000fc8000bf01270 */
[----:B------:R-:W-:-:S12]  /*1580*/  USEL UR9, UR9, UR4, !UP0 ;  /* 0x0000000409097287 */ /* 0x000fd8000c000000 */
.L_x_1157:
[----:B------:R-:W-:Y:S01]  /*1590*/  USHF.R.S32.HI UR4, URZ, 0x1f, UR9 ;  /* 0x0000001f3f047899 */ /* 0x000fe20008011409 */
[----:B------:R-:W-:Y:S02]  /*15a0*/  PLOP3.LUT P0, PT, PT, PT, PT, 0x80, 0x0 ;  /* 0x000000000000781c */ /* 0x000fe40003f0f070 */
[----:B------:R-:W-:Y:S01]  /*15b0*/  CS2R R2, SRZ ;  /* 0x0000000000027805 */ /* 0x000fe2000001ff00 */
[----:B------:R-:W-:Y:S01]  /*15c0*/  IMAD.MOV.U32 R0, RZ, RZ, RZ ;  /* 0x000000ffff007224 */ /* 0x000fe200078e00ff */
[----:B------:R-:W-:Y:S01]  /*15d0*/  ULEA.HI UR4, UR4, UR9, URZ, 0x6 ;  /* 0x0000000904047291 */ /* 0x000fe2000f8f303f */
[----:B------:R-:W-:Y:S02]  /*15e0*/  CS2R R176, SRZ ;  /* 0x0000000000b07805 */ /* 0x000fe4000001ff00 */
[----:B------:R-:W-:Y:S02]  /*15f0*/  CS2R R174, SRZ ;  /* 0x0000000000ae7805 */ /* 0x000fe4000001ff00 */
[----:B------:R-:W-:Y:S01]  /*1600*/  CS2R R148, SRZ ;  /* 0x0000000000947805 */ /* 0x000fe2000001ff00 */
[----:B------:R-:W-:Y:S01]  /*1610*/  USHF.R.S32.HI UR4, URZ, 0x6, UR4 ;  /* 0x000000063f047899 */ /* 0x000fe20008011404 */
[----:B------:R-:W-:-:S02]  /*1620*/  CS2R R172, SRZ ;  /* 0x0000000000ac7805 */ /* 0x000fc4000001ff00 */
[----:B------:R-:W-:Y:S02]  /*1630*/  CS2R R144, SRZ ;  /* 0x0000000000907805 */ /* 0x000fe4000001ff00 */
[----:B------:R-:W-:Y:S01]  /*1640*/  CS2R R170, SRZ ;  /* 0x0000000000aa7805 */ /* 0x000fe2000001ff00 */
[----:B------:R-:W-:Y:S01]  /*1650*/  UISETP.LT.AND UP0, UPT, URZ, UR4, UPT ;  /* 0x000000043f00728c */ /* 0x000fe2000bf01270 */
[----:B------:R-:W-:Y:S02]  /*1660*/  CS2R R140, SRZ ;  /* 0x00000000008c7805 */ /* 0x000fe4000001ff00 */
[----:B------:R-:W-:Y:S02]  /*1670*/  CS2R R120, SRZ ;  /* 0x0000000000787805 */ /* 0x000fe4000001ff00 */
[----:B------:R-:W-:Y:S01]  /*1680*/  CS2R R136, SRZ ;  /* 0x0000000000887805 */ /* 0x000fe2000001ff00 */
[----:B------:R-:W-:Y:S01]  /*1690*/  USEL UR5, URZ, UR4, !UP0 ;  /* 0x000000043f057287 */ /* 0x000fe2000c000000 */
[----:B------:R-:W-:-:S02]  /*16a0*/  CS2R R116, SRZ ;  /* 0x0000000000747805 */ /* 0x000fc4000001ff00 */
[----:B------:R-:W-:Y:S02]  /*16b0*/  CS2R R112, SRZ ;  /* 0x0000000000707805 */ /* 0x000fe4000001ff00 */
[----:B------:R-:W-:Y:S02]  /*16c0*/  CS2R R132, SRZ ;  /* 0x0000000000847805 */ /* 0x000fe4000001ff00 */
[----:B------:R-:W-:Y:S02]  /*16d0*/  CS2R R108, SRZ ;  /* 0x00000000006c7805 */ /* 0x000fe4000001ff00 */
[----:B------:R-:W-:Y:S02]  /*16e0*/  CS2R R104, SRZ ;  /* 0x0000000000687805 */ /* 0x000fe4000001ff00 */
[----:B------:R-:W-:Y:S01]  /*16f0*/  ISETP.GT.AND P1, PT, R98, UR5, PT ;  /* 0x0000000562007c0c */ /* 0x000fe2000bf24270 */
[----:B------:R-:W-:Y:S01]  /*1700*/  IMAD.U32 R23, RZ, RZ, UR5 ;  /* 0x00000005ff177e24 */ /* 0x000fe2000f8e00ff */
[----:B------:R-:W-:-:S02]  /*1710*/  CS2R R128, SRZ ;  /* 0x0000000000807805 */ /* 0x000fc4000001ff00 */
[----:B------:R-:W-:Y:S02]  /*1720*/  CS2R R100, SRZ ;  /* 0x0000000000647805 */ /* 0x000fe4000001ff00 */
[----:B------:R-:W-:Y:S02]  /*1730*/  CS2R R96, SRZ ;  /* 0x0000000000607805 */ /* 0x000fe4000001ff00 */
[----:B------:R-:W-:Y:S02]  /*1740*/  CS2R R124, SRZ ;  /* 0x00000000007c7805 */ /* 0x000fe4000001ff00 */
[----:B------:R-:W-:Y:S02]  /*1750*/  CS2R R92, SRZ ;  /* 0x00000000005c7805 */ /* 0x000fe4000001ff00 */
[----:B------:R-:W-:Y:S01]  /*1760*/  CS2R R88, SRZ ;  /* 0x0000000000587805 */ /* 0x000fe2000001ff00 */
[----:B------:R-:W-:Y:S01]  /*1770*/  IMAD.MOV.U32 R196, RZ, RZ, RZ ;  /* 0x000000ffffc47224 */ /* 0x000fe200078e00ff */
        /* <DEDUP_REMOVED lines=41> */
[----:B------:R-:W-:Y:S01]  /*1a10*/  CS2R R28, SRZ ;  /* 0x00000000001c7805 */ /* 0x000fe2000001ff00 */
[----:B------:R-:W-:Y:S01]  /*1a20*/  IMAD.MOV.U32 R18, RZ, RZ, RZ ;  /* 0x000000ffff127224 */ /* 0x000fe200078e00ff */
[----:B------:R-:W-:Y:S01]  /*1a30*/  CS2R R24, SRZ ;  /* 0x0000000000187805 */ /* 0x000fe2000001ff00 */
[----:B------:R-:W-:Y:S06]  /*1a40*/  @!P1 BRA `(.L_x_1160) ;  /* 0x000000bc009c9947 */ /* 0x000fec0003800000 */
        /* <DEDUP_REMOVED lines=31> */
.L_x_1161:
[----:B------:R-:W-:Y:S02]  /*1c40*/  R2UR UR6, R208 ;  /* 0x00000000d00672ca */ /* 0x000fe400000e0000 */
[----:B------:R-:W-:-:S11]  /*1c50*/  R2UR UR5, R213 ;  /* 0x00000000d50572ca */ /* 0x000fd600000e0000 */
[----:B------:R-:W-:Y:S02]  /*1c60*/  ULEA.HI UR4, UR6, UR6, URZ, 0x1 ;  /* 0x0000000606047291 */ /* 0x000fe4000f8f083f */
[----:B------:R-:W-:Y:S02]  /*1c70*/  IMAD.U32 R2, RZ, RZ, UR5 ;  /* 0x00000005ff027e24 */ /* 0x000fe4000f8e00ff */
[----:B------:R-:W-:-:S03]  /*1c80*/  ULOP3.LUT UR4, UR4, 0xfffffffe, URZ, 0xc0, !UPT ;  /* 0xfffffffe04047892 */ /* 0x000fc6000f8ec03f */
[----:B------:R-:W-:Y:S01]  /*1c90*/  ISETP.NE.AND P0, PT, R2, 0x3, PT ;  /* 0x000000030200780c */ /* 0x000fe20003f05270 */
[----:B------:R-:W-:-:S06]  /*1ca0*/  UIADD3 UR4, UR6, -UR4, URZ ;  /* 0x8000000406047290 */ /* 0x000fcc000fffe03f */
[----:B------:R-:W-:-:S05]  /*1cb0*/  IMAD.U32 R0, RZ, RZ, UR4 ;  /* 0x00000004ff007e24 */ /* 0x000fca000f8e00ff */
[----:B------:R-:W-:-:S04]  /*1cc0*/  SHF.L.U32 R0, R0, 0x1f, RZ ;  /* 0x0000001f00007819 */ /* 0x000fc800000006ff */
[----:B------:R-:W0:Y:S02]  /*1cd0*/  SYNCS.PHASECHK.TRANS64.TRYWAIT P1, [UR38+0x30800], R0 ;  /* 0x03080000ff0075a7 */ /* 0x000e240008020166 */
[----:B0-----:R-:W-:Y:S05]  /*1ce0*/  @!P1 BRA `(.L_x_1162) ;  /* 0x0000014000489947 */ /* 0x001fea0003800000 */
.L_x_1369:
[----:B------:R-:W-:Y:S05]  /*1cf0*/  @!P0 BRA `(.L_x_1163) ;  /* 0x0000000000048947 */ /* 0x000fea0003800000 */
[----:B------:R-:W-:Y:S01]  /*1d00*/  BPT.TRAP 0x1 ;  /* 0x000000040000795c */ /* 0x000fe20000300000 */
.L_x_1163:
[----:B------:R-:W-:Y:S02]  /*1d10*/  IMAD.U32 R57, RZ, RZ, UR37 ;  /* 0x00000025ff397e24 */ /* 0x000fe4000f8e00ff */
[----:B0-----:R-:W-:-:S03]  /*1d20*/  IMAD.U32 R0, RZ, RZ, UR36 ;  /* 0x00000024ff007e24 */ /* 0x001fc6000f8e00ff */
[----:B------:R-:W-:Y:S02]  /*1d30*/  LEA R57, R57, UR38, 0x3 ;  /* 0x0000002639397c11 */ /* 0x000fe4000f8e18ff */
[----:B------:R-:W-:-:S04]  /*1d40*/  SHF.L.U32 R0, R0, 0x1f, RZ ;  /* 0x0000001f00007819 */ /* 0x000fc800000006ff */
[----:B------:R0:W1:Y:S01]  /*1d50*/  SYNCS.PHASECHK.TRANS64.TRYWAIT P2, [R57+URZ+0x30830], R0 ;  /* 0x03083000390075a7 */ /* 0x000062000804017f */
[----:B------:R-:W-:Y:S05]  /*1d60*/  @!P0 BRA `(.L_x_1164) ;  /* 0x0000000000048947 */ /* 0x000fea0003800000 */
[----:B------:R-:W-:Y:S01]  /*1d70*/  BPT.TRAP 0x1 ;  /* 0x000000040000795c */ /* 0x000fe20000300000 */
.L_x_1164:
[----:B------:R-:W2:Y:S02]  /*1d80*/  S2R R2, SR_TID.X ;  /* 0x0000000000027919 */ /* 0x000ea40000002100 */
[----:B--2---:R-:W-:Y:S01]  /*1d90*/  LOP3.LUT P1, RZ, R2, 0x7f, RZ, 0xc0, !PT ;  /* 0x0000007f02ff7812 */ /* 0x004fe2000782c0ff */
[----:B-1----:R-:W-:-:S12]  /*1da0*/  @P2 BRA `(.L_x_1165) ;  /* 0x0000000000082947 */ /* 0x002fd80003800000 */
[----:B------:R-:W1:Y:S02]  /*1db0*/  SYNCS.PHASECHK.TRANS64.TRYWAIT P2, [R57+URZ+0x30830], R0 ;  /* 0x03083000390075a7 */ /* 0x000e64000804017f */
[----:B-1----:R-:W-:Y:S05]  /*1dc0*/  @!P2 BRA `(.L_x_1166) ;  /* 0x000001400028a947 */ /* 0x002fea0003800000 */
.L_x_1165:
[----:B------:R-:W-:Y:S05]  /*1dd0*/  WARPSYNC.ALL ;  /* 0x0000000000007948 */ /* 0x000fea0003800000 */
[----:B------:R-:W-:Y:S01]  /*1de0*/  UIADD3 UR4, UR38, 0x20400, URZ ;  /* 0x0002040026047890 */ /* 0x000fe2000fffe03f */
[----:B------:R-:W-:Y:S01]  /*1df0*/  WARPGROUP.ARRIVE ;  /* 0x00000000000079c5 */ /* 0x000fe20000000000 */
[----:B------:R-:W-:Y:S01]  /*1e00*/  UMOV UR9, 0x40000040 ;  /* 0x4000004000097882 */ /* 0x000fe20000000000 */
[----:B------:R-:W-:Y:S01]  /*1e10*/  UMOV UR11, 0x40000040 ;  /* 0x40000040000b7882 */ /* 0x000fe20000000000 */
[----:B------:R-:W-:Y:S01]  /*1e20*/  USHF.R.U32.HI UR4, URZ, 0x4, UR4 ;  /* 0x000000043f047899 */ /* 0x000fe20008011604 */
[----:B------:R-:W-:Y:S01]  /*1e30*/  IMAD.U32 R15, RZ, RZ, UR9 ;  /* 0x00000009ff0f7e24 */ /* 0x000fe2000f8e00ff */
[----:B------:R-:W-:Y:S01]  /*1e40*/  UMOV UR57, 0x40000040 ;  /* 0x4000004000397882 */ /* 0x000fe20000000000 */
[----:B------:R-:W-:Y:S01]  /*1e50*/  UMOV UR59, 0x40000040 ;  /* 0x40000040003b7882 */ /* 0x000fe20000000000 */
[----:B------:R-:W-:Y:S01]  /*1e60*/  ULOP3.LUT UR4, UR4, 0x3fff, URZ, 0xc0, !UPT ;  /* 0x00003fff04047892 */ /* 0x000fe2000f8ec03f */
[----:B01----:R-:W-:Y:S01]  /*1e70*/  VIADD R0, R22, UR61 ;  /* 0x0000003d16007c36 */ /* 0x003fe20008000000 */
[----:B------:R-:W-:Y:S01]  /*1e80*/  UMOV UR53, 0x40000040 ;  /* 0x4000004000357882 */ /* 0x000fe20000000000 */
[----:B------:R-:W-:Y:S01]  /*1e90*/  UMOV UR55, 0x40000040 ;  /* 0x4000004000377882 */ /* 0x000fe20000000000 */
[----:B------:R-:W-:Y:S01]  /*1ea0*/  ULOP3.LUT UR5, UR4, 0x10000, URZ, 0xfc, !UPT ;  /* 0x0001000004057892 */ /* 0x000fe2000f8efc3f */
[----:B------:R-:W0:Y:S01]  /*1eb0*/  LDC R21, c[0x0][0x2f0] ;  /* 0x0000bc00ff157b82 */ /* 0x000e220000000800 */
[----:B------:R-:W-:Y:S01]  /*1ec0*/  ULOP3.LUT UR4, UR40, 0x10000, URZ, 0xfc, !UPT ;  /* 0x0001000028047892 */ /* 0x000fe2000f8efc3f */
[----:B------:R-:W-:Y:S01]  /*1ed0*/  IMAD.MOV.U32 R2, RZ, RZ, R0 ;  /* 0x000000ffff027224 */ /* 0x000fe200078e0000 */
[----:B------:R-:W-:Y:S01]  /*1ee0*/  UMOV UR13, 0x40000040 ;  /* 0x40000040000d7882 */ /* 0x000fe20000000000 */
[----:B------:R-:W-:Y:S01]  /*1ef0*/  UMOV UR15, 0x40000040 ;  /* 0x40000040000f7882 */ /* 0x000fe20000000000 */
[----:B------:R-:W-:Y:S01]  /*1f00*/  IMAD.U32 R18, RZ, RZ, UR5 ;  /* 0x00000005ff127e24 */ /* 0x000fe2000f8e00ff */
[----:B------:R-:W-:Y:S01]  /*1f10*/  ULEA UR5, UR37, UR5, 0xb ;  /* 0x0000000525057291 */ /* 0x000fe2000f8e583f */
[----:B------:R-:W-:Y:S01]  /*1f20*/  IMAD.MOV.U32 R5, RZ, RZ, -0x40 ;  /* 0xffffffc0ff057424 */ /* 0x000fe200078e00ff */
[----:B------:R-:W-:Y:S01]  /*1f30*/  UMOV UR8, UR4 ;  /* 0x0000000400087c82 */ /* 0x000fe20008000000 */
[----:B------:R-:W-:Y:S01]  /*1f40*/  UIADD3 UR6, UR4, 0x2, URZ ;  /* 0x0000000204067890 */ /* 0x000fe2000fffe03f */
[----:B------:R-:W-:Y:S01]  /*1f50*/  IMAD.U32 R14, RZ, RZ, UR8 ;  /* 0x00000008ff0e7e24 */ /* 0x000fe2000f8e00ff */
[----:B------:R-:W-:Y:S01]  /*1f60*/  UIADD3 UR7, UR5, 0x2, URZ ;  /* 0x0000000205077890 */ /* 0x000fe2000fffe03f */
[----:B------:R-:W1:Y:S01]  /*1f70*/  LDC R155, c[0x0][0x288] ;  /* 0x0000a200ff9b7b82 */ /* 0x000e620000000800 */
[----:B------:R-:W-:Y:S01]  /*1f80*/  UMOV UR10, UR5 ;  /* 0x00000005000a7c82 */ /* 0x000fe20008000000 */
[----:B------:R-:W-:Y:S01]  /*1f90*/  UIADD3 UR56, UR4, 0x402, URZ ;  /* 0x0000040204387890 */ /* 0x000fe2000fffe03f */
[----:B------:R-:W-:Y:S01]  /*1fa0*/  HGMMA.64x64x16.F32 R24, gdesc[UR8], RZ, !UPT, gsb0 ;  /* 0x00e00000081879f0 */ /* 0x000fe2000c0008ff */
[----:B------:R-:W-:Y:S01]  /*1fb0*/  UMOV UR8, UR6 ;  /* 0x0000000600087c82 */ /* 0x000fe20008000000 */
[----:B------:R-:W-:Y:S01]  /*1fc0*/  UMOV UR9, 0x40000040 ;  /* 0x4000004000097882 */ /* 0x000fe20000000000 */
[----:B------:R-:W-:Y:S01]  /*1fd0*/  UMOV UR10, UR7 ;  /* 0x00000007000a7c82 */ /* 0x000fe20008000000 */
[----:B------:R-:W-:Y:S01]  /*1fe0*/  UMOV UR11, 0x40000040 ;  /* 0x40000040000b7882 */ /* 0x000fe20000000000 */
[----:B------:R-:W-:Y:S01]  /*1ff0*/  UIADD3 UR6, UR4, 0x4, URZ ;  /* 0x0000000404067890 */ /* 0x000fe2000fffe03f */
[----:B------:R-:W-:Y:S01]  /*2000*/  IMAD.U32 R12, RZ, RZ, UR8 ;  /* 0x00000008ff0c7e24 */ /* 0x000fe2000f8e00ff */
[----:B------:R-:W-:Y:S01]  /*2010*/  UIADD3 UR7, UR5, 0x4, URZ ;  /* 0x0000000405077890 */ /* 0x000fe2000fffe03f */
[----:B------:R-:W-:Y:S01]  /*2020*/  IMAD.U32 R13, RZ, RZ, UR9 ;  /* 0x00000009ff0d7e24 */ /* 0x000fe2000f8e00ff */
[----:B------:R-:W-:-:S02]  /*2030*/  UIADD3 UR58, UR5, 0x202, URZ ;  /* 0x00000202053a7890 */ /* 0x000fc4000fffe03f */
[----:B------:R-:W-:Y:S02]  /*2040*/  UIADD3 UR52, UR4, 0x404, URZ ;  /* 0x0000040404347890 */ /* 0x000fe4000fffe03f */
[----:B------:R-:W-:Y:S02]  /*2050*/  UIADD3 UR54, UR5, 0x204, URZ ;  /* 0x0000020405367890 */ /* 0x000fe4000fffe03f */
[----:B------:R-:W-:Y:S02]  /*2060*/  UIADD3 UR12, UR4, 0x800, URZ ;  /* 0x00000800040c7890 */ /* 0x000fe4000fffe03f */
[----:B------:R-:W-:Y:S02]  /*2070*/  UIADD3 UR14, UR5, 0x400, URZ ;  /* 0x00000400050e7890 */ /* 0x000fe4000fffe03f */
[----:B------:R-:W-:Y:S02]  /*2080*/  UIADD3 UR16, UR4, 0x802, URZ ;  /* 0x0000080204107890 */ /* 0x000fe4000fffe03f */
[----:B------:R-:W-:Y:S01]  /*2090*/  UIADD3 UR18, UR5, 0x402, URZ ;  /* 0x0000040205127890 */ /* 0x000fe2000fffe03f */
[----:B------:R-:W-:Y:S01]  /*20a0*/  UMOV UR17, 0x40000040 ;  /* 0x4000004000117882 */ /* 0x000fe20000000000 */
[----:B------:R-:W-:Y:S01]  /*20b0*/  UMOV UR19, 0x40000040 ;  /* 0x4000004000137882 */ /* 0x000fe20000000000 */
[----:B------:R-:W-:-:S02]  /*20c0*/  UIADD3 UR20, UR4, 0x804, URZ ;  /* 0x0000080404147890 */ /* 0x000fc4000fffe03f */
[----:B------:R-:W-:Y:S01]  /*20d0*/  UIADD3 UR22, UR5, 0x404, URZ ;  /* 0x0000040405167890 */ /* 0x000fe2000fffe03f */
[----:B------:R-:W-:Y:S01]  /*20e0*/  UMOV UR21, 0x40000040 ;  /* 0x4000004000157882 */ /* 0x000fe20000000000 */
[----:B------:R-:W-:Y:S01]  /*20f0*/  UMOV UR23, 0x40000040 ;  /* 0x4000004000177882 */ /* 0x000fe20000000000 */
[----:B------:R-:W-:Y:S02]  /*2100*/  UIADD3 UR24, UR4, 0x806, URZ ;  /* 0x0000080604187890 */ /* 0x000fe4000fffe03f */
[----:B------:R-:W-:Y:S01]  /*2110*/  UIADD3 UR26, UR5, 0x406, URZ ;  /* 0x00000406051a7890 */ /* 0x000fe2000fffe03f */
[----:B------:R-:W-:Y:S01]  /*2120*/  UMOV UR25, 0x40000040 ;  /* 0x4000004000197882 */ /* 0x000fe20000000000 */
[----:B------:R-:W-:Y:S01]  /*2130*/  UMOV UR27, 0x40000040 ;  /* 0x40000040001b7882 */ /* 0x000fe20000000000 */
        /* <DEDUP_REMOVED lines=16> */
[----:B------:R-:W-:-:S02]  /*2240*/  WARPGROUP.DEPBAR.LE gsb0, 0x0 ;  /* 0x00008000000079c5 */ /* 0x000fc40000010000 */
[----:B------:R-:W-:-:S06]  /*2250*/  WARPGROUP.ARRIVE ;  /* 0x00000000000079c5 */ /* 0x000fcc0000000000 */
[----:B------:R-:W-:Y:S01]  /*2260*/  HGMMA.64x64x16.F32 R24, gdesc[UR8], R24, gsb0 ;  /* 0x00e00000081879f0 */ /* 0x000fe20008000818 */
        /* <DEDUP_REMOVED lines=8> */
[----:B------:R-:W-:Y:S02]  /*22f0*/  WARPGROUP.DEPBAR.LE gsb0, 0x0 ;  /* 0x00008000000079c5 */ /* 0x000fe40000010000 */
        /* <DEDUP_REMOVED lines=17> */
[----:B------:R-:W-:Y:S01]  /*2410*/  IMAD.U32 R6, RZ, RZ, UR8 ;  /* 0x00000008ff067e24 */ /* 0x000fe2000f8e00ff */
[----:B------:R-:W-:Y:S01]  /*2420*/  ULDC UR6, c[0x0][0x9d8] ;  /* 0x0002760000067ab9 */ /* 0x000fe20000000800 */
[----:B------:R-:W-:Y:S01]  /*2430*/  IMAD.U32 R7, RZ, RZ, UR9 ;  /* 0x00000009ff077e24 */ /* 0x000fe2000f8e00ff */
[----:B------:R-:W-:Y:S02]  /*2440*/  WARPGROUP.DEPBAR.LE gsb0, 0x0 ;  /* 0x00008000000079c5 */ /* 0x000fe40000010000 */
[----:B------:R-:W-:-:S06]  /*2450*/  WARPGROUP.ARRIVE ;  /* 0x00000000000079c5 */ /* 0x000fcc0000000000 */
[----:B------:R-:W-:Y:S01]  /*2460*/  HGMMA.64x64x16.F32 R24, gdesc[UR8], R24, gsb0 ;  /* 0x00e00000081879f0 */ /* 0x000fe20008000818 */
[----:B------:R-:W-:Y:S02]  /*2470*/  UIADD3 UR8, UR4, 0x406, URZ ;  /* 0x0000040604087890 */ /* 0x000fe4000fffe03f */
[----:B------:R-:W-:Y:S01]  /*2480*/  UIADD3 UR10, UR5, 0x206, URZ ;  /* 0x00000206050a7890 */ /* 0x000fe2000fffe03f */
[----:B------:R-:W-:Y:S01]  /*2490*/  UMOV UR9, 0x40000040 ;  /* 0x4000004000097882 */ /* 0x000fe20000000000 */
[----:B------:R-:W-:Y:S01]  /*24a0*/  UMOV UR11, 0x40000040 ;  /* 0x40000040000b7882 */ /* 0x000fe20000000000 */
[----:B------:R-:W-:Y:S02]  /*24b0*/  ULDC UR4, c[0x0][0x448] ;  /* 0x0001120000047ab9 */ /* 0x000fe40000000800 */
[----:B------:R-:W-:-:S06]  /*24c0*/  UISETP.NE.AND UP0, UPT, UR4, 0x1, UPT ;  /* 0x000000010400788c */ /* 0x000fcc000bf05270 */
[----:B------:R-:W-:Y:S02]  /*24d0*/  PLOP3.LUT P2, PT, PT, PT, UP0, 0x80, 0x0 ;  /* 0x000000000000781c */ /* 0x000fe40003f4f008 */
[----:B------:R-:W-:-:S03]  /*24e0*/  PLOP3.LUT P3, PT, PT, PT, UP0, 0x80, 0x0 ;  /* 0x000000000000781c */ /* 0x000fc60003f6f008 */
[----:B------:R-:W-:-:S08]  /*24f0*/  @UP0 ULDC UR4, c[0x0][0x44c] ;  /* 0x0001130000040ab9 */ /* 0x000fd00000000800 */
[----:B------:R-:W-:Y:S01]  /*2500*/  @P2 IMAD.HI.U32 R3, R0, UR4, RZ ;  /* 0x0000000400032c27 */ /* 0x000fe2000f8e00ff */
[----:B------:R-:W-:-:S03]  /*2510*/  @UP0 ULDC UR4, c[0x0][0x450] ;  /* 0x0001140000040ab9 */ /* 0x000fc60000000800 */
[----:B------:R-:W-:Y:S01]  /*2520*/  @!P1 VIADD R0, R57, 0x30840 ;  /* 0x0003084039009836 */ /* 0x000fe20000000000 */
[----:B------:R-:W-:Y:S01]  /*2530*/  @P3 SHF.R.U32.HI R2, RZ, UR4, R3 ;  /* 0x00000004ff023c19 */ /* 0x000fe20008011603 */
[----:B------:R-:W-:Y:S02]  /*2540*/  ULDC.64 UR4, c[0x0][0x9e0] ;  /* 0x0002780000047ab9 */ /* 0x000fe40000000a00 */
[----:B------:R-:W-:Y:S01]  /*2550*/  UISETP.GE.AND UP1, UPT, UR5, 0x1, UPT ;  /* 0x000000010500788c */ /* 0x000fe2000bf26270 */
[----:B------:R-:W-:Y:S01]  /*2560*/  @!P1 PRMT R0, RZ, 0x654, R0 ;  /* 0x00000654ff009816 */ /* 0x000fe20000000000 */
[----:B------:R-:W2:Y:S04]  /*2570*/  SHFL.IDX PT, R58, R2, RZ, 0x1c1f ;  /* 0x001c1fff023a7589 */ /* 0x000ea800000e0000 */
[----:B------:R-:W-:Y:S01]  /*2580*/  PLOP3.LUT P2, PT, PT, PT, UP1, 0x40, 0x0 ;  /* 0x000000000000781c */ /* 0x000fe20003f4e818 */
[----:B------:R-:W-:-:S02]  /*2590*/  WARPGROUP.DEPBAR.LE gsb0, 0x0 ;  /* 0x00008000000079c5 */ /* 0x000fc40000010000 */
[----:B------:R-:W-:-:S06]  /*25a0*/  WARPGROUP.ARRIVE ;  /* 0x00000000000079c5 */ /* 0x000fcc0000000000 */
[----:B------:R-:W-:Y:S03]  /*25b0*/  HGMMA.64x64x16.F32 R24, gdesc[UR56], R24, gsb0 ;  /* 0x00e00000381879f0 */ /* 0x000fe60008000818 */
[----:B------:R-:W-:Y:S02]  /*25c0*/  WARPGROUP.DEPBAR.LE gsb0, 0x0 ;  /* 0x00008000000079c5 */ /* 0x000fe40000010000 */
[----:B------:R-:W-:-:S06]  /*25d0*/  WARPGROUP.ARRIVE ;  /* 0x00000000000079c5 */ /* 0x000fcc0000000000 */
[----:B------:R-:W-:Y:S01]  /*25e0*/  HGMMA.64x64x16.F32 R24, gdesc[UR52], R24, gsb0 ;  /* 0x00e00000341879f0 */ /* 0x000fe20008000818 */
[----:B------:R-:W-:Y:S02]  /*25f0*/  ULDC UR54, c[0x0][0x9dc] ;  /* 0x0002770000367ab9 */ /* 0x000fe40000000800 */
[----:B------:R-:W-:Y:S01]  /*2600*/  ULOP3.LUT UR54, URZ, UR54, URZ, 0x33, !UPT ;  /* 0x000000363f367292 */ /* 0x000fe2000f8e333f */
[----:B------:R-:W-:Y:S02]  /*2610*/  WARPGROUP.DEPBAR.LE gsb0, 0x0 ;  /* 0x00008000000079c5 */ /* 0x000fe40000010000 */
[----:B------:R-:W-:-:S06]  /*2620*/  WARPGROUP.ARRIVE ;  /* 0x00000000000079c5 */ /* 0x000fcc0000000000 */
[----:B------:R-:W-:Y:S03]  /*2630*/  HGMMA.64x64x16.F32 R24, gdesc[UR8], R24, gsb0 ;  /* 0x00e00000081879f0 */ /* 0x000fe60008000818 */
        /* <DEDUP_REMOVED lines=25> */
[----:B------:R-:W-:Y:S01]  /*27d0*/  FMUL.FTZ R26, R26, UR6 ;  /* 0x000000061a1a7c20 */ /* 0x000fe20008410000 */
[----:B------:R-:W-:Y:S01]  /*27e0*/  FMUL.FTZ R38, R38, UR6 ;  /* 0x0000000626267c20 */ /* 0x000fe20008410000 */
[----:B------:R-:W-:Y:S01]  /*27f0*/  FMUL.FTZ R24, R24, UR6 ;  /* 0x0000000618187c20 */ /* 0x000fe20008410000 */
[----:B------:R-:W-:Y:S01]  /*2800*/  FMUL.FTZ R25, R25, UR6 ;  /* 0x0000000619197c20 */ /* 0x000fe20008410000 */
[----:B------:R-:W3:Y:S01]  /*2810*/  MUFU.TANH R56, R26 ;  /* 0x0000001a00387308 */ /* 0x000ee20000002400 */
[----:B------:R-:W-:Y:S01]  /*2820*/  FMUL.FTZ R27, R27, UR6 ;  /* 0x000000061b1b7c20 */ /* 0x000fe20008410000 */
[----:B------:R-:W-:Y:S01]  /*2830*/  FMUL.FTZ R28, R28, UR6 ;  /* 0x000000061c1c7c20 */ /* 0x000fe20008410000 */
[----:B------:R-:W-:Y:S01]  /*2840*/  FMUL.FTZ R29, R29, UR6 ;  /* 0x000000061d1d7c20 */ /* 0x000fe20008410000 */
[----:B------:R-:W-:Y:S01]  /*2850*/  FMUL.FTZ R32, R32, UR6 ;  /* 0x0000000620207c20 */ /* 0x000fe20008410000 */
[----:B------:R-:W-:Y:S01]  /*2860*/  FMUL.FTZ R33, R33, UR6 ;  /* 0x0000000621217c20 */ /* 0x000fe20008410000 */
[----:B------:R-:W-:Y:S01]  /*2870*/  FMUL.FTZ R34, R34, UR6 ;  /* 0x0000000622227c20 */ /* 0x000fe20008410000 */
[----:B------:R-:W-:Y:S01]  /*2880*/  FMUL.FTZ R35, R35, UR6 ;  /* 0x0000000623237c20 */ /* 0x000fe20008410000 */
[----:B------:R4:W0:Y:S01]  /*2890*/  MUFU.TANH R26, R38 ;  /* 0x00000026001a7308 */ /* 0x0008220000002400 */
[----:B------:R-:W-:Y:S01]  /*28a0*/  FMUL.FTZ R36, R36, UR6 ;  /* 0x0000000624247c20 */ /* 0x000fe20008410000 */
[----:B------:R-:W-:Y:S01]  /*28b0*/  FMUL.FTZ R37, R37, UR6 ;  /* 0x0000000625257c20 */ /* 0x000fe20008410000 */
[----:B------:R-:W-:Y:S01]  /*28c0*/  FMUL.FTZ R39, R39, UR6 ;  /* 0x0000000627277c20 */ /* 0x000fe20008410000 */
[----:B------:R-:W-:Y:S01]  /*28d0*/  FMUL.FTZ R40, R40, UR6 ;  /* 0x0000000628287c20 */ /* 0x000fe20008410000 */
[----:B------:R-:W-:Y:S01]  /*28e0*/  FMUL.FTZ R41, R41, UR6 ;  /* 0x0000000629297c20 */ /* 0x000fe20008410000 */
[----:B------:R-:W-:Y:S01]  /*28f0*/  FMUL.FTZ R42, R42, UR6 ;  /* 0x000000062a2a7c20 */ /* 0x000fe20008410000 */
[----:B------:R-:W-:Y:S01]  /*2900*/  FMUL.FTZ R43, R43, UR6 ;  /* 0x000000062b2b7c20 */ /* 0x000fe20008410000 */
[----:B------:R-:W-:Y:S01]  /*2910*/  FMUL.FTZ R44, R44, UR6 ;  /* 0x000000062c2c7c20 */ /* 0x000fe20008410000 */
[----:B----4-:R-:W-:-:S02]  /*2920*/  IMAD R38, R98, R5, 0x40 ;  /* 0x0000004062267424 */ /* 0x010fc400078e0205 */
[----:B------:R-:W-:Y:S01]  /*2930*/  FMUL.FTZ R45, R45, UR6 ;  /* 0x000000062d2d7c20 */ /* 0x000fe20008410000 */
[----:B------:R-:W-:Y:S01]  /*2940*/  FMUL.FTZ R47, R47, UR6 ;  /* 0x000000062f2f7c20 */ /* 0x000fe20008410000 */
[----:B------:R-:W-:Y:S01]  /*2950*/  FMUL.FTZ R48, R48, UR6 ;  /* 0x0000000630307c20 */ /* 0x000fe20008410000 */
[----:B------:R-:W-:Y:S02]  /*2960*/  VIADD R4, R38, 0x1 ;  /* 0x0000000126047836 */ /* 0x000fe40000000000 */
[----:B------:R-:W-:Y:S01]  /*2970*/  FMUL.FTZ R49, R49, UR6 ;  /* 0x0000000631317c20 */ /* 0x000fe20008410000 */
[----:B------:R-:W-:Y:S01]  /*2980*/  FMUL.FTZ R50, R50, UR6 ;  /* 0x0000000632327c20 */ /* 0x000fe20008410000 */
[----:B------:R-:W-:Y:S01]  /*2990*/  FMUL.FTZ R51, R51, UR6 ;  /* 0x0000000633337c20 */ /* 0x000fe20008410000 */
[----:B------:R-:W-:Y:S01]  /*29a0*/  FMUL.FTZ R52, R52, UR6 ;  /* 0x0000000634347c20 */ /* 0x000fe20008410000 */
[----:B------:R-:W-:Y:S01]  /*29b0*/  FMUL.FTZ R53, R53, UR6 ;  /* 0x0000000635357c20 */ /* 0x000fe20008410000 */
[----:B------:R-:W-:Y:S01]  /*29c0*/  FMUL.FTZ R54, R54, UR6 ;  /* 0x0000000636367c20 */ /* 0x000fe20008410000 */
[----:B------:R-:W-:Y:S01]  /*29d0*/  FMUL.FTZ R55, R55, UR6 ;  /* 0x0000000637377c20 */ /* 0x000fe20008410000 */
[----:B------:R-:W-:Y:S01]  /*29e0*/  IMAD R4, R17, -0x2, R4 ;  /* 0xfffffffe11047824 */ /* 0x000fe200078e0204 */
[----:B------:R-:W4:Y:S01]  /*29f0*/  MUFU.TANH R24, R24 ;  /* 0x0000001800187308 */ /* 0x000f220000002400 */
[----:B------:R-:W-:Y:S01]  /*2a00*/  FMUL.FTZ R30, R30, UR6 ;  /* 0x000000061e1e7c20 */ /* 0x000fe20008410000 */
[----:B------:R-:W-:Y:S01]  /*2a10*/  FMUL.FTZ R31, R31, UR6 ;  /* 0x000000061f1f7c20 */ /* 0x000fe20008410000 */
[----:B0-----:R-:W-:-:S02]  /*2a20*/  IMAD R4, R21, UR60, R4 ;  /* 0x0000003c15047c24 */ /* 0x001fc4000f8e0204 */
[----:B------:R-:W-:Y:S01]  /*2a30*/  FMUL.FTZ R46, R46, UR6 ;  /* 0x000000062e2e7c20 */ /* 0x000fe20008410000 */
[----:B------:R0:W-:Y:S01]  /*2a40*/  @!P1 SYNCS.ARRIVE.TRANS64.RED.A1T0 RZ, [R0+URZ], RZ ;  /* 0x000000ff00ff99a7 */ /* 0x0001e2000810043f */
[----:B------:R-:W-:Y:S01]  /*2a50*/  LEA R5, R98, 0xffffffc0, 0x6 ;  /* 0xffffffc062057811 */ /* 0x000fe200078e30ff */
[----:B-1----:R-:W-:Y:S01]  /*2a60*/  IMAD.IADD R4, R4, 0x1, -R155 ;  /* 0x0000000104047824 */ /* 0x002fe200078e0a9b */
[----:B------:R-:W1:Y:S03]  /*2a70*/  MUFU.TANH R25, R25 ;  /* 0x0000001900197308 */ /* 0x000e660000002400 */
[----:B------:R-:W-:Y:S02]  /*2a80*/  VIADD R57, R4, UR54 ;  /* 0x0000003604397c36 */ /* 0x000fe40008000000 */
[----:B0-----:R-:W-:Y:S02]  /*2a90*/  IMAD R0, R21, UR60, R38 ;  /* 0x0000003c15007c24 */ /* 0x001fe4000f8e0226 */
[----:B--2---:R-:W-:Y:S01]  /*2aa0*/  IMAD.IADD R3, R57, 0x1, R58 ;  /* 0x0000000139037824 */ /* 0x004fe200078e023a */
[----:B------:R-:W0:Y:S08]  /*2ab0*/  MUFU.TANH R27, R27 ;  /* 0x0000001b001b7308 */ /* 0x000e300000002400 */
[----:B------:R-:W2:Y:S08]  /*2ac0*/  MUFU.TANH R28, R28 ;  /* 0x0000001c001c7308 */ /* 0x000eb00000002400 */
[----:B------:R-:W0:Y:S08]  /*2ad0*/  MUFU.TANH R29, R29 ;  /* 0x0000001d001d7308 */ /* 0x000e300000002400 */
        /* <DEDUP_REMOVED lines=23> */
[----:B------:R5:W0:Y:S08]  /*2c50*/  MUFU.TANH R20, R31 ;  /* 0x0000001f00147308 */ /* 0x000a300000002400 */
[----:B------:R3:W0:Y:S01]  /*2c60*/  MUFU.TANH R30, R46 ;  /* 0x0000002e001e7308 */ /* 0x0006220000002400 */
[----:B-----5:R-:W-:-:S02]  /*2c70*/  IMAD R31, R17, -0x2, R0 ;  /* 0xfffffffe111f7824 */ /* 0x020fc400078e0200 */
[----:B---3--:R-:W-:-:S05]  /*2c80*/  VIADD R46, R4, UR4 ;  /* 0x00000004042e7c36 */ /* 0x008fca0008000000 */
[----:B------:R-:W-:Y:S01]  /*2c90*/  VIADDMNMX R0, R58, R46, R31, PT ;  /* 0x0000002e3a007246 */ /* 0x000fe2000380011f */
[----:B-12-4-:R-:W-:Y:S06]  /*2ca0*/  @P2 BRA `(.L_x_1167) ;  /* 0x00000000005c2947 */ /* 0x016fec0003800000 */
[----:B------:R-:W-:Y:S01]  /*2cb0*/  IMAD R4, R21, UR60, R58 ;  /* 0x0000003c15047c24 */ /* 0x000fe2000f8e023a */
[----:B------:R-:W-:Y:S03]  /*2cc0*/  BSSY B0, `(.L_x_1168) ;  /* 0x0000011000007945 */ /* 0x000fe60003800000 */
[----:B------:R-:W-:-:S05]  /*2cd0*/  IMAD.IADD R4, R4, 0x1, -R155 ;  /* 0x0000000104047824 */ /* 0x000fca00078e0a9b */
[----:B------:R-:W-:-:S13]  /*2ce0*/  ISETP.GT.AND P2, PT, R4, -0x1, PT ;  /* 0xffffffff0400780c */ /* 0x000fda0003f44270 */
[----:B------:R-:W-:Y:S05]  /*2cf0*/  @P2 BRA `(.L_x_1169) ;  /* 0x0000000000202947 */ /* 0x000fea0003800000 */
[----:B------:R-:W-:Y:S01]  /*2d00*/  UISETP.NE.AND UP2, UPT, UR5, 0x1, UPT ;  /* 0x000000010500788c */ /* 0x000fe2000bf45270 */
[----:B------:R-:W-:-:S05]  /*2d10*/  LOP3.LUT R4, RZ, R4, RZ, 0x33, !PT ;  /* 0x00000004ff047212 */ /* 0x000fca00078e33ff */
[----:B------:R-:W-:-:S05]  /*2d20*/  PLOP3.LUT P2, PT, PT, PT, UP2, 0x80, 0x0 ;  /* 0x000000000000781c */ /* 0x000fca0003f4f028 */
[----:B------:R-:W-:-:S08]  /*2d30*/  @UP2 ULDC.64 UR6, c[0x0][0x9e8] ;  /* 0x00027a0000062ab9 */ /* 0x000fd00000000a00 */
[----:B------:R-:W-:-:S05]  /*2d40*/  @P2 IMAD.HI.U32 R58, R4, UR6, RZ ;  /* 0x00000006043a2c27 */ /* 0x000fca000f8e00ff */
[----:B------:R-:W-:-:S04]  /*2d50*/  @P2 SHF.R.U32.HI R4, RZ, UR7, R58 ;  /* 0x00000007ff042c19 */ /* 0x000fc8000801163a */
[----:B------:R-:W-:Y:S01]  /*2d60*/  LOP3.LUT R4, RZ, R4, RZ, 0x33, !PT ;  /* 0x00000004ff047212 */ /* 0x000fe200078e33ff */
[----:B------:R-:W-:Y:S06]  /*2d70*/  BRA `(.L_x_1170) ;  /* 0x0000000000147947 */ /* 0x000fec0003800000 */
.L_x_1169:
[----:B------:R-:W-:-:S06]  /*2d80*/  UISETP.NE.AND UP2, UPT, UR5, 0x1, UPT ;  /* 0x000000010500788c */ /* 0x000fcc000bf45270 */
[----:B------:R-:W-:-:S05]  /*2d90*/  PLOP3.LUT P2, PT, PT, PT, UP2, 0x80, 0x0 ;  /* 0x000000000000781c */ /* 0x000fca0003f4f028 */
[----:B------:R-:W-:-:S08]  /*2da0*/  @UP2 ULDC.64 UR6, c[0x0][0x9e8] ;  /* 0x00027a0000062ab9 */ /* 0x000fd00000000a00 */
[----:B------:R-:W-:-:S05]  /*2db0*/  @P2 IMAD.HI.U32 R58, R4, UR6, RZ ;  /* 0x00000006043a2c27 */ /* 0x000fca000f8e00ff */
[----:B------:R-:W-:-:S07]  /*2dc0*/  @P2 SHF.R.U32.HI R4, RZ, UR7, R58 ;  /* 0x00000007ff042c19 */ /* 0x000fce000801163a */
.L_x_1170:
[----:B------:R-:W-:Y:S05]  /*2dd0*/  BSYNC B0 ;  /* 0x0000000000007941 */ /* 0x000fea0003800000 */
.L_x_1168:
[----:B------:R-:W-:-:S04]  /*2de0*/  IMAD R4, R4, UR5, -R5 ;  /* 0x0000000504047c24 */ /* 0x000fc8000f8e0a05 */
[----:B------:R-:W-:-:S05]  /*2df0*/  IMAD R4, R17, -0x2, R4 ;  /* 0xfffffffe11047824 */ /* 0x000fca00078e0204 */
[----:B------:R-:W-:Y:S02]  /*2e00*/  VIMNMX R3, R3, R4, !PT ;  /* 0x0000000403037248 */ /* 0x000fe40007fe0100 */
[----:B------:R-:W-:-:S07]  /*2e10*/  VIADDMNMX R0, R4, UR5, R0, PT ;  /* 0x0000000504007c46 */ /* 0x000fce000b800100 */
.L_x_1167:
[C---:B------:R-:W-:Y:S01]  /*2e20*/  ISETP.GE.AND P2, PT, R38.reuse, 0x2, PT ;  /* 0x000000022600780c */ /* 0x040fe20003f46270 */
[----:B------:R-:W1:Y:S01]  /*2e30*/  SHFL.IDX PT, R2, R2, 0x1, 0x1c1f ;  /* 0x003c1f0002027f89 */ /* 0x000e6200000e0000 */
[C---:B------:R-:W-:Y:S02]  /*2e40*/  ISETP.GE.AND P6, PT, R38.reuse, 0xa, PT ;  /* 0x0000000a2600780c */ /* 0x040fe40003fc6270 */
[C---:B------:R-:W-:Y:S02]  /*2e50*/  ISETP.GT.AND P4, PT, R3.reuse, 0x1, !P2 ;  /* 0x000000010300780c */ /* 0x040fe40005784270 */
[----:B------:R-:W-:Y:S02]  /*2e60*/  ISETP.GE.AND P3, PT, R38, 0x9, PT ;  /* 0x000000092600780c */ /* 0x000fe40003f66270 */
[----:B------:R-:W-:Y:S02]  /*2e70*/  ISETP.LT.OR P4, PT, R0, 0x2, P4 ;  /* 0x000000020000780c */ /* 0x000fe40002781670 */
[----:B------:R-:W-:-:S02]  /*2e80*/  ISETP.GT.AND P5, PT, R3, 0x8, !P3 ;  /* 0x000000080300780c */ /* 0x000fc40005fa4270 */
[----:B------:R-:W-:Y:S02]  /*2e90*/  FSEL R58, R25, -INF , !P4 ;  /* 0xff800000193a7808 */ /* 0x000fe40006000000 */
[----:B------:R-:W-:Y:S02]  /*2ea0*/  ISETP.GT.AND P4, PT, R3, 0x9, !P6 ;  /* 0x000000090300780c */ /* 0x000fe40007784270 */
[----:B------:R-:W-:Y:S02]  /*2eb0*/  P2R R25, PR, RZ, 0x40 ;  /* 0x00000040ff197803 */ /* 0x000fe40000000000 */
[----:B------:R-:W-:Y:S02]  /*2ec0*/  ISETP.LT.OR P4, PT, R0, 0xa, P4 ;  /* 0x0000000a0000780c */ /* 0x000fe40002781670 */
[----:B------:R-:W-:Y:S02]  /*2ed0*/  ISETP.GE.AND P6, PT, R38, 0x11, PT ;  /* 0x000000112600780c */ /* 0x000fe40003fc6270 */
[----:B0-----:R-:W-:-:S02]  /*2ee0*/  FSEL R62, R29, -INF , !P4 ;  /* 0xff8000001d3e7808 */ /* 0x001fc40006000000 */
[----:B------:R-:W-:Y:S02]  /*2ef0*/  ISETP.LT.OR P5, PT, R0, 0x9, P5 ;  /* 0x000000090000780c */ /* 0x000fe40002fa1670 */
[----:B------:R-:W-:Y:S02]  /*2f00*/  ISETP.GT.AND P4, PT, R3, 0x10, !P6 ;  /* 0x000000100300780c */ /* 0x000fe40007784270 */
[----:B------:R-:W-:Y:S02]  /*2f10*/  FSEL R60, R28, -INF , !P5 ;  /* 0xff8000001c3c7808 */ /* 0x000fe40006800000 */
[----:B------:R-:W-:Y:S02]  /*2f20*/  ISETP.LT.OR P4, PT, R0, 0x11, P4 ;  /* 0x000000110000780c */ /* 0x000fe40002781670 */
[----:B------:R-:W-:Y:S02]  /*2f30*/  ISETP.GE.AND P5, PT, R38, 0x12, PT ;  /* 0x000000122600780c */ /* 0x000fe40003fa6270 */
[----:B------:R-:W-:-:S02]  /*2f40*/  FSEL R64, R32, -INF , !P4 ;  /* 0xff80000020407808 */ /* 0x000fc40006000000 */
[----:B------:R-:W-:Y:S02]  /*2f50*/  ISETP.GT.AND P4, PT, R3, 0x11, !P5 ;  /* 0x000000110300780c */ /* 0x000fe40006f84270 */
[----:B------:R-:W-:Y:S02]  /*2f60*/  P2R R29, PR, RZ, 0x20 ;  /* 0x00000020ff1d7803 */ /* 0x000fe40000000000 */
[----:B------:R-:W-:Y:S02]  /*2f70*/  ISETP.LT.OR P4, PT, R0, 0x12, P4 ;  /* 0x000000120000780c */ /* 0x000fe40002781670 */
[----:B------:R-:W-:Y:S02]  /*2f80*/  ISETP.GE.AND P5, PT, R38, 0x19, PT ;  /* 0x000000192600780c */ /* 0x000fe40003fa6270 */
[----:B------:R-:W-:Y:S02]  /*2f90*/  FSEL R66, R33, -INF , !P4 ;  /* 0xff80000021427808 */ /* 0x000fe40006000000 */
[----:B------:R-:W-:-:S02]  /*2fa0*/  ISETP.GT.AND P4, PT, R3, 0x18, !P5 ;  /* 0x000000180300780c */ /* 0x000fc40006f84270 */
[----:B------:R-:W-:Y:S02]  /*2fb0*/  P2R R32, PR, RZ, 0x20 ;  /* 0x00000020ff207803 */ /* 0x000fe40000000000 */
[----:B------:R-:W-:Y:S02]  /*2fc0*/  ISETP.LT.OR P4, PT, R0, 0x19, P4 ;  /* 0x000000190000780c */ /* 0x000fe40002781670 */
[----:B------:R-:W-:Y:S02]  /*2fd0*/  ISETP.GE.AND P5, PT, R38, 0x1a, PT ;  /* 0x0000001a2600780c */ /* 0x000fe40003fa6270 */
[----:B------:R-:W-:Y:S02]  /*2fe0*/  FSEL R68, R36, -INF , !P4 ;  /* 0xff80000024447808 */ /* 0x000fe40006000000 */
[----:B------:R-:W-:Y:S02]  /*2ff0*/  ISETP.GT.AND P4, PT, R3, 0x19, !P5 ;  /* 0x000000190300780c */ /* 0x000fe40006f84270 */
[----:B------:R-:W-:-:S02]  /*3000*/  P2R R33, PR, RZ, 0x20 ;  /* 0x00000020ff217803 */ /* 0x000fc40000000000 */
[----:B------:R-:W-:Y:S02]  /*3010*/  ISETP.LT.OR P4, PT, R0, 0x1a, P4 ;  /* 0x0000001a0000780c */ /* 0x000fe40002781670 */
[----:B------:R-:W-:Y:S02]  /*3020*/  ISETP.GE.AND P5, PT, R38, 0x21, PT ;  /* 0x000000212600780c */ /* 0x000fe40003fa6270 */
[----:B------:R-:W-:Y:S02]  /*3030*/  FSEL R70, R37, -INF , !P4 ;  /* 0xff80000025467808 */ /* 0x000fe40006000000 */
[----:B------:R-:W-:Y:S02]  /*3040*/  ISETP.GT.AND P4, PT, R3, 0x20, !P5 ;  /* 0x000000200300780c */ /* 0x000fe40006f84270 */
[----:B------:R-:W-:Y:S02]  /*3050*/  P2R R37, PR, RZ, 0x20 ;  /* 0x00000020ff257803 */ /* 0x000fe40000000000 */
[----:B------:R-:W-:-:S02]  /*3060*/  ISETP.LT.OR P4, PT, R0, 0x21, P4 ;  /* 0x000000210000780c */ /* 0x000fc40002781670 */
[----:B------:R-:W-:Y:S02]  /*3070*/  ISETP.GE.AND P5, PT, R38, 0x22, PT ;  /* 0x000000222600780c */ /* 0x000fe40003fa6270 */
[----:B------:R-:W-:Y:S02]  /*3080*/  FSEL R72, R40, -INF , !P4 ;  /* 0xff80000028487808 */ /* 0x000fe40006000000 */
[----:B------:R-:W-:Y:S02]  /*3090*/  ISETP.GT.AND P4, PT, R3, 0x21, !P5 ;  /* 0x000000210300780c */ /* 0x000fe40006f84270 */
[----:B------:R-:W-:Y:S02]  /*30a0*/  P2R R40, PR, RZ, 0x20 ;  /* 0x00000020ff287803 */ /* 0x000fe40000000000 */
[----:B------:R-:W-:Y:S02]  /*30b0*/  ISETP.LT.OR P4, PT, R0, 0x22, P4 ;  /* 0x000000220000780c */ /* 0x000fe40002781670 */
[----:B------:R-:W-:-:S02]  /*30c0*/  ISETP.GE.AND P5, PT, R38, 0x29, PT ;  /* 0x000000292600780c */ /* 0x000fc40003fa6270 */
[----:B------:R-:W-:Y:S02]  /*30d0*/  FSEL R74, R41, -INF , !P4 ;  /* 0xff800000294a7808 */ /* 0x000fe40006000000 */
[----:B------:R-:W-:Y:S02]  /*30e0*/  ISETP.GT.AND P4, PT, R3, 0x28, !P5 ;  /* 0x000000280300780c */ /* 0x000fe40006f84270 */
[----:B------:R-:W-:Y:S02]  /*30f0*/  P2R R41, PR, RZ, 0x20 ;  /* 0x00000020ff297803 */ /* 0x000fe40000000000 */
        /* <DEDUP_REMOVED lines=11> */
[----:B------:R-:W-:Y:S02]  /*31b0*/  P2R R28, PR, RZ, 0x40 ;  /* 0x00000040ff1c7803 */ /* 0x000fe40000000000 */
[----:B------:R-:W-:Y:S02]  /*31c0*/  FSEL R48, R48, -INF , !P4 ;  /* 0xff80000030307808 */ /* 0x000fe40006000000 */
[----:B------:R-:W-:-:S04]  /*31d0*/  ISETP.GE.AND P4, PT, R38, 0x32, PT ;  /* 0x000000322600780c */ /* 0x000fc80003f86270 */
[----:B------:R-:W-:-:S04]  /*31e0*/  ISETP.GT.AND P5, PT, R3, 0x31, !P4 ;  /* 0x000000310300780c */ /* 0x000fc800067a4270 */
[----:B------:R-:W-:-:S04]  /*31f0*/  ISETP.LT.OR P5, PT, R0, 0x32, P5 ;  /* 0x000000320000780c */ /* 0x000fc80002fa1670 */
[----:B------:R-:W-:Y:S02]  /*3200*/  FSEL R80, R49, -INF , !P5 ;  /* 0xff80000031507808 */ /* 0x000fe40006800000 */
[----:B------:R-:W-:-:S04]  /*3210*/  ISETP.GE.AND P5, PT, R38, 0x39, PT ;  /* 0x000000392600780c */ /* 0x000fc80003fa6270 */
[----:B------:R-:W-:-:S04]  /*3220*/  ISETP.GT.AND P6, PT, R3, 0x38, !P5 ;  /* 0x000000380300780c */ /* 0x000fc80006fc4270 */
[----:B------:R-:W-:-:S04]  /*3230*/  ISETP.LT.OR P6, PT, R0, 0x39, P6 ;  /* 0x000000390000780c */ /* 0x000fc800037c1670 */
[----:B------:R-:W-:Y:S02]  /*3240*/  FSEL R52, R52, -INF , !P6 ;  /* 0xff80000034347808 */ /* 0x000fe40007000000 */
[----:B------:R-:W-:-:S04]  /*3250*/  ISETP.GE.AND P6, PT, R38, 0x1, PT ;  /* 0x000000012600780c */ /* 0x000fc80003fc6270 */
[----:B------:R-:W-:Y:S02]  /*3260*/  P2R R4, PR, RZ, 0x40 ;  /* 0x00000040ff047803 */ /* 0x000fe40000000000 */
[----:B------:R-:W-:-:S04]  /*3270*/  ISETP.GT.AND P6, PT, R3, RZ, !P6 ;  /* 0x000000ff0300720c */ /* 0x000fc800077c4270 */
[----:B------:R-:W-:-:S04]  /*3280*/  ISETP.LT.OR P6, PT, R0, 0x1, P6 ;  /* 0x000000010000780c */ /* 0x000fc800037c1670 */
[----:B------:R-:W-:Y:S02]  /*3290*/  FSEL R36, R24, -INF , !P6 ;  /* 0xff80000018247808 */ /* 0x000fe40007000000 */
[----:B------:R-:W-:-:S04]  /*32a0*/  ISETP.GE.AND P6, PT, R38, 0x3a, PT ;  /* 0x0000003a2600780c */ /* 0x000fc80003fc6270 */
[----:B------:R-:W-:Y:S02]  /*32b0*/  P2R R38, PR, RZ, 0x40 ;  /* 0x00000040ff267803 */ /* 0x000fe40000000000 */
[----:B------:R-:W-:Y:S01]  /*32c0*/  ISETP.GT.AND P6, PT, R3, 0x39, !P6 ;  /* 0x000000390300780c */ /* 0x000fe200077c4270 */
[----:B-1----:R-:W-:-:S03]  /*32d0*/  IMAD.IADD R3, R57, 0x1, R2 ;  /* 0x0000000139037824 */ /* 0x002fc600078e0202 */
[----:B------:R-:W-:Y:S02]  /*32e0*/  ISETP.LT.OR P6, PT, R0, 0x3a, P6 ;  /* 0x0000003a0000780c */ /* 0x000fe400037c1670 */
[----:B------:R-:W-:Y:S02]  /*32f0*/  VIADDMNMX R0, R2, R46, R31, PT ;  /* 0x0000002e02007246 */ /* 0x000fe4000380011f */
[----:B------:R-:W-:Y:S02]  /*3300*/  FSEL R82, R53, -INF , !P6 ;  /* 0xff80000035527808 */ /* 0x000fe40007000000 */
[----:B------:R-:W-:-:S13]  /*3310*/  PLOP3.LUT P6, PT, PT, PT, UP1, 0x40, 0x0 ;  /* 0x000000000000781c */ /* 0x000fda0003fce818 */
[----:B------:R-:W-:Y:S05]  /*3320*/  @P6 BRA `(.L_x_1171) ;  /* 0x0000000000646947 */ /* 0x000fea0003800000 */
        /* <DEDUP_REMOVED lines=9> */
[----:B------:R-:W-:Y:S01]  /*33c0*/  @P6 IMAD.HI.U32 R24, R2, UR6, RZ ;  /* 0x0000000602186c27 */ /* 0x000fe2000f8e00ff */
[----:B------:R-:W-:-:S13]  /*33d0*/  PLOP3.LUT P6, PT, PT, PT, UP2, 0x80, 0x0 ;  /* 0x000000000000781c */ /* 0x000fda0003fcf028 */
[----:B------:R-:W-:-:S04]  /*33e0*/  @P6 SHF.R.U32.HI R2, RZ, UR7, R24 ;  /* 0x00000007ff026c19 */ /* 0x000fc80008011618 */
[----:B------:R-:W-:Y:S01]  /*33f0*/  LOP3.LUT R2, RZ, R2, RZ, 0x33, !PT ;  /* 0x00000002ff027212 */ /* 0x000fe200078e33ff */
[----:B------:R-:W-:Y:S06]  /*3400*/  BRA `(.L_x_1174) ;  /* 0x0000000000187947 */ /* 0x000fec0003800000 */
.L_x_1173:
[----:B------:R-:W-:-:S06]  /*3410*/  UISETP.NE.AND UP2, UPT, UR5, 0x1, UPT ;  /* 0x000000010500788c */ /* 0x000fcc000bf45270 */
[----:B------:R-:W-:-:S05]  /*3420*/  PLOP3.LUT P6, PT, PT, PT, UP2, 0x80, 0x0 ;  /* 0x000000000000781c */ /* 0x000fca0003fcf028 */
[----:B------:R-:W-:-:S08]  /*3430*/  @UP2 ULDC.64 UR6, c[0x0][0x9e8] ;  /* 0x00027a0000062ab9 */ /* 0x000fd00000000a00 */
[----:B------:R-:W-:Y:S01]  /*3440*/  @P6 IMAD.HI.U32 R24, R2, UR6, RZ ;  /* 0x0000000602186c27 */ /* 0x000fe2000f8e00ff */
[----:B------:R-:W-:-:S13]  /*3450*/  PLOP3.LUT P6, PT, PT, PT, UP2, 0x80, 0x0 ;  /* 0x000000000000781c */ /* 0x000fda0003fcf028 */
[----:B------:R-:W-:-:S07]  /*3460*/  @P6 SHF.R.U32.HI R2, RZ, UR7, R24 ;  /* 0x00000007ff026c19 */ /* 0x000fce0008011618 */
.L_x_1174:
[----:B------:R-:W-:Y:S05]  /*3470*/  BSYNC B0 ;  /* 0x0000000000007941 */ /* 0x000fea0003800000 */
.L_x_1172:
[----:B------:R-:W-:-:S04]  /*3480*/  IMAD R2, R2, UR5, -R5 ;  /* 0x0000000502027c24 */ /* 0x000fc8000f8e0a05 */
[----:B------:R-:W-:-:S05]  /*3490*/  IMAD R2, R17, -0x2, R2 ;  /* 0xfffffffe11027824 */ /* 0x000fca00078e0202 */
[----:B------:R-:W-:Y:S02]  /*34a0*/  VIMNMX R3, R3, R2, !PT ;  /* 0x0000000203037248 */ /* 0x000fe40007fe0100 */
[----:B------:R-:W-:-:S07]  /*34b0*/  VIADDMNMX R0, R2, UR5, R0, PT ;  /* 0x0000000502007c46 */ /* 0x000fce000b800100 */
.L_x_1171:
[----:B------:R-:W-:Y:S01]  /*34c0*/  ISETP.GT.AND P2, PT, R3, 0x1, !P2 ;  /* 0x000000010300780c */ /* 0x000fe20005744270 */
[----:B------:R-:W-:Y:S01]  /*34d0*/  ULDC UR6, c[0x0][0x988] ;  /* 0x0002620000067ab9 */ /* 0x000fe20000000800 */
[----:B------:R-:W-:Y:S01]  /*34e0*/  ISETP.NE.AND P6, PT, R4, RZ, PT ;  /* 0x000000ff0400720c */ /* 0x000fe20003fc5270 */
[----:B------:R-:W-:Y:S01]  /*34f0*/  @UP0 ULDC UR10, c[0x0][0x44c] ;  /* 0x00011300000a0ab9 */ /* 0x000fe20000000800 */
[----:B------:R-:W-:Y:S01]  /*3500*/  ISETP.LT.OR P2, PT, R0, 0x2, P2 ;  /* 0x000000020000780c */ /* 0x000fe20001741670 */
[----:B------:R-:W-:Y:S01]  /*3510*/  UIMAD.WIDE.U32 UR10, UR61, UR10, URZ ;  /* 0x0000000a3d0a72a5 */ /* 0x000fe2000f8e003f */
[----:B------:R-:W-:Y:S01]  /*3520*/  FMNMX.FTZ R4, R36, R58, !PT ;  /* 0x0000003a24047209 */ /* 0x000fe20007810000 */
[----:B------:R-:W-:Y:S01]  /*3530*/  @UP0 ULDC UR14, c[0x0][0x450] ;  /* 0x00011400000e0ab9 */ /* 0x000fe20000000800 */
[----:B------:R-:W-:Y:S01]  /*3540*/  FSEL R5, R27, -INF , !P2 ;  /* 0xff8000001b057808 */ /* 0x000fe20005000000 */
[----:B------:R-:W-:Y:S01]  /*3550*/  UMOV UR7, UR61 ;  /* 0x0000003d00077c82 */ /* 0x000fe20008000000 */
[----:B------:R-:W-:Y:S01]  /*3560*/  ISETP.NE.AND P2, PT, R25, RZ, PT ;  /* 0x000000ff1900720c */ /* 0x000fe20003f45270 */
[----:B------:R-:W-:Y:S01]  /*3570*/  @UP0 USHF.R.U32.HI UR7, URZ, UR14, UR11 ;  /* 0x0000000e3f070299 */ /* 0x000fe2000801160b */
[----:B------:R-:W-:-:S02]  /*3580*/  FMNMX.FTZ R4, R60, R4, !PT ;  /* 0x000000043c047209 */ /* 0x000fc40007810000 */
[----:B------:R-:W-:Y:S01]  /*3590*/  ISETP.GT.AND P2, PT, R3, 0x9, !P2 ;  /* 0x000000090300780c */ /* 0x000fe20005744270 */
[----:B------:R-:W-:Y:S01]  /*35a0*/  UIADD3 UR39, UR39, UR7, URZ ;  /* 0x0000000727277290 */ /* 0x000fe2000fffe03f */
[----:B------:R-:W-:Y:S02]  /*35b0*/  FMNMX.FTZ R4, R62, R4, !PT ;  /* 0x000000043e047209 */ /* 0x000fe40007810000 */
[----:B------:R-:W-:Y:S01]  /*35c0*/  ISETP.LT.OR P2, PT, R0, 0xa, P2 ;  /* 0x0000000a0000780c */ /* 0x000fe20001741670 */
[----:B------:R-:W-:Y:S01]  /*35d0*/  UIADD3 UR4, UR39, UR4, URZ ;  /* 0x0000000427047290 */ /* 0x000fe2000fffe03f */
[----:B------:R-:W-:Y:S02]  /*35e0*/  FMNMX.FTZ R4, R64, R4, !PT ;  /* 0x0000000440047209 */ /* 0x000fe40007810000 */
[----:B------:R-:W-:Y:S02]  /*35f0*/  FSEL R20, R20, -INF , !P2 ;  /* 0xff80000014147808 */ /* 0x000fe40005000000 */
[----:B------:R-:W-:-:S02]  /*3600*/  ISETP.NE.AND P2, PT, R28, RZ, PT ;  /* 0x000000ff1c00720c */ /* 0x000fc40003f45270 */
[----:B------:R-:W-:Y:S02]  /*3610*/  FMNMX.FTZ R4, R66, R4, !PT ;  /* 0x0000000442047209 */ /* 0x000fe40007810000 */
[----:B------:R-:W-:Y:S02]  /*3620*/  ISETP.GT.AND P2, PT, R3, 0x10, !P2 ;  /* 0x000000100300780c */ /* 0x000fe40005744270 */
[----:B------:R-:W-:Y:S02]  /*3630*/  FMNMX.FTZ R4, R68, R4, !PT ;  /* 0x0000000444047209 */ /* 0x000fe40007810000 */
[----:B------:R-:W-:Y:S02]  /*3640*/  ISETP.LT.OR P2, PT, R0, 0x11, P2 ;  /* 0x000000110000780c */ /* 0x000fe40001741670 */
[----:B------:R-:W-:Y:S02]  /*3650*/  FMNMX.FTZ R4, R70, R4, !PT ;  /* 0x0000000446047209 */ /* 0x000fe40007810000 */
[----:B------:R-:W-:-:S02]  /*3660*/  FSEL R24, R34, -INF , !P2 ;  /* 0xff80000022187808 */ /* 0x000fc40005000000 */
[----:B------:R-:W-:Y:S02]  /*3670*/  ISETP.NE.AND P2, PT, R29, RZ, PT ;  /* 0x000000ff1d00720c */ /* 0x000fe40003f45270 */
[----:B------:R-:W-:Y:S02]  /*3680*/  FMNMX.FTZ R4, R72, R4, !PT ;  /* 0x0000000448047209 */ /* 0x000fe40007810000 */
[----:B------:R-:W-:Y:S02]  /*3690*/  ISETP.GT.AND P2, PT, R3, 0x11, !P2 ;  /* 0x000000110300780c */ /* 0x000fe40005744270 */
[----:B------:R-:W-:Y:S02]  /*36a0*/  FMNMX.FTZ R4, R74, R4, !PT ;  /* 0x000000044a047209 */ /* 0x000fe40007810000 */
[----:B------:R-:W-:Y:S02]  /*36b0*/  ISETP.LT.OR P2, PT, R0, 0x12, P2 ;  /* 0x000000120000780c */ /* 0x000fe40001741670 */
[----:B------:R-:W-:-:S02]  /*36c0*/  FMNMX.FTZ R4, R76, R4, !PT ;  /* 0x000000044c047209 */ /* 0x000fc40007810000 */
[----:B------:R-:W-:Y:S02]  /*36d0*/  FSEL R25, R35, -INF , !P2 ;  /* 0xff80000023197808 */ /* 0x000fe40005000000 */
[----:B------:R-:W-:Y:S02]  /*36e0*/  ISETP.NE.AND P2, PT, R32, RZ, PT ;  /* 0x000000ff2000720c */ /* 0x000fe40003f45270 */
[----:B------:R-:W-:Y:S02]  /*36f0*/  FMNMX.FTZ R4, R78, R4, !PT ;  /* 0x000000044e047209 */ /* 0x000fe40007810000 */
[----:B------:R-:W-:Y:S02]  /*3700*/  ISETP.GT.AND P2, PT, R3, 0x18, !P2 ;  /* 0x000000180300780c */ /* 0x000fe40005744270 */
[----:B------:R-:W-:Y:S02]  /*3710*/  FMNMX.FTZ R4, R48, R4, !PT ;  /* 0x0000000430047209 */ /* 0x000fe40007810000 */
[----:B------:R-:W-:-:S02]  /*3720*/  ISETP.LT.OR P2, PT, R0, 0x19, P2 ;  /* 0x000000190000780c */ /* 0x000fc40001741670 */
[----:B------:R-:W-:Y:S02]  /*3730*/  FMNMX.FTZ R4, R80, R4, !PT ;  /* 0x0000000450047209 */ /* 0x000fe40007810000 */
[----:B------:R-:W-:Y:S02]  /*3740*/  FSEL R26, R26, -INF , !P2 ;  /* 0xff8000001a1a7808 */ /* 0x000fe40005000000 */
[----:B------:R-:W-:Y:S02]  /*3750*/  ISETP.NE.AND P2, PT, R33, RZ, PT ;  /* 0x000000ff2100720c */ /* 0x000fe40003f45270 */
[----:B------:R-:W-:Y:S02]  /*3760*/  FMNMX.FTZ R4, R52, R4, !PT ;  /* 0x0000000434047209 */ /* 0x000fe40007810000 */
[----:B------:R-:W-:Y:S02]  /*3770*/  ISETP.GT.AND P2, PT, R3, 0x19, !P2 ;  /* 0x000000190300780c */ /* 0x000fe40005744270 */
[----:B------:R-:W-:-:S02]  /*3780*/  FMNMX.FTZ R32, R82, R4, !PT ;  /* 0x0000000452207209 */ /* 0x000fc40007810000 */
[C---:B------:R-:W-:Y:S02]  /*3790*/  ISETP.LT.OR P2, PT, R0.reuse, 0x1a, P2 ;  /* 0x0000001a0000780c */ /* 0x040fe40001741670 */
[----:B------:R-:W-:Y:S01]  /*37a0*/  ISETP.GT.AND P3, PT, R3, 0x8, !P3 ;  /* 0x000000080300780c */ /* 0x000fe20005f64270 */
[----:B------:R-:W0:Y:S01]  /*37b0*/  SHFL.BFLY PT, R31, R32, 0x2, 0x1f ;  /* 0x0c401f00201f7f89 */ /* 0x000e2200000e0000 */
[----:B------:R-:W-:Y:S02]  /*37c0*/  FSEL R27, R39, -INF , !P2 ;  /* 0xff800000271b7808 */ /* 0x000fe40005000000 */
[----:B------:R-:W-:Y:S02]  /*37d0*/  ISETP.NE.AND P2, PT, R37, RZ, PT ;  /* 0x000000ff2500720c */ /* 0x000fe40003f45270 */
[----:B------:R-:W-:Y:S02]  /*37e0*/  ISETP.LT.OR P3, PT, R0, 0x9, P3 ;  /* 0x000000090000780c */ /* 0x000fe40001f61670 */
[----:B------:R-:W-:-:S02]  /*37f0*/  ISETP.GT.AND P2, PT, R3, 0x20, !P2 ;  /* 0x000000200300780c */ /* 0x000fc40005744270 */
[----:B------:R-:W-:Y:S02]  /*3800*/  FSEL R16, R16, -INF , !P3 ;  /* 0xff80000010107808 */ /* 0x000fe40005800000 */
[----:B------:R-:W-:Y:S02]  /*3810*/  ISETP.LT.OR P2, PT, R0, 0x21, P2 ;  /* 0x000000210000780c */ /* 0x000fe40001741670 */
[----:B------:R-:W-:Y:S02]  /*3820*/  ISETP.NE.AND P3, PT, R41, RZ, PT ;  /* 0x000000ff2900720c */ /* 0x000fe40003f65270 */
[----:B------:R-:W-:Y:S02]  /*3830*/  FSEL R28, R42, -INF , !P2 ;  /* 0xff8000002a1c7808 */ /* 0x000fe40005000000 */
[----:B------:R-:W-:Y:S02]  /*3840*/  ISETP.NE.AND P2, PT, R40, RZ, PT ;  /* 0x000000ff2800720c */ /* 0x000fe40003f45270 */
[----:B------:R-:W-:-:S02]  /*3850*/  ISETP.GT.AND P4, PT, R3, 0x31, !P4 ;  /* 0x000000310300780c */ /* 0x000fc40006784270 */
[C---:B------:R-:W-:Y:S02]  /*3860*/  ISETP.GT.AND P2, PT, R3.reuse, 0x21, !P2 ;  /* 0x000000210300780c */ /* 0x040fe40005744270 */
[----:B------:R-:W-:Y:S02]  /*3870*/  ISETP.GT.AND P5, PT, R3, 0x38, !P5 ;  /* 0x000000380300780c */ /* 0x000fe40006fa4270 */
[----:B------:R-:W-:Y:S02]  /*3880*/  ISETP.LT.OR P2, PT, R0, 0x22, P2 ;  /* 0x000000220000780c */ /* 0x000fe40001741670 */
[----:B0-----:R-:W-:Y:S02]  /*3890*/  FMNMX.FTZ R33, R32, R31, !PT ;  /* 0x0000001f20217209 */ /* 0x001fe40007810000 */
[----:B------:R-:W-:Y:S02]  /*38a0*/  FSEL R29, R43, -INF , !P2 ;  /* 0xff8000002b1d7808 */ /* 0x000fe40005000000 */
[----:B------:R-:W-:Y:S01]  /*38b0*/  ISETP.GT.AND P2, PT, R3, 0x28, !P3 ;  /* 0x000000280300780c */ /* 0x000fe20005f44270 */
[----:B------:R-:W0:Y:S01]  /*38c0*/  SHFL.BFLY PT, R34, R33, 0x1, 0x1f ;  /* 0x0c201f0021227f89 */ /* 0x000e2200000e0000 */
[----:B------:R-:W-:-:S02]  /*38d0*/  ISETP.NE.AND P3, PT, R45, RZ, PT ;  /* 0x000000ff2d00720c */ /* 0x000fc40003f65270 */
[----:B------:R-:W-:Y:S02]  /*38e0*/  ISETP.LT.OR P2, PT, R0, 0x29, P2 ;  /* 0x000000290000780c */ /* 0x000fe40001741670 */
[C---:B------:R-:W-:Y:S02]  /*38f0*/  ISETP.GT.AND P3, PT, R3.reuse, 0x30, !P3 ;  /* 0x000000300300780c */ /* 0x040fe40005f64270 */
[----:B------:R-:W-:Y:S02]  /*3900*/  FSEL R30, R30, -INF , !P2 ;  /* 0xff8000001e1e7808 */ /* 0x000fe40005000000 */
[----:B------:R-:W-:Y:S02]  /*3910*/  ISETP.GT.AND P2, PT, R3, RZ, !P6 ;  /* 0x000000ff0300720c */ /* 0x000fe40007744270 */
[----:B------:R-:W-:Y:S02]  /*3920*/  ISETP.NE.AND P6, PT, R38, RZ, PT ;  /* 0x000000ff2600720c */ /* 0x000fe40003fc5270 */
[----:B------:R-:W-:-:S02]  /*3930*/  ISETP.LT.OR P2, PT, R0, 0x1, P2 ;  /* 0x000000010000780c */ /* 0x000fc40001741670 */
[----:B------:R-:W-:Y:S02]  /*3940*/  ISETP.LT.OR P3, PT, R0, 0x31, P3 ;  /* 0x000000310000780c */ /* 0x000fe40001f61670 */
[----:B------:R-:W-:Y:S02]  /*3950*/  FSEL R2, R56, -INF , !P2 ;  /* 0xff80000038027808 */ /* 0x000fe40005000000 */
[----:B------:R-:W-:Y:S02]  /*3960*/  ISETP.NE.AND P2, PT, R44, RZ, PT ;  /* 0x000000ff2c00720c */ /* 0x000fe40003f45270 */
[----:B------:R-:W-:Y:S02]  /*3970*/  FMNMX.FTZ R31, R2, R5, !PT ;  /* 0x00000005021f7209 */ /* 0x000fe40007810000 */
[----:B------:R-:W-:Y:S02]  /*3980*/  ISETP.GT.AND P2, PT, R3, 0x29, !P2 ;  /* 0x000000290300780c */ /* 0x000fe40005744270 */
[----:B------:R-:W-:-:S02]  /*3990*/  FMNMX.FTZ R31, R16, R31, !PT ;  /* 0x0000001f101f7209 */ /* 0x000fc40007810000 */
[----:B------:R-:W-:Y:S02]  /*39a0*/  ISETP.LT.OR P2, PT, R0, 0x2a, P2 ;  /* 0x0000002a0000780c */ /* 0x000fe40001741670 */
[----:B------:R-:W-:Y:S02]  /*39b0*/  FMNMX.FTZ R31, R20, R31, !PT ;  /* 0x0000001f141f7209 */ /* 0x000fe40007810000 */
[----:B------:R-:W-:Y:S02]  /*39c0*/  ISETP.LT.OR P4, PT, R0, 0x32, P4 ;  /* 0x000000320000780c */ /* 0x000fe40002781670 */
[----:B------:R-:W-:Y:S02]  /*39d0*/  FMNMX.FTZ R4, R24, R31, !PT ;  /* 0x0000001f18047209 */ /* 0x000fe40007810000 */
[----:B------:R-:W-:Y:S02]  /*39e0*/  ISETP.LT.OR P5, PT, R0, 0x39, P5 ;  /* 0x000000390000780c */ /* 0x000fe40002fa1670 */
[----:B------:R-:W-:-:S02]  /*39f0*/  FMNMX.FTZ R31, R25, R4, !PT ;  /* 0x00000004191f7209 */ /* 0x000fc40007810000 */
[----:B0-----:R-:W-:Y:S02]  /*3a00*/  FMNMX.FTZ R4, R33, R34, !PT ;  /* 0x0000002221047209 */ /* 0x001fe40007810000 */
[----:B------:R-:W-:Y:S02]  /*3a10*/  FMNMX.FTZ R32, R26, R31, !PT ;  /* 0x0000001f1a207209 */ /* 0x000fe40007810000 */
[----:B------:R-:W-:Y:S01]  /*3a20*/  FSEL R31, R47, -INF , !P2 ;  /* 0xff8000002f1f7808 */ /* 0x000fe20005000000 */
[C---:B------:R-:W-:Y:S01]  /*3a30*/  FMUL.FTZ R34, R4.reuse, UR6 ;  /* 0x0000000604227c20 */ /* 0x040fe20008410000 */
[----:B------:R-:W-:Y:S02]  /*3a40*/  FMNMX.FTZ R33, R27, R32, !PT ;  /* 0x000000201b217209 */ /* 0x000fe40007810000 */
[----:B------:R-:W-:Y:S02]  /*3a50*/  FSETP.NEU.FTZ.AND P2, PT, R4, -INF , PT ;  /* 0xff8000000400780b */ /* 0x000fe40003f5d000 */
[----:B------:R-:W-:-:S02]  /*3a60*/  FMNMX.FTZ R32, R28, R33, !PT ;  /* 0x000000211c207209 */ /* 0x000fc40007810000 */
[----:B------:R-:W-:Y:S02]  /*3a70*/  FSEL R35, R34, RZ, P2 ;  /* 0x000000ff22237208 */ /* 0x000fe40001000000 */
[----:B------:R-:W-:Y:S02]  /*3a80*/  FMNMX.FTZ R33, R29, R32, !PT ;  /* 0x000000201d217209 */ /* 0x000fe40007810000 */
[----:B------:R-:W-:Y:S01]  /*3a90*/  ISETP.GT.AND P2, PT, R3, 0x39, !P6 ;  /* 0x000000390300780c */ /* 0x000fe20007744270 */
[--C-:B------:R-:W-:Y:S01]  /*3aa0*/  FFMA.FTZ R36, R36, UR6, -R35.reuse ;  /* 0x0000000624247c23 */ /* 0x100fe20008010823 */
[----:B------:R-:W-:Y:S01]  /*3ab0*/  FMNMX.FTZ R34, R30, R33, !PT ;  /* 0x000000211e227209 */ /* 0x000fe20007810000 */
[--C-:B------:R-:W-:Y:S01]  /*3ac0*/  FFMA.FTZ R37, R58, UR6, -R35.reuse ;  /* 0x000000063a257c23 */ /* 0x100fe20008010823 */
[----:B------:R-:W-:Y:S01]  /*3ad0*/  FSEL R32, R50, -INF , !P3 ;  /* 0xff80000032207808 */ /* 0x000fe20005800000 */
[----:B------:R0:W-:Y:S01]  /*3ae0*/  MUFU.EX2 R196, R36 ;  /* 0x0000002400c47308 */ /* 0x0001e20000000800 */
[----:B------:R-:W-:Y:S01]  /*3af0*/  FMNMX.FTZ R3, R31, R34, !PT ;  /* 0x000000221f037209 */ /* 0x000fe20007810000 */
[--C-:B------:R-:W-:Y:S01]  /*3b00*/  FFMA.FTZ R38, R60, UR6, -R35.reuse ;  /* 0x000000063c267c23 */ /* 0x100fe20008010823 */
[----:B------:R-:W-:Y:S01]  /*3b10*/  FSEL R33, R51, -INF , !P4 ;  /* 0xff80000033217808 */ /* 0x000fe20006000000 */
[--C-:B------:R-:W-:Y:S01]  /*3b20*/  FFMA.FTZ R39, R62, UR6, -R35.reuse ;  /* 0x000000063e277c23 */ /* 0x100fe20008010823 */
[----:B------:R-:W-:Y:S01]  /*3b30*/  FMNMX.FTZ R34, R32, R3, !PT ;  /* 0x0000000320227209 */ /* 0x000fe20007810000 */
[--C-:B------:R-:W-:Y:S01]  /*3b40*/  FFMA.FTZ R40, R64, UR6, -R35.reuse ;  /* 0x0000000640287c23 */ /* 0x100fe20008010823 */
[----:B------:R-:W-:Y:S01]  /*3b50*/  ISETP.LT.OR P2, PT, R0, 0x3a, P2 ;  /* 0x0000003a0000780c */ /* 0x000fe20001741670 */
[----:B------:R-:W1:Y:S01]  /*3b60*/  MUFU.EX2 R37, R37 ;  /* 0x0000002500257308 */ /* 0x000e620000000800 */
[----:B------:R-:W-:Y:S01]  /*3b70*/  FSEL R0, R54, -INF , !P5 ;  /* 0xff80000036007808 */ /* 0x000fe20006800000 */
[--C-:B------:R-:W-:Y:S01]  /*3b80*/  FFMA.FTZ R41, R66, UR6, -R35.reuse ;  /* 0x0000000642297c23 */ /* 0x100fe20008010823 */
[----:B------:R-:W-:Y:S01]  /*3b90*/  FMNMX.FTZ R3, R33, R34, !PT ;  /* 0x0000002221037209 */ /* 0x000fe20007810000 */
[--C-:B------:R-:W-:Y:S01]  /*3ba0*/  FFMA.FTZ R42, R68, UR6, -R35.reuse ;  /* 0x00000006442a7c23 */ /* 0x100fe20008010823 */
[----:B------:R-:W-:Y:S01]  /*3bb0*/  FSEL R34, R55, -INF , !P2 ;  /* 0xff80000037227808 */ /* 0x000fe20005000000 */
        /* <DEDUP_REMOVED lines=9> */
[----:B------:R-:W-:Y:S01]  /*3c50*/  FFMA.FTZ R49, R80, UR6, -R35 ;  /* 0x0000000650317c23 */ /* 0x000fe20008010823 */
[----:B0-----:R-:W0:Y:S01]  /*3c60*/  SHFL.BFLY PT, R36, R3, 0x2, 0x1f ;  /* 0x0c401f0003247f89 */ /* 0x001e2200000e0000 */
[----:B------:R-:W2:Y:S01]  /*3c70*/  MUFU.EX2 R39, R39 ;  /* 0x0000002700277308 */ /* 0x000ea20000000800 */
[----:B-1----:R-:W-:Y:S01]  /*3c80*/  FADD.FTZ R53, R196, R37 ;  /* 0x00000025c4357221 */ /* 0x002fe20000010000 */
[----:B------:R-:W-:-:S06]  /*3c90*/  F2FP.F16.F32.PACK_AB R196, R37, R196 ;  /* 0x000000c425c4723e */ /* 0x000fcc00000000ff */
[----:B------:R-:W-:Y:S08]  /*3ca0*/  MUFU.EX2 R40, R40 ;  /* 0x0000002800287308 */ /* 0x000ff00000000800 */
[----:B------:R-:W1:Y:S01]  /*3cb0*/  MUFU.EX2 R41, R41 ;  /* 0x0000002900297308 */ /* 0x000e620000000800 */
[----:B--2---:R-:W-:Y:S02]  /*3cc0*/  F2FP.F16.F32.PACK_AB R198, R39, R38 ;  /* 0x0000002627c6723e */ /* 0x004fe400000000ff */
[----:B0-----:R-:W-:-:S05]  /*3cd0*/  FMNMX.FTZ R36, R3, R36, !PT ;  /* 0x0000002403247209 */ /* 0x001fca0007810000 */
[----:B------:R-:W-:Y:S01]  /*3ce0*/  MUFU.EX2 R42, R42 ;  /* 0x0000002a002a7308 */ /* 0x000fe20000000800 */
[----:B------:R-:W0:Y:S07]  /*3cf0*/  SHFL.BFLY PT, R3, R36, 0x1, 0x1f ;  /* 0x0c201f0024037f89 */ /* 0x000e2e00000e0000 */
[----:B------:R-:W2:Y:S01]  /*3d00*/  MUFU.EX2 R43, R43 ;  /* 0x0000002b002b7308 */ /* 0x000ea20000000800 */
[----:B-1----:R-:W-:-:S07]  /*3d10*/  F2FP.F16.F32.PACK_AB R192, R41, R40 ;  /* 0x0000002829c0723e */ /* 0x002fce00000000ff */
[----:B------:R-:W-:Y:S08]  /*3d20*/  MUFU.EX2 R44, R44 ;  /* 0x0000002c002c7308 */ /* 0x000ff00000000800 */
[----:B------:R-:W1:Y:S01]  /*3d30*/  MUFU.EX2 R45, R45 ;  /* 0x0000002d002d7308 */ /* 0x000e620000000800 */
[----:B--2---:R-:W-:Y:S02]  /*3d40*/  F2FP.F16.F32.PACK_AB R194, R43, R42 ;  /* 0x0000002a2bc2723e */ /* 0x004fe400000000ff */
[----:B0-----:R-:W-:Y:S01]  /*3d50*/  FMNMX.FTZ R3, R36, R3, !PT ;  /* 0x0000000324037209 */ /* 0x001fe20007810000 */
[--C-:B------:R-:W-:Y:S01]  /*3d60*/  FFMA.FTZ R36, R52, UR6, -R35.reuse ;  /* 0x0000000634247c23 */ /* 0x100fe20008010823 */
[----:B------:R-:W-:-:S02]  /*3d70*/  FFMA.FTZ R35, R82, UR6, -R35 ;  /* 0x0000000652237c23 */ /* 0x000fc40008010823 */
[C---:B------:R-:W-:Y:S01]  /*3d80*/  FSETP.NEU.FTZ.AND P2, PT, R3.reuse, -INF , PT ;  /* 0xff8000000300780b */ /* 0x040fe20003f5d000 */
[----:B------:R-:W-:Y:S01]  /*3d90*/  FMUL.FTZ R50, R3, UR6 ;  /* 0x0000000603327c20 */ /* 0x000fe20008410000 */
[----:B------:R-:W-:Y:S04]  /*3da0*/  MUFU.EX2 R46, R46 ;  /* 0x0000002e002e7308 */ /* 0x000fe80000000800 */
[----:B------:R-:W-:Y:S02]  /*3db0*/  FSEL R51, R50, RZ, P2 ;  /* 0x000000ff32337208 */ /* 0x000fe40001000000 */
[----:B------:R-:W-:Y:S02]  /*3dc0*/  PLOP3.LUT P2, PT, PT, PT, UP1, 0x40, 0x0 ;  /* 0x000000000000781c */ /* 0x000fe40003f4e818 */
[----:B------:R-:W0:Y:S01]  /*3dd0*/  MUFU.EX2 R47, R47 ;  /* 0x0000002f002f7308 */ /* 0x000e220000000800 */
[--C-:B------:R-:W-:Y:S01]  /*3de0*/  FFMA.FTZ R2, R2, UR6, -R51.reuse ;  /* 0x0000000602027c23 */ /* 0x100fe20008010833 */
[--C-:B------:R-:W-:Y:S01]  /*3df0*/  FFMA.FTZ R5, R5, UR6, -R51.reuse ;  /* 0x0000000605057c23 */ /* 0x100fe20008010833 */
        /* <DEDUP_REMOVED lines=12> */
[----:B------:R-:W-:Y:S01]  /*3ec0*/  FFMA.FTZ R33, R33, UR6, -R51 ;  /* 0x0000000621217c23 */ /* 0x000fe20008010833 */
[----:B------:R-:W-:Y:S01]  /*3ed0*/  MUFU.EX2 R2, R2 ;  /* 0x0000000200027308 */ /* 0x000fe20000000800 */
[----:B--2---:R-:W-:Y:S01]  /*3ee0*/  FADD.FTZ R16, R38, R53 ;  /* 0x0000003526107221 */ /* 0x004fe20000010000 */
[--C-:B------:R-:W-:Y:S01]  /*3ef0*/  FFMA.FTZ R0, R0, UR6, -R51.reuse ;  /* 0x0000000600007c23 */ /* 0x100fe20008010833 */
[----:B------:R-:W-:Y:S01]  /*3f00*/  FFMA.FTZ R34, R34, UR6, -R51 ;  /* 0x0000000622227c23 */ /* 0x000fe20008010833 */
[----:B-1----:R-:W-:Y:S01]  /*3f10*/  F2FP.F16.F32.PACK_AB R188, R45, R44 ;  /* 0x0000002c2dbc723e */ /* 0x002fe200000000ff */
[----:B------:R-:W-:Y:S01]  /*3f20*/  FADD.FTZ R53, R39, R16 ;  /* 0x0000001027357221 */ /* 0x000fe20000010000 */
[----:B0-----:R-:W-:-:S02]  /*3f30*/  F2FP.F16.F32.PACK_AB R190, R47, R46 ;  /* 0x0000002e2fbe723e */ /* 0x001fc400000000ff */
[----:B------:R-:W0:Y:S01]  /*3f40*/  MUFU.EX2 R5, R5 ;  /* 0x0000000500057308 */ /* 0x000e220000000800 */
[----:B------:R-:W-:-:S04]  /*3f50*/  FADD.FTZ R16, R40, R53 ;  /* 0x0000003528107221 */ /* 0x000fc80000010000 */
[----:B------:R-:W-:-:S03]  /*3f60*/  FADD.FTZ R53, R41, R16 ;  /* 0x0000001029357221 */ /* 0x000fc60000010000 */
[----:B------:R-:W1:Y:S01]  /*3f70*/  MUFU.EX2 R20, R20 ;  /* 0x0000001400147308 */ /* 0x000e620000000800 */
[----:B------:R-:W-:-:S04]  /*3f80*/  FADD.FTZ R50, R42, R53 ;  /* 0x000000352a327221 */ /* 0x000fc80000010000 */
[----:B------:R-:W-:-:S03]  /*3f90*/  FADD.FTZ R55, R43, R50 ;  /* 0x000000322b377221 */ /* 0x000fc60000010000 */
[----:B------:R-:W2:Y:S01]  /*3fa0*/  MUFU.EX2 R24, R24 ;  /* 0x0000001800187308 */ /* 0x000ea20000000800 */
[----:B0-----:R-:W-:Y:S01]  /*3fb0*/  FADD.FTZ R16, R2, R5 ;  /* 0x0000000502107221 */ /* 0x001fe20000010000 */
[----:B------:R-:W-:-:S03]  /*3fc0*/  F2FP.F16.F32.PACK_AB R197, R5, R2 ;  /* 0x0000000205c5723e */ /* 0x000fc600000000ff */
[----:B------:R-:W-:Y:S01]  /*3fd0*/  FADD.FTZ R53, R199, R16 ;  /* 0x00000010c7357221 */ /* 0x000fe20000010000 */
[----:B------:R-:W-:Y:S02]  /*3fe0*/  FADD.FTZ R16, R44, R55 ;  /* 0x000000372c107221 */ /* 0x000fe40000010000 */
[----:B------:R-:W0:Y:S01]  /*3ff0*/  MUFU.EX2 R25, R25 ;  /* 0x0000001900197308 */ /* 0x000e220000000800 */
[C---:B-1----:R-:W-:Y:S01]  /*4000*/  FADD.FTZ R53, R20.reuse, R53 ;  /* 0x0000003514357221 */ /* 0x042fe20000010000 */
[----:B------:R-:W-:Y:S01]  /*4010*/  FADD.FTZ R55, R45, R16 ;  /* 0x000000102d377221 */ /* 0x000fe20000010000 */
[----:B------:R-:W-:Y:S01]  /*4020*/  F2FP.F16.F32.PACK_AB R199, R20, R199 ;  /* 0x000000c714c7723e */ /* 0x000fe200000000ff */
[----:B------:R-:W-:Y:S02]  /*4030*/  VIADD R20, R98, 0xfffffffe ;  /* 0xfffffffe62147836 */ /* 0x000fe40000000000 */
[----:B------:R-:W-:Y:S02]  /*4040*/  FADD.FTZ R50, R46, R55 ;  /* 0x000000372e327221 */ /* 0x000fe40000010000 */
[----:B------:R-:W1:Y:S01]  /*4050*/  MUFU.EX2 R26, R26 ;  /* 0x0000001a001a7308 */ /* 0x000e620000000800 */
[----:B--2---:R-:W-:Y:S01]  /*4060*/  FADD.FTZ R16, R24, R53 ;  /* 0x0000003518107221 */ /* 0x004fe20000010000 */
[----:B------:R-:W-:-:S06]  /*4070*/  FADD.FTZ R51, R47, R50 ;  /* 0x000000322f337221 */ /* 0x000fcc0000010000 */
[----:B------:R-:W2:Y:S01]  /*4080*/  MUFU.EX2 R27, R27 ;  /* 0x0000001b001b7308 */ /* 0x000ea20000000800 */
[C---:B0-----:R-:W-:Y:S01]  /*4090*/  FADD.FTZ R37, R25.reuse, R16 ;  /* 0x0000001019257221 */ /* 0x041fe20000010000 */
[----:B------:R-:W-:-:S06]  /*40a0*/  F2FP.F16.F32.PACK_AB R193, R25, R24 ;  /* 0x0000001819c1723e */ /* 0x000fcc00000000ff */
[----:B------:R-:W0:Y:S01]  /*40b0*/  MUFU.EX2 R28, R28 ;  /* 0x0000001c001c7308 */ /* 0x000e220000000800 */
[----:B-1----:R-:W-:-:S07]  /*40c0*/  FADD.FTZ R16, R26, R37 ;  /* 0x000000251a107221 */ /* 0x002fce0000010000 */
        /* <DEDUP_REMOVED lines=24> */
[----:B--2---:R-:W-:-:S07]  /*4250*/  FADD.FTZ R2, R0, R5 ;  /* 0x0000000500027221 */ /* 0x004fce0000010000 */
[----:B------:R-:W2:Y:S01]  /*4260*/  MUFU.EX2 R35, R35 ;  /* 0x0000002300237308 */ /* 0x000ea20000000800 */
[----:B0-----:R-:W-:Y:S01]  /*4270*/  FADD.FTZ R38, R36, R39 ;  /* 0x0000002724267221 */ /* 0x001fe20000010000 */
[C---:B-1----:R-:W-:Y:S01]  /*4280*/  FADD.FTZ R5, R187.reuse, R2 ;  /* 0x00000002bb057221 */ /* 0x042fe20000010000 */
[----:B------:R-:W-:Y:S02]  /*4290*/  F2FP.F16.F32.PACK_AB R187, R187, R0 ;  /* 0x00000000bbbb723e */ /* 0x000fe400000000ff */
[C---:B--2---:R-:W-:Y:S01]  /*42a0*/  FADD.FTZ R16, R35.reuse, R38 ;  /* 0x0000002623107221 */ /* 0x044fe20000010000 */
[----:B------:R-:W-:Y:S01]  /*42b0*/  F2FP.F16.F32.PACK_AB R186, R35, R36 ;  /* 0x0000002423ba723e */ /* 0x000fe200000000ff */
[----:B------:R-:W-:Y:S06]  /*42c0*/  @P2 BRA `(.L_x_1175) ;  /* 0x0000000000442947 */ /* 0x000fec0003800000 */
        /* <DEDUP_REMOVED lines=10> */
.L_x_1176:
[----:B------:R-:W-:-:S11]  /*4370*/  UISETP.NE.AND UP2, UPT, UR5, 0x1, UPT ;  /* 0x000000010500788c */ /* 0x000fd6000bf45270 */
[----:B------:R-:W-:Y:S02]  /*4380*/  @UP2 ULDC.64 UR10, c[0x0][0x9e8] ;  /* 0x00027a00000a2ab9 */ /* 0x000fe40000000a00 */
[----:B------:R-:W-:-:S04]  /*4390*/  UIMAD.WIDE.U32 UR14, UR7, UR10, URZ ;  /* 0x0000000a070e72a5 */ /* 0x000fc8000f8e003f */
[----:B------:R-:W-:-:S12]  /*43a0*/  @UP2 USHF.R.U32.HI UR7, URZ, UR11, UR15 ;  /* 0x0000000b3f072299 */ /* 0x000fd8000801160f */
.L_x_1177:
[----:B------:R-:W-:-:S04]  /*43b0*/  UIMAD UR5, UR7, UR5, UR5 ;  /* 0x00000005070572a4 */ /* 0x000fc8000f8e0205 */
[----:B------:R-:W-:-:S04]  /*43c0*/  UISETP.LT.AND UP2, UPT, UR4, UR5, UPT ;  /* 0x000000050400728c */ /* 0x000fc8000bf41270 */
[----:B------:R-:W-:-:S12]  /*43d0*/  USEL UR4, UR4, UR5, UP2 ;  /* 0x0000000504047287 */ /* 0x000fd80009000000 */
.L_x_1175:
[----:B------:R-:W-:Y:S01]  /*43e0*/  R2UR UR7, R23 ;  /* 0x00000000170772ca */ /* 0x000fe200000e0000 */
[----:B------:R-:W-:Y:S01]  /*43f0*/  USHF.R.S32.HI UR5, URZ, 0x1f, UR4 ;  /* 0x0000001f3f057899 */ /* 0x000fe20008011404 */
[----:B------:R-:W-:Y:S01]  /*4400*/  IMAD.MOV.U32 R2, RZ, RZ, 0x3f800000 ;  /* 0x3f800000ff027424 */ /* 0x000fe200078e00ff */
[----:B------:R-:W-:Y:S01]  /*4410*/  CS2R R150, SRZ ;  /* 0x0000000000967805 */ /* 0x000fe2000001ff00 */
[----:B------:R-:W-:Y:S01]  /*4420*/  IMAD.MOV.U32 R0, RZ, RZ, 0x3f800000 ;  /* 0x3f800000ff007424 */ /* 0x000fe200078e00ff */
        /* <DEDUP_REMOVED lines=8> */
[----:B------:R-:W-:Y:S01]  /*44b0*/  UISETP.LT.AND UP2, UPT, UR7, UR5, UPT ;  /* 0x000000050700728c */ /* 0x000fe2000bf41270 */
[----:B------:R-:W-:Y:S02]  /*44c0*/  CS2R R136, SRZ ;  /* 0x0000000000887805 */ /* 0x000fe4000001ff00 */
[----:B------:R-:W-:Y:S02]  /*44d0*/  CS2R R134, SRZ ;  /* 0x0000000000867805 */ /* 0x000fe4000001ff00 */
[----:B------:R-:W-:Y:S01]  /*44e0*/  CS2R R132, SRZ ;  /* 0x0000000000847805 */ /* 0x000fe2000001ff00 */
[----:B------:R-:W-:Y:S01]  /*44f0*/  USEL UR50, UR7, UR5, !UP2 ;  /* 0x0000000507327287 */ /* 0x000fe2000d000000 */
[----:B------:R-:W-:-:S02]  /*4500*/  CS2R R130, SRZ ;  /* 0x0000000000827805 */ /* 0x000fc4000001ff00 */
[----:B------:R-:W-:Y:S02]  /*4510*/  CS2R R128, SRZ ;  /* 0x0000000000807805 */ /* 0x000fe4000001ff00 */
[----:B------:R-:W-:Y:S02]  /*4520*/  CS2R R126, SRZ ;  /* 0x00000000007e7805 */ /* 0x000fe4000001ff00 */
[----:B------:R-:W-:Y:S02]  /*4530*/  CS2R R124, SRZ ;  /* 0x00000000007c7805 */ /* 0x000fe4000001ff00 */
[----:B------:R-:W-:Y:S02]  /*4540*/  CS2R R122, SRZ ;  /* 0x00000000007a7805 */ /* 0x000fe4000001ff00 */
[----:B------:R-:W-:Y:S02]  /*4550*/  ISETP.GE.AND P2, PT, R20, UR50, PT ;  /* 0x0000003214007c0c */ /* 0x000fe4000bf46270 */
        /* <DEDUP_REMOVED lines=49> */
[----:B------:R-:W-:Y:S06]  /*4870*/  @!P2 BRA `(.L_x_1178) ;  /* 0x0000002800fca947 */ /* 0x000fec0003800000 */
[----:B------:R-:W-:Y:S01]  /*4880*/  IMAD.MOV.U32 R2, RZ, RZ, 0x3f800000 ;  /* 0x3f800000ff027424 */ /* 0x000fe200078e00ff */
[----:B------:R-:W-:Y:S01]  /*4890*/  ULDC UR51, c[0x0][0x9e4] ;  /* 0x0002790000337ab9 */ /* 0x000fe20000000800 */
[----:B------:R-:W-:Y:S01]  /*48a0*/  IMAD.MOV.U32 R151, RZ, RZ, RZ ;  /* 0x000000ffff977224 */ /* 0x000fe200078e00ff */
[----:B------:R-:W-:Y:S01]  /*48b0*/  ULDC UR4, c[0x0][0x9d8] ;  /* 0x0002760000047ab9 */ /* 0x000fe20000000800 */
[----:B------:R-:W-:Y:S01]  /*48c0*/  ULDC UR55, c[0x0][0x988] ;  /* 0x0002620000377ab9 */ /* 0x000fe20000000800 */
[----:B------:R-:W-:-:S05]  /*48d0*/  ULDC UR58, c[0x0][0x9e0] ;  /* 0x00027800003a7ab9 */ /* 0x000fca0000000800 */
.L_x_1195:
[----:B------:R-:W-:-:S04]  /*48e0*/  UIADD3 UR5, UR37, 0x1, URZ ;  /* 0x0000000125057890 */ /* 0x000fc8000fffe03f */
[----:B------:R-:W-:-:S04]  /*48f0*/  UISETP.NE.AND UP2, UPT, UR5, 0x2, UPT ;  /* 0x000000020500788c */ /* 0x000fc8000bf45270 */
[----:B------:R-:W-:Y:S02]  /*4900*/  USEL UR39, URZ, 0x1, UP2 ;  /* 0x000000013f277887 */ /* 0x000fe40009000000 */
[----:B------:R-:W-:Y:S02]  /*4910*/  USEL UR5, UR5, URZ, UP2 ;  /* 0x0000003f05057287 */ /* 0x000fe40009000000 */
[----:B------:R-:W-:Y:S01]  /*4920*/  ULOP3.LUT UR39, UR36, UR39, URZ, 0x3c, !UPT ;  /* 0x0000002724277292 */ /* 0x000fe2000f8e3c3f */
[----:B------:R-:W-:Y:S11]  /*4930*/  @!P0 BRA `(.L_x_1179) ;  /* 0x0000000000048947 */ /* 0x000ff60003800000 */
[----:B------:R-:W-:Y:S01]  /*4940*/  BPT.TRAP 0x1 ;  /* 0x000000040000795c */ /* 0x000fe20000300000 */
.L_x_1179:
[----:B------:R-:W-:Y:S01]  /*4950*/  ULEA UR7, UR5, UR38, 0x3 ;  /* 0x0000002605077291 */ /* 0x000fe2000f8e183f */
[----:B------:R-:W-:-:S05]  /*4960*/  IMAD.U32 R21, RZ, RZ, UR39 ;  /* 0x00000027ff157e24 */ /* 0x000fca000f8e00ff */
[----:B------:R-:W-:-:S04]  /*4970*/  SHF.L.U32 R21, R21, 0x1f, RZ ;  /* 0x0000001f15157819 */ /* 0x000fc800000006ff */
[----:B------:R0:W1:Y:S01]  /*4980*/  SYNCS.PHASECHK.TRANS64.TRYWAIT P2, [UR7+0x30830], R21 ;  /* 0x03083015ff0075a7 */ /* 0x0000620008040147 */
[----:B------:R-:W-:Y:S05]  /*4990*/  @!P0 BRA `(.L_x_1180) ;  /* 0x0000000000048947 */ /* 0x000fea0003800000 */
[----:B------:R-:W-:Y:S01]  /*49a0*/  BPT.TRAP 0x1 ;  /* 0x000000040000795c */ /* 0x000fe20000300000 */
.L_x_1180:
[----:B-1----:R-:W-:Y:S05]  /*49b0*/  @P2 BRA `(.L_x_1181) ;  /* 0x0000000000082947 */ /* 0x002fea0003800000 */
[----:B------:R-:W1:Y:S02]  /*49c0*/  SYNCS.PHASECHK.TRANS64.TRYWAIT P2, [UR7+0x30830], R21 ;  /* 0x03083015ff0075a7 */ /* 0x000e640008040147 */
[----:B-1----:R-:W-:Y:S05]  /*49d0*/  @!P2 BRA `(.L_x_1182) ;  /* 0x000001140038a947 */ /* 0x002fea0003800000 */
.L_x_1181:
[----:B------:R-:W-:Y:S01]  /*49e0*/  R2UR UR6, R18 ;  /* 0x00000000120672ca */ /* 0x000fe200000e0000 */
[----:B-1----:R-:W-:Y:S01]  /*49f0*/  WARPGROUP.ARRIVE ;  /* 0x00000000000079c5 */ /* 0x002fe20000000000 */
[----:B------:R-:W-:Y:S01]  /*4a00*/  R2UR UR44, R14 ;  /* 0x000000000e2c72ca */ /* 0x000fe200000e0000 */
[----:B------:R-:W-:Y:S01]  /*4a10*/  UMOV UR47, 0x40000040 ;  /* 0x40000040002f7882 */ /* 0x000fe20000000000 */
[----:B------:R-:W-:Y:S01]  /*4a20*/  R2UR UR45, R15 ;  /* 0x000000000f2d72ca */ /* 0x000fe200000e0000 */
[----:B------:R-:W-:Y:S01]  /*4a30*/  UMOV UR11, 0x40000040 ;  /* 0x40000040000b7882 */ /* 0x000fe20000000000 */
[----:B------:R-:W-:Y:S01]  /*4a40*/  UMOV UR15, 0x40000040 ;  /* 0x40000040000f7882 */ /* 0x000fe20000000000 */
[----:B------:R-:W-:Y:S01]  /*4a50*/  UMOV UR19, 0x40000040 ;  /* 0x4000004000137882 */ /* 0x000fe20000000000 */
[----:B------:R-:W-:Y:S01]  /*4a60*/  UMOV UR23, 0x40000040 ;  /* 0x4000004000177882 */ /* 0x000fe20000000000 */
[----:B------:R-:W-:Y:S01]  /*4a70*/  UMOV UR27, 0x40000040 ;  /* 0x40000040001b7882 */ /* 0x000fe20000000000 */
[----:B------:R-:W-:Y:S01]  /*4a80*/  UMOV UR31, 0x40000040 ;  /* 0x40000040001f7882 */ /* 0x000fe20000000000 */
[----:B------:R-:W-:Y:S01]  /*4a90*/  UMOV UR35, 0x40000040 ;  /* 0x4000004000237882 */ /* 0x000fe20000000000 */
[----:B------:R-:W-:Y:S01]  /*4aa0*/  UMOV UR43, 0x40000040 ;  /* 0x40000040002b7882 */ /* 0x000fe20000000000 */
[----:B------:R-:W-:Y:S01]  /*4ab0*/  ULEA UR6, UR5, UR6, 0xb ;  /* 0x0000000605067291 */ /* 0x000fe2000f8e583f */
[-C--:B------:R-:W-:Y:S01]  /*4ac0*/  FMUL.FTZ R24, R24, R0.reuse ;  /* 0x0000000018187220 */ /* 0x080fe20000410000 */
[-C--:B------:R-:W-:Y:S01]  /*4ad0*/  FMUL.FTZ R25, R25, R0.reuse ;  /* 0x0000000019197220 */ /* 0x080fe20000410000 */
[-C--:B------:R-:W-:Y:S01]  /*4ae0*/  FMUL.FTZ R28, R28, R0.reuse ;  /* 0x000000001c1c7220 */ /* 0x080fe20000410000 */
[----:B------:R-:W-:Y:S01]  /*4af0*/  UIADD3 UR10, UR6, 0x206, URZ ;  /* 0x00000206060a7890 */ /* 0x000fe2000fffe03f */
[-C--:B------:R-:W-:Y:S01]  /*4b00*/  FMUL.FTZ R29, R29, R0.reuse ;  /* 0x000000001d1d7220 */ /* 0x080fe20000410000 */
[----:B------:R-:W-:Y:S01]  /*4b10*/  UIADD3 UR14, UR6, 0x400, URZ ;  /* 0x00000400060e7890 */ /* 0x000fe2000fffe03f */
[-C--:B------:R-:W-:Y:S01]  /*4b20*/  FMUL.FTZ R32, R32, R0.reuse ;  /* 0x0000000020207220 */ /* 0x080fe20000410000 */
[----:B------:R-:W-:Y:S01]  /*4b30*/  UMOV UR46, UR6 ;  /* 0x00000006002e7c82 */ /* 0x000fe20008000000 */
[----:B------:R-:W-:Y:S01]  /*4b40*/  UIADD3 UR18, UR6, 0x402, URZ ;  /* 0x0000040206127890 */ /* 0x000fe2000fffe03f */
[----:B------:R-:W-:Y:S01]  /*4b50*/  HGMMA.64x64x16.F32 R152, gdesc[UR44], RZ, !UPT, gsb0 ;  /* 0x00e000002c9879f0 */ /* 0x000fe2000c0008ff */
[----:B------:R-:W-:Y:S01]  /*4b60*/  R2UR UR44, R12 ;  /* 0x000000000c2c72ca */ /* 0x000fe200000e0000 */
[----:B------:R-:W-:Y:S01]  /*4b70*/  UIADD3 UR46, UR6, 0x2, URZ ;  /* 0x00000002062e7890 */ /* 0x000fe2000fffe03f */
[----:B------:R-:W-:Y:S01]  /*4b80*/  R2UR UR45, R13 ;  /* 0x000000000d2d72ca */ /* 0x000fe200000e0000 */
        /* <DEDUP_REMOVED lines=79> */
[----:B------:R-:W-:Y:S01]  /*5080*/  HGMMA.64x64x16.F32 R152, gdesc[UR44], R152, gsb0 ;  /* 0x00e000002c9879f0 */ /* 0x000fe20008000898 */
[----:B------:R-:W-:Y:S01]  /*5090*/  R2UR UR44, R10 ;  /* 0x000000000a2c72ca */ /* 0x000fe200000e0000 */
[----:B------:R-:W-:Y:S01]  /*50a0*/  UIADD3 UR46, UR6, 0x4, URZ ;  /* 0x00000004062e7890 */ /* 0x000fe2000fffe03f */
[----:B------:R-:W-:Y:S01]  /*50b0*/  R2UR UR45, R11 ;  /* 0x000000000b2d72ca */ /* 0x000fe200000e0000 */
        /* <DEDUP_REMOVED lines=55> */
[----:B------:R-:W-:Y:S01]  /*5430*/  HGMMA.64x64x16.F32 R152, gdesc[UR44], R152, gsb0 ;  /* 0x00e000002c9879f0 */ /* 0x000fe20008000898 */
[----:B------:R-:W-:Y:S01]  /*5440*/  R2UR UR44, R8 ;  /* 0x00000000082c72ca */ /* 0x000fe200000e0000 */
[----:B------:R-:W-:Y:S01]  /*5450*/  UIADD3 UR46, UR6, 0x6, URZ ;  /* 0x00000006062e7890 */ /* 0x000fe2000fffe03f */
[----:B------:R-:W-:Y:S01]  /*5460*/  R2UR UR45, R9 ;  /* 0x00000000092d72ca */ /* 0x000fe200000e0000 */
[----:B------:R-:W-:Y:S01]  /*5470*/  UMOV UR47, 0x40000040 ;  /* 0x40000040002f7882 */ /* 0x000fe20000000000 */
[----:B------:R-:W-:Y:S02]  /*5480*/  WARPGROUP.DEPBAR.LE gsb0, 0x0 ;  /* 0x00008000000079c5 */ /* 0x000fe40000010000 */
[----:B------:R-:W-:-:S09]  /*5490*/  WARPGROUP.ARRIVE ;  /* 0x00000000000079c5 */ /* 0x000fd20000000000 */
        /* <DEDUP_REMOVED lines=8> */
[----:B------:R-:W-:Y:S01]  /*5520*/  UIADD3 UR46, UR6, 0x202, URZ ;  /* 0x00000202062e7890 */ /* 0x000fe2000fffe03f */
[----:B------:R-:W-:Y:S01]  /*5530*/  UMOV UR47, 0x40000040 ;  /* 0x40000040002f7882 */ /* 0x000fe20000000000 */
[----:B------:R-:W-:Y:S01]  /*5540*/  UMOV UR44, UR56 ;  /* 0x00000038002c7c82 */ /* 0x000fe20008000000 */
[----:B------:R-:W-:Y:S01]  /*5550*/  UMOV UR45, UR57 ;  /* 0x00000039002d7c82 */ /* 0x000fe20008000000 */
[----:B------:R-:W-:Y:S02]  /*5560*/  WARPGROUP.DEPBAR.LE gsb0, 0x0 ;  /* 0x00008000000079c5 */ /* 0x000fe40000010000 */
[----:B------:R-:W-:-:S06]  /*5570*/  WARPGROUP.ARRIVE ;  /* 0x00000000000079c5 */ /* 0x000fcc0000000000 */
        /* <DEDUP_REMOVED lines=9> */
[----:B------:R-:W-:Y:S01]  /*5610*/  UMOV UR44, UR48 ;  /* 0x00000030002c7c82 */ /* 0x000fe20008000000 */
[----:B------:R-:W-:Y:S01]  /*5620*/  UMOV UR45, UR49 ;  /* 0x00000031002d7c82 */ /* 0x000fe20008000000 */
[----:B------:R-:W-:Y:S01]  /*5630*/  UMOV UR47, 0x40000040 ;  /* 0x40000040002f7882 */ /* 0x000fe20000000000 */
        /* <DEDUP_REMOVED lines=28> */
[----:B------:R-:W-:Y:S05]  /*5800*/  @!P0 BRA `(.L_x_1183) ;  /* 0x0000000000048947 */ /* 0x000fea0003800000 */
[----:B------:R-:W-:Y:S01]  /*5810*/  BPT.TRAP 0x1 ;  /* 0x000000040000795c */ /* 0x000fe20000300000 */
.L_x_1183:
[----:B------:R-:W-:Y:S01]  /*5820*/  ULEA UR14, UR37, UR38, 0x3 ;  /* 0x00000026250e7291 */ /* 0x000fe2000f8e183f */
[----:B------:R-:W-:-:S05]  /*5830*/  IMAD.U32 R0, RZ, RZ, UR36 ;  /* 0x00000024ff007e24 */ /* 0x000fca000f8e00ff */
[----:B------:R-:W-:-:S04]  /*5840*/  SHF.L.U32 R0, R0, 0x1f, RZ ;  /* 0x0000001f00007819 */ /* 0x000fc800000006ff */
[----:B------:R1:W2:Y:S01]  /*5850*/  SYNCS.PHASECHK.TRANS64.TRYWAIT P2, [UR14+0x30850], R0 ;  /* 0x03085000ff0075a7 */ /* 0x0002a2000804014e */
[----:B------:R-:W-:Y:S05]  /*5860*/  @!P0 BRA `(.L_x_1184) ;  /* 0x0000000000048947 */ /* 0x000fea0003800000 */
[----:B------:R-:W-:Y:S01]  /*5870*/  BPT.TRAP 0x1 ;  /* 0x000000040000795c */ /* 0x000fe20000300000 */
.L_x_1184:
[----:B--2---:R-:W-:Y:S05]  /*5880*/  @P2 BRA `(.L_x_1185) ;  /* 0x0000000000082947 */ /* 0x004fea0003800000 */
[----:B------:R-:W2:Y:S02]  /*5890*/  SYNCS.PHASECHK.TRANS64.TRYWAIT P2, [UR14+0x30850], R0 ;  /* 0x03085000ff0075a7 */ /* 0x000ea4000804014e */
[----:B--2---:R-:W-:Y:S05]  /*58a0*/  @!P2 BRA `(.L_x_1186) ;  /* 0x00000104009ca947 */ /* 0x004fea0003800000 */
.L_x_1185:
[----:B------:R-:W-:Y:S01]  /*58b0*/  UIADD3 UR6, UR38, 0x400, URZ ;  /* 0x0000040026067890 */ /* 0x000fe2000fffe03f */
[----:B------:R-:W-:Y:S01]  /*58c0*/  WARPGROUP.ARRIVE ;  /* 0x00000000000079c5 */ /* 0x000fe20000000000 */
[----:B------:R-:W-:Y:S01]  /*58d0*/  UMOV UR11, 0x40000040 ;  /* 0x40000040000b7882 */ /* 0x000fe20000000000 */
[----:B------:R-:W-:Y:S01]  /*58e0*/  PLOP3.LUT P2, PT, PT, PT, UP0, 0x80, 0x0 ;  /* 0x000000000000781c */ /* 0x000fe20003f4f008 */
[----:B------:R-:W-:Y:S01]  /*58f0*/  USHF.R.U32.HI UR6, URZ, 0x4, UR6 ;  /* 0x000000043f067899 */ /* 0x000fe20008011606 */
[----:B------:R-:W-:Y:S01]  /*5900*/  PLOP3.LUT P3, PT, PT, PT, UP0, 0x80, 0x0 ;  /* 0x000000000000781c */ /* 0x000fe20003f6f008 */
[----:B0-----:R-:W0:Y:S01]  /*5910*/  LDC R21, c[0x0][0x2f0] ;  /* 0x0000bc00ff157b82 */ /* 0x001e220000000800 */
[----:B------:R-:W-:Y:S01]  /*5920*/  FMUL.FTZ R2, R155, UR4 ;  /* 0x000000049b027c20 */ /* 0x000fe20008410000 */
[----:B------:R-:W-:Y:S01]  /*5930*/  ULOP3.LUT UR6, UR6, 0x3fff, URZ, 0xc0, !UPT ;  /* 0x00003fff06067892 */ /* 0x000fe2000f8ec03f */
[----:B-1----:R-:W-:Y:S01]  /*5940*/  FMUL.FTZ R0, R154, UR4 ;  /* 0x000000049a007c20 */ /* 0x002fe20008410000 */
[----:B------:R-:W-:Y:S01]  /*5950*/  FMUL.FTZ R154, R158, UR4 ;  /* 0x000000049e9a7c20 */ /* 0x000fe20008410000 */
[----:B------:R-:W-:Y:S01]  /*5960*/  FMUL.FTZ R158, R163, UR4 ;  /* 0x00000004a39e7c20 */ /* 0x000fe20008410000 */
[----:B------:R-:W-:Y:S01]  /*5970*/  ULOP3.LUT UR6, UR6, 0x2000000, URZ, 0xfc, !UPT ;  /* 0x0200000006067892 */ /* 0x000fe2000f8efc3f */
[----:B------:R-:W-:Y:S01]  /*5980*/  FMUL.FTZ R163, R175, UR4 ;  /* 0x00000004afa37c20 */ /* 0x000fe20008410000 */
[----:B------:R-:W1:Y:S01]  /*5990*/  LDC R155, c[0x0][0x288] ;  /* 0x0000a200ff9b7b82 */ /* 0x000e620000000800 */
[----:B------:R-:W2:Y:S01]  /*59a0*/  MUFU.TANH R0, R0 ;  /* 0x0000000000007308 */ /* 0x000ea20000002400 */
[----:B------:R-:W-:-:S07]  /*59b0*/  ULEA UR6, UR37, UR6, 0xb ;  /* 0x0000000625067291 */ /* 0x000fce000f8e583f */
[----:B------:R-:W-:Y:S01]  /*59c0*/  UMOV UR10, UR6 ;  /* 0x00000006000a7c82 */ /* 0x000fe20008000000 */
[----:B------:R-:W3:Y:S01]  /*59d0*/  MUFU.TANH R2, R2 ;  /* 0x0000000200027308 */ /* 0x000ee20000002400 */
[----:B------:R-:W-:Y:S01]  /*59e0*/  HGMMA.64x256x16.F32 R24, R196, gdesc[UR8].tnspB, R24, gsb0 ;  /* 0x43e00008c4187df0 */ /* 0x000fe20008000818 */
[----:B------:R-:W-:Y:S01]  /*59f0*/  UIADD3 UR10, UR6, 0x80, URZ ;  /* 0x00000080060a7890 */ /* 0x000fe2000fffe03f */
[----:B------:R-:W-:-:S05]  /*5a00*/  UMOV UR11, 0x40000040 ;  /* 0x40000040000b7882 */ /* 0x000fca0000000000 */
[----:B------:R-:W4:Y:S08]  /*5a10*/  MUFU.TANH R154, R154 ;  /* 0x0000009a009a7308 */ /* 0x000f300000002400 */
[----:B------:R-:W0:Y:S08]  /*5a20*/  MUFU.TANH R158, R158 ;  /* 0x0000009e009e7308 */ /* 0x000e300000002400 */
[----:B------:R-:W0:Y:S01]  /*5a30*/  MUFU.TANH R163, R163 ;  /* 0x000000a300a37308 */ /* 0x000e220000002400 */
[----:B------:R-:W-:-:S02]  /*5a40*/  WARPGROUP.DEPBAR.LE gsb0, 0x0 ;  /* 0x00008000000079c5 */ /* 0x000fc40000010000 */
[----:B------:R-:W-:Y:S01]  /*5a50*/  WARPGROUP.ARRIVE ;  /* 0x00000000000079c5 */ /* 0x000fe20000000000 */
[----:B------:R-:W-:Y:S01]  /*5a60*/  FMUL.FTZ R197, R176, UR4 ;  /* 0x00000004b0c57c20 */ /* 0x000fe20008410000 */
[----:B------:R-:W-:-:S04]  /*5a70*/  FMUL.FTZ R196, R177, UR4 ;  /* 0x00000004b1c47c20 */ /* 0x000fc80008410000 */
[----:B------:R-:W-:Y:S01]  /*5a80*/  HGMMA.64x256x16.F32 R24, R192, gdesc[UR8].tnspB, R24, gsb0 ;  /* 0x43e00008c0187df0 */ /* 0x000fe20008000818 */
[----:B------:R-:W-:Y:S01]  /*5a90*/  UIADD3 UR10, UR6, 0x100, URZ ;  /* 0x00000100060a7890 */ /* 0x000fe2000fffe03f */
[----:B------:R-:W0:Y:S01]  /*5aa0*/  MUFU.TANH R197, R197 ;  /* 0x000000c500c57308 */ /* 0x000e220000002400 */
[----:B------:R-:W-:-:S07]  /*5ab0*/  UMOV UR11, 0x40000040 ;  /* 0x40000040000b7882 */ /* 0x000fce0000000000 */
[----:B------:R-:W0:Y:S01]  /*5ac0*/  MUFU.TANH R196, R196 ;  /* 0x000000c400c47308 */ /* 0x000e220000002400 */
[----:B------:R-:W-:Y:S02]  /*5ad0*/  WARPGROUP.DEPBAR.LE gsb0, 0x0 ;  /* 0x00008000000079c5 */ /* 0x000fe40000010000 */
[----:B------:R-:W-:Y:S01]  /*5ae0*/  WARPGROUP.ARRIVE ;  /* 0x00000000000079c5 */ /* 0x000fe20000000000 */
[----:B------:R-:W-:Y:S01]  /*5af0*/  FMUL.FTZ R193, R169, UR4 ;  /* 0x00000004a9c17c20 */ /* 0x000fe20008410000 */
[----:B------:R-:W-:Y:S02]  /*5b00*/  VIADD R169, R22, UR61 ;  /* 0x0000003d16a97c36 */ /* 0x000fe40008000000 */
[----:B------:R-:W-:Y:S01]  /*5b10*/  FMUL.FTZ R192, R168, UR4 ;  /* 0x00000004a8c07c20 */ /* 0x000fe20008410000 */
[----:B------:R-:W-:Y:S01]  /*5b20*/  FMUL.FTZ R194, R172, UR4 ;  /* 0x00000004acc27c20 */ /* 0x000fe20008410000 */
[----:B------:R-:W-:-:S09]  /*5b30*/  FMUL.FTZ R195, R173, UR4 ;  /* 0x00000004adc37c20 */ /* 0x000fd20008410000 */
[----:B------:R-:W-:Y:S01]  /*5b40*/  HGMMA.64x256x16.F32 R24, R188, gdesc[UR8].tnspB, R24, gsb0 ;  /* 0x43e00008bc187df0 */ /* 0x000fe20008000818 */
[----:B------:R-:W-:Y:S01]  /*5b50*/  UIADD3 UR10, UR6, 0x180, URZ ;  /* 0x00000180060a7890 */ /* 0x000fe2000fffe03f */
[----:B------:R-:W0:Y:S01]  /*5b60*/  MUFU.TANH R193, R193 ;  /* 0x000000c100c17308 */ /* 0x000e220000002400 */
[----:B------:R-:W-:Y:S01]  /*5b70*/  UMOV UR11, 0x40000040 ;  /* 0x40000040000b7882 */ /* 0x000fe20000000000 */
[----:B------:R-:W-:-:S06]  /*5b80*/  @UP0 ULDC UR6, c[0x0][0x44c] ;  /* 0x0001130000060ab9 */ /* 0x000fcc0000000800 */
[----:B------:R-:W0:Y:S08]  /*5b90*/  MUFU.TANH R192, R192 ;  /* 0x000000c000c07308 */ /* 0x000e300000002400 */
[----:B------:R-:W0:Y:S08]  /*5ba0*/  MUFU.TANH R194, R194 ;  /* 0x000000c200c27308 */ /* 0x000e300000002400 */
[----:B------:R-:W0:Y:S01]  /*5bb0*/  MUFU.TANH R195, R195 ;  /* 0x000000c300c37308 */ /* 0x000e220000002400 */
[----:B------:R-:W-:-:S02]  /*5bc0*/  WARPGROUP.DEPBAR.LE gsb0, 0x0 ;  /* 0x00008000000079c5 */ /* 0x000fc40000010000 */
[----:B------:R-:W-:Y:S01]  /*5bd0*/  WARPGROUP.ARRIVE ;  /* 0x00000000000079c5 */ /* 0x000fe20000000000 */
[----:B------:R-:W-:Y:S01]  /*5be0*/  FMUL.FTZ R188, R152, UR4 ;  /* 0x0000000498bc7c20 */ /* 0x000fe20008410000 */
[----:B------:R-:W-:Y:S01]  /*5bf0*/  FMUL.FTZ R191, R156, UR4 ;  /* 0x000000049cbf7c20 */ /* 0x000fe20008410000 */
[----:B------:R-:W-:Y:S01]  /*5c00*/  FMUL.FTZ R156, R159, UR4 ;  /* 0x000000049f9c7c20 */ /* 0x000fe20008410000 */
[----:B------:R-:W-:-:S04]  /*5c10*/  @P2 IMAD.HI.U32 R152, R169, UR6, RZ ;  /* 0x00000006a9982c27 */ /* 0x000fc8000f8e00ff */
[----:B------:R-:W-:Y:S01]  /*5c20*/  FMUL.FTZ R159, R166, UR4 ;  /* 0x00000004a69f7c20 */ /* 0x000fe20008410000 */
[----:B------:R-:W-:Y:S01]  /*5c30*/  HGMMA.64x256x16.F32 R24, R184, gdesc[UR8].tnspB, R24, gsb0 ;  /* 0x43e00008b8187df0 */ /* 0x000fe20008000818 */
[----:B------:R-:W-:Y:S01]  /*5c40*/  FMUL.FTZ R166, R179, UR4 ;  /* 0x00000004b3a67c20 */ /* 0x000fe20008410000 */
[----:B------:R-:W-:Y:S01]  /*5c50*/  FMUL.FTZ R179, R180, UR4 ;  /* 0x00000004b4b37c20 */ /* 0x000fe20008410000 */
[----:B------:R-:W-:Y:S01]  /*5c60*/  @UP0 ULDC UR6, c[0x0][0x450] ;  /* 0x0001140000060ab9 */ /* 0x000fe20000000800 */
[----:B------:R-:W-:Y:S01]  /*5c70*/  FMUL.FTZ R180, R181, UR4 ;  /* 0x00000004b5b47c20 */ /* 0x000fe20008410000 */
[----:B------:R-:W-:Y:S01]  /*5c80*/  @P3 SHF.R.U32.HI R169, RZ, UR6, R152 ;  /* 0x00000006ffa93c19 */ /* 0x000fe20008011698 */
[----:B------:R-:W-:Y:S02]  /*5c90*/  IMAD.SHL.U32 R181, R20, 0x40, RZ ;  /* 0x0000004014b57824 */ /* 0x000fe400078e00ff */
[----:B------:R-:W-:Y:S01]  /*5ca0*/  FMUL.FTZ R189, R153, UR4 ;  /* 0x0000000499bd7c20 */ /* 0x000fe20008410000 */
[----:B------:R-:W-:Y:S01]  /*5cb0*/  FMUL.FTZ R190, R157, UR4 ;  /* 0x000000049dbe7c20 */ /* 0x000fe20008410000 */
[----:B------:R-:W-:Y:S01]  /*5cc0*/  FMUL.FTZ R157, R162, UR4 ;  /* 0x00000004a29d7c20 */ /* 0x000fe20008410000 */
[----:B------:R-:W5:Y:S01]  /*5cd0*/  SHFL.IDX PT, R153, R169, RZ, 0x1c1f ;  /* 0x001c1fffa9997589 */ /* 0x000f6200000e0000 */
[----:B------:R-:W-:Y:S01]  /*5ce0*/  IADD3 R168, -R181, 0x1, RZ ;  /* 0x00000001b5a87810 */ /* 0x000fe20007ffe1ff */
[----:B------:R-:W-:Y:S01]  /*5cf0*/  FMUL.FTZ R162, R171, UR4 ;  /* 0x00000004aba27c20 */ /* 0x000fe20008410000 */
[----:B------:R-:W-:Y:S01]  /*5d00*/  IMAD.U32 R152, RZ, RZ, UR7 ;  /* 0x00000007ff987e24 */ /* 0x000fe2000f8e00ff */
[----:B------:R-:W-:Y:S01]  /*5d10*/  PLOP3.LUT P2, PT, PT, PT, UP1, 0x40, 0x0 ;  /* 0x000000000000781c */ /* 0x000fe20003f4e818 */
[----:B------:R-:W0:Y:S02]  /*5d20*/  MUFU.TANH R188, R188 ;  /* 0x000000bc00bc7308 */ /* 0x000e240000002400 */
[----:B------:R-:W-:-:S05]  /*5d30*/  @!P1 VIADD R152, R152, 0x30840 ;  /* 0x0003084098989836 */ /* 0x000fca0000000000 */
[----:B------:R-:W-:Y:S01]  /*5d40*/  @!P1 PRMT R152, RZ, 0x654, R152 ;  /* 0x00000654ff989816 */ /* 0x000fe20000000098 */
        /* <DEDUP_REMOVED lines=9> */
[----:B------:R-:W1:Y:S01]  /*5de0*/  MUFU.TANH R180, R180 ;  /* 0x000000b400b47308 */ /* 0x000e620000002400 */
[----:B------:R-:W-:-:S02]  /*5df0*/  WARPGROUP.DEPBAR.LE gsb0, 0x0 ;  /* 0x00008000000079c5 */ /* 0x000fc40000010000 */
[----:B------:R-:W-:Y:S01]  /*5e00*/  FMUL.FTZ R185, R161, UR4 ;  /* 0x00000004a1b97c20 */ /* 0x000fe20008410000 */
[----:B------:R-:W-:Y:S01]  /*5e10*/  FMUL.FTZ R184, R160, UR4 ;  /* 0x00000004a0b87c20 */ /* 0x000fe20008410000 */
[----:B------:R-:W-:Y:S01]  /*5e20*/  FMUL.FTZ R161, R170, UR4 ;  /* 0x00000004aaa17c20 */ /* 0x000fe20008410000 */
[----:B------:R-:W-:Y:S01]  /*5e30*/  FMUL.FTZ R186, R164, UR4 ;  /* 0x00000004a4ba7c20 */ /* 0x000fe20008410000 */
[----:B------:R-:W-:Y:S01]  /*5e40*/  FMUL.FTZ R187, R165, UR4 ;  /* 0x00000004a5bb7c20 */ /* 0x000fe20008410000 */
[----:B------:R-:W-:Y:S01]  /*5e50*/  FMUL.FTZ R160, R167, UR4 ;  /* 0x00000004a7a07c20 */ /* 0x000fe20008410000 */
[----:B------:R-:W-:Y:S02]  /*5e60*/  IMAD R170, R17, -0x2, R168 ;  /* 0xfffffffe11aa7824 */ /* 0x000fe400078e02a8 */
[----:B------:R-:W-:Y:S01]  /*5e70*/  FMUL.FTZ R164, R174, UR4 ;  /* 0x00000004aea47c20 */ /* 0x000fe20008410000 */
[----:B------:R-:W-:Y:S01]  /*5e80*/  FMUL.FTZ R165, R178, UR4 ;  /* 0x00000004b2a57c20 */ /* 0x000fe20008410000 */
[----:B------:R-:W-:Y:S01]  /*5e90*/  FMUL.FTZ R167, R182, UR4 ;  /* 0x00000004b6a77c20 */ /* 0x000fe20008410000 */
[----:B------:R-:W-:Y:S01]  /*5ea0*/  FMUL.FTZ R168, R183, UR4 ;  /* 0x00000004b7a87c20 */ /* 0x000fe20008410000 */
[----:B------:R-:W2:Y:S01]  /*5eb0*/  MUFU.TANH R184, R184 ;  /* 0x000000b800b87308 */ /* 0x000ea20000002400 */
[----:B0-----:R-:W-:Y:S01]  /*5ec0*/  IMAD R170, R21, UR60, R170 ;  /* 0x0000003c15aa7c24 */ /* 0x001fe2000f8e02aa */
[----:B------:R0:W-:Y:S03]  /*5ed0*/  @!P1 SYNCS.ARRIVE.TRANS64.RED.A1T0 RZ, [R152+URZ], RZ ;  /* 0x000000ff98ff99a7 */ /* 0x0001e6000810043f */
[----:B-1----:R-:W-:-:S03]  /*5ee0*/  IMAD.IADD R170, R170, 0x1, -R155 ;  /* 0x00000001aaaa7824 */ /* 0x002fc600078e0a9b */
[----:B------:R-:W1:Y:S01]  /*5ef0*/  MUFU.TANH R185, R185 ;  /* 0x000000b900b97308 */ /* 0x000e620000002400 */
[C---:B------:R-:W-:Y:S02]  /*5f00*/  VIADD R182, R170.reuse, UR58 ;  /* 0x0000003aaab67c36 */ /* 0x040fe40008000000 */
[----:B------:R-:W-:Y:S02]  /*5f10*/  VIADD R198, R170, UR54 ;  /* 0x00000036aac67c36 */ /* 0x000fe40008000000 */
[--C-:B-----5:R-:W-:Y:S02]  /*5f20*/  IMAD.IADD R177, R182, 0x1, R153.reuse ;  /* 0x00000001b6b17824 */ /* 0x120fe400078e0299 */
[----:B------:R-:W-:Y:S01]  /*5f30*/  IMAD.IADD R178, R198, 0x1, R153 ;  /* 0x00000001c6b27824 */ /* 0x000fe200078e0299 */
[----:B------:R-:W0:Y:S08]  /*5f40*/  MUFU.TANH R186, R186 ;  /* 0x000000ba00ba7308 */ /* 0x000e300000002400 */
[----:B------:R-:W0:Y:S08]  /*5f50*/  MUFU.TANH R187, R187 ;  /* 0x000000bb00bb7308 */ /* 0x000e300000002400 */
[----:B------:R-:W0:Y:S08]  /*5f60*/  MUFU.TANH R160, R160 ;  /* 0x000000a000a07308 */ /* 0x000e300000002400 */
[----:B------:R-:W0:Y:S08]  /*5f70*/  MUFU.TANH R161, R161 ;  /* 0x000000a100a17308 */ /* 0x000e300000002400 */
[----:B------:R-:W0:Y:S08]  /*5f80*/  MUFU.TANH R164, R164 ;  /* 0x000000a400a47308 */ /* 0x000e300000002400 */
[----:B------:R-:W0:Y:S08]  /*5f90*/  MUFU.TANH R165, R165 ;  /* 0x000000a500a57308 */ /* 0x000e300000002400 */
[----:B------:R-:W0:Y:S08]  /*5fa0*/  MUFU.TANH R167, R167 ;  /* 0x000000a700a77308 */ /* 0x000e300000002400 */
[----:B------:R-:W0:Y:S01]  /*5fb0*/  MUFU.TANH R168, R168 ;  /* 0x000000a800a87308 */ /* 0x000e220000002400 */
[----:B-1234-:R-:W-:Y:S05]  /*5fc0*/  @P2 BRA `(.L_x_1187) ;  /* 0x00000000005c2947 */ /* 0x01efea0003800000 */
[----:B0-----:R-:W-:Y:S01]  /*5fd0*/  IMAD R152, R21, UR60, R153 ;  /* 0x0000003c15987c24 */ /* 0x001fe2000f8e0299 */
[----:B------:R-:W-:Y:S03]  /*5fe0*/  BSSY B0, `(.L_x_1188) ;  /* 0x0000011000007945 */ /* 0x000fe60003800000 */
[----:B------:R-:W-:-:S05]  /*5ff0*/  IMAD.IADD R170, R152, 0x1, -R155 ;  /* 0x0000000198aa7824 */ /* 0x000fca00078e0a9b */
[----:B------:R-:W-:-:S13]  /*6000*/  ISETP.GT.AND P2, PT, R170, -0x1, PT ;  /* 0xffffffffaa00780c */ /* 0x000fda0003f44270 */
[----:B------:R-:W-:Y:S05]  /*6010*/  @P2 BRA `(.L_x_1189) ;  /* 0x0000000000202947 */ /* 0x000fea0003800000 */
[----:B------:R-:W-:Y:S01]  /*6020*/  IMAD.U32 R172, RZ, RZ, UR51 ;  /* 0x00000033ffac7e24 */ /* 0x000fe2000f8e00ff */
[----:B------:R-:W-:-:S04]  /*6030*/  LOP3.LUT R171, RZ, R170, RZ, 0x33, !PT ;  /* 0x000000aaffab7212 */ /* 0x000fc800078e33ff */
[----:B------:R-:W-:-:S13]  /*6040*/  ISETP.NE.AND P2, PT, R172, 0x1, PT ;  /* 0x00000001ac00780c */ /* 0x000fda0003f45270 */
[----:B------:R-:W0:Y:S02]  /*6050*/  @P2 LDC.64 R152, c[0x0][0x9e8] ;  /* 0x00027a00ff982b82 */ /* 0x000e240000000a00 */
[----:B0-----:R-:W-:-:S05]  /*6060*/  @P2 IMAD.HI.U32 R152, R171, R152, RZ ;  /* 0x00000098ab982227 */ /* 0x001fca00078e00ff */
[----:B------:R-:W-:-:S04]  /*6070*/  @P2 SHF.R.U32.HI R171, RZ, R153, R152 ;  /* 0x00000099ffab2219 */ /* 0x000fc80000011698 */
[----:B------:R-:W-:Y:S01]  /*6080*/  LOP3.LUT R170, RZ, R171, RZ, 0x33, !PT ;  /* 0x000000abffaa7212 */ /* 0x000fe200078e33ff */
[----:B------:R-:W-:Y:S06]  /*6090*/  BRA `(.L_x_1190) ;  /* 0x0000000000147947 */ /* 0x000fec0003800000 */
.L_x_1189:
[----:B------:R-:W-:-:S05]  /*60a0*/  IMAD.U32 R172, RZ, RZ, UR51 ;  /* 0x00000033ffac7e24 */ /* 0x000fca000f8e00ff */
[----:B------:R-:W-:-:S13]  /*60b0*/  ISETP.NE.AND P2, PT, R172, 0x1, PT ;  /* 0x00000001ac00780c */ /* 0x000fda0003f45270 */
[----:B------:R-:W0:Y:S02]  /*60c0*/  @P2 LDC.64 R152, c[0x0][0x9e8] ;  /* 0x00027a00ff982b82 */ /* 0x000e240000000a00 */
[----:B0-----:R-:W-:-:S05]  /*60d0*/  @P2 IMAD.HI.U32 R152, R170, R152, RZ ;  /* 0x00000098aa982227 */ /* 0x001fca00078e00ff */
[----:B------:R-:W-:-:S07]  /*60e0*/  @P2 SHF.R.U32.HI R170, RZ, R153, R152 ;  /* 0x00000099ffaa2219 */ /* 0x000fce0000011698 */
.L_x_1190:
[----:B------:R-:W-:Y:S05]  /*60f0*/  BSYNC B0 ;  /* 0x0000000000007941 */ /* 0x000fea0003800000 */
.L_x_1188:
[----:B------:R-:W-:-:S04]  /*6100*/  IMAD R170, R170, R172, -R181 ;  /* 0x000000acaaaa7224 */ /* 0x000fc800078e0ab5 */
[----:B------:R-:W-:-:S05]  /*6110*/  IMAD R170, R17, -0x2, R170 ;  /* 0xfffffffe11aa7824 */ /* 0x000fca00078e02aa */
[----:B------:R-:W-:Y:S02]  /*6120*/  VIADDMNMX R177, R170, R172, R177, PT ;  /* 0x000000acaab17246 */ /* 0x000fe400038001b1 */
[----:B------:R-:W-:-:S07]  /*6130*/  VIMNMX R178, R178, R170, !PT ;  /* 0x000000aab2b27248 */ /* 0x000fce0007fe0100 */
.L_x_1187:
[----:B------:R-:W-:Y:S01]  /*6140*/  ISETP.GT.AND P2, PT, R20, -0x1, PT ;  /* 0xffffffff1400780c */ /* 0x000fe20003f44270 */
[----:B------:R-:W1:Y:S03]  /*6150*/  SHFL.IDX PT, R153, R169, 0x1, 0x1c1f ;  /* 0x003c1f00a9997f89 */ /* 0x000e6600000e0000 */
[C---:B------:R-:W-:Y:S02]  /*6160*/  ISETP.GT.AND P5, PT, R178.reuse, RZ, P2 ;  /* 0x000000ffb200720c */ /* 0x040fe400017a4270 */
[C---:B------:R-:W-:Y:S02]  /*6170*/  ISETP.GT.AND P4, PT, R178.reuse, 0x1, P2 ;  /* 0x00000001b200780c */ /* 0x040fe40001784270 */
[C---:B------:R-:W-:Y:S02]  /*6180*/  ISETP.GT.AND P6, PT, R178.reuse, 0x8, P2 ;  /* 0x00000008b200780c */ /* 0x040fe400017c4270 */
[----:B------:R-:W-:-:S02]  /*6190*/  ISETP.GT.AND P3, PT, R178, 0x9, P2 ;  /* 0x00000009b200780c */ /* 0x000fc40001764270 */
[C---:B------:R-:W-:Y:S02]  /*61a0*/  ISETP.LT.OR P5, PT, R177.reuse, 0x1, P5 ;  /* 0x00000001b100780c */ /* 0x040fe40002fa1670 */
[C---:B------:R-:W-:Y:S02]  /*61b0*/  ISETP.LT.OR P4, PT, R177.reuse, 0x2, P4 ;  /* 0x00000002b100780c */ /* 0x040fe40002781670 */
[C---:B------:R-:W-:Y:S02]  /*61c0*/  ISETP.LT.OR P6, PT, R177.reuse, 0x9, P6 ;  /* 0x00000009b100780c */ /* 0x040fe400037c1670 */
[----:B------:R-:W-:Y:S02]  /*61d0*/  ISETP.LT.OR P3, PT, R177, 0xa, P3 ;  /* 0x0000000ab100780c */ /* 0x000fe40001f61670 */
[----:B------:R-:W-:Y:S02]  /*61e0*/  FSEL R183, R188, -INF , !P5 ;  /* 0xff800000bcb77808 */ /* 0x000fe40006800000 */
[----:B------:R-:W-:-:S02]  /*61f0*/  ISETP.GT.AND P5, PT, R178, 0x10, P2 ;  /* 0x00000010b200780c */ /* 0x000fc400017a4270 */
[----:B------:R-:W-:Y:S01]  /*6200*/  FSEL R189, R189, -INF , !P4 ;  /* 0xff800000bdbd7808 */ /* 0x000fe20006000000 */
[----:B-1----:R-:W-:Y:S01]  /*6210*/  IMAD.IADD R182, R182, 0x1, R153 ;  /* 0x00000001b6b67824 */ /* 0x002fe200078e0299 */
[----:B------:R-:W-:Y:S02]  /*6220*/  FSEL R191, R191, -INF , !P6 ;  /* 0xff800000bfbf7808 */ /* 0x000fe40007000000 */
[----:B------:R-:W-:Y:S02]  /*6230*/  FSEL R190, R190, -INF , !P3 ;  /* 0xff800000bebe7808 */ /* 0x000fe40005800000 */
        /* <DEDUP_REMOVED lines=10> */
[----:B------:R-:W-:Y:S01]  /*62e0*/  IMAD.IADD R185, R198, 0x1, R153 ;  /* 0x00000001c6b97824 */ /* 0x000fe200078e0299 */
[----:B0-----:R-:W-:Y:S02]  /*62f0*/  FSEL R171, R186, -INF , !P6 ;  /* 0xff800000baab7808 */ /* 0x001fe40007000000 */
        /* <DEDUP_REMOVED lines=10> */
[----:B------:R-:W-:Y:S02]  /*63a0*/  FSEL R174, R193, -INF , !P4 ;  /* 0xff800000c1ae7808 */ /* 0x000fe40006000000 */
        /* <DEDUP_REMOVED lines=10> */
[----:B------:R-:W-:-:S02]  /*6450*/  PLOP3.LUT P5, PT, PT, PT, UP1, 0x40, 0x0 ;  /* 0x000000000000781c */ /* 0x000fc40003fae818 */
[----:B------:R-:W-:Y:S02]  /*6460*/  FSEL R178, R196, -INF , !P4 ;  /* 0xff800000c4b27808 */ /* 0x000fe40006000000 */
[----:B------:R-:W-:Y:S02]  /*6470*/  FSEL R179, R179, -INF , !P6 ;  /* 0xff800000b3b37808 */ /* 0x000fe40007000000 */
[----:B------:R-:W-:-:S07]  /*6480*/  FSEL R180, R180, -INF , !P3 ;  /* 0xff800000b4b47808 */ /* 0x000fce0005800000 */
[----:B------:R-:W-:Y:S05]  /*6490*/  @P5 BRA `(.L_x_1191) ;  /* 0x00000000005c5947 */ /* 0x000fea0003800000 */
[----:B------:R-:W-:Y:S01]  /*64a0*/  IMAD R152, R21, UR60, R153 ;  /* 0x0000003c15987c24 */ /* 0x000fe2000f8e0299 */
        /* <DEDUP_REMOVED lines=12> */
.L_x_1193:
[----:B------:R-:W-:-:S05]  /*6570*/  IMAD.U32 R193, RZ, RZ, UR51 ;  /* 0x00000033ffc17e24 */ /* 0x000fca000f8e00ff */
[----:B------:R-:W-:-:S13]  /*6580*/  ISETP.NE.AND P3, PT, R193, 0x1, PT ;  /* 0x00000001c100780c */ /* 0x000fda0003f65270 */
[----:B------:R-:W0:Y:S02]  /*6590*/  @P3 LDC.64 R152, c[0x0][0x9e8] ;  /* 0x00027a00ff983b82 */ /* 0x000e240000000a00 */
[----:B0-----:R-:W-:-:S05]  /*65a0*/  @P3 IMAD.HI.U32 R152, R184, R152, RZ ;  /* 0x00000098b8983227 */ /* 0x001fca00078e00ff */
[----:B------:R-:W-:-:S07]  /*65b0*/  @P3 SHF.R.U32.HI R184, RZ, R153, R152 ;  /* 0x00000099ffb83219 */ /* 0x000fce0000011698 */
.L_x_1194:
[----:B------:R-:W-:Y:S05]  /*65c0*/  BSYNC B0 ;  /* 0x0000000000007941 */ /* 0x000fea0003800000 */
.L_x_1192:
[----:B------:R-:W-:-:S04]  /*65d0*/  IMAD R184, R184, R193, -R181 ;  /* 0x000000c1b8b87224 */ /* 0x000fc800078e0ab5 */
[----:B------:R-:W-:-:S05]  /*65e0*/  IMAD R184, R17, -0x2, R184 ;  /* 0xfffffffe11b87824 */ /* 0x000fca00078e02b8 */
[----:B------:R-:W-:Y:S02]  /*65f0*/  VIADDMNMX R182, R184, R193, R182, PT ;  /* 0x000000c1b8b67246 */ /* 0x000fe400038001b6 */
[----:B------:R-:W-:-:S07]  /*6600*/  VIMNMX R185, R185, R184, !PT ;  /* 0x000000b8b9b97248 */ /* 0x000fce0007fe0100 */
.L_x_1191:
[----:B------:R-:W-:Y:S01]  /*6610*/  FMNMX.FTZ R152, R183, R4, !PT ;  /* 0x00000004b7987209 */ /* 0x000fe20007810000 */
[----:B------:R-:W-:Y:S01]  /*6620*/  UMOV UR6, UR55 ;  /* 0x0000003700067c82 */ /* 0x000fe20008000000 */
[----:B------:R-:W-:Y:S01]  /*6630*/  ISETP.GT.AND P4, PT, R185, RZ, P2 ;  /* 0x000000ffb900720c */ /* 0x000fe20001784270 */
[----:B------:R-:W-:Y:S01]  /*6640*/  UMOV UR36, UR39 ;  /* 0x0000002700247c82 */ /* 0x000fe20008000000 */
[----:B------:R-:W-:Y:S01]  /*6650*/  FMNMX.FTZ R152, R189, R152, !PT ;  /* 0x00000098bd987209 */ /* 0x000fe20007810000 */
[----:B------:R-:W-:Y:S01]  /*6660*/  UMOV UR37, UR5 ;  /* 0x0000000500257c82 */ /* 0x000fe20008000000 */
[----:B------:R-:W-:Y:S02]  /*6670*/  ISETP.GT.AND P3, PT, R185, 0x1, P2 ;  /* 0x00000001b900780c */ /* 0x000fe40001764270 */
[----:B------:R-:W-:Y:S02]  /*6680*/  FMNMX.FTZ R153, R191, R152, !PT ;  /* 0x00000098bf997209 */ /* 0x000fe40007810000 */
[----:B------:R-:W-:-:S02]  /*6690*/  ISETP.LT.OR P4, PT, R182, 0x1, P4 ;  /* 0x00000001b600780c */ /* 0x000fc40002781670 */
[----:B------:R-:W-:Y:S02]  /*66a0*/  FMNMX.FTZ R152, R190, R153, !PT ;  /* 0x00000099be987209 */ /* 0x000fe40007810000 */
[----:B------:R-:W-:Y:S02]  /*66b0*/  ISETP.GT.AND P5, PT, R185, 0x8, P2 ;  /* 0x00000008b900780c */ /* 0x000fe400017a4270 */
[----:B------:R-:W-:Y:S02]  /*66c0*/  FMNMX.FTZ R153, R169, R152, !PT ;  /* 0x00000098a9997209 */ /* 0x000fe40007810000 */
[----:B------:R-:W-:Y:S02]  /*66d0*/  ISETP.LT.OR P3, PT, R182, 0x2, P3 ;  /* 0x00000002b600780c */ /* 0x000fe40001f61670 */
[----:B------:R-:W-:Y:S02]  /*66e0*/  FMNMX.FTZ R152, R170, R153, !PT ;  /* 0x00000099aa987209 */ /* 0x000fe40007810000 */
[----:B------:R-:W-:-:S02]  /*66f0*/  FSEL R184, R0, -INF , !P4 ;  /* 0xff80000000b87808 */ /* 0x000fc40006000000 */
        /* <DEDUP_REMOVED lines=15> */
[----:B------:R-:W-:Y:S02]  /*67f0*/  FSEL R156, R156, -INF , !P6 ;  /* 0xff8000009c9c7808 */ /* 0x000fe40007000000 */
[----:B------:R-:W-:Y:S02]  /*6800*/  FMNMX.FTZ R153, R179, R152, !PT ;  /* 0x00000098b3997209 */ /* 0x000fe40007810000 */
[----:B------:R-:W-:-:S02]  /*6810*/  ISETP.LT.OR P3, PT, R182, 0x11, P3 ;  /* 0x00000011b600780c */ /* 0x000fc40001f61670 */
[----:B------:R-:W-:Y:S02]  /*6820*/  FMNMX.FTZ R153, R180, R153, !PT ;  /* 0x00000099b4997209 */ /* 0x000fe40007810000 */
[----:B------:R-:W-:Y:S02]  /*6830*/  ISETP.GT.AND P6, PT, R185, 0x18, P2 ;  /* 0x00000018b900780c */ /* 0x000fe400017c4270 */
[C---:B------:R-:W-:Y:S01]  /*6840*/  ISETP.LT.OR P5, PT, R182.reuse, 0x12, P5 ;  /* 0x00000012b600780c */ /* 0x040fe20002fa1670 */
[----:B------:R-:W0:Y:S01]  /*6850*/  SHFL.BFLY PT, R152, R153, 0x2, 0x1f ;  /* 0x0c401f0099987f89 */ /* 0x000e2200000e0000 */
[----:B------:R-:W-:Y:S02]  /*6860*/  FSEL R157, R157, -INF , !P3 ;  /* 0xff8000009d9d7808 */ /* 0x000fe40005800000 */
[----:B------:R-:W-:Y:S02]  /*6870*/  ISETP.GT.AND P4, PT, R185, 0x19, P2 ;  /* 0x00000019b900780c */ /* 0x000fe40001784270 */
[----:B------:R-:W-:-:S02]  /*6880*/  ISETP.LT.OR P6, PT, R182, 0x19, P6 ;  /* 0x00000019b600780c */ /* 0x000fc400037c1670 */
[----:B------:R-:W-:Y:S02]  /*6890*/  FSEL R158, R158, -INF , !P5 ;  /* 0xff8000009e9e7808 */ /* 0x000fe40006800000 */
[----:B------:R-:W-:Y:S02]  /*68a0*/  ISETP.GT.AND P3, PT, R185, 0x20, P2 ;  /* 0x00000020b900780c */ /* 0x000fe40001764270 */
[----:B------:R-:W-:Y:S02]  /*68b0*/  FSEL R159, R159, -INF , !P6 ;  /* 0xff8000009f9f7808 */ /* 0x000fe40007000000 */
[C---:B------:R-:W-:Y:S02]  /*68c0*/  ISETP.LT.OR P4, PT, R182.reuse, 0x1a, P4 ;  /* 0x0000001ab600780c */ /* 0x040fe40002781670 */
[----:B------:R-:W-:Y:S02]  /*68d0*/  ISETP.GT.AND P5, PT, R185, 0x21, P2 ;  /* 0x00000021b900780c */ /* 0x000fe400017a4270 */
[----:B------:R-:W-:-:S02]  /*68e0*/  ISETP.LT.OR P3, PT, R182, 0x21, P3 ;  /* 0x00000021b600780c */ /* 0x000fc40001f61670 */
[----:B------:R-:W-:Y:S02]  /*68f0*/  FSEL R160, R160, -INF , !P4 ;  /* 0xff800000a0a07808 */ /* 0x000fe40006000000 */
[----:B------:R-:W-:Y:S02]  /*6900*/  ISETP.GT.AND P6, PT, R185, 0x28, P2 ;  /* 0x00000028b900780c */ /* 0x000fe400017c4270 */
[----:B------:R-:W-:Y:S02]  /*6910*/  ISETP.LT.OR P5, PT, R182, 0x22, P5 ;  /* 0x00000022b600780c */ /* 0x000fe40002fa1670 */
[----:B0-----:R-:W-:Y:S02]  /*6920*/  FMNMX.FTZ R181, R153, R152, !PT ;  /* 0x0000009899b57209 */ /* 0x001fe40007810000 */
[----:B------:R-:W-:Y:S02]  /*6930*/  FMNMX.FTZ R153, R184, R3, !PT ;  /* 0x00000003b8997209 */ /* 0x000fe40007810000 */
[----:B------:R-:W-:Y:S01]  /*6940*/  FSEL R161, R161, -INF , !P3 ;  /* 0xff800000a1a17808 */ /* 0x000fe20005800000 */
[----:B------:R-:W0:Y:S01]  /*6950*/  SHFL.BFLY PT, R152, R181, 0x1, 0x1f ;  /* 0x0c201f00b5987f89 */ /* 0x000e2200000e0000 */
[----:B------:R-:W-:-:S02]  /*6960*/  FMNMX.FTZ R153, R2, R153, !PT ;  /* 0x0000009902997209 */ /* 0x000fc40007810000 */
[----:B------:R-:W-:Y:S02]  /*6970*/  ISETP.GT.AND P3, PT, R185, 0x29, P2 ;  /* 0x00000029b900780c */ /* 0x000fe40001764270 */
[----:B------:R-:W-:Y:S02]  /*6980*/  FMNMX.FTZ R153, R154, R153, !PT ;  /* 0x000000999a997209 */ /* 0x000fe40007810000 */
[----:B------:R-:W-:Y:S02]  /*6990*/  FSEL R162, R162, -INF , !P5 ;  /* 0xff800000a2a27808 */ /* 0x000fe40006800000 */
[----:B------:R-:W-:Y:S02]  /*69a0*/  FMNMX.FTZ R0, R156, R153, !PT ;  /* 0x000000999c007209 */ /* 0x000fe40007810000 */
[----:B------:R-:W-:Y:S02]  /*69b0*/  ISETP.LT.OR P6, PT, R182, 0x29, P6 ;  /* 0x00000029b600780c */ /* 0x000fe400037c1670 */
[----:B------:R-:W-:-:S02]  /*69c0*/  FMNMX.FTZ R153, R157, R0, !PT ;  /* 0x000000009d997209 */ /* 0x000fc40007810000 */
[----:B------:R-:W-:Y:S02]  /*69d0*/  ISETP.GT.AND P5, PT, R185, 0x30, P2 ;  /* 0x00000030b900780c */ /* 0x000fe400017a4270 */
[----:B------:R-:W-:Y:S02]  /*69e0*/  FMNMX.FTZ R186, R158, R153, !PT ;  /* 0x000000999eba7209 */ /* 0x000fe40007810000 */
[----:B------:R-:W-:Y:S02]  /*69f0*/  ISETP.LT.OR P3, PT, R182, 0x2a, P3 ;  /* 0x0000002ab600780c */ /* 0x000fe40001f61670 */
[----:B------:R-:W-:Y:S02]  /*6a00*/  FMNMX.FTZ R153, R159, R186, !PT ;  /* 0x000000ba9f997209 */ /* 0x000fe40007810000 */
[----:B------:R-:W-:Y:S02]  /*6a10*/  FSEL R164, R164, -INF , !P6 ;  /* 0xff800000a4a47808 */ /* 0x000fe40007000000 */
[----:B------:R-:W-:-:S02]  /*6a20*/  FMNMX.FTZ R186, R160, R153, !PT ;  /* 0x00000099a0ba7209 */ /* 0x000fc40007810000 */
[----:B0-----:R-:W-:Y:S02]  /*6a30*/  FMNMX.FTZ R152, R181, R152, !PT ;  /* 0x00000098b5987209 */ /* 0x001fe40007810000 */
[----:B------:R-:W-:Y:S02]  /*6a40*/  FMNMX.FTZ R181, R161, R186, !PT ;  /* 0x000000baa1b57209 */ /* 0x000fe40007810000 */
[----:B------:R-:W-:Y:S01]  /*6a50*/  ISETP.GT.AND P6, PT, R185, 0x31, P2 ;  /* 0x00000031b900780c */ /* 0x000fe200017c4270 */
[----:B------:R-:W-:Y:S01]  /*6a60*/  FMUL.FTZ R0, R152, UR6 ;  /* 0x0000000698007c20 */ /* 0x000fe20008410000 */
[----:B------:R-:W-:Y:S02]  /*6a70*/  FMNMX.FTZ R181, R162, R181, !PT ;  /* 0x000000b5a2b57209 */ /* 0x000fe40007810000 */
[----:B------:R-:W-:Y:S02]  /*6a80*/  FSEL R163, R163, -INF , !P3 ;  /* 0xff800000a3a37808 */ /* 0x000fe40005800000 */
[----:B------:R-:W-:-:S02]  /*6a90*/  ISETP.LT.OR P5, PT, R182, 0x31, P5 ;  /* 0x00000031b600780c */ /* 0x000fc40002fa1670 */
[----:B------:R-:W-:Y:S02]  /*6aa0*/  FMNMX.FTZ R186, R164, R181, !PT ;  /* 0x000000b5a4ba7209 */ /* 0x000fe40007810000 */
[----:B------:R-:W-:Y:S02]  /*6ab0*/  FSETP.NEU.FTZ.AND P4, PT, R152, -INF , PT ;  /* 0xff8000009800780b */ /* 0x000fe40003f9d000 */
[----:B------:R-:W-:Y:S02]  /*6ac0*/  ISETP.GT.AND P3, PT, R185, 0x38, P2 ;  /* 0x00000038b900780c */ /* 0x000fe40001764270 */
[----:B------:R-:W-:Y:S02]  /*6ad0*/  ISETP.LT.OR P6, PT, R182, 0x32, P6 ;  /* 0x00000032b600780c */ /* 0x000fe400037c1670 */
[----:B------:R-:W-:Y:S02]  /*6ae0*/  FSEL R165, R165, -INF , !P5 ;  /* 0xff800000a5a57808 */ /* 0x000fe40006800000 */
[----:B------:R-:W-:-:S02]  /*6af0*/  FMNMX.FTZ R186, R163, R186, !PT ;  /* 0x000000baa3ba7209 */ /* 0x000fc40007810000 */
[----:B------:R-:W-:Y:S02]  /*6b00*/  FSEL R0, R0, RZ, P4 ;  /* 0x000000ff00007208 */ /* 0x000fe40002000000 */
[----:B------:R-:W-:Y:S02]  /*6b10*/  ISETP.GT.AND P2, PT, R185, 0x39, P2 ;  /* 0x00000039b900780c */ /* 0x000fe40001744270 */
[----:B------:R-:W-:Y:S01]  /*6b20*/  ISETP.LT.OR P3, PT, R182, 0x39, P3 ;  /* 0x00000039b600780c */ /* 0x000fe20001f61670 */
[--C-:B------:R-:W-:Y:S01]  /*6b30*/  FFMA.FTZ R183, R183, UR6, -R0.reuse ;  /* 0x00000006b7b77c23 */ /* 0x100fe20008010800 */
[----:B------:R-:W-:Y:S01]  /*6b40*/  FSEL R166, R166, -INF , !P6 ;  /* 0xff800000a6a67808 */ /* 0x000fe20007000000 */
[--C-:B------:R-:W-:Y:S01]  /*6b50*/  FFMA.FTZ R192, R169, UR6, -R0.reuse ;  /* 0x00000006a9c07c23 */ /* 0x100fe20008010800 */
[----:B------:R-:W-:Y:S01]  /*6b60*/  FMNMX.FTZ R181, R165, R186, !PT ;  /* 0x000000baa5b57209 */ /* 0x000fe20007810000 */
[----:B------:R0:W-:Y:S01]  /*6b70*/  MUFU.EX2 R153, R183 ;  /* 0x000000b700997308 */ /* 0x0001e20000000800 */
[----:B------:R-:W-:Y:S01]  /*6b80*/  ISETP.LT.OR P2, PT, R182, 0x3a, P2 ;  /* 0x0000003ab600780c */ /* 0x000fe20001741670 */
[--C-:B------:R-:W-:Y:S01]  /*6b90*/  FFMA.FTZ R169, R170, UR6, -R0.reuse ;  /* 0x00000006aaa97c23 */ /* 0x100fe20008010800 */
[----:B------:R-:W-:Y:S01]  /*6ba0*/  FSEL R167, R167, -INF , !P3 ;  /* 0xff800000a7a77808 */ /* 0x000fe20005800000 */
[--C-:B------:R-:W-:Y:S01]  /*6bb0*/  FFMA.FTZ R190, R190, UR6, -R0.reuse ;  /* 0x00000006bebe7c23 */ /* 0x100fe20008010800 */
[----:B------:R-:W-:Y:S01]  /*6bc0*/  FMNMX.FTZ R182, R166, R181, !PT ;  /* 0x000000b5a6b67209 */ /* 0x000fe20007810000 */
[--C-:B------:R-:W-:Y:S01]  /*6bd0*/  FFMA.FTZ R186, R179, UR6, -R0.reuse ;  /* 0x00000006b3ba7c23 */ /* 0x100fe20008010800 */
[----:B------:R-:W-:Y:S01]  /*6be0*/  FSEL R168, R168, -INF , !P2 ;  /* 0xff800000a8a87808 */ /* 0x000fe20005000000 */
[--C-:B------:R-:W-:Y:S01]  /*6bf0*/  FFMA.FTZ R194, R171, UR6, -R0.reuse ;  /* 0x00000006abc27c23 */ /* 0x100fe20008010800 */
[----:B0-----:R-:W-:Y:S01]  /*6c00*/  FMNMX.FTZ R183, R167, R182, !PT ;  /* 0x000000b6a7b77209 */ /* 0x001fe20007810000 */
[----:B------:R0:W-:Y:S01]  /*6c10*/  MUFU.EX2 R181, R190 ;  /* 0x000000be00b57308 */ /* 0x0001e20000000800 */
[----:B------:R-:W-:Y:S01]  /*6c20*/  FSEL R179, R152, RZ, P4 ;  /* 0x000000ff98b37208 */ /* 0x000fe20002000000 */
[--C-:B------:R-:W-:Y:S01]  /*6c30*/  FFMA.FTZ R171, R172, UR6, -R0.reuse ;  /* 0x00000006acab7c23 */ /* 0x100fe20008010800 */
[----:B------:R-:W-:Y:S01]  /*6c40*/  FMNMX.FTZ R183, R168, R183, !PT ;  /* 0x000000b7a8b77209 */ /* 0x000fe20007810000 */
[--C-:B------:R-:W-:Y:S01]  /*6c50*/  FFMA.FTZ R188, R173, UR6, -R0.reuse ;  /* 0x00000006adbc7c23 */ /* 0x100fe20008010800 */
[--C-:B------:R-:W-:Y:S01]  /*6c60*/  FFMA.FTZ R172, R177, UR6, -R0.reuse ;  /* 0x00000006b1ac7c23 */ /* 0x100fe20008010800 */
[--C-:B------:R-:W-:Y:S01]  /*6c70*/  FFMA.FTZ R196, R189, UR6, -R0.reuse ;  /* 0x00000006bdc47c23 */ /* 0x100fe20008010800 */
[--C-:B------:R-:W-:Y:S01]  /*6c80*/  FFMA.FTZ R198, R191, UR6, -R0.reuse ;  /* 0x00000006bfc67c23 */ /* 0x100fe20008010800 */
[----:B------:R-:W1:Y:S01]  /*6c90*/  SHFL.BFLY PT, R170, R183, 0x2, 0x1f ;  /* 0x0c401f00b7aa7f89 */ /* 0x000e6200000e0000 */
[--C-:B0-----:R-:W-:Y:S01]  /*6ca0*/  FFMA.FTZ R190, R175, UR6, -R0.reuse ;  /* 0x00000006afbe7c23 */ /* 0x101fe20008010800 */
[--C-:B------:R-:W-:Y:S01]  /*6cb0*/  FFMA.FTZ R173, R174, UR6, -R0.reuse ;  /* 0x00000006aead7c23 */ /* 0x100fe20008010800 */
[--C-:B------:R-:W-:Y:S01]  /*6cc0*/  FFMA.FTZ R175, R176, UR6, -R0.reuse ;  /* 0x00000006b0af7c23 */ /* 0x100fe20008010800 */
[--C-:B------:R-:W-:Y:S01]  /*6cd0*/  FFMA.FTZ R177, R178, UR6, -R0.reuse ;  /* 0x00000006b2b17c23 */ /* 0x100fe20008010800 */
[----:B------:R-:W-:Y:S01]  /*6ce0*/  FFMA.FTZ R180, R180, UR6, -R0 ;  /* 0x00000006b4b47c23 */ /* 0x000fe20008010800 */
[----:B------:R-:W-:Y:S01]  /*6cf0*/  FADD.FTZ R0, -R179, R4 ;  /* 0x00000004b3007221 */ /* 0x000fe20000010100 */
[----:B------:R-:W-:Y:S03]  /*6d00*/  MUFU.EX2 R196, R196 ;  /* 0x000000c400c47308 */ /* 0x000fe60000000800 */
[----:B------:R-:W-:-:S05]  /*6d10*/  FMUL.FTZ R0, R0, UR6 ;  /* 0x0000000600007c20 */ /* 0x000fca0008410000 */
[----:B------:R-:W-:Y:S08]  /*6d20*/  MUFU.EX2 R198, R198 ;  /* 0x000000c600c67308 */ /* 0x000ff00000000800 */
[----:B------:R-:W0:Y:S01]  /*6d30*/  MUFU.EX2 R0, R0 ;  /* 0x0000000000007308 */ /* 0x000e220000000800 */
[----:B-1----:R-:W-:-:S05]  /*6d40*/  FMNMX.FTZ R170, R183, R170, !PT ;  /* 0x000000aab7aa7209 */ /* 0x002fca0007810000 */
[----:B------:R-:W1:Y:S02]  /*6d50*/  SHFL.BFLY PT, R183, R170, 0x1, 0x1f ;  /* 0x0c201f00aab77f89 */ /* 0x000e6400000e0000 */
[----:B------:R-:W2:Y:S08]  /*6d60*/  MUFU.EX2 R192, R192 ;  /* 0x000000c000c07308 */ /* 0x000eb00000000800 */
[----:B------:R-:W3:Y:S08]  /*6d70*/  MUFU.EX2 R169, R169 ;  /* 0x000000a900a97308 */ /* 0x000ef00000000800 */
[----:B------:R-:W-:Y:S01]  /*6d80*/  MUFU.EX2 R194, R194 ;  /* 0x000000c200c27308 */ /* 0x000fe20000000800 */
[----:B-1----:R-:W-:-:S07]  /*6d90*/  FMNMX.FTZ R170, R170, R183, !PT ;  /* 0x000000b7aaaa7209 */ /* 0x002fce0007810000 */
[----:B------:R-:W-:Y:S01]  /*6da0*/  MUFU.EX2 R171, R171 ;  /* 0x000000ab00ab7308 */ /* 0x000fe20000000800 */
[C---:B------:R-:W-:Y:S01]  /*6db0*/  FSETP.NEU.FTZ.AND P2, PT, R170.reuse, -INF , PT ;  /* 0xff800000aa00780b */ /* 0x040fe20003f5d000 */
[----:B------:R-:W-:-:S05]  /*6dc0*/  FMUL.FTZ R183, R170, UR6 ;  /* 0x00000006aab77c20 */ /* 0x000fca0008410000 */
[----:B------:R-:W-:Y:S01]  /*6dd0*/  FSEL R183, R183, RZ, P2 ;  /* 0x000000ffb7b77208 */ /* 0x000fe20001000000 */
[----:B------:R-:W-:Y:S04]  /*6de0*/  MUFU.EX2 R188, R188 ;  /* 0x000000bc00bc7308 */ /* 0x000fe80000000800 */
[--C-:B------:R-:W-:Y:S01]  /*6df0*/  FFMA.FTZ R4, R2, UR6, -R183.reuse ;  /* 0x0000000602047c23 */ /* 0x100fe200080108b7 */
[----:B------:R-:W-:Y:S01]  /*6e00*/  FSEL R2, R170, RZ, P2 ;  /* 0x000000ffaa027208 */ /* 0x000fe20001000000 */
[--C-:B------:R-:W-:Y:S01]  /*6e10*/  FFMA.FTZ R197, R184, UR6, -R183.reuse ;  /* 0x00000006b8c57c23 */ /* 0x100fe200080108b7 */
[--C-:B------:R-:W-:Y:S01]  /*6e20*/  FFMA.FTZ R199, R154, UR6, -R183.reuse ;  /* 0x000000069ac77c23 */ /* 0x100fe200080108b7 */
[--C-:B------:R-:W-:Y:S01]  /*6e30*/  FFMA.FTZ R154, R156, UR6, -R183.reuse ;  /* 0x000000069c9a7c23 */ /* 0x100fe200080108b7 */
[----:B------:R-:W-:Y:S01]  /*6e40*/  FFMA.FTZ R193, R157, UR6, -R183 ;  /* 0x000000069dc17c23 */ /* 0x000fe200080108b7 */
[----:B------:R-:W-:Y:S01]  /*6e50*/  FADD.FTZ R2, -R2, R3 ;  /* 0x0000000302027221 */ /* 0x000fe20000010100 */
[----:B------:R-:W-:Y:S01]  /*6e60*/  MUFU.EX2 R4, R4 ;  /* 0x0000000400047308 */ /* 0x000fe20000000800 */
[----:B0-----:R-:W-:Y:S01]  /*6e70*/  FFMA.FTZ R3, R0, R16, R153 ;  /* 0x0000001000037223 */ /* 0x001fe20000010099 */
[--C-:B------:R-:W-:Y:S01]  /*6e80*/  FFMA.FTZ R156, R158, UR6, -R183.reuse ;  /* 0x000000069e9c7c23 */ /* 0x100fe200080108b7 */
[----:B------:R-:W-:Y:S01]  /*6e90*/  FMUL.FTZ R2, R2, UR6 ;  /* 0x0000000602027c20 */ /* 0x000fe20008410000 */
[----:B------:R-:W-:Y:S01]  /*6ea0*/  FFMA.FTZ R195, R159, UR6, -R183 ;  /* 0x000000069fc37c23 */ /* 0x000fe200080108b7 */
[----:B------:R-:W-:Y:S01]  /*6eb0*/  FADD.FTZ R3, R196, R3 ;  /* 0x00000003c4037221 */ /* 0x000fe20000010000 */
[--C-:B------:R-:W-:Y:S01]  /*6ec0*/  FFMA.FTZ R158, R160, UR6, -R183.reuse ;  /* 0x00000006a09e7c23 */ /* 0x100fe200080108b7 */
[----:B------:R-:W-:Y:S01]  /*6ed0*/  FFMA.FTZ R160, R162, UR6, -R183 ;  /* 0x00000006a2a07c23 */ /* 0x000fe200080108b7 */
[----:B------:R-:W-:Y:S01]  /*6ee0*/  MUFU.EX2 R197, R197 ;  /* 0x000000c500c57308 */ /* 0x000fe20000000800 */
[----:B------:R-:W-:Y:S01]  /*6ef0*/  FADD.FTZ R16, R198, R3 ;  /* 0x00000003c6107221 */ /* 0x000fe20000010000 */
[--C-:B------:R-:W-:Y:S01]  /*6f00*/  FFMA.FTZ R189, R161, UR6, -R183.reuse ;  /* 0x00000006a1bd7c23 */ /* 0x100fe200080108b7 */
[--C-:B------:R-:W-:Y:S01]  /*6f10*/  FFMA.FTZ R191, R164, UR6, -R183.reuse ;  /* 0x00000006a4bf7c23 */ /* 0x100fe200080108b7 */
[--C-:B------:R-:W-:Y:S01]  /*6f20*/  FFMA.FTZ R185, R165, UR6, -R183.reuse ;  /* 0x00000006a5b97c23 */ /* 0x100fe200080108b7 */
[----:B------:R-:W-:Y:S01]  /*6f30*/  FADD.FTZ R3, R181, R16 ;  /* 0x00000010b5037221 */ /* 0x000fe20000010000 */
[--C-:B------:R-:W-:Y:S01]  /*6f40*/  FFMA.FTZ R166, R166, UR6, -R183.reuse ;  /* 0x00000006a6a67c23 */ /* 0x100fe200080108b7 */
[----:B------:R-:W-:Y:S01]  /*6f50*/  FFMA.FTZ R167, R167, UR6, -R183 ;  /* 0x00000006a7a77c23 */ /* 0x000fe200080108b7 */
[----:B------:R-:W0:Y:S01]  /*6f60*/  MUFU.EX2 R2, R2 ;  /* 0x0000000200027308 */ /* 0x000e220000000800 */
[----:B--2---:R-:W-:Y:S01]  /*6f70*/  FADD.FTZ R162, R192, R3 ;  /* 0x00000003c0a27221 */ /* 0x004fe20000010000 */
[----:B------:R-:W-:Y:S01]  /*6f80*/  FFMA.FTZ R168, R168, UR6, -R183 ;  /* 0x00000006a8a87c23 */ /* 0x000fe200080108b7 */
[----:B------:R-:W-:Y:S01]  /*6f90*/  IMAD.U32 R157, RZ, RZ, UR14 ;  /* 0x0000000eff9d7e24 */ /* 0x000fe2000f8e00ff */
[C---:B------:R-:W-:Y:S01]  /*6fa0*/  ISETP.GT.AND P2, PT, R20.reuse, UR50, PT ;  /* 0x0000003214007c0c */ /* 0x040fe2000bf44270 */
[----:B------:R-:W-:Y:S01]  /*6fb0*/  VIADD R20, R20, 0xffffffff ;  /* 0xffffffff14147836 */ /* 0x000fe20000000000 */
[----:B------:R-:W-:Y:S01]  /*6fc0*/  F2FP.F16.F32.PACK_AB R196, R196, R153 ;  /* 0x00000099c4c4723e */ /* 0x000fe200000000ff */
[----:B------:R-:W-:Y:S01]  /*6fd0*/  @!P1 VIADD R157, R157, 0x30860 ;  /* 0x000308609d9d9836 */ /* 0x000fe20000000000 */
[----:B------:R-:W1:Y:S01]  /*6fe0*/  MUFU.EX2 R199, R199 ;  /* 0x000000c700c77308 */ /* 0x000e620000000800 */
[----:B------:R-:W-:-:S02]  /*6ff0*/  F2FP.F16.F32.PACK_AB R198, R181, R198 ;  /* 0x000000c6b5c6723e */ /* 0x000fc400000000ff */
[----:B---3--:R-:W-:Y:S02]  /*7000*/  F2FP.F16.F32.PACK_AB R192, R169, R192 ;  /* 0x000000c0a9c0723e */ /* 0x008fe400000000ff */
[----:B------:R-:W-:-:S03]  /*7010*/  @!P1 PRMT R157, RZ, 0x654, R157 ;  /* 0x00000654ff9d9816 */ /* 0x000fc6000000009d */
[----:B------:R-:W2:Y:S01]  /*7020*/  MUFU.EX2 R154, R154 ;  /* 0x0000009a009a7308 */ /* 0x000ea20000000800 */
[----:B0-----:R-:W-:Y:S01]  /*7030*/  FFMA.FTZ R5, R2, R5, R197 ;  /* 0x0000000502057223 */ /* 0x001fe200000100c5 */
[----:B------:R0:W-:Y:S01]  /*7040*/  @!P1 SYNCS.ARRIVE.TRANS64.RED.A1T0 RZ, [R157+URZ], RZ ;  /* 0x000000ff9dff99a7 */ /* 0x0001e2000810043f */
[C---:B------:R-:W-:Y:S02]  /*7050*/  F2FP.F16.F32.PACK_AB R197, R4.reuse, R197 ;  /* 0x000000c504c5723e */ /* 0x040fe400000000ff */
[----:B------:R-:W-:Y:S01]  /*7060*/  FADD.FTZ R16, R4, R5 ;  /* 0x0000000504107221 */ /* 0x000fe20000010000 */
[----:B------:R-:W-:Y:S01]  /*7070*/  FADD.FTZ R5, R169, R162 ;  /* 0x000000a2a9057221 */ /* 0x000fe20000010000 */
[----:B------:R-:W-:Y:S01]  /*7080*/  FFMA.FTZ R162, R163, UR6, -R183 ;  /* 0x00000006a3a27c23 */ /* 0x000fe200080108b7 */
[----:B------:R-:W3:Y:S01]  /*7090*/  MUFU.EX2 R193, R193 ;  /* 0x000000c100c17308 */ /* 0x000ee20000000800 */
[----:B-1----:R-:W-:Y:S01]  /*70a0*/  FADD.FTZ R3, R199, R16 ;  /* 0x00000010c7037221 */ /* 0x002fe20000010000 */
[----:B------:R-:W-:Y:S01]  /*70b0*/  FADD.FTZ R164, R194, R5 ;  /* 0x00000005c2a47221 */ /* 0x000fe20000010000 */
[----:B------:R-:W-:Y:S01]  /*70c0*/  F2FP.F16.F32.PACK_AB R194, R171, R194 ;  /* 0x000000c2abc2723e */ /* 0x000fe200000000ff */
[----:B------:R-:W-:-:S02]  /*70d0*/  IMAD.MOV.U32 R4, RZ, RZ, R152 ;  /* 0x000000ffff047224 */ /* 0x000fc400078e0098 */
[----:B------:R-:W-:Y:S02]  /*70e0*/  FADD.FTZ R5, R171, R164 ;  /* 0x000000a4ab057221 */ /* 0x000fe40000010000 */
[----:B------:R-:W1:Y:S01]  /*70f0*/  MUFU.EX2 R156, R156 ;  /* 0x0000009c009c7308 */ /* 0x000e620000000800 */
[----:B--2---:R-:W-:Y:S01]  /*7100*/  FADD.FTZ R16, R154, R3 ;  /* 0x000000039a107221 */ /* 0x004fe20000010000 */
[----:B------:R-:W-:Y:S01]  /*7110*/  FADD.FTZ R164, R188, R5 ;  /* 0x00000005bca47221 */ /* 0x000fe20000010000 */
[----:B------:R-:W-:-:S05]  /*7120*/  F2FP.F16.F32.PACK_AB R199, R154, R199 ;  /* 0x000000c79ac7723e */ /* 0x000fca00000000ff */
[----:B------:R-:W2:Y:S01]  /*7130*/  MUFU.EX2 R195, R195 ;  /* 0x000000c300c37308 */ /* 0x000ea20000000800 */
[----:B---3--:R-:W-:-:S07]  /*7140*/  FADD.FTZ R3, R193, R16 ;  /* 0x00000010c1037221 */ /* 0x008fce0000010000 */
[----:B------:R-:W3:Y:S01]  /*7150*/  MUFU.EX2 R173, R173 ;  /* 0x000000ad00ad7308 */ /* 0x000ee20000000800 */
[C---:B-1----:R-:W-:Y:S01]  /*7160*/  FADD.FTZ R16, R156.reuse, R3 ;  /* 0x000000039c107221 */ /* 0x042fe20000010000 */
[----:B------:R-:W-:-:S06]  /*7170*/  F2FP.F16.F32.PACK_AB R193, R156, R193 ;  /* 0x000000c19cc1723e */ /* 0x000fcc00000000ff */
[----:B------:R-:W1:Y:S01]  /*7180*/  MUFU.EX2 R158, R158 ;  /* 0x0000009e009e7308 */ /* 0x000e620000000800 */
[----:B--2---:R-:W-:-:S07]  /*7190*/  FADD.FTZ R3, R195, R16 ;  /* 0x00000010c3037221 */ /* 0x004fce0000010000 */
[----:B------:R-:W2:Y:S01]  /*71a0*/  MUFU.EX2 R190, R190 ;  /* 0x000000be00be7308 */ /* 0x000ea20000000800 */
[C---:B---3--:R-:W-:Y:S01]  /*71b0*/  FADD.FTZ R5, R173.reuse, R164 ;  /* 0x000000a4ad057221 */ /* 0x048fe20000010000 */
[----:B------:R-:W-:-:S06]  /*71c0*/  F2FP.F16.F32.PACK_AB R188, R173, R188 ;  /* 0x000000bcadbc723e */ /* 0x000fcc00000000ff */
[----:B------:R-:W3:Y:S01]  /*71d0*/  MUFU.EX2 R189, R189 ;  /* 0x000000bd00bd7308 */ /* 0x000ee20000000800 */
[C---:B-1----:R-:W-:Y:S01]  /*71e0*/  FADD.FTZ R16, R158.reuse, R3 ;  /* 0x000000039e107221 */ /* 0x042fe20000010000 */
[----:B------:R-:W-:-:S06]  /*71f0*/  F2FP.F16.F32.PACK_AB R195, R158, R195 ;  /* 0x000000c39ec3723e */ /* 0x000fcc00000000ff */
[----:B------:R-:W1:Y:S01]  /*7200*/  MUFU.EX2 R175, R175 ;  /* 0x000000af00af7308 */ /* 0x000e620000000800 */
[----:B--2---:R-:W-:-:S07]  /*7210*/  FADD.FTZ R164, R190, R5 ;  /* 0x00000005bea47221 */ /* 0x004fce0000010000 */
[----:B------:R-:W2:Y:S01]  /*7220*/  MUFU.EX2 R160, R160 ;  /* 0x000000a000a07308 */ /* 0x000ea20000000800 */
[----:B---3--:R-:W-:-:S07]  /*7230*/  FADD.FTZ R3, R189, R16 ;  /* 0x00000010bd037221 */ /* 0x008fce0000010000 */
[----:B------:R-:W3:Y:S01]  /*7240*/  MUFU.EX2 R172, R172 ;  /* 0x000000ac00ac7308 */ /* 0x000ee20000000800 */
[C---:B-1----:R-:W-:Y:S01]  /*7250*/  FADD.FTZ R5, R175.reuse, R164 ;  /* 0x000000a4af057221 */ /* 0x042fe20000010000 */
[----:B------:R-:W-:-:S06]  /*7260*/  F2FP.F16.F32.PACK_AB R190, R175, R190 ;  /* 0x000000beafbe723e */ /* 0x000fcc00000000ff */
[----:B------:R-:W1:Y:S01]  /*7270*/  MUFU.EX2 R191, R191 ;  /* 0x000000bf00bf7308 */ /* 0x000e620000000800 */
[C---:B--2---:R-:W-:Y:S01]  /*7280*/  FADD.FTZ R16, R160.reuse, R3 ;  /* 0x00000003a0107221 */ /* 0x044fe20000010000 */
[----:B------:R-:W-:-:S06]  /*7290*/  F2FP.F16.F32.PACK_AB R189, R160, R189 ;  /* 0x000000bda0bd723e */ /* 0x000fcc00000000ff */
[----:B------:R-:W2:Y:S01]  /*72a0*/  MUFU.EX2 R177, R177 ;  /* 0x000000b100b17308 */ /* 0x000ea20000000800 */
[----:B---3--:R-:W-:-:S07]  /*72b0*/  FADD.FTZ R164, R172, R5 ;  /* 0x00000005aca47221 */ /* 0x008fce0000010000 */
[----:B------:R-:W3:Y:S01]  /*72c0*/  MUFU.EX2 R162, R162 ;  /* 0x000000a200a27308 */ /* 0x000ee20000000800 */
[----:B-1----:R-:W-:-:S07]  /*72d0*/  FADD.FTZ R3, R191, R16 ;  /* 0x00000010bf037221 */ /* 0x002fce0000010000 */
[----:B------:R-:W1:Y:S01]  /*72e0*/  MUFU.EX2 R185, R185 ;  /* 0x000000b900b97308 */ /* 0x000e620000000800 */
[C---:B--2---:R-:W-:Y:S01]  /*72f0*/  FADD.FTZ R5, R177.reuse, R164 ;  /* 0x000000a4b1057221 */ /* 0x044fe20000010000 */
[----:B------:R-:W-:-:S06]  /*7300*/  F2FP.F16.F32.PACK_AB R184, R177, R172 ;  /* 0x000000acb1b8723e */ /* 0x000fcc00000000ff */
[----:B------:R-:W2:Y:S01]  /*7310*/  MUFU.EX2 R166, R166 ;  /* 0x000000a600a67308 */ /* 0x000ea20000000800 */
[C---:B---3--:R-:W-:Y:S01]  /*7320*/  FADD.FTZ R164, R162.reuse, R3 ;  /* 0x00000003a2a47221 */ /* 0x048fe20000010000 */
[----:B------:R-:W-:Y:S01]  /*7330*/  F2FP.F16.F32.PACK_AB R191, R162, R191 ;  /* 0x000000bfa2bf723e */ /* 0x000fe200000000ff */
[----:B------:R-:W-:-:S05]  /*7340*/  IMAD.MOV.U32 R3, RZ, RZ, R170 ;  /* 0x000000ffff037224 */ /* 0x000fca00078e00aa */
[----:B------:R-:W3:Y:S01]  /*7350*/  MUFU.EX2 R186, R186 ;  /* 0x000000ba00ba7308 */ /* 0x000ee20000000800 */
[----:B-1----:R-:W-:-:S07]  /*7360*/  FADD.FTZ R164, R185, R164 ;  /* 0x000000a4b9a47221 */ /* 0x002fce0000010000 */
[----:B------:R-:W1:Y:S01]  /*7370*/  MUFU.EX2 R167, R167 ;  /* 0x000000a700a77308 */ /* 0x000e620000000800 */
[C---:B--2---:R-:W-:Y:S01]  /*7380*/  FADD.FTZ R164, R166.reuse, R164 ;  /* 0x000000a4a6a47221 */ /* 0x044fe20000010000 */
[----:B------:R-:W-:-:S06]  /*7390*/  F2FP.F16.F32.PACK_AB R185, R166, R185 ;  /* 0x000000b9a6b9723e */ /* 0x000fcc00000000ff */
[----:B------:R-:W2:Y:S01]  /*73a0*/  MUFU.EX2 R179, R180 ;  /* 0x000000b400b37308 */ /* 0x000ea20000000800 */
[----:B---3--:R-:W-:-:S07]  /*73b0*/  FADD.FTZ R16, R186, R5 ;  /* 0x00000005ba107221 */ /* 0x008fce0000010000 */
[----:B------:R-:W3:Y:S01]  /*73c0*/  MUFU.EX2 R168, R168 ;  /* 0x000000a800a87308 */ /* 0x000ee20000000800 */
[----:B-1----:R-:W-:Y:S01]  /*73d0*/  FADD.FTZ R164, R167, R164 ;  /* 0x000000a4a7a47221 */ /* 0x002fe20000010000 */
[C---:B--2---:R-:W-:Y:S01]  /*73e0*/  FADD.FTZ R16, R179.reuse, R16 ;  /* 0x00000010b3107221 */ /* 0x044fe20000010000 */
[----:B------:R-:W-:Y:S02]  /*73f0*/  F2FP.F16.F32.PACK_AB R186, R179, R186 ;  /* 0x000000bab3ba723e */ /* 0x000fe400000000ff */
[C---:B---3--:R-:W-:Y:S01]  /*7400*/  FADD.FTZ R5, R168.reuse, R164 ;  /* 0x000000a4a8057221 */ /* 0x048fe20000010000 */
[----:B------:R-:W-:Y:S01]  /*7410*/  F2FP.F16.F32.PACK_AB R187, R168, R167 ;  /* 0x000000a7a8bb723e */ /* 0x000fe200000000ff */
[----:B0-----:R-:W-:Y:S06]  /*7420*/  @P2 BRA `(.L_x_1195) ;  /* 0xffffffd4002c2947 */ /* 0x001fec000383ffff */
[----:B------:R-:W-:Y:S01]  /*7430*/  IMAD.MOV.U32 R3, RZ, RZ, R170 ;  /* 0x000000ffff037224 */ /* 0x000fe200078e00aa */
[----:B------:R-:W-:Y:S01]  /*7440*/  UMOV UR37, UR5 ;  /* 0x0000000500257c82 */ /* 0x000fe20008000000 */
[----:B------:R-:W-:Y:S01]  /*7450*/  IMAD.MOV.U32 R4, RZ, RZ, R152 ;  /* 0x000000ffff047224 */ /* 0x000fe200078e0098 */
[----:B------:R-:W-:-:S06]  /*7460*/  UMOV UR36, UR39 ;  /* 0x0000002700247c82 */ /* 0x000fcc0008000000 */
.L_x_1178:
[----:B------:R-:W0:Y:S01]  /*7470*/  LDC R152, c[0x0][0x448] ;  /* 0x00011200ff987b82 */ /* 0x000e220000000800 */
[----:B------:R-:W-:Y:S01]  /*7480*/  UIADD3 UR4, UR61, 0x7f, URZ ;  /* 0x0000007f3d047890 */ /* 0x000fe2000fffe03f */
[----:B------:R-:W-:-:S05]  /*7490*/  IADD3 R156, -R155, 0x1, RZ ;  /* 0x000000019b9c7810 */ /* 0x000fca0007ffe1ff */
[----:B------:R-:W-:Y:S01]  /*74a0*/  IMAD R21, R21, UR60, R156 ;  /* 0x0000003c15157c24 */ /* 0x000fe2000f8e029c */
[----:B------:R-:W1:Y:S01]  /*74b0*/  LDC R157, c[0x0][0x9e4] ;  /* 0x00027900ff9d7b82 */ /* 0x000e620000000800 */
[----:B0-----:R-:W-:Y:S02]  /*74c0*/  ISETP.NE.AND P5, PT, R152, 0x1, PT ;  /* 0x000000019800780c */ /* 0x001fe40003fa5270 */
[----:B-1----:R-:W-:-:S11]  /*74d0*/  ISETP.GE.AND P6, PT, R157, 0x1, PT ;  /* 0x000000019d00780c */ /* 0x002fd60003fc6270 */
[----:B------:R-:W0:Y:S08]  /*74e0*/  @P5 LDC R152, c[0x0][0x44c] ;  /* 0x00011300ff985b82 */ /* 0x000e300000000800 */
[----:B------:R-:W1:Y:S01]  /*74f0*/  @P5 LDC R154, c[0x0][0x450] ;  /* 0x00011400ff9a5b82 */ /* 0x000e620000000800 */
[----:B0-----:R-:W-:-:S04]  /*7500*/  @P5 IMAD.HI.U32 R153, R152, UR4, RZ ;  /* 0x0000000498995c27 */ /* 0x001fc8000f8e00ff */
[----:B------:R-:W-:Y:S01]  /*7510*/  IMAD.U32 R152, RZ, RZ, UR4 ;  /* 0x00000004ff987e24 */ /* 0x000fe2000f8e00ff */
[----:B------:R-:W-:Y:S01]  /*7520*/  ULDC UR4, c[0x0][0x9dc] ;  /* 0x0002770000047ab9 */ /* 0x000fe20000000800 */
[----:B-1----:R-:W-:-:S05]  /*7530*/  @P5 SHF.R.U32.HI R152, RZ, R154, R153 ;  /* 0x0000009aff985219 */ /* 0x002fca0000011699 */
[----:B------:R-:W-:-:S04]  /*7540*/  IMAD.IADD R152, R21, 0x1, R152 ;  /* 0x0000000115987824 */ /* 0x000fc800078e0298 */
[----:B------:R-:W-:Y:S01]  /*7550*/  VIADD R21, R152, -UR4 ;  /* 0x8000000498157c36 */ /* 0x000fe20008000000 */
[----:B------:R-:W-:Y:S06]  /*7560*/  @!P6 BRA `(.L_x_1196) ;  /* 0x00000000003ce947 */ /* 0x000fec0003800000 */
[----:B------:R-:W-:-:S13]  /*7570*/  ISETP.GT.AND P2, PT, R152, -0x1, PT ;  /* 0xffffffff9800780c */ /* 0x000fda0003f44270 */
[----:B------:R-:W-:Y:S05]  /*7580*/  @P2 BRA `(.L_x_1197) ;  /* 0x00000000001c2947 */ /* 0x000fea0003800000 */
[----:B------:R-:W-:Y:S02]  /*7590*/  ISETP.NE.AND P2, PT, R157, 0x1, PT ;  /* 0x000000019d00780c */ /* 0x000fe40003f45270 */
[----:B------:R-:W-:-:S11]  /*75a0*/  LOP3.LUT R153, RZ, R152, RZ, 0x33, !PT ;  /* 0x00000098ff997212 */ /* 0x000fd600078e33ff */
[----:B------:R-:W0:Y:S02]  /*75b0*/  @P2 LDC.64 R154, c[0x0][0x9e8] ;  /* 0x00027a00ff9a2b82 */ /* 0x000e240000000a00 */
[----:B0-----:R-:W-:-:S05]  /*75c0*/  @P2 IMAD.HI.U32 R152, R153, R154, RZ ;  /* 0x0000009a99982227 */ /* 0x001fca00078e00ff */
[----:B------:R-:W-:-:S04]  /*75d0*/  @P2 SHF.R.U32.HI R153, RZ, R155, R152 ;  /* 0x0000009bff992219 */ /* 0x000fc80000011698 */
[----:B------:R-:W-:Y:S01]  /*75e0*/  LOP3.LUT R152, RZ, R153, RZ, 0x33, !PT ;  /* 0x00000099ff987212 */ /* 0x000fe200078e33ff */
[----:B------:R-:W-:Y:S06]  /*75f0*/  BRA `(.L_x_1198) ;  /* 0x0000000000107947 */ /* 0x000fec0003800000 */
.L_x_1197:
[----:B------:R-:W-:-:S13]  /*7600*/  ISETP.NE.AND P2, PT, R157, 0x1, PT ;  /* 0x000000019d00780c */ /* 0x000fda0003f45270 */
[----:B------:R-:W0:Y:S02]  /*7610*/  @P2 LDC.64 R154, c[0x0][0x9e8] ;  /* 0x00027a00ff9a2b82 */ /* 0x000e240000000a00 */
[----:B0-----:R-:W-:-:S05]  /*7620*/  @P2 IMAD.HI.U32 R154, R152, R154, RZ ;  /* 0x0000009a989a2227 */ /* 0x001fca00078e00ff */
[----:B------:R-:W-:-:S07]  /*7630*/  @P2 SHF.R.U32.HI R152, RZ, R155, R154 ;  /* 0x0000009bff982219 */ /* 0x000fce000001169a */
.L_x_1198:
[----:B------:R-:W-:-:S05]  /*7640*/  IMAD R152, R152, R157, RZ ;  /* 0x0000009d98987224 */ /* 0x000fca00078e02ff */
[----:B------:R-:W-:-:S07]  /*7650*/  VIMNMX R21, R21, R152, !PT ;  /* 0x0000009815157248 */ /* 0x000fce0007fe0100 */
.L_x_1196:
[----:B------:R-:W-:Y:S01]  /*7660*/  VIADD R21, R21, 0x3f ;  /* 0x0000003f15157836 */ /* 0x000fe20000000000 */
[----:B------:R-:W-:-:S04]  /*7670*/  R2UR UR4, R23 ;  /* 0x00000000170472ca */ /* 0x000fc800000e0000 */
[----:B------:R-:W-:-:S04]  /*7680*/  SHF.R.S32.HI R152, RZ, 0x1f, R21 ;  /* 0x0000001fff987819 */ /* 0x000fc80000011415 */
[----:B------:R-:W-:-:S04]  /*7690*/  LEA.HI R152, R152, R21, RZ, 0x6 ;  /* 0x0000001598987211 */ /* 0x000fc800078f30ff */
[----:B------:R-:W-:-:S04]  /*76a0*/  SHF.R.S32.HI R21, RZ, 0x6, R152 ;  /* 0x00000006ff157819 */ /* 0x000fc80000011498 */
[----:B------:R-:W-:-:S04]  /*76b0*/  VIMNMX R21, R21, UR4, !PT ;  /* 0x0000000415157c48 */ /* 0x000fc8000ffe0100 */
[----:B------:R-:W-:-:S13]  /*76c0*/  ISETP.GE.AND P2, PT, R20, R21, PT ;  /* 0x000000151400720c */ /* 0x000fda0003f46270 */
[----:B------:R-:W-:Y:S05]  /*76d0*/  @!P2 BRA `(.L_x_1199) ;  /* 0x000000200038a947 */ /* 0x000fea0003800000 */
[----:B------:R-:W-:Y:S01]  /*76e0*/  IMAD.MOV.U32 R220, RZ, RZ, R3 ;  /* 0x000000ffffdc7224 */ /* 0x000fe200078e0003 */
[----:B------:R-:W-:Y:S01]  /*76f0*/  UMOV UR7, UR36 ;  /* 0x0000002400077c82 */ /* 0x000fe20008000000 */
[----:B------:R-:W-:Y:S01]  /*7700*/  IMAD.MOV.U32 R207, RZ, RZ, R4 ;  /* 0x000000ffffcf7224 */ /* 0x000fe200078e0004 */
[----:B------:R-:W-:Y:S01]  /*7710*/  UMOV UR4, UR37 ;  /* 0x0000002500047c82 */ /* 0x000fe20008000000 */
[----:B------:R-:W-:Y:S01]  /*7720*/  ULDC UR5, c[0x0][0x9d8] ;  /* 0x0002760000057ab9 */ /* 0x000fe20000000800 */
[----:B------:R-:W-:-:S05]  /*7730*/  ULDC UR39, c[0x0][0x988] ;  /* 0x0002620000277ab9 */ /* 0x000fca0000000800 */
.L_x_1208:
[----:B------:R-:W-:-:S04]  /*7740*/  UIADD3 UR37, UR4, 0x1, URZ ;  /* 0x0000000104257890 */ /* 0x000fc8000fffe03f */
[----:B------:R-:W-:-:S04]  /*7750*/  UISETP.NE.AND UP0, UPT, UR37, 0x2, UPT ;  /* 0x000000022500788c */ /* 0x000fc8000bf05270 */
[----:B------:R-:W-:Y:S02]  /*7760*/  USEL UR36, URZ, 0x1, UP0 ;  /* 0x000000013f247887 */ /* 0x000fe40008000000 */
[----:B------:R-:W-:Y:S02]  /*7770*/  USEL UR37, UR37, URZ, UP0 ;  /* 0x0000003f25257287 */ /* 0x000fe40008000000 */
[----:B------:R-:W-:Y:S01]  /*7780*/  ULOP3.LUT UR36, UR7, UR36, URZ, 0x3c, !UPT ;  /* 0x0000002407247292 */ /* 0x000fe2000f8e3c3f */
[----:B------:R-:W-:Y:S11]  /*7790*/  @!P0 BRA `(.L_x_1200) ;  /* 0x0000000000048947 */ /* 0x000ff60003800000 */
[----:B------:R-:W-:Y:S01]  /*77a0*/  BPT.TRAP 0x1 ;  /* 0x000000040000795c */ /* 0x000fe20000300000 */
.L_x_1200:
[----:B------:R-:W-:Y:S01]  /*77b0*/  ULEA UR6, UR37, UR38, 0x3 ;  /* 0x0000002625067291 */ /* 0x000fe2000f8e183f */
[----:B------:R-:W-:-:S05]  /*77c0*/  IMAD.U32 R3, RZ, RZ, UR36 ;  /* 0x00000024ff037e24 */ /* 0x000fca000f8e00ff */
[----:B------:R-:W-:-:S04]  /*77d0*/  SHF.L.U32 R3, R3, 0x1f, RZ ;  /* 0x0000001f03037819 */ /* 0x000fc800000006ff */
[----:B------:R0:W1:Y:S01]  /*77e0*/  SYNCS.PHASECHK.TRANS64.TRYWAIT P2, [UR6+0x30830], R3 ;  /* 0x03083003ff0075a7 */ /* 0x0000620008040146 */
[----:B------:R-:W-:Y:S05]  /*77f0*/  @!P0 BRA `(.L_x_1201) ;  /* 0x0000000000048947 */ /* 0x000fea0003800000 */
[----:B------:R-:W-:Y:S01]  /*7800*/  BPT.TRAP 0x1 ;  /* 0x000000040000795c */ /* 0x000fe20000300000 */
.L_x_1201:
[----:B-1----:R-:W-:Y:S05]  /*7810*/  @P2 BRA `(.L_x_1202) ;  /* 0x0000000000082947 */ /* 0x002fea0003800000 */
[----:B------:R-:W1:Y:S02]  /*7820*/  SYNCS.PHASECHK.TRANS64.TRYWAIT P2, [UR6+0x30830], R3 ;  /* 0x03083003ff0075a7 */ /* 0x000e640008040146 */
[----:B-1----:R-:W-:Y:S05]  /*7830*/  @!P2 BRA `(.L_x_1203) ;  /* 0x000000e400d0a947 */ /* 0x002fea0003800000 */
.L_x_1202:
[----:B------:R-:W-:Y:S01]  /*7840*/  R2UR UR6, R18 ;  /* 0x00000000120672ca */ /* 0x000fe200000e0000 */
[----:B------:R-:W-:Y:S01]  /*7850*/  WARPGROUP.ARRIVE ;  /* 0x00000000000079c5 */ /* 0x000fe20000000000 */
        /* <DEDUP_REMOVED lines=179> */
[----:B------:R-:W-:Y:S01]  /*8390*/  UMOV UR44, UR56 ;  /* 0x00000038002c7c82 */ /* 0x000fe20008000000 */
[----:B------:R-:W-:Y:S01]  /*83a0*/  UMOV UR45, UR57 ;  /* 0x00000039002d7c82 */ /* 0x000fe20008000000 */
[----:B------:R-:W-:Y:S01]  /*83b0*/  UMOV UR47, 0x40000040 ;  /* 0x40000040002f7882 */ /* 0x000fe20000000000 */
        /* <DEDUP_REMOVED lines=44> */
.L_x_1204:
[----:B------:R-:W-:Y:S01]  /*8680*/  ULEA UR14, UR4, UR38, 0x3 ;  /* 0x00000026040e7291 */ /* 0x000fe2000f8e183f */
[----:B------:R-:W-:-:S05]  /*8690*/  IMAD.U32 R0, RZ, RZ, UR7 ;  /* 0x00000007ff007e24 */ /* 0x000fca000f8e00ff */
[----:B------:R-:W-:-:S04]  /*86a0*/  SHF.L.U32 R0, R0, 0x1f, RZ ;  /* 0x0000001f00007819 */ /* 0x000fc800000006ff */
[----:B------:R2:W3:Y:S01]  /*86b0*/  SYNCS.PHASECHK.TRANS64.TRYWAIT P2, [UR14+0x30850], R0 ;  /* 0x03085000ff0075a7 */ /* 0x0004e2000804014e */
[----:B------:R-:W-:Y:S05]  /*86c0*/  @!P0 BRA `(.L_x_1205) ;  /* 0x0000000000048947 */ /* 0x000fea0003800000 */
[----:B------:R-:W-:Y:S01]  /*86d0*/  BPT.TRAP 0x1 ;  /* 0x000000040000795c */ /* 0x000fe20000300000 */
.L_x_1205:
[----:B---3--:R-:W-:Y:S05]  /*86e0*/  @P2 BRA `(.L_x_1206) ;  /* 0x0000000000082947 */ /* 0x008fea0003800000 */
[----:B------:R-:W3:Y:S02]  /*86f0*/  SYNCS.PHASECHK.TRANS64.TRYWAIT P2, [UR14+0x30850], R0 ;  /* 0x03085000ff0075a7 */ /* 0x000ee4000804014e */
[----:B---3--:R-:W-:Y:S05]  /*8700*/  @!P2 BRA `(.L_x_1207) ;  /* 0x000000d80034a947 */ /* 0x008fea0003800000 */
.L_x_1206:
[----:B------:R-:W-:Y:S01]  /*8710*/  UIADD3 UR6, UR38, 0x400, URZ ;  /* 0x0000040026067890 */ /* 0x000fe2000fffe03f */
[----:B------:R-:W-:Y:S01]  /*8720*/  WARPGROUP.ARRIVE ;  /* 0x00000000000079c5 */ /* 0x000fe20000000000 */
[----:B------:R-:W-:Y:S01]  /*8730*/  UMOV UR7, 0x40000040 ;  /* 0x4000004000077882 */ /* 0x000fe20000000000 */
[----:B------:R-:W-:Y:S01]  /*8740*/  FMUL.FTZ R2, R152, UR5 ;  /* 0x0000000598027c20 */ /* 0x000fe20008410000 */
[----:B------:R-:W-:Y:S01]  /*8750*/  USHF.R.U32.HI UR6, URZ, 0x4, UR6 ;  /* 0x000000043f067899 */ /* 0x000fe20008011606 */
[----:B01----:R-:W-:Y:S01]  /*8760*/  FMUL.FTZ R3, R153, UR5 ;  /* 0x0000000599037c20 */ /* 0x003fe20008410000 */
[----:B------:R-:W-:Y:S01]  /*8770*/  FMUL.FTZ R152, R155, UR5 ;  /* 0x000000059b987c20 */ /* 0x000fe20008410000 */
[----:B------:R-:W-:Y:S01]  /*8780*/  FMUL.FTZ R155, R156, UR5 ;  /* 0x000000059c9b7c20 */ /* 0x000fe20008410000 */
[----:B------:R-:W-:Y:S01]  /*8790*/  ULOP3.LUT UR6, UR6, 0x3fff, URZ, 0xc0, !UPT ;  /* 0x00003fff06067892 */ /* 0x000fe2000f8ec03f */
[----:B------:R-:W2:Y:S01]  /*87a0*/  MUFU.TANH R2, R2 ;  /* 0x0000000200027308 */ /* 0x000ea20000002400 */
[----:B------:R-:W-:Y:S01]  /*87b0*/  FMUL.FTZ R157, R157, UR5 ;  /* 0x000000059d9d7c20 */ /* 0x000fe20008410000 */
[----:B------:R-:W-:Y:S01]  /*87c0*/  FMUL.FTZ R161, R161, UR5 ;  /* 0x00000005a1a17c20 */ /* 0x000fe20008410000 */
[----:B------:R-:W-:Y:S01]  /*87d0*/  ULOP3.LUT UR6, UR6, 0x2000000, URZ, 0xfc, !UPT ;  /* 0x0200000006067892 */ /* 0x000fe2000f8efc3f */
[----:B------:R-:W-:Y:S01]  /*87e0*/  FMUL.FTZ R156, R159, UR5 ;  /* 0x000000059f9c7c20 */ /* 0x000fe20008410000 */
[----:B------:R-:W-:Y:S01]  /*87f0*/  FMUL.FTZ R159, R164, UR5 ;  /* 0x00000005a49f7c20 */ /* 0x000fe20008410000 */
[----:B------:R-:W-:Y:S01]  /*8800*/  FMUL.FTZ R164, R173, UR5 ;  /* 0x00000005ada47c20 */ /* 0x000fe20008410000 */
[----:B------:R-:W-:Y:S01]  /*8810*/  ULEA UR4, UR4, UR6, 0xb ;  /* 0x0000000604047291 */ /* 0x000fe2000f8e583f */
[----:B------:R-:W0:Y:S01]  /*8820*/  MUFU.TANH R3, R3 ;  /* 0x0000000300037308 */ /* 0x000e220000002400 */
[----:B------:R-:W-:Y:S01]  /*8830*/  FMUL.FTZ R153, R154, UR5 ;  /* 0x000000059a997c20 */ /* 0x000fe20008410000 */
[----:B------:R-:W-:Y:S01]  /*8840*/  FMUL.FTZ R154, R158, UR5 ;  /* 0x000000059e9a7c20 */ /* 0x000fe20008410000 */
[----:B------:R-:W-:Y:S01]  /*8850*/  FMUL.FTZ R158, R172, UR5 ;  /* 0x00000005ac9e7c20 */ /* 0x000fe20008410000 */
[----:B------:R-:W-:Y:S01]  /*8860*/  FMUL.FTZ R172, R181, UR5 ;  /* 0x00000005b5ac7c20 */ /* 0x000fe20008410000 */
[----:B------:R-:W-:Y:S01]  /*8870*/  UIADD3 UR10, UR4, 0x180, URZ ;  /* 0x00000180040a7890 */ /* 0x000fe2000fffe03f */
[----:B------:R-:W-:Y:S01]  /*8880*/  FMUL.FTZ R162, R162, UR5 ;  /* 0x00000005a2a27c20 */ /* 0x000fe20008410000 */
[----:B------:R-:W-:Y:S01]  /*8890*/  UMOV UR6, UR4 ;  /* 0x0000000400067c82 */ /* 0x000fe20008000000 */
[----:B------:R-:W1:Y:S01]  /*88a0*/  MUFU.TANH R155, R155 ;  /* 0x0000009b009b7308 */ /* 0x000e620000002400 */
[----:B------:R-:W-:Y:S01]  /*88b0*/  HGMMA.64x256x16.F32 R24, R196, gdesc[UR4].tnspB, R24, gsb0 ;  /* 0x43e00004c4187df0 */ /* 0x000fe20008000818 */
[----:B------:R-:W-:Y:S01]  /*88c0*/  UIADD3 UR6, UR4, 0x80, URZ ;  /* 0x0000008004067890 */ /* 0x000fe2000fffe03f */
[----:B--2---:R-:W-:Y:S01]  /*88d0*/  FMNMX.FTZ R0, R2, R207, !PT ;  /* 0x000000cf02007209 */ /* 0x004fe20007810000 */
[----:B------:R-:W-:Y:S01]  /*88e0*/  UMOV UR7, 0x40000040 ;  /* 0x4000004000077882 */ /* 0x000fe20000000000 */
[----:B------:R-:W-:Y:S01]  /*88f0*/  UMOV UR11, 0x40000040 ;  /* 0x40000040000b7882 */ /* 0x000fe20000000000 */
[----:B------:R-:W-:Y:S01]  /*8900*/  FMUL.FTZ R163, R163, UR5 ;  /* 0x00000005a3a37c20 */ /* 0x000fe20008410000 */
[----:B------:R-:W-:Y:S01]  /*8910*/  FMUL.FTZ R166, R166, UR5 ;  /* 0x00000005a6a67c20 */ /* 0x000fe20008410000 */
[----:B------:R-:W2:Y:S01]  /*8920*/  MUFU.TANH R157, R157 ;  /* 0x0000009d009d7308 */ /* 0x000ea20000002400 */
[----:B0-----:R-:W-:Y:S01]  /*8930*/  FMNMX.FTZ R0, R3, R0, !PT ;  /* 0x0000000003007209 */ /* 0x001fe20007810000 */
[----:B------:R-:W-:Y:S01]  /*8940*/  FMUL.FTZ R167, R167, UR5 ;  /* 0x00000005a7a77c20 */ /* 0x000fe20008410000 */
[----:B------:R-:W-:Y:S01]  /*8950*/  FMUL.FTZ R170, R170, UR5 ;  /* 0x00000005aaaa7c20 */ /* 0x000fe20008410000 */
[----:B------:R-:W-:Y:S01]  /*8960*/  FMUL.FTZ R171, R171, UR5 ;  /* 0x00000005abab7c20 */ /* 0x000fe20008410000 */
[----:B------:R-:W-:Y:S01]  /*8970*/  FMUL.FTZ R174, R174, UR5 ;  /* 0x00000005aeae7c20 */ /* 0x000fe20008410000 */
[----:B------:R-:W-:Y:S01]  /*8980*/  FMUL.FTZ R175, R175, UR5 ;  /* 0x00000005afaf7c20 */ /* 0x000fe20008410000 */
[C---:B------:R-:W-:Y:S01]  /*8990*/  ISETP.GT.AND P2, PT, R20.reuse, R21, PT ;  /* 0x000000151400720c */ /* 0x040fe20003f44270 */
[----:B------:R-:W-:Y:S01]  /*89a0*/  MUFU.TANH R161, R161 ;  /* 0x000000a100a17308 */ /* 0x000fe20000002400 */
[----:B-1----:R-:W-:Y:S01]  /*89b0*/  FMNMX.FTZ R0, R155, R0, !PT ;  /* 0x000000009b007209 */ /* 0x002fe20007810000 */
[----:B------:R-:W-:-:S06]  /*89c0*/  VIADD R20, R20, 0xffffffff ;  /* 0xffffffff14147836 */ /* 0x000fcc0000000000 */
[----:B------:R-:W-:Y:S01]  /*89d0*/  MUFU.TANH R159, R159 ;  /* 0x0000009f009f7308 */ /* 0x000fe20000002400 */
[----:B--2---:R-:W-:-:S07]  /*89e0*/  FMNMX.FTZ R173, R157, R0, !PT ;  /* 0x000000009dad7209 */ /* 0x004fce0007810000 */
        /* <DEDUP_REMOVED lines=18> */
[----:B------:R-:W-:Y:S01]  /*8b10*/  UIADD3 UR6, UR4, 0x100, URZ ;  /* 0x0000010004067890 */ /* 0x000fe2000fffe03f */
[----:B------:R-:W-:Y:S02]  /*8b20*/  UMOV UR7, 0x40000040 ;  /* 0x4000004000077882 */ /* 0x000fe40000000000 */
[----:B------:R-:W-:Y:S01]  /*8b30*/  UMOV UR4, UR37 ;  /* 0x0000002500047c82 */ /* 0x000fe20008000000 */
[----:B------:R-:W-:Y:S02]  /*8b40*/  WARPGROUP.DEPBAR.LE gsb0, 0x0 ;  /* 0x00008000000079c5 */ /* 0x000fe40000010000 */
[----:B------:R-:W-:Y:S01]  /*8b50*/  WARPGROUP.ARRIVE ;  /* 0x00000000000079c5 */ /* 0x000fe20000000000 */
[----:B------:R-:W-:Y:S01]  /*8b60*/  FMUL.FTZ R192, R160, UR5 ;  /* 0x00000005a0c07c20 */ /* 0x000fe20008410000 */
[----:B------:R-:W-:Y:S01]  /*8b70*/  FMUL.FTZ R193, R165, UR5 ;  /* 0x00000005a5c17c20 */ /* 0x000fe20008410000 */
[----:B------:R-:W-:Y:S01]  /*8b80*/  FMUL.FTZ R160, R168, UR5 ;  /* 0x00000005a8a07c20 */ /* 0x000fe20008410000 */
[----:B------:R-:W-:Y:S01]  /*8b90*/  FMUL.FTZ R165, R169, UR5 ;  /* 0x00000005a9a57c20 */ /* 0x000fe20008410000 */
[----:B------:R-:W-:-:S15]  /*8ba0*/  FMUL.FTZ R169, R176, UR5 ;  /* 0x00000005b0a97c20 */ /* 0x000fde0008410000 */
[----:B------:R-:W-:-:S01]  /*8bb0*/  NOP ;  /* 0x0000000000007918 */ /* 0x000fc20000000000 */
[----:B------:R-:W-:Y:S01]  /*8bc0*/  HGMMA.64x256x16.F32 R24, R188, gdesc[UR4].tnspB, R24, gsb0 ;  /* 0x43e00004bc187df0 */ /* 0x000fe20008000818 */
[----:B------:R-:W0:Y:S01]  /*8bd0*/  MUFU.TANH R192, R192 ;  /* 0x000000c000c07308 */ /* 0x000e220000002400 */
[----:B------:R-:W-:Y:S01]  /*8be0*/  FMUL.FTZ R168, R177, UR5 ;  /* 0x00000005b1a87c20 */ /* 0x000fe20008410000 */
[----:B------:R-:W-:Y:S01]  /*8bf0*/  FMUL.FTZ R176, R178, UR5 ;  /* 0x00000005b2b07c20 */ /* 0x000fe20008410000 */
[----:B------:R-:W-:Y:S01]  /*8c00*/  FMUL.FTZ R178, R182, UR5 ;  /* 0x00000005b6b27c20 */ /* 0x000fe20008410000 */
[----:B------:R-:W-:Y:S01]  /*8c10*/  UMOV UR6, UR39 ;  /* 0x0000002700067c82 */ /* 0x000fe20008000000 */
[----:B------:R-:W-:-:S03]  /*8c20*/  UMOV UR7, UR36 ;  /* 0x0000002400077c82 */ /* 0x000fc60008000000 */
[----:B------:R-:W1:Y:S08]  /*8c30*/  MUFU.TANH R193, R193 ;  /* 0x000000c100c17308 */ /* 0x000e700000002400 */
[----:B------:R-:W2:Y:S01]  /*8c40*/  MUFU.TANH R160, R160 ;  /* 0x000000a000a07308 */ /* 0x000ea20000002400 */
[----:B0-----:R-:W-:Y:S01]  /*8c50*/  FMNMX.FTZ R0, R192, R173, !PT ;  /* 0x000000adc0007209 */ /* 0x001fe20007810000 */
[----:B------:R-:W-:-:S03]  /*8c60*/  FMUL.FTZ R173, R180, UR5 ;  /* 0x00000005b4ad7c20 */ /* 0x000fc60008410000 */
[----:B------:R-:W-:-:S03]  /*8c70*/  FMNMX.FTZ R0, R161, R0, !PT ;  /* 0x00000000a1007209 */ /* 0x000fc60007810000 */
[----:B------:R-:W0:Y:S01]  /*8c80*/  MUFU.TANH R165, R165 ;  /* 0x000000a500a57308 */ /* 0x000e220000002400 */
[----:B------:R-:W-:-:S04]  /*8c90*/  FMNMX.FTZ R0, R159, R0, !PT ;  /* 0x000000009f007209 */ /* 0x000fc80007810000 */
[----:B-1----:R-:W-:-:S03]  /*8ca0*/  FMNMX.FTZ R177, R193, R0, !PT ;  /* 0x00000000c1b17209 */ /* 0x002fc60007810000 */
[----:B------:R-:W1:Y:S01]  /*8cb0*/  MUFU.TANH R169, R169 ;  /* 0x000000a900a97308 */ /* 0x000e620000002400 */
[----:B--2---:R-:W-:-:S07]  /*8cc0*/  FMNMX.FTZ R0, R160, R177, !PT ;  /* 0x000000b1a0007209 */ /* 0x004fce0007810000 */
[----:B------:R-:W2:Y:S01]  /*8cd0*/  MUFU.TANH R168, R168 ;  /* 0x000000a800a87308 */ /* 0x000ea20000002400 */
[----:B0-----:R-:W-:-:S04]  /*8ce0*/  FMNMX.FTZ R177, R165, R0, !PT ;  /* 0x00000000a5b17209 */ /* 0x001fc80007810000 */
[----:B------:R-:W-:-:S03]  /*8cf0*/  FMNMX.FTZ R177, R158, R177, !PT ;  /* 0x000000b19eb17209 */ /* 0x000fc60007810000 */
[----:B------:R-:W0:Y:S01]  /*8d00*/  MUFU.TANH R173, R173 ;  /* 0x000000ad00ad7308 */ /* 0x000e220000002400 */
[----:B------:R-:W-:-:S04]  /*8d10*/  FMNMX.FTZ R0, R164, R177, !PT ;  /* 0x000000b1a4007209 */ /* 0x000fc80007810000 */
[----:B-1----:R-:W-:-:S03]  /*8d20*/  FMNMX.FTZ R177, R169, R0, !PT ;  /* 0x00000000a9b17209 */ /* 0x002fc60007810000 */
[----:B------:R-:W1:Y:S01]  /*8d30*/  MUFU.TANH R176, R176 ;  /* 0x000000b000b07308 */ /* 0x000e620000002400 */
[----:B--2---:R-:W-:-:S07]  /*8d40*/  FMNMX.FTZ R0, R168, R177, !PT ;  /* 0x000000b1a8007209 */ /* 0x004fce0007810000 */
[----:B------:R-:W-:Y:S01]  /*8d50*/  MUFU.TANH R178, R178 ;  /* 0x000000b200b27308 */ /* 0x000fe20000002400 */
[----:B0-----:R-:W-:-:S04]  /*8d60*/  FMNMX.FTZ R177, R173, R0, !PT ;  /* 0x00000000adb17209 */ /* 0x001fc80007810000 */
[----:B------:R-:W-:-:S05]  /*8d70*/  FMNMX.FTZ R177, R172, R177, !PT ;  /* 0x000000b1acb17209 */ /* 0x000fca0007810000 */
[----:B------:R-:W0:Y:S02]  /*8d80*/  SHFL.BFLY PT, R0, R177, 0x2, 0x1f ;  /* 0x0c401f00b1007f89 */ /* 0x000e2400000e0000 */
[----:B0-----:R-:W-:Y:S01]  /*8d90*/  FMNMX.FTZ R0, R177, R0, !PT ;  /* 0x00000000b1007209 */ /* 0x001fe20007810000 */
[----:B------:R-:W-:Y:S01]  /*8da0*/  FMUL.FTZ R177, R179, UR5 ;  /* 0x00000005b3b17c20 */ /* 0x000fe20008410000 */
[----:B------:R-:W-:-:S04]  /*8db0*/  FMNMX.FTZ R179, R153, R220, !PT ;  /* 0x000000dc99b37209 */ /* 0x000fc80007810000 */
[----:B------:R-:W-:Y:S01]  /*8dc0*/  FMNMX.FTZ R179, R152, R179, !PT ;  /* 0x000000b398b37209 */ /* 0x000fe20007810000 */
[----:B------:R-:W0:Y:S03]  /*8dd0*/  MUFU.TANH R177, R177 ;  /* 0x000000b100b17308 */ /* 0x000e260000002400 */
[----:B------:R-:W-:-:S04]  /*8de0*/  FMNMX.FTZ R179, R154, R179, !PT ;  /* 0x000000b39ab37209 */ /* 0x000fc80007810000 */
[----:B------:R-:W-:Y:S01]  /*8df0*/  FMNMX.FTZ R181, R156, R179, !PT ;  /* 0x000000b39cb57209 */ /* 0x000fe20007810000 */
[----:B------:R-:W-:-:S06]  /*8e00*/  FMUL.FTZ R179, R183, UR5 ;  /* 0x00000005b7b37c20 */ /* 0x000fcc0008410000 */
[----:B------:R-:W2:Y:S01]  /*8e10*/  MUFU.TANH R179, R179 ;  /* 0x000000b300b37308 */ /* 0x000ea20000002400 */
[----:B------:R-:W-:Y:S02]  /*8e20*/  WARPGROUP.DEPBAR.LE gsb0, 0x0 ;  /* 0x00008000000079c5 */ /* 0x000fe40000010000 */
[----:B------:R-:W-:Y:S01]  /*8e30*/  WARPGROUP.ARRIVE ;  /* 0x00000000000079c5 */ /* 0x000fe20000000000 */
[----:B------:R-:W3:Y:S05]  /*8e40*/  SHFL.BFLY PT, R189, R0, 0x1, 0x1f ;  /* 0x0c201f0000bd7f89 */ /* 0x000eea00000e0000 */
[----:B------:R-:W-:Y:S01]  /*8e50*/  HGMMA.64x256x16.F32 R24, R184, gdesc[UR8].tnspB, R24, gsb0 ;  /* 0x43e00008b8187df0 */ /* 0x000fe20008000818 */
[----:B---3--:R-:W-:-:S02]  /*8e60*/  FMNMX.FTZ R4, R0, R189, !PT ;  /* 0x000000bd00047209 */ /* 0x008fc40007810000 */
[----:B------:R-:W-:-:S03]  /*8e70*/  FMNMX.FTZ R0, R162, R181, !PT ;  /* 0x000000b5a2007209 */ /* 0x000fc60007810000 */
[----:B------:R-:W-:Y:S01]  /*8e80*/  FADD.FTZ R180, -R4, R207 ;  /* 0x000000cf04b47221 */ /* 0x000fe20000010100 */
[----:B------:R-:W-:Y:S01]  /*8e90*/  FMNMX.FTZ R181, R163, R0, !PT ;  /* 0x00000000a3b57209 */ /* 0x000fe20007810000 */
[----:B------:R-:W-:Y:S02]  /*8ea0*/  IMAD.MOV.U32 R207, RZ, RZ, R4 ;  /* 0x000000ffffcf7224 */ /* 0x000fe400078e0004 */
[----:B------:R-:W-:Y:S01]  /*8eb0*/  FMUL.FTZ R0, R180, UR6 ;  /* 0x00000006b4007c20 */ /* 0x000fe20008410000 */
[----:B------:R-:W-:Y:S01]  /*8ec0*/  FMNMX.FTZ R182, R166, R181, !PT ;  /* 0x000000b5a6b67209 */ /* 0x000fe20007810000 */
[----:B------:R-:W-:-:S03]  /*8ed0*/  FMUL.FTZ R180, R4, UR6 ;  /* 0x0000000604b47c20 */ /* 0x000fc60008410000 */
[----:B------:R-:W-:Y:S01]  /*8ee0*/  FMNMX.FTZ R181, R167, R182, !PT ;  /* 0x000000b6a7b57209 */ /* 0x000fe20007810000 */
[--C-:B------:R-:W-:Y:S01]  /*8ef0*/  FFMA.FTZ R182, R2, UR6, -R180.reuse ;  /* 0x0000000602b67c23 */ /* 0x100fe200080108b4 */
[--C-:B------:R-:W-:Y:S01]  /*8f00*/  FFMA.FTZ R196, R3, UR6, -R180.reuse ;  /* 0x0000000603c47c23 */ /* 0x100fe200080108b4 */
[----:B------:R-:W-:Y:S01]  /*8f10*/  MUFU.EX2 R0, R0 ;  /* 0x0000000000007308 */ /* 0x000fe20000000800 */
[----:B------:R-:W-:Y:S01]  /*8f20*/  FMNMX.FTZ R2, R170, R181, !PT ;  /* 0x000000b5aa027209 */ /* 0x000fe20007810000 */
[--C-:B------:R-:W-:Y:S01]  /*8f30*/  FFMA.FTZ R198, R155, UR6, -R180.reuse ;  /* 0x000000069bc67c23 */ /* 0x100fe200080108b4 */
[--C-:B------:R-:W-:Y:S01]  /*8f40*/  FFMA.FTZ R192, R192, UR6, -R180.reuse ;  /* 0x00000006c0c07c23 */ /* 0x100fe200080108b4 */
[--C-:B------:R-:W-:Y:S01]  /*8f50*/  FFMA.FTZ R155, R161, UR6, -R180.reuse ;  /* 0x00000006a19b7c23 */ /* 0x100fe200080108b4 */
        /* <DEDUP_REMOVED lines=12> */
[----:B-1----:R-:W-:Y:S01]  /*9020*/  FMNMX.FTZ R2, R176, R3, !PT ;  /* 0x00000003b0027209 */ /* 0x002fe20007810000 */
[----:B------:R-:W-:-:S03]  /*9030*/  FFMA.FTZ R165, R168, UR6, -R180 ;  /* 0x00000006a8a57c23 */ /* 0x000fc600080108b4 */
[----:B0-----:R-:W-:-:S03]  /*9040*/  FMNMX.FTZ R3, R177, R2, !PT ;  /* 0x00000002b1037209 */ /* 0x001fc60007810000 */
[----:B------:R-:W-:Y:S01]  /*9050*/  MUFU.EX2 R198, R198 ;  /* 0x000000c600c67308 */ /* 0x000fe20000000800 */
[----:B------:R-:W-:-:S04]  /*9060*/  FMNMX.FTZ R2, R178, R3, !PT ;  /* 0x00000003b2027209 */ /* 0x000fc80007810000 */
[----:B--2---:R-:W-:-:S03]  /*9070*/  FMNMX.FTZ R2, R179, R2, !PT ;  /* 0x00000002b3027209 */ /* 0x004fc60007810000 */
[----:B------:R-:W-:Y:S02]  /*9080*/  MUFU.EX2 R183, R183 ;  /* 0x000000b700b77308 */ /* 0x000fe40000000800 */
[----:B------:R-:W0:Y:S06]  /*9090*/  SHFL.BFLY PT, R3, R2, 0x2, 0x1f ;  /* 0x0c401f0002037f89 */ /* 0x000e2c00000e0000 */
[----:B------:R-:W-:Y:S08]  /*90a0*/  MUFU.EX2 R192, R192 ;  /* 0x000000c000c07308 */ /* 0x000ff00000000800 */
[----:B------:R-:W-:Y:S08]  /*90b0*/  MUFU.EX2 R155, R155 ;  /* 0x0000009b009b7308 */ /* 0x000ff00000000800 */
[----:B------:R-:W-:Y:S01]  /*90c0*/  MUFU.EX2 R194, R194 ;  /* 0x000000c200c27308 */ /* 0x000fe20000000800 */
[----:B0-----:R-:W-:-:S05]  /*90d0*/  FMNMX.FTZ R3, R2, R3, !PT ;  /* 0x0000000302037209 */ /* 0x001fca0007810000 */
[----:B------:R-:W0:Y:S02]  /*90e0*/  SHFL.BFLY PT, R2, R3, 0x1, 0x1f ;  /* 0x0c201f0003027f89 */ /* 0x000e2400000e0000 */
[----:B------:R-:W-:Y:S08]  /*90f0*/  MUFU.EX2 R157, R157 ;  /* 0x0000009d009d7308 */ /* 0x000ff00000000800 */
[----:B------:R-:W-:Y:S08]  /*9100*/  MUFU.EX2 R188, R188 ;  /* 0x000000bc00bc7308 */ /* 0x000ff00000000800 */
[----:B------:R-:W-:Y:S01]  /*9110*/  MUFU.EX2 R159, R159 ;  /* 0x0000009f009f7308 */ /* 0x000fe20000000800 */
[----:B0-----:R-:W-:-:S07]  /*9120*/  FMNMX.FTZ R3, R3, R2, !PT ;  /* 0x0000000203037209 */ /* 0x001fce0007810000 */
[----:B------:R-:W-:Y:S01]  /*9130*/  MUFU.EX2 R190, R190 ;  /* 0x000000be00be7308 */ /* 0x000fe20000000800 */
[----:B------:R-:W-:Y:S01]  /*9140*/  FADD.FTZ R2, -R3, R220 ;  /* 0x000000dc03027221 */ /* 0x000fe20000010100 */
[----:B------:R-:W-:-:S03]  /*9150*/  IMAD.MOV.U32 R220, RZ, RZ, R3 ;  /* 0x000000ffffdc7224 */ /* 0x000fc600078e0003 */
[----:B------:R-:W-:-:S03]  /*9160*/  FMUL.FTZ R2, R2, UR6 ;  /* 0x0000000602027c20 */ /* 0x000fc60008410000 */
[----:B------:R-:W-:Y:S08]  /*9170*/  MUFU.EX2 R161, R161 ;  /* 0x000000a100a17308 */ /* 0x000ff00000000800 */
[----:B------:R-:W-:Y:S08]  /*9180*/  MUFU.EX2 R2, R2 ;  /* 0x0000000200027308 */ /* 0x000ff00000000800 */
[----:B------:R-:W-:Y:S01]  /*9190*/  MUFU.EX2 R165, R165 ;  /* 0x000000a500a57308 */ /* 0x000fe20000000800 */
[----:B------:R-:W-:-:S02]  /*91a0*/  WARPGROUP.DEPBAR.LE gsb0, 0x0 ;  /* 0x00008000000079c5 */ /* 0x000fc40000010000 */
[--C-:B------:R-:W-:Y:S01]  /*91b0*/  FFMA.FTZ R186, R173, UR6, -R180.reuse ;  /* 0x00000006adba7c23 */ /* 0x100fe200080108b4 */
[----:B------:R-:W-:Y:S01]  /*91c0*/  FMUL.FTZ R173, R3, UR6 ;  /* 0x0000000603ad7c20 */ /* 0x000fe20008410000 */
[--C-:B------:R-:W-:Y:S01]  /*91d0*/  FFMA.FTZ R184, R169, UR6, -R180.reuse ;  /* 0x00000006a9b87c23 */ /* 0x100fe200080108b4 */
[----:B------:R-:W-:Y:S02]  /*91e0*/  FFMA.FTZ R169, R172, UR6, -R180 ;  /* 0x00000006aca97c23 */ /* 0x000fe400080108b4 */
[--C-:B------:R-:W-:Y:S01]  /*91f0*/  FFMA.FTZ R197, R153, UR6, -R173.reuse ;  /* 0x0000000699c57c23 */ /* 0x100fe200080108ad */
[----:B------:R-:W-:Y:S02]  /*9200*/  IMAD.U32 R153, RZ, RZ, UR37 ;  /* 0x00000025ff997e24 */ /* 0x000fe4000f8e00ff */
[--C-:B------:R-:W-:Y:S01]  /*9210*/  FFMA.FTZ R152, R152, UR6, -R173.reuse ;  /* 0x0000000698987c23 */ /* 0x100fe200080108ad */
[--C-:B------:R-:W-:Y:S01]  /*9220*/  FFMA.FTZ R199, R154, UR6, -R173.reuse ;  /* 0x000000069ac77c23 */ /* 0x100fe200080108ad */
[--C-:B------:R-:W-:Y:S01]  /*9230*/  FFMA.FTZ R154, R156, UR6, -R173.reuse ;  /* 0x000000069c9a7c23 */ /* 0x100fe200080108ad */
[----:B------:R-:W-:Y:S01]  /*9240*/  FFMA.FTZ R193, R162, UR6, -R173 ;  /* 0x00000006a2c17c23 */ /* 0x000fe200080108ad */
[----:B------:R-:W0:Y:S01]  /*9250*/  MUFU.EX2 R197, R197 ;  /* 0x000000c500c57308 */ /* 0x000e220000000800 */
[----:B------:R-:W-:Y:S01]  /*9260*/  @!P1 LEA R153, R153, UR38, 0x3 ;  /* 0x0000002699999c11 */ /* 0x000fe2000f8e18ff */
[----:B------:R-:W-:-:S02]  /*9270*/  IMAD.U32 R162, RZ, RZ, UR14 ;  /* 0x0000000effa27e24 */ /* 0x000fc4000f8e00ff */
[--C-:B------:R-:W-:Y:S01]  /*9280*/  FFMA.FTZ R156, R163, UR6, -R173.reuse ;  /* 0x00000006a39c7c23 */ /* 0x100fe200080108ad */
[--C-:B------:R-:W-:Y:S01]  /*9290*/  FFMA.FTZ R195, R166, UR6, -R173.reuse ;  /* 0x00000006a6c37c23 */ /* 0x100fe200080108ad */
[--C-:B------:R-:W-:Y:S01]  /*92a0*/  FFMA.FTZ R158, R167, UR6, -R173.reuse ;  /* 0x00000006a79e7c23 */ /* 0x100fe200080108ad */
[----:B------:R-:W-:Y:S02]  /*92b0*/  @!P1 VIADD R153, R153, 0x30840 ;  /* 0x0003084099999836 */ /* 0x000fe40000000000 */
[--C-:B------:R-:W-:Y:S01]  /*92c0*/  FFMA.FTZ R189, R170, UR6, -R173.reuse ;  /* 0x00000006aabd7c23 */ /* 0x100fe200080108ad */
[----:B------:R-:W1:Y:S01]  /*92d0*/  MUFU.EX2 R152, R152 ;  /* 0x0000009800987308 */ /* 0x000e620000000800 */
[----:B------:R-:W-:Y:S02]  /*92e0*/  @!P1 VIADD R162, R162, 0x30860 ;  /* 0x00030860a2a29836 */ /* 0x000fe40000000000 */
[----:B------:R-:W-:Y:S01]  /*92f0*/  FFMA.FTZ R160, R171, UR6, -R173 ;  /* 0x00000006aba07c23 */ /* 0x000fe200080108ad */
[----:B------:R-:W-:Y:S01]  /*9300*/  @!P1 PRMT R153, RZ, 0x654, R153 ;  /* 0x00000654ff999816 */ /* 0x000fe20000000099 */
[--C-:B------:R-:W-:Y:S01]  /*9310*/  FFMA.FTZ R191, R174, UR6, -R173.reuse ;  /* 0x00000006aebf7c23 */ /* 0x100fe200080108ad */
[--C-:B------:R-:W-:Y:S01]  /*9320*/  FFMA.FTZ R176, R176, UR6, -R173.reuse ;  /* 0x00000006b0b07c23 */ /* 0x100fe200080108ad */
[----:B------:R-:W-:Y:S01]  /*9330*/  FFMA.FTZ R177, R177, UR6, -R173 ;  /* 0x00000006b1b17c23 */ /* 0x000fe200080108ad */
[----:B------:R2:W-:Y:S01]  /*9340*/  @!P1 SYNCS.ARRIVE.TRANS64.RED.A1T0 RZ, [R153+URZ], RZ ;  /* 0x000000ff99ff99a7 */ /* 0x0005e2000810043f */
[----:B------:R-:W3:Y:S01]  /*9350*/  MUFU.EX2 R199, R199 ;  /* 0x000000c700c77308 */ /* 0x000ee20000000800 */
[----:B0-----:R-:W-:Y:S01]  /*9360*/  FFMA.FTZ R5, R2, R5, R197 ;  /* 0x0000000502057223 */ /* 0x001fe200000100c5 */
[----:B------:R-:W-:Y:S01]  /*9370*/  FFMA.FTZ R178, R178, UR6, -R173 ;  /* 0x00000006b2b27c23 */ /* 0x000fe200080108ad */
[----:B--2---:R-:W-:-:S05]  /*9380*/  FFMA.FTZ R153, R0, R16, R181 ;  /* 0x0000001000997223 */ /* 0x004fca00000100b5 */
[----:B------:R-:W0:Y:S01]  /*9390*/  MUFU.EX2 R154, R154 ;  /* 0x0000009a009a7308 */ /* 0x000e220000000800 */
[----:B------:R-:W-:Y:S01]  /*93a0*/  @!P1 PRMT R16, RZ, 0x654, R162 ;  /* 0x00000654ff109816 */ /* 0x000fe200000000a2 */
[----:B-1----:R-:W-:Y:S01]  /*93b0*/  FADD.FTZ R162, R152, R5 ;  /* 0x0000000598a27221 */ /* 0x002fe20000010000 */
[----:B------:R-:W-:Y:S01]  /*93c0*/  FADD.FTZ R153, R196, R153 ;  /* 0x00000099c4997221 */ /* 0x000fe20000010000 */
[----:B------:R-:W-:Y:S01]  /*93d0*/  F2FP.F16.F32.PACK_AB R197, R152, R197 ;  /* 0x000000c598c5723e */ /* 0x000fe200000000ff */
[----:B------:R1:W-:Y:S01]  /*93e0*/  @!P1 SYNCS.ARRIVE.TRANS64.RED.A1T0 RZ, [R16+URZ], RZ ;  /* 0x000000ff10ff99a7 */ /* 0x0003e2000810043f */
[----:B------:R-:W-:Y:S01]  /*93f0*/  F2FP.F16.F32.PACK_AB R196, R196, R181 ;  /* 0x000000b5c4c4723e */ /* 0x000fe200000000ff */
[----:B------:R-:W-:Y:S01]  /*9400*/  FADD.FTZ R164, R198, R153 ;  /* 0x00000099c6a47221 */ /* 0x000fe20000010000 */
[----:B------:R-:W2:Y:S01]  /*9410*/  MUFU.EX2 R193, R193 ;  /* 0x000000c100c17308 */ /* 0x000ea20000000800 */
[----:B---3--:R-:W-:Y:S01]  /*9420*/  FADD.FTZ R5, R199, R162 ;  /* 0x000000a2c7057221 */ /* 0x008fe20000010000 */
[C---:B------:R-:W-:Y:S01]  /*9430*/  F2FP.F16.F32.PACK_AB R198, R183.reuse, R198 ;  /* 0x000000c6b7c6723e */ /* 0x040fe200000000ff */
[----:B------:R-:W-:Y:S01]  /*9440*/  FADD.FTZ R153, R183, R164 ;  /* 0x000000a4b7997221 */ /* 0x000fe20000010000 */
[--C-:B-1----:R-:W-:Y:S01]  /*9450*/  FFMA.FTZ R16, R175, UR6, -R173.reuse ;  /* 0x00000006af107c23 */ /* 0x102fe200080108ad */
[----:B------:R-:W-:-:S02]  /*9460*/  FFMA.FTZ R173, R179, UR6, -R173 ;  /* 0x00000006b3ad7c23 */ /* 0x000fc400080108ad */
[----:B------:R-:W-:Y:S01]  /*9470*/  FADD.FTZ R164, R192, R153 ;  /* 0x00000099c0a47221 */ /* 0x000fe20000010000 */
[----:B------:R-:W1:Y:S01]  /*9480*/  MUFU.EX2 R156, R156 ;  /* 0x0000009c009c7308 */ /* 0x000e620000000800 */
[C---:B0-----:R-:W-:Y:S01]  /*9490*/  FADD.FTZ R162, R154.reuse, R5 ;  /* 0x000000059aa27221 */ /* 0x041fe20000010000 */
[----:B------:R-:W-:Y:S01]  /*94a0*/  F2FP.F16.F32.PACK_AB R199, R154, R199 ;  /* 0x000000c79ac7723e */ /* 0x000fe200000000ff */
[C---:B------:R-:W-:Y:S01]  /*94b0*/  FADD.FTZ R153, R155.reuse, R164 ;  /* 0x000000a49b997221 */ /* 0x040fe20000010000 */
[----:B------:R-:W-:-:S03]  /*94c0*/  F2FP.F16.F32.PACK_AB R192, R155, R192 ;  /* 0x000000c09bc0723e */ /* 0x000fc600000000ff */
[----:B------:R-:W-:Y:S01]  /*94d0*/  FADD.FTZ R164, R194, R153 ;  /* 0x00000099c2a47221 */ /* 0x000fe20000010000 */
[----:B------:R-:W0:Y:S01]  /*94e0*/  MUFU.EX2 R195, R195 ;  /* 0x000000c300c37308 */ /* 0x000e220000000800 */
[----:B--2---:R-:W-:Y:S01]  /*94f0*/  FADD.FTZ R5, R193, R162 ;  /* 0x000000a2c1057221 */ /* 0x004fe20000010000 */
[C---:B------:R-:W-:Y:S01]  /*9500*/  F2FP.F16.F32.PACK_AB R194, R157.reuse, R194 ;  /* 0x000000c29dc2723e */ /* 0x040fe200000000ff */
[----:B------:R-:W-:-:S04]  /*9510*/  FADD.FTZ R153, R157, R164 ;  /* 0x000000a49d997221 */ /* 0x000fc80000010000 */
[----:B------:R-:W-:Y:S01]  /*9520*/  FADD.FTZ R154, R188, R153 ;  /* 0x00000099bc9a7221 */ /* 0x000fe20000010000 */
[----:B------:R-:W2:Y:S01]  /*9530*/  MUFU.EX2 R158, R158 ;  /* 0x0000009e009e7308 */ /* 0x000ea20000000800 */
[C---:B-1----:R-:W-:Y:S01]  /*9540*/  FADD.FTZ R162, R156.reuse, R5 ;  /* 0x000000059ca27221 */ /* 0x042fe20000010000 */
[----:B------:R-:W-:Y:S01]  /*9550*/  F2FP.F16.F32.PACK_AB R193, R156, R193 ;  /* 0x000000c19cc1723e */ /* 0x000fe200000000ff */
[C---:B------:R-:W-:Y:S01]  /*9560*/  FADD.FTZ R153, R159.reuse, R154 ;  /* 0x0000009a9f997221 */ /* 0x040fe20000010000 */
[----:B------:R-:W-:-:S03]  /*9570*/  F2FP.F16.F32.PACK_AB R188, R159, R188 ;  /* 0x000000bc9fbc723e */ /* 0x000fc600000000ff */
[----:B------:R-:W-:Y:S01]  /*9580*/  FADD.FTZ R154, R190, R153 ;  /* 0x00000099be9a7221 */ /* 0x000fe20000010000 */
[----:B------:R-:W1:Y:S01]  /*9590*/  MUFU.EX2 R189, R189 ;  /* 0x000000bd00bd7308 */ /* 0x000e620000000800 */
[----:B0-----:R-:W-:Y:S01]  /*95a0*/  FADD.FTZ R5, R195, R162 ;  /* 0x000000a2c3057221 */ /* 0x001fe20000010000 */
[C---:B------:R-:W-:Y:S01]  /*95b0*/  F2FP.F16.F32.PACK_AB R190, R161.reuse, R190 ;  /* 0x000000bea1be723e */ /* 0x040fe200000000ff */
[----:B------:R-:W-:-:S05]  /*95c0*/  FADD.FTZ R153, R161, R154 ;  /* 0x0000009aa1997221 */ /* 0x000fca0000010000 */
[----:B------:R-:W0:Y:S01]  /*95d0*/  MUFU.EX2 R160, R160 ;  /* 0x000000a000a07308 */ /* 0x000e220000000800 */
[C---:B--2---:R-:W-:Y:S01]  /*95e0*/  FADD.FTZ R152, R158.reuse, R5 ;  /* 0x000000059e987221 */ /* 0x044fe20000010000 */
[----:B------:R-:W-:-:S06]  /*95f0*/  F2FP.F16.F32.PACK_AB R195, R158, R195 ;  /* 0x000000c39ec3723e */ /* 0x000fcc00000000ff */
[----:B------:R-:W2:Y:S01]  /*9600*/  MUFU.EX2 R191, R191 ;  /* 0x000000bf00bf7308 */ /* 0x000ea20000000800 */
[----:B-1----:R-:W-:-:S07]  /*9610*/  FADD.FTZ R5, R189, R152 ;  /* 0x00000098bd057221 */ /* 0x002fce0000010000 */
[----:B------:R-:W1:Y:S01]  /*9620*/  MUFU.EX2 R16, R16 ;  /* 0x0000001000107308 */ /* 0x000e620000000800 */
[C---:B0-----:R-:W-:Y:S01]  /*9630*/  FADD.FTZ R152, R160.reuse, R5 ;  /* 0x00000005a0987221 */ /* 0x041fe20000010000 */
[----:B------:R-:W-:-:S06]  /*9640*/  F2FP.F16.F32.PACK_AB R189, R160, R189 ;  /* 0x000000bda0bd723e */ /* 0x000fcc00000000ff */
[----:B------:R-:W0:Y:S01]  /*9650*/  MUFU.EX2 R184, R184 ;  /* 0x000000b800b87308 */ /* 0x000e220000000800 */
[----:B--2---:R-:W-:-:S07]  /*9660*/  FADD.FTZ R5, R191, R152 ;  /* 0x00000098bf057221 */ /* 0x004fce0000010000 */
[----:B------:R-:W2:Y:S01]  /*9670*/  MUFU.EX2 R176, R176 ;  /* 0x000000b000b07308 */ /* 0x000ea20000000800 */
[C---:B-1----:R-:W-:Y:S01]  /*9680*/  FADD.FTZ R5, R16.reuse, R5 ;  /* 0x0000000510057221 */ /* 0x042fe20000010000 */
[----:B------:R-:W-:-:S06]  /*9690*/  F2FP.F16.F32.PACK_AB R191, R16, R191 ;  /* 0x000000bf10bf723e */ /* 0x000fcc00000000ff */
[----:B------:R-:W1:Y:S01]  /*96a0*/  MUFU.EX2 R177, R177 ;  /* 0x000000b100b17308 */ /* 0x000e620000000800 */
[----:B0-----:R-:W-:Y:S01]  /*96b0*/  FADD.FTZ R152, R184, R153 ;  /* 0x00000099b8987221 */ /* 0x001fe20000010000 */
[----:B------:R-:W-:-:S03]  /*96c0*/  F2FP.F16.F32.PACK_AB R184, R165, R184 ;  /* 0x000000b8a5b8723e */ /* 0x000fc600000000ff */
[----:B------:R-:W-:-:S03]  /*96d0*/  FADD.FTZ R153, R165, R152 ;  /* 0x00000098a5997221 */ /* 0x000fc60000010000 */
[----:B------:R-:W0:Y:S01]  /*96e0*/  MUFU.EX2 R186, R186 ;  /* 0x000000ba00ba7308 */ /* 0x000e220000000800 */
[----:B--2---:R-:W-:-:S07]  /*96f0*/  FADD.FTZ R5, R176, R5 ;  /* 0x00000005b0057221 */ /* 0x004fce0000010000 */
[----:B------:R-:W2:Y:S01]  /*9700*/  MUFU.EX2 R178, R178 ;  /* 0x000000b200b27308 */ /* 0x000ea20000000800 */
[C---:B-1----:R-:W-:Y:S01]  /*9710*/  FADD.FTZ R5, R177.reuse, R5 ;  /* 0x00000005b1057221 */ /* 0x042fe20000010000 */
[----:B------:R-:W-:-:S06]  /*9720*/  F2FP.F16.F32.PACK_AB R185, R177, R176 ;  /* 0x000000b0b1b9723e */ /* 0x000fcc00000000ff */
[----:B------:R-:W1:Y:S01]  /*9730*/  MUFU.EX2 R169, R169 ;  /* 0x000000a900a97308 */ /* 0x000e620000000800 */
[----:B0-----:R-:W-:-:S07]  /*9740*/  FADD.FTZ R16, R186, R153 ;  /* 0x00000099ba107221 */ /* 0x001fce0000010000 */
[----:B------:R-:W0:Y:S01]  /*9750*/  MUFU.EX2 R173, R173 ;  /* 0x000000ad00ad7308 */ /* 0x000e220000000800 */
[----:B--2---:R-:W-:Y:S01]  /*9760*/  FADD.FTZ R5, R178, R5 ;  /* 0x00000005b2057221 */ /* 0x004fe20000010000 */
[C---:B-1----:R-:W-:Y:S01]  /*9770*/  FADD.FTZ R16, R169.reuse, R16 ;  /* 0x00000010a9107221 */ /* 0x042fe20000010000 */
[----:B------:R-:W-:Y:S02]  /*9780*/  F2FP.F16.F32.PACK_AB R186, R169, R186 ;  /* 0x000000baa9ba723e */ /* 0x000fe400000000ff */
[C---:B0-----:R-:W-:Y:S01]  /*9790*/  FADD.FTZ R5, R173.reuse, R5 ;  /* 0x00000005ad057221 */ /* 0x041fe20000010000 */
[----:B------:R-:W-:Y:S01]  /*97a0*/  F2FP.F16.F32.PACK_AB R187, R173, R178 ;  /* 0x000000b2adbb723e */ /* 0x000fe200000000ff */
[----:B------:R-:W-:Y:S06]  /*97b0*/  @P2 BRA `(.L_x_1208) ;  /* 0xffffffdc00e02947 */ /* 0x000fec000383ffff */
.L_x_1199:
[----:B------:R-:W-:-:S13]  /*97c0*/  R2UR UR4, R23 ;  /* 0x00000000170472ca */ /* 0x000fda00000e0000 */
[----:B------:R-:W-:-:S13]  /*97d0*/  ISETP.GE.AND P2, PT, R20, UR4, PT ;  /* 0x0000000414007c0c */ /* 0x000fda000bf46270 */
[----:B------:R-:W-:Y:S05]  /*97e0*/  @!P2 BRA `(.L_x_1209) ;  /* 0x0000002800f0a947 */ /* 0x000fea0003800000 */
[----:B------:R-:W-:Y:S01]  /*97f0*/  IMAD.MOV.U32 R207, RZ, RZ, R3 ;  /* 0x000000ffffcf7224 */ /* 0x000fe200078e0003 */
[----:B------:R-:W-:Y:S01]  /*9800*/  UMOV UR7, UR36 ;  /* 0x0000002400077c82 */ /* 0x000fe20008000000 */
[----:B------:R-:W-:Y:S01]  /*9810*/  IMAD.MOV.U32 R21, RZ, RZ, R4 ;  /* 0x000000ffff157224 */ /* 0x000fe200078e0004 */
[----:B------:R-:W-:Y:S01]  /*9820*/  UMOV UR4, UR37 ;  /* 0x0000002500047c82 */ /* 0x000fe20008000000 */
[----:B------:R-:W-:Y:S01]  /*9830*/  ULDC UR39, c[0x0][0x9e4] ;  /* 0x0002790000277ab9 */ /* 0x000fe20000000800 */
[----:B------:R-:W-:Y:S01]  /*9840*/  ULDC UR50, c[0x0][0x288] ;  /* 0x0000a20000327ab9 */ /* 0x000fe20000000800 */
[----:B------:R-:W-:Y:S01]  /*9850*/  ULDC UR5, c[0x0][0x9d8] ;  /* 0x0002760000057ab9 */ /* 0x000fe20000000800 */
[----:B------:R-:W-:Y:S01]  /*9860*/  ULDC UR51, c[0x0][0x988] ;  /* 0x0002620000337ab9 */ /* 0x000fe20000000800 */
[----:B------:R-:W-:-:S05]  /*9870*/  ULDC UR55, c[0x0][0x9e0] ;  /* 0x0002780000377ab9 */ /* 0x000fca0000000800 */
.L_x_1226:
[----:B------:R-:W-:-:S04]  /*9880*/  UIADD3 UR37, UR4, 0x1, URZ ;  /* 0x0000000104257890 */ /* 0x000fc8000fffe03f */
[----:B------:R-:W-:-:S04]  /*9890*/  UISETP.NE.AND UP0, UPT, UR37, 0x2, UPT ;  /* 0x000000022500788c */ /* 0x000fc8000bf05270 */
[----:B------:R-:W-:Y:S02]  /*98a0*/  USEL UR36, URZ, 0x1, UP0 ;  /* 0x000000013f247887 */ /* 0x000fe40008000000 */
[----:B------:R-:W-:Y:S02]  /*98b0*/  USEL UR37, UR37, URZ, UP0 ;  /* 0x0000003f25257287 */ /* 0x000fe40008000000 */
[----:B------:R-:W-:Y:S01]  /*98c0*/  ULOP3.LUT UR36, UR7, UR36, URZ, 0x3c, !UPT ;  /* 0x0000002407247292 */ /* 0x000fe2000f8e3c3f */
[----:B------:R-:W-:Y:S11]  /*98d0*/  @!P0 BRA `(.L_x_1210) ;  /* 0x0000000000048947 */ /* 0x000ff60003800000 */
[----:B------:R-:W-:Y:S01]  /*98e0*/  BPT.TRAP 0x1 ;  /* 0x000000040000795c */ /* 0x000fe20000300000 */
.L_x_1210:
[----:B------:R-:W-:Y:S01]  /*98f0*/  ULEA UR6, UR37, UR38, 0x3 ;  /* 0x0000002625067291 */ /* 0x000fe2000f8e183f */
[----:B------:R-:W-:-:S05]  /*9900*/  IMAD.U32 R3, RZ, RZ, UR36 ;  /* 0x00000024ff037e24 */ /* 0x000fca000f8e00ff */
[----:B------:R-:W-:-:S04]  /*9910*/  SHF.L.U32 R3, R3, 0x1f, RZ ;  /* 0x0000001f03037819 */ /* 0x000fc800000006ff */
[----:B------:R0:W1:Y:S01]  /*9920*/  SYNCS.PHASECHK.TRANS64.TRYWAIT P2, [UR6+0x30830], R3 ;  /* 0x03083003ff0075a7 */ /* 0x0000620008040146 */
[----:B------:R-:W-:Y:S05]  /*9930*/  @!P0 BRA `(.L_x_1211) ;  /* 0x0000000000048947 */ /* 0x000fea0003800000 */
[----:B------:R-:W-:Y:S01]  /*9940*/  BPT.TRAP 0x1 ;  /* 0x000000040000795c */ /* 0x000fe20000300000 */
.L_x_1211:
[----:B-1----:R-:W-:Y:S05]  /*9950*/  @P2 BRA `(.L_x_1212) ;  /* 0x0000000000082947 */ /* 0x002fea0003800000 */
[----:B------:R-:W1:Y:S02]  /*9960*/  SYNCS.PHASECHK.TRANS64.TRYWAIT P2, [UR6+0x30830], R3 ;  /* 0x03083003ff0075a7 */ /* 0x000e640008040146 */
[----:B-1----:R-:W-:Y:S05]  /*9970*/  @!P2 BRA `(.L_x_1213) ;  /* 0x000000c400b0a947 */ /* 0x002fea0003800000 */
.L_x_1212:
        /* <DEDUP_REMOVED lines=228> */
.L_x_1214:
[----:B------:R-:W-:Y:S01]  /*a7c0*/  ULEA UR10, UR4, UR38, 0x3 ;  /* 0x00000026040a7291 */ /* 0x000fe2000f8e183f */
[----:B------:R-:W-:-:S05]  /*a7d0*/  IMAD.U32 R0, RZ, RZ, UR7 ;  /* 0x00000007ff007e24 */ /* 0x000fca000f8e00ff */
[----:B------:R-:W-:-:S04]  /*a7e0*/  SHF.L.U32 R0, R0, 0x1f, RZ ;  /* 0x0000001f00007819 */ /* 0x000fc800000006ff */
[----:B------:R2:W3:Y:S01]  /*a7f0*/  SYNCS.PHASECHK.TRANS64.TRYWAIT P2, [UR10+0x30850], R0 ;  /* 0x03085000ff0075a7 */ /* 0x0004e2000804014a */
[----:B------:R-:W-:Y:S05]  /*a800*/  @!P0 BRA `(.L_x_1215) ;  /* 0x0000000000048947 */ /* 0x000fea0003800000 */
[----:B------:R-:W-:Y:S01]  /*a810*/  BPT.TRAP 0x1 ;  /* 0x000000040000795c */ /* 0x000fe20000300000 */
.L_x_1215:
[----:B---3--:R-:W-:Y:S05]  /*a820*/  @P2 BRA `(.L_x_1216) ;  /* 0x0000000000082947 */ /* 0x008fea0003800000 */
[----:B------:R-:W3:Y:S02]  /*a830*/  SYNCS.PHASECHK.TRANS64.TRYWAIT P2, [UR10+0x30850], R0 ;  /* 0x03085000ff0075a7 */ /* 0x000ee4000804014a */
[----:B---3--:R-:W-:Y:S05]  /*a840*/  @!P2 BRA `(.L_x_1217) ;  /* 0x000000b80014a947 */ /* 0x008fea0003800000 */
.L_x_1216:
[----:B------:R-:W-:Y:S01]  /*a850*/  UIADD3 UR6, UR38, 0x400, URZ ;  /* 0x0000040026067890 */ /* 0x000fe2000fffe03f */
[----:B------:R-:W-:Y:S01]  /*a860*/  WARPGROUP.ARRIVE ;  /* 0x00000000000079c5 */ /* 0x000fe20000000000 */
[----:B------:R-:W-:Y:S01]  /*a870*/  UMOV UR7, 0x40000040 ;  /* 0x4000004000077882 */ /* 0x000fe20000000000 */
[----:B01----:R-:W0:Y:S01]  /*a880*/  @P5 LDC R3, c[0x0][0x44c] ;  /* 0x00011300ff035b82 */ /* 0x003e220000000800 */
[----:B------:R-:W-:Y:S01]  /*a890*/  USHF.R.U32.HI UR6, URZ, 0x4, UR6 ;  /* 0x000000043f067899 */ /* 0x000fe20008011606 */
[----:B--2---:R-:W-:Y:S01]  /*a8a0*/  FMUL.FTZ R0, R154, UR5 ;  /* 0x000000059a007c20 */ /* 0x004fe20008410000 */
[----:B------:R-:W-:Y:S01]  /*a8b0*/  FMUL.FTZ R154, R162, UR5 ;  /* 0x00000005a29a7c20 */ /* 0x000fe20008410000 */
[----:B------:R-:W-:Y:S01]  /*a8c0*/  FMUL.FTZ R162, R179, UR5 ;  /* 0x00000005b3a27c20 */ /* 0x000fe20008410000 */
[----:B------:R-:W-:Y:S01]  /*a8d0*/  ULOP3.LUT UR6, UR6, 0x3fff, URZ, 0xc0, !UPT ;  /* 0x00003fff06067892 */ /* 0x000fe2000f8ec03f */
[----:B------:R-:W-:Y:S02]  /*a8e0*/  IMAD.SHL.U32 R179, R20, 0x40, RZ ;  /* 0x0000004014b37824 */ /* 0x000fe400078e00ff */
[----:B------:R-:W-:Y:S01]  /*a8f0*/  FMUL.FTZ R4, R155, UR5 ;  /* 0x000000059b047c20 */ /* 0x000fe20008410000 */
[----:B------:R-:W1:Y:S01]  /*a900*/  @P5 LDC R2, c[0x0][0x450] ;  /* 0x00011400ff025b82 */ /* 0x000e620000000800 */
[----:B------:R-:W-:Y:S01]  /*a910*/  ULOP3.LUT UR6, UR6, 0x2000000, URZ, 0xfc, !UPT ;  /* 0x0200000006067892 */ /* 0x000fe2000f8efc3f */
[----:B------:R-:W-:Y:S01]  /*a920*/  FMUL.FTZ R155, R163, UR5 ;  /* 0x00000005a39b7c20 */ /* 0x000fe20008410000 */
[----:B------:R-:W-:Y:S01]  /*a930*/  FMUL.FTZ R163, R178, UR5 ;  /* 0x00000005b2a37c20 */ /* 0x000fe20008410000 */
[----:B------:R-:W-:Y:S01]  /*a940*/  FMUL.FTZ R178, R181, UR5 ;  /* 0x00000005b5b27c20 */ /* 0x000fe20008410000 */
[----:B------:R-:W-:Y:S01]  /*a950*/  ULEA UR4, UR4, UR6, 0xb ;  /* 0x0000000604047291 */ /* 0x000fe2000f8e583f */
[----:B------:R-:W2:Y:S06]  /*a960*/  MUFU.TANH R0, R0 ;  /* 0x0000000000007308 */ /* 0x000eac0000002400 */
[----:B------:R-:W-:-:S02]  /*a970*/  UMOV UR6, UR4 ;  /* 0x0000000400067c82 */ /* 0x000fc40008000000 */
[----:B------:R-:W-:Y:S01]  /*a980*/  HGMMA.64x256x16.F32 R24, R196, gdesc[UR4].tnspB, R24, gsb0 ;  /* 0x43e00004c4187df0 */ /* 0x000fe20008000818 */
[----:B------:R-:W-:Y:S01]  /*a990*/  UIADD3 UR6, UR4, 0x80, URZ ;  /* 0x0000008004067890 */ /* 0x000fe2000fffe03f */
[----:B------:R-:W3:Y:S01]  /*a9a0*/  MUFU.TANH R4, R4 ;  /* 0x0000000400047308 */ /* 0x000ee20000002400 */
[----:B------:R-:W-:-:S07]  /*a9b0*/  UMOV UR7, 0x40000040 ;  /* 0x4000004000077882 */ /* 0x000fce0000000000 */
[----:B------:R-:W4:Y:S08]  /*a9c0*/  MUFU.TANH R154, R154 ;  /* 0x0000009a009a7308 */ /* 0x000f300000002400 */
[----:B------:R-:W0:Y:S08]  /*a9d0*/  MUFU.TANH R155, R155 ;  /* 0x0000009b009b7308 */ /* 0x000e300000002400 */
[----:B------:R-:W0:Y:S08]  /*a9e0*/  MUFU.TANH R163, R163 ;  /* 0x000000a300a37308 */ /* 0x000e300000002400 */
[----:B------:R-:W1:Y:S08]  /*a9f0*/  MUFU.TANH R162, R162 ;  /* 0x000000a200a27308 */ /* 0x000e700000002400 */
[----:B------:R-:W2:Y:S01]  /*aa00*/  MUFU.TANH R178, R178 ;  /* 0x000000b200b27308 */ /* 0x000ea20000002400 */
[----:B------:R-:W-:-:S02]  /*aa10*/  WARPGROUP.DEPBAR.LE gsb0, 0x0 ;  /* 0x00008000000079c5 */ /* 0x000fc40000010000 */
[----:B------:R-:W-:Y:S01]  /*aa20*/  WARPGROUP.ARRIVE ;  /* 0x00000000000079c5 */ /* 0x000fe20000000000 */
[----:B------:R-:W-:-:S04]  /*aa30*/  VIADD R196, R22, UR61 ;  /* 0x0000003d16c47c36 */ /* 0x000fc80008000000 */
[----:B0-----:R-:W-:Y:S01]  /*aa40*/  @P5 IMAD.HI.U32 R3, R196, R3, RZ ;  /* 0x00000003c4035227 */ /* 0x001fe200078e00ff */
[----:B------:R-:W-:Y:S01]  /*aa50*/  HGMMA.64x256x16.F32 R24, R192, gdesc[UR4].tnspB, R24, gsb0 ;  /* 0x43e00004c0187df0 */ /* 0x000fe20008000818 */
[----:B------:R-:W-:Y:S01]  /*aa60*/  UIADD3 UR6, UR4, 0x100, URZ ;  /* 0x0000010004067890 */ /* 0x000fe2000fffe03f */
[----:B------:R-:W-:Y:S02]  /*aa70*/  UMOV UR7, 0x40000040 ;  /* 0x4000004000077882 */ /* 0x000fe40000000000 */
[----:B-1----:R-:W-:Y:S01]  /*aa80*/  @P5 SHF.R.U32.HI R196, RZ, R2, R3 ;  /* 0x00000002ffc45219 */ /* 0x002fe20000011603 */
[----:B------:R-:W-:Y:S02]  /*aa90*/  WARPGROUP.DEPBAR.LE gsb0, 0x0 ;  /* 0x00008000000079c5 */ /* 0x000fe40000010000 */
[----:B------:R-:W-:Y:S01]  /*aaa0*/  WARPGROUP.ARRIVE ;  /* 0x00000000000079c5 */ /* 0x000fe20000000000 */
[----:B------:R-:W-:Y:S01]  /*aab0*/  FMUL.FTZ R192, R168, UR5 ;  /* 0x00000005a8c07c20 */ /* 0x000fe20008410000 */
[----:B------:R-:W-:Y:S01]  /*aac0*/  FMUL.FTZ R193, R169, UR5 ;  /* 0x00000005a9c17c20 */ /* 0x000fe20008410000 */
[----:B------:R-:W0:Y:S01]  /*aad0*/  SHFL.IDX PT, R168, R196, RZ, 0x1c1f ;  /* 0x001c1fffc4a87589 */ /* 0x000e2200000e0000 */
[----:B------:R-:W-:Y:S01]  /*aae0*/  FMUL.FTZ R194, R172, UR5 ;  /* 0x00000005acc27c20 */ /* 0x000fe20008410000 */
[----:B------:R-:W-:-:S15]  /*aaf0*/  FMUL.FTZ R195, R173, UR5 ;  /* 0x00000005adc37c20 */ /* 0x000fde0008410000 */
[----:B------:R-:W-:-:S01]  /*ab00*/  NOP ;  /* 0x0000000000007918 */ /* 0x000fc20000000000 */
[----:B------:R-:W-:Y:S01]  /*ab10*/  HGMMA.64x256x16.F32 R24, R188, gdesc[UR4].tnspB, R24, gsb0 ;  /* 0x43e00004bc187df0 */ /* 0x000fe20008000818 */
[----:B------:R-:W-:Y:S01]  /*ab20*/  UIADD3 UR6, UR4, 0x180, URZ ;  /* 0x0000018004067890 */ /* 0x000fe2000fffe03f */
[----:B------:R-:W1:Y:S01]  /*ab30*/  MUFU.TANH R192, R192 ;  /* 0x000000c000c07308 */ /* 0x000e620000002400 */
[----:B------:R-:W-:-:S07]  /*ab40*/  UMOV UR7, 0x40000040 ;  /* 0x4000004000077882 */ /* 0x000fce0000000000 */
[----:B------:R-:W0:Y:S08]  /*ab50*/  MUFU.TANH R193, R193 ;  /* 0x000000c100c17308 */ /* 0x000e300000002400 */
[----:B------:R-:W0:Y:S08]  /*ab60*/  MUFU.TANH R194, R194 ;  /* 0x000000c200c27308 */ /* 0x000e300000002400 */
[----:B------:R-:W0:Y:S01]  /*ab70*/  MUFU.TANH R195, R195 ;  /* 0x000000c300c37308 */ /* 0x000e220000002400 */
[----:B------:R-:W-:-:S02]  /*ab80*/  WARPGROUP.DEPBAR.LE gsb0, 0x0 ;  /* 0x00008000000079c5 */ /* 0x000fc40000010000 */
[----:B------:R-:W-:Y:S01]  /*ab90*/  WARPGROUP.ARRIVE ;  /* 0x00000000000079c5 */ /* 0x000fe20000000000 */
[----:B------:R-:W-:Y:S01]  /*aba0*/  FMUL.FTZ R191, R156, UR5 ;  /* 0x000000059cbf7c20 */ /* 0x000fe20008410000 */
[----:B------:R-:W-:Y:S01]  /*abb0*/  FMUL.FTZ R156, R166, UR5 ;  /* 0x00000005a69c7c20 */ /* 0x000fe20008410000 */
[----:B------:R-:W-:Y:S01]  /*abc0*/  IADD3 R166, -R179, 0x1, RZ ;  /* 0x00000001b3a67810 */ /* 0x000fe20007ffe1ff */
[----:B------:R-:W-:Y:S01]  /*abd0*/  FMUL.FTZ R189, R152, UR5 ;  /* 0x0000000598bd7c20 */ /* 0x000fe20008410000 */
[----:B------:R-:W-:Y:S01]  /*abe0*/  FMUL.FTZ R188, R153, UR5 ;  /* 0x0000000599bc7c20 */ /* 0x000fe20008410000 */
[----:B------:R-:W-:Y:S01]  /*abf0*/  HGMMA.64x256x16.F32 R24, R184, gdesc[UR4].tnspB, R24, gsb0 ;  /* 0x43e00004b8187df0 */ /* 0x000fe20008000818 */
[----:B------:R-:W-:Y:S01]  /*ac00*/  FMUL.FTZ R190, R157, UR5 ;  /* 0x000000059dbe7c20 */ /* 0x000fe20008410000 */
[----:B------:R-:W-:Y:S01]  /*ac10*/  FMUL.FTZ R152, R158, UR5 ;  /* 0x000000059e987c20 */ /* 0x000fe20008410000 */
[----:B------:R-:W-:Y:S01]  /*ac20*/  FMUL.FTZ R153, R159, UR5 ;  /* 0x000000059f997c20 */ /* 0x000fe20008410000 */
[----:B------:R-:W-:Y:S01]  /*ac30*/  FMUL.FTZ R157, R167, UR5 ;  /* 0x00000005a79d7c20 */ /* 0x000fe20008410000 */
[----:B------:R-:W-:Y:S01]  /*ac40*/  FMUL.FTZ R158, R170, UR5 ;  /* 0x00000005aa9e7c20 */ /* 0x000fe20008410000 */
[----:B------:R-:W-:Y:S01]  /*ac50*/  FMUL.FTZ R159, R171, UR5 ;  /* 0x00000005ab9f7c20 */ /* 0x000fe20008410000 */
[----:B------:R-:W-:Y:S01]  /*ac60*/  IMAD R3, R17, -0x2, R166 ;  /* 0xfffffffe11037824 */ /* 0x000fe200078e02a6 */
        /* <DEDUP_REMOVED lines=10> */
[----:B------:R-:W-:-:S02]  /*ad10*/  WARPGROUP.DEPBAR.LE gsb0, 0x0 ;  /* 0x00008000000079c5 */ /* 0x000fc40000010000 */
[----:B------:R-:W-:Y:S01]  /*ad20*/  FMUL.FTZ R185, R161, UR5 ;  /* 0x00000005a1b97c20 */ /* 0x000fe20008410000 */
[----:B------:R-:W-:Y:S01]  /*ad30*/  FMUL.FTZ R161, R175, UR5 ;  /* 0x00000005afa17c20 */ /* 0x000fe20008410000 */
[----:B------:R-:W-:Y:S01]  /*ad40*/  FMUL.FTZ R175, R176, UR5 ;  /* 0x00000005b0af7c20 */ /* 0x000fe20008410000 */
[----:B------:R-:W-:Y:S01]  /*ad50*/  FMUL.FTZ R176, R177, UR5 ;  /* 0x00000005b1b07c20 */ /* 0x000fe20008410000 */
[----:B------:R-:W-:Y:S01]  /*ad60*/  FMUL.FTZ R177, R180, UR5 ;  /* 0x00000005b4b17c20 */ /* 0x000fe20008410000 */
[----:B------:R-:W-:Y:S01]  /*ad70*/  FMUL.FTZ R186, R164, UR5 ;  /* 0x00000005a4ba7c20 */ /* 0x000fe20008410000 */
[----:B------:R-:W5:Y:S01]  /*ad80*/  LDC R180, c[0x0][0x2f0] ;  /* 0x0000bc00ffb47b82 */ /* 0x000f620000000800 */
[----:B------:R-:W-:Y:S02]  /*ad90*/  IMAD.U32 R164, RZ, RZ, UR37 ;  /* 0x00000025ffa47e24 */ /* 0x000fe4000f8e00ff */
[----:B------:R-:W-:Y:S01]  /*ada0*/  FMUL.FTZ R184, R160, UR5 ;  /* 0x00000005a0b87c20 */ /* 0x000fe20008410000 */
[----:B------:R-:W-:Y:S01]  /*adb0*/  FMUL.FTZ R187, R165, UR5 ;  /* 0x00000005a5bb7c20 */ /* 0x000fe20008410000 */
[----:B------:R-:W-:Y:S01]  /*adc0*/  FMUL.FTZ R160, R174, UR5 ;  /* 0x00000005aea07c20 */ /* 0x000fe20008410000 */
[----:B------:R-:W-:Y:S01]  /*add0*/  FMUL.FTZ R165, R183, UR5 ;  /* 0x00000005b7a57c20 */ /* 0x000fe20008410000 */
[----:B------:R-:W-:Y:S01]  /*ade0*/  @!P1 LEA R2, R164, UR38, 0x3 ;  /* 0x00000026a4029c11 */ /* 0x000fe2000f8e18ff */
[----:B------:R-:W-:Y:S01]  /*adf0*/  FMUL.FTZ R164, R182, UR5 ;  /* 0x00000005b6a47c20 */ /* 0x000fe20008410000 */
[----:B------:R-:W0:Y:S03]  /*ae00*/  MUFU.TANH R184, R184 ;  /* 0x000000b800b87308 */ /* 0x000e260000002400 */
[----:B------:R-:W-:-:S05]  /*ae10*/  @!P1 VIADD R2, R2, 0x30840 ;  /* 0x0003084002029836 */ /* 0x000fca0000000000 */
[----:B------:R-:W0:Y:S01]  /*ae20*/  MUFU.TANH R185, R185 ;  /* 0x000000b900b97308 */ /* 0x000e220000002400 */
[----:B------:R-:W-:-:S04]  /*ae30*/  @!P1 PRMT R2, RZ, 0x654, R2 ;  /* 0x00000654ff029816 */ /* 0x000fc80000000002 */
[----:B------:R0:W-:Y:S03]  /*ae40*/  @!P1 SYNCS.ARRIVE.TRANS64.RED.A1T0 RZ, [R2+URZ], RZ ;  /* 0x000000ff02ff99a7 */ /* 0x0001e6000810043f */
[----:B------:R-:W0:Y:S01]  /*ae50*/  MUFU.TANH R186, R186 ;  /* 0x000000ba00ba7308 */ /* 0x000e220000002400 */
[----:B-----5:R-:W-:-:S04]  /*ae60*/  IMAD R3, R180, UR60, R3 ;  /* 0x0000003cb4037c24 */ /* 0x020fc8000f8e0203 */
[----:B------:R-:W-:-:S03]  /*ae70*/  VIADD R3, R3, -UR50 ;  /* 0x8000003203037c36 */ /* 0x000fc60008000000 */
[----:B------:R-:W1:Y:S01]  /*ae80*/  MUFU.TANH R187, R187 ;  /* 0x000000bb00bb7308 */ /* 0x000e620000002400 */
[C---:B------:R-:W-:Y:S02]  /*ae90*/  VIADD R183, R3.reuse, UR55 ;  /* 0x0000003703b77c36 */ /* 0x040fe40008000000 */
[----:B------:R-:W-:Y:S02]  /*aea0*/  VIADD R197, R3, UR54 ;  /* 0x0000003603c57c36 */ /* 0x000fe40008000000 */
[--C-:B0-----:R-:W-:Y:S02]  /*aeb0*/  IMAD.IADD R181, R183, 0x1, R168.reuse ;  /* 0x00000001b7b57824 */ /* 0x101fe400078e02a8 */
[----:B------:R-:W-:Y:S01]  /*aec0*/  IMAD.IADD R182, R197, 0x1, R168 ;  /* 0x00000001c5b67824 */ /* 0x000fe200078e02a8 */
[----:B------:R-:W0:Y:S08]  /*aed0*/  MUFU.TANH R160, R160 ;  /* 0x000000a000a07308 */ /* 0x000e300000002400 */
[----:B------:R-:W0:Y:S08]  /*aee0*/  MUFU.TANH R161, R161 ;  /* 0x000000a100a17308 */ /* 0x000e300000002400 */
[----:B------:R-:W0:Y:S08]  /*aef0*/  MUFU.TANH R175, R175 ;  /* 0x000000af00af7308 */ /* 0x000e300000002400 */
[----:B------:R-:W0:Y:S08]  /*af00*/  MUFU.TANH R176, R176 ;  /* 0x000000b000b07308 */ /* 0x000e300000002400 */
[----:B------:R-:W0:Y:S08]  /*af10*/  MUFU.TANH R177, R177 ;  /* 0x000000b100b17308 */ /* 0x000e300000002400 */
[----:B------:R-:W0:Y:S08]  /*af20*/  MUFU.TANH R164, R164 ;  /* 0x000000a400a47308 */ /* 0x000e300000002400 */
[----:B------:R-:W0:Y:S01]  /*af30*/  MUFU.TANH R165, R165 ;  /* 0x000000a500a57308 */ /* 0x000e220000002400 */
[----:B-1234-:R-:W-:Y:S05]  /*af40*/  @!P6 BRA `(.L_x_1218) ;  /* 0x00000000005ce947 */ /* 0x01efea0003800000 */
[----:B------:R-:W-:Y:S01]  /*af50*/  IMAD R2, R180, UR60, R168 ;  /* 0x0000003cb4027c24 */ /* 0x000fe2000f8e02a8 */
[----:B------:R-:W-:Y:S03]  /*af60*/  BSSY B0, `(.L_x_1219) ;  /* 0x0000011000007945 */ /* 0x000fe60003800000 */
[----:B------:R-:W-:-:S05]  /*af70*/  VIADD R166, R2, -UR50 ;  /* 0x8000003202a67c36 */ /* 0x000fca0008000000 */
[----:B------:R-:W-:-:S13]  /*af80*/  ISETP.GT.AND P2, PT, R166, -0x1, PT ;  /* 0xffffffffa600780c */ /* 0x000fda0003f44270 */
[----:B------:R-:W-:Y:S05]  /*af90*/  @P2 BRA `(.L_x_1220) ;  /* 0x0000000000202947 */ /* 0x000fea0003800000 */
[----:B------:R-:W-:Y:S01]  /*afa0*/  IMAD.U32 R168, RZ, RZ, UR39 ;  /* 0x00000027ffa87e24 */ /* 0x000fe2000f8e00ff */
[----:B------:R-:W-:-:S04]  /*afb0*/  LOP3.LUT R167, RZ, R166, RZ, 0x33, !PT ;  /* 0x000000a6ffa77212 */ /* 0x000fc800078e33ff */
[----:B------:R-:W-:-:S13]  /*afc0*/  ISETP.NE.AND P2, PT, R168, 0x1, PT ;  /* 0x00000001a800780c */ /* 0x000fda0003f45270 */
[----:B------:R-:W1:Y:S02]  /*afd0*/  @P2 LDC.64 R2, c[0x0][0x9e8] ;  /* 0x00027a00ff022b82 */ /* 0x000e640000000a00 */
[----:B-1----:R-:W-:-:S05]  /*afe0*/  @P2 IMAD.HI.U32 R2, R167, R2, RZ ;  /* 0x00000002a7022227 */ /* 0x002fca00078e00ff */
[----:B------:R-:W-:-:S04]  /*aff0*/  @P2 SHF.R.U32.HI R167, RZ, R3, R2 ;  /* 0x00000003ffa72219 */ /* 0x000fc80000011602 */
[----:B------:R-:W-:Y:S01]  /*b000*/  LOP3.LUT R166, RZ, R167, RZ, 0x33, !PT ;  /* 0x000000a7ffa67212 */ /* 0x000fe200078e33ff */
[----:B------:R-:W-:Y:S06]  /*b010*/  BRA `(.L_x_1221) ;  /* 0x0000000000147947 */ /* 0x000fec0003800000 */
.L_x_1220:
[----:B------:R-:W-:-:S05]  /*b020*/  IMAD.U32 R168, RZ, RZ, UR39 ;  /* 0x00000027ffa87e24 */ /* 0x000fca000f8e00ff */
[----:B------:R-:W-:-:S13]  /*b030*/  ISETP.NE.AND P2, PT, R168, 0x1, PT ;  /* 0x00000001a800780c */ /* 0x000fda0003f45270 */
[----:B------:R-:W1:Y:S02]  /*b040*/  @P2 LDC.64 R2, c[0x0][0x9e8] ;  /* 0x00027a00ff022b82 */ /* 0x000e640000000a00 */
[----:B-1----:R-:W-:-:S05]  /*b050*/  @P2 IMAD.HI.U32 R2, R166, R2, RZ ;  /* 0x00000002a6022227 */ /* 0x002fca00078e00ff */
[----:B------:R-:W-:-:S07]  /*b060*/  @P2 SHF.R.U32.HI R166, RZ, R3, R2 ;  /* 0x00000003ffa62219 */ /* 0x000fce0000011602 */
.L_x_1221:
[----:B------:R-:W-:Y:S05]  /*b070*/  BSYNC B0 ;  /* 0x0000000000007941 */ /* 0x000fea0003800000 */
.L_x_1219:
[----:B------:R-:W-:-:S04]  /*b080*/  IMAD R166, R166, R168, -R179 ;  /* 0x000000a8a6a67224 */ /* 0x000fc800078e0ab3 */
[----:B------:R-:W-:-:S05]  /*b090*/  IMAD R166, R17, -0x2, R166 ;  /* 0xfffffffe11a67824 */ /* 0x000fca00078e02a6 */
[----:B------:R-:W-:Y:S02]  /*b0a0*/  VIADDMNMX R181, R166, R168, R181, PT ;  /* 0x000000a8a6b57246 */ /* 0x000fe400038001b5 */
[----:B------:R-:W-:-:S07]  /*b0b0*/  VIMNMX R182, R182, R166, !PT ;  /* 0x000000a6b6b67248 */ /* 0x000fce0007fe0100 */
.L_x_1218:
[----:B------:R-:W-:Y:S01]  /*b0c0*/  ISETP.GT.AND P2, PT, R20, -0x1, PT ;  /* 0xffffffff1400780c */ /* 0x000fe20003f44270 */
[----:B------:R-:W1:Y:S03]  /*b0d0*/  SHFL.IDX PT, R196, R196, 0x1, 0x1c1f ;  /* 0x003c1f00c4c47f89 */ /* 0x000e6600000e0000 */
[C---:B------:R-:W-:Y:S02]  /*b0e0*/  ISETP.GT.AND P4, PT, R182.reuse, RZ, P2 ;  /* 0x000000ffb600720c */ /* 0x040fe40001784270 */
[----:B------:R-:W-:Y:S02]  /*b0f0*/  ISETP.GT.AND P3, PT, R182, 0x1, P2 ;  /* 0x00000001b600780c */ /* 0x000fe40001764270 */
[C---:B------:R-:W-:Y:S02]  /*b100*/  ISETP.LT.OR P4, PT, R181.reuse, 0x1, P4 ;  /* 0x00000001b500780c */ /* 0x040fe40002781670 */
[----:B------:R-:W-:-:S02]  /*b110*/  ISETP.LT.OR P3, PT, R181, 0x2, P3 ;  /* 0x00000002b500780c */ /* 0x000fc40001f61670 */
[----:B------:R-:W-:Y:S02]  /*b120*/  FSEL R172, R189, -INF , !P4 ;  /* 0xff800000bdac7808 */ /* 0x000fe40006000000 */
[----:B------:R-:W-:Y:S02]  /*b130*/  FSEL R188, R188, -INF , !P3 ;  /* 0xff800000bcbc7808 */ /* 0x000fe40005800000 */
[C---:B------:R-:W-:Y:S02]  /*b140*/  ISETP.GT.AND P4, PT, R182.reuse, 0x8, P2 ;  /* 0x00000008b600780c */ /* 0x040fe40001784270 */
        /* <DEDUP_REMOVED lines=33> */
[----:B0-----:R-:W-:Y:S02]  /*b360*/  FSEL R175, R175, -INF , !P4 ;  /* 0xff800000afaf7808 */ /* 0x001fe40006000000 */
[----:B------:R-:W-:Y:S02]  /*b370*/  FSEL R176, R176, -INF , !P3 ;  /* 0xff800000b0b07808 */ /* 0x000fe40005800000 */
[C---:B------:R-:W-:Y:S02]  /*b380*/  ISETP.GT.AND P4, PT, R182.reuse, 0x38, P2 ;  /* 0x00000038b600780c */ /* 0x040fe40001784270 */
[----:B------:R-:W-:Y:S01]  /*b390*/  ISETP.GT.AND P3, PT, R182, 0x39, P2 ;  /* 0x00000039b600780c */ /* 0x000fe20001764270 */
[--C-:B-1----:R-:W-:Y:S01]  /*b3a0*/  IMAD.IADD R182, R197, 0x1, R196.reuse ;  /* 0x00000001c5b67824 */ /* 0x102fe200078e02c4 */
[C---:B------:R-:W-:Y:S02]  /*b3b0*/  ISETP.LT.OR P4, PT, R181.reuse, 0x39, P4 ;  /* 0x00000039b500780c */ /* 0x040fe40002781670 */
[----:B------:R-:W-:Y:S01]  /*b3c0*/  ISETP.LT.OR P3, PT, R181, 0x3a, P3 ;  /* 0x0000003ab500780c */ /* 0x000fe20001f61670 */
[----:B------:R-:W-:Y:S01]  /*b3d0*/  IMAD.IADD R181, R183, 0x1, R196 ;  /* 0x00000001b7b57824 */ /* 0x000fe200078e02c4 */
[----:B------:R-:W-:-:S02]  /*b3e0*/  FSEL R177, R177, -INF , !P4 ;  /* 0xff800000b1b17808 */ /* 0x000fc40006000000 */
[----:B------:R-:W-:Y:S01]  /*b3f0*/  FSEL R178, R178, -INF , !P3 ;  /* 0xff800000b2b27808 */ /* 0x000fe20005800000 */
[----:B------:R-:W-:Y:S08]  /*b400*/  @!P6 BRA `(.L_x_1222) ;  /* 0x00000000005ce947 */ /* 0x000ff00003800000 */
        /* <DEDUP_REMOVED lines=13> */
.L_x_1224:
[----:B------:R-:W-:-:S05]  /*b4e0*/  IMAD.U32 R184, RZ, RZ, UR39 ;  /* 0x00000027ffb87e24 */ /* 0x000fca000f8e00ff */
[----:B------:R-:W-:-:S13]  /*b4f0*/  ISETP.NE.AND P3, PT, R184, 0x1, PT ;  /* 0x00000001b800780c */ /* 0x000fda0003f65270 */
[----:B------:R-:W0:Y:S02]  /*b500*/  @P3 LDC.64 R2, c[0x0][0x9e8] ;  /* 0x00027a00ff023b82 */ /* 0x000e240000000a00 */
[----:B0-----:R-:W-:-:S05]  /*b510*/  @P3 IMAD.HI.U32 R2, R180, R2, RZ ;  /* 0x00000002b4023227 */ /* 0x001fca00078e00ff */
[----:B------:R-:W-:-:S07]  /*b520*/  @P3 SHF.R.U32.HI R180, RZ, R3, R2 ;  /* 0x00000003ffb43219 */ /* 0x000fce0000011602 */
.L_x_1225:
[----:B------:R-:W-:Y:S05]  /*b530*/  BSYNC B0 ;  /* 0x0000000000007941 */ /* 0x000fea0003800000 */
.L_x_1223:
[----:B------:R-:W-:-:S04]  /*b540*/  IMAD R180, R180, R184, -R179 ;  /* 0x000000b8b4b47224 */ /* 0x000fc800078e0ab3 */
[----:B------:R-:W-:-:S05]  /*b550*/  IMAD R180, R17, -0x2, R180 ;  /* 0xfffffffe11b47824 */ /* 0x000fca00078e02b4 */
[----:B------:R-:W-:Y:S02]  /*b560*/  VIADDMNMX R181, R180, R184, R181, PT ;  /* 0x000000b8b4b57246 */ /* 0x000fe400038001b5 */
[----:B------:R-:W-:-:S07]  /*b570*/  VIMNMX R182, R182, R180, !PT ;  /* 0x000000b4b6b67248 */ /* 0x000fce0007fe0100 */
.L_x_1222:
[----:B------:R-:W-:Y:S01]  /*b580*/  FMNMX.FTZ R3, R172, R21, !PT ;  /* 0x00000015ac037209 */ /* 0x000fe20007810000 */
[----:B------:R-:W-:Y:S01]  /*b590*/  UMOV UR6, UR51 ;  /* 0x0000003300067c82 */ /* 0x000fe20008000000 */
[----:B------:R-:W-:Y:S01]  /*b5a0*/  ISETP.GT.AND P4, PT, R182, 0x1, P2 ;  /* 0x00000001b600780c */ /* 0x000fe20001784270 */
[----:B------:R-:W-:Y:S01]  /*b5b0*/  UMOV UR7, UR36 ;  /* 0x0000002400077c82 */ /* 0x000fe20008000000 */
[----:B------:R-:W-:Y:S02]  /*b5c0*/  FMNMX.FTZ R2, R188, R3, !PT ;  /* 0x00000003bc027209 */ /* 0x000fe40007810000 */
[----:B------:R-:W-:Y:S02]  /*b5d0*/  ISETP.LT.OR P4, PT, R181, 0x2, P4 ;  /* 0x00000002b500780c */ /* 0x000fe40002781670 */
[----:B------:R-:W-:Y:S02]  /*b5e0*/  FMNMX.FTZ R3, R191, R2, !PT ;  /* 0x00000002bf037209 */ /* 0x000fe40007810000 */
[----:B------:R-:W-:-:S02]  /*b5f0*/  ISETP.GT.AND P3, PT, R182, 0x8, P2 ;  /* 0x00000008b600780c */ /* 0x000fc40001764270 */
[----:B------:R-:W-:Y:S02]  /*b600*/  FMNMX.FTZ R3, R190, R3, !PT ;  /* 0x00000003be037209 */ /* 0x000fe40007810000 */
[----:B------:R-:W-:Y:S02]  /*b610*/  ISETP.LT.OR P3, PT, R181, 0x9, P3 ;  /* 0x00000009b500780c */ /* 0x000fe40001f61670 */
[----:B------:R-:W-:Y:S02]  /*b620*/  FMNMX.FTZ R2, R166, R3, !PT ;  /* 0x00000003a6027209 */ /* 0x000fe40007810000 */
[----:B------:R-:W-:Y:S02]  /*b630*/  FSEL R152, R152, -INF , !P3 ;  /* 0xff80000098987808 */ /* 0x000fe40005800000 */
        /* <DEDUP_REMOVED lines=19> */
[----:B------:R-:W-:-:S02]  /*b770*/  FSEL R2, R4, -INF , !P4 ;  /* 0xff80000004027808 */ /* 0x000fc40006000000 */
[----:B------:R-:W-:Y:S02]  /*b780*/  FMNMX.FTZ R3, R178, R3, !PT ;  /* 0x00000003b2037209 */ /* 0x000fe40007810000 */
[C---:B------:R-:W-:Y:S02]  /*b790*/  ISETP.GT.AND P4, PT, R182.reuse, 0x9, P2 ;  /* 0x00000009b600780c */ /* 0x040fe40001784270 */
[----:B------:R-:W-:Y:S01]  /*b7a0*/  ISETP.GT.AND P3, PT, R182, 0x21, P2 ;  /* 0x00000021b600780c */ /* 0x000fe20001764270 */
[----:B------:R-:W0:Y:S01]  /*b7b0*/  SHFL.BFLY PT, R180, R3, 0x2, 0x1f ;  /* 0x0c401f0003b47f89 */ /* 0x000e2200000e0000 */
[C---:B------:R-:W-:Y:S02]  /*b7c0*/  ISETP.LT.OR P4, PT, R181.reuse, 0xa, P4 ;  /* 0x0000000ab500780c */ /* 0x040fe40002781670 */
[----:B------:R-:W-:Y:S02]  /*b7d0*/  ISETP.LT.OR P3, PT, R181, 0x22, P3 ;  /* 0x00000022b500780c */ /* 0x000fe40001f61670 */
[----:B------:R-:W-:-:S02]  /*b7e0*/  FSEL R153, R153, -INF , !P4 ;  /* 0xff80000099997808 */ /* 0x000fc40006000000 */
[C---:B------:R-:W-:Y:S02]  /*b7f0*/  ISETP.GT.AND P4, PT, R182.reuse, 0x11, P2 ;  /* 0x00000011b600780c */ /* 0x040fe40001784270 */
[----:B------:R-:W-:Y:S02]  /*b800*/  FSEL R159, R159, -INF , !P3 ;  /* 0xff8000009f9f7808 */ /* 0x000fe40005800000 */
[----:B------:R-:W-:Y:S02]  /*b810*/  ISETP.LT.OR P4, PT, R181, 0x12, P4 ;  /* 0x00000012b500780c */ /* 0x000fe40002781670 */
[C---:B------:R-:W-:Y:S02]  /*b820*/  ISETP.GT.AND P3, PT, R182.reuse, 0x29, P2 ;  /* 0x00000029b600780c */ /* 0x040fe40001764270 */
[----:B------:R-:W-:Y:S02]  /*b830*/  FSEL R155, R155, -INF , !P4 ;  /* 0xff8000009b9b7808 */ /* 0x000fe40006000000 */
[----:B------:R-:W-:-:S02]  /*b840*/  ISETP.GT.AND P4, PT, R182, RZ, P2 ;  /* 0x000000ffb600720c */ /* 0x000fc40001784270 */
[C---:B------:R-:W-:Y:S02]  /*b850*/  ISETP.LT.OR P3, PT, R181.reuse, 0x2a, P3 ;  /* 0x0000002ab500780c */ /* 0x040fe40001f61670 */
[----:B------:R-:W-:Y:S02]  /*b860*/  ISETP.LT.OR P4, PT, R181, 0x1, P4 ;  /* 0x00000001b500780c */ /* 0x000fe40002781670 */
[----:B------:R-:W-:Y:S02]  /*b870*/  FSEL R161, R161, -INF , !P3 ;  /* 0xff800000a1a17808 */ /* 0x000fe40005800000 */
[----:B0-----:R-:W-:Y:S02]  /*b880*/  FMNMX.FTZ R4, R3, R180, !PT ;  /* 0x000000b403047209 */ /* 0x001fe40007810000 */
[----:B------:R-:W-:Y:S02]  /*b890*/  FSEL R180, R0, -INF , !P4 ;  /* 0xff80000000b47808 */ /* 0x000fe40006000000 */
[----:B------:R-:W-:Y:S01]  /*b8a0*/  ISETP.GT.AND P4, PT, R182, 0x20, P2 ;  /* 0x00000020b600780c */ /* 0x000fe20001784270 */
[----:B------:R-:W0:Y:S01]  /*b8b0*/  SHFL.BFLY PT, R179, R4, 0x1, 0x1f ;  /* 0x0c201f0004b37f89 */ /* 0x000e2200000e0000 */
[----:B------:R-:W-:-:S02]  /*b8c0*/  FMNMX.FTZ R3, R180, R207, !PT ;  /* 0x000000cfb4037209 */ /* 0x000fc40007810000 */
[----:B------:R-:W-:Y:S02]  /*b8d0*/  ISETP.LT.OR P4, PT, R181, 0x21, P4 ;  /* 0x00000021b500780c */ /* 0x000fe40002781670 */
[----:B------:R-:W-:Y:S02]  /*b8e0*/  FMNMX.FTZ R3, R2, R3, !PT ;  /* 0x0000000302037209 */ /* 0x000fe40007810000 */
[----:B------:R-:W-:Y:S02]  /*b8f0*/  FSEL R158, R158, -INF , !P4 ;  /* 0xff8000009e9e7808 */ /* 0x000fe40006000000 */
[----:B------:R-:W-:Y:S02]  /*b900*/  FMNMX.FTZ R0, R152, R3, !PT ;  /* 0x0000000398007209 */ /* 0x000fe40007810000 */
[----:B------:R-:W-:Y:S02]  /*b910*/  ISETP.GT.AND P4, PT, R182, 0x28, P2 ;  /* 0x00000028b600780c */ /* 0x000fe40001784270 */
[----:B------:R-:W-:-:S02]  /*b920*/  FMNMX.FTZ R3, R153, R0, !PT ;  /* 0x0000000099037209 */ /* 0x000fc40007810000 */
[----:B------:R-:W-:Y:S02]  /*b930*/  ISETP.LT.OR P4, PT, R181, 0x29, P4 ;  /* 0x00000029b500780c */ /* 0x000fe40002781670 */
[----:B------:R-:W-:Y:S02]  /*b940*/  FMNMX.FTZ R0, R154, R3, !PT ;  /* 0x000000039a007209 */ /* 0x000fe40007810000 */
[----:B------:R-:W-:Y:S02]  /*b950*/  FSEL R160, R160, -INF , !P4 ;  /* 0xff800000a0a07808 */ /* 0x000fe40006000000 */
[----:B------:R-:W-:Y:S02]  /*b960*/  ISETP.GT.AND P3, PT, R182, 0x30, P2 ;  /* 0x00000030b600780c */ /* 0x000fe40001764270 */
[----:B------:R-:W-:Y:S02]  /*b970*/  R2UR UR4, R23 ;  /* 0x00000000170472ca */ /* 0x000fe400000e0000 */
[----:B0-----:R-:W-:-:S02]  /*b980*/  FMNMX.FTZ R4, R4, R179, !PT ;  /* 0x000000b304047209 */ /* 0x001fc40007810000 */
[----:B------:R-:W-:Y:S02]  /*b990*/  FMNMX.FTZ R179, R155, R0, !PT ;  /* 0x000000009bb37209 */ /* 0x000fe40007810000 */
[C---:B------:R-:W-:Y:S01]  /*b9a0*/  FSETP.NEU.FTZ.AND P4, PT, R4.reuse, -INF , PT ;  /* 0xff8000000400780b */ /* 0x040fe20003f9d000 */
[----:B------:R-:W-:Y:S01]  /*b9b0*/  FMUL.FTZ R3, R4, UR6 ;  /* 0x0000000604037c20 */ /* 0x000fe20008410000 */
[----:B------:R-:W-:Y:S02]  /*b9c0*/  FMNMX.FTZ R0, R156, R179, !PT ;  /* 0x000000b39c007209 */ /* 0x000fe40007810000 */
[----:B------:R-:W-:Y:S02]  /*b9d0*/  ISETP.LT.OR P3, PT, R181, 0x31, P3 ;  /* 0x00000031b500780c */ /* 0x000fe40001f61670 */
[----:B------:R-:W-:Y:S02]  /*b9e0*/  FSEL R3, R3, RZ, P4 ;  /* 0x000000ff03037208 */ /* 0x000fe40002000000 */
[----:B------:R-:W-:-:S03]  /*b9f0*/  FMNMX.FTZ R179, R157, R0, !PT ;  /* 0x000000009db37209 */ /* 0x000fc60007810000 */
[--C-:B------:R-:W-:Y:S01]  /*ba00*/  FFMA.FTZ R183, R172, UR6, -R3.reuse ;  /* 0x00000006acb77c23 */ /* 0x100fe20008010803 */
[----:B------:R-:W-:Y:S01]  /*ba10*/  FMNMX.FTZ R0, R158, R179, !PT ;  /* 0x000000b39e007209 */ /* 0x000fe20007810000 */
[--C-:B------:R-:W-:Y:S01]  /*ba20*/  FFMA.FTZ R190, R190, UR6, -R3.reuse ;  /* 0x00000006bebe7c23 */ /* 0x100fe20008010803 */
[----:B------:R-:W-:Y:S01]  /*ba30*/  FSEL R172, R163, -INF , !P3 ;  /* 0xff800000a3ac7808 */ /* 0x000fe20005800000 */
[--C-:B------:R-:W-:Y:S01]  /*ba40*/  FFMA.FTZ R196, R188, UR6, -R3.reuse ;  /* 0x00000006bcc47c23 */ /* 0x100fe20008010803 */
[----:B------:R-:W-:Y:S01]  /*ba50*/  ISETP.GT.AND P3, PT, R182, 0x31, P2 ;  /* 0x00000031b600780c */ /* 0x000fe20001764270 */
[--C-:B------:R-:W-:Y:S01]  /*ba60*/  FFMA.FTZ R184, R175, UR6, -R3.reuse ;  /* 0x00000006afb87c23 */ /* 0x100fe20008010803 */
[----:B------:R-:W-:Y:S01]  /*ba70*/  FMNMX.FTZ R179, R159, R0, !PT ;  /* 0x000000009fb37209 */ /* 0x000fe20007810000 */
[--C-:B------:R-:W-:Y:S01]  /*ba80*/  FFMA.FTZ R198, R191, UR6, -R3.reuse ;  /* 0x00000006bfc67c23 */ /* 0x100fe20008010803 */
[----:B------:R-:W-:Y:S01]  /*ba90*/  ISETP.LT.OR P3, PT, R181, 0x32, P3 ;  /* 0x00000032b500780c */ /* 0x000fe20001f61670 */
        /* <DEDUP_REMOVED lines=9> */
[----:B------:R-:W-:Y:S01]  /*bb30*/  ISETP.GT.AND P2, PT, R182, 0x39, P2 ;  /* 0x00000039b600780c */ /* 0x000fe20001744270 */
[--C-:B------:R-:W-:Y:S01]  /*bb40*/  FFMA.FTZ R171, R171, UR6, -R3.reuse ;  /* 0x00000006abab7c23 */ /* 0x100fe20008010803 */
[----:B------:R-:W-:Y:S01]  /*bb50*/  ISETP.LT.OR P3, PT, R181, 0x39, P3 ;  /* 0x00000039b500780c */ /* 0x000fe20001f61670 */
[--C-:B------:R-:W-:Y:S01]  /*bb60*/  FFMA.FTZ R175, R176, UR6, -R3.reuse ;  /* 0x00000006b0af7c23 */ /* 0x100fe20008010803 */
[----:B------:R-:W-:Y:S01]  /*bb70*/  FMNMX.FTZ R179, R172, R179, !PT ;  /* 0x000000b3acb37209 */ /* 0x000fe20007810000 */
[--C-:B------:R-:W-:Y:S01]  /*bb80*/  FFMA.FTZ R186, R177, UR6, -R3.reuse ;  /* 0x00000006b1ba7c23 */ /* 0x100fe20008010803 */
[----:B------:R-:W-:Y:S01]  /*bb90*/  ISETP.LT.OR P2, PT, R181, 0x3a, P2 ;  /* 0x0000003ab500780c */ /* 0x000fe20001741670 */
[----:B------:R-:W-:Y:S01]  /*bba0*/  FFMA.FTZ R178, R178, UR6, -R3 ;  /* 0x00000006b2b27c23 */ /* 0x000fe20008010803 */
[----:B------:R-:W-:Y:S01]  /*bbb0*/  FSEL R164, R164, -INF , !P3 ;  /* 0xff800000a4a47808 */ /* 0x000fe20005800000 */
[----:B------:R-:W-:Y:S01]  /*bbc0*/  MUFU.EX2 R163, R183 ;  /* 0x000000b700a37308 */ /* 0x000fe20000000800 */
[----:B------:R-:W-:-:S02]  /*bbd0*/  FMNMX.FTZ R181, R162, R179, !PT ;  /* 0x000000b3a2b57209 */ /* 0x000fc40007810000 */
[----:B------:R-:W-:Y:S02]  /*bbe0*/  FSEL R179, R165, -INF , !P2 ;  /* 0xff800000a5b37808 */ /* 0x000fe40005000000 */
[----:B------:R-:W-:Y:S02]  /*bbf0*/  FMNMX.FTZ R0, R164, R181, !PT ;  /* 0x000000b5a4007209 */ /* 0x000fe40007810000 */
[----:B------:R-:W-:Y:S01]  /*bc00*/  FSEL R166, R4, RZ, P4 ;  /* 0x000000ff04a67208 */ /* 0x000fe20002000000 */
[----:B------:R0:W-:Y:S01]  /*bc10*/  MUFU.EX2 R165, R190 ;  /* 0x000000be00a57308 */ /* 0x0001e20000000800 */
[----:B------:R-:W-:-:S03]  /*bc20*/  FMNMX.FTZ R0, R179, R0, !PT ;  /* 0x00000000b3007209 */ /* 0x000fc60007810000 */
[----:B------:R-:W-:Y:S02]  /*bc30*/  FADD.FTZ R166, -R166, R21 ;  /* 0x00000015a6a67221 */ /* 0x000fe40000010100 */
[----:B------:R-:W1:Y:S02]  /*bc40*/  SHFL.BFLY PT, R181, R0, 0x2, 0x1f ;  /* 0x0c401f0000b57f89 */ /* 0x000e6400000e0000 */
[----:B------:R-:W-:Y:S01]  /*bc50*/  MUFU.EX2 R196, R196 ;  /* 0x000000c400c47308 */ /* 0x000fe20000000800 */
[--C-:B0-----:R-:W-:Y:S01]  /*bc60*/  FFMA.FTZ R190, R173, UR6, -R3.reuse ;  /* 0x00000006adbe7c23 */ /* 0x101fe20008010803 */
[----:B------:R-:W-:-:S06]  /*bc70*/  FFMA.FTZ R173, R174, UR6, -R3 ;  /* 0x00000006aead7c23 */ /* 0x000fcc0008010803 */
[----:B------:R-:W-:Y:S08]  /*bc80*/  MUFU.EX2 R198, R198 ;  /* 0x000000c600c67308 */ /* 0x000ff00000000800 */
[----:B------:R-:W-:Y:S01]  /*bc90*/  MUFU.EX2 R192, R192 ;  /* 0x000000c000c07308 */ /* 0x000fe20000000800 */
[----:B-1----:R-:W-:-:S07]  /*bca0*/  FMNMX.FTZ R181, R0, R181, !PT ;  /* 0x000000b500b57209 */ /* 0x002fce0007810000 */
[----:B------:R-:W-:Y:S01]  /*bcb0*/  MUFU.EX2 R167, R167 ;  /* 0x000000a700a77308 */ /* 0x000fe20000000800 */
[----:B------:R-:W0:Y:S07]  /*bcc0*/  SHFL.BFLY PT, R0, R181, 0x1, 0x1f ;  /* 0x0c201f00b5007f89 */ /* 0x000e2e00000e0000 */
[----:B------:R-:W-:Y:S08]  /*bcd0*/  MUFU.EX2 R194, R194 ;  /* 0x000000c200c27308 */ /* 0x000ff00000000800 */
[----:B------:R-:W-:Y:S08]  /*bce0*/  MUFU.EX2 R169, R169 ;  /* 0x000000a900a97308 */ /* 0x000ff00000000800 */
[----:B------:R-:W-:Y:S01]  /*bcf0*/  MUFU.EX2 R188, R188 ;  /* 0x000000bc00bc7308 */ /* 0x000fe20000000800 */
[----:B0-----:R-:W-:Y:S01]  /*bd00*/  FMNMX.FTZ R3, R181, R0, !PT ;  /* 0x00000000b5037209 */ /* 0x001fe20007810000 */
[----:B------:R-:W-:-:S03]  /*bd10*/  FMUL.FTZ R0, R166, UR6 ;  /* 0x00000006a6007c20 */ /* 0x000fc60008410000 */
[C---:B------:R-:W-:Y:S01]  /*bd20*/  FSETP.NEU.FTZ.AND P2, PT, R3.reuse, -INF , PT ;  /* 0xff8000000300780b */ /* 0x040fe20003f5d000 */
[----:B------:R-:W-:Y:S02]  /*bd30*/  FMUL.FTZ R177, R3, UR6 ;  /* 0x0000000603b17c20 */ /* 0x000fe40008410000 */
[----:B------:R-:W-:Y:S03]  /*bd40*/  MUFU.EX2 R171, R171 ;  /* 0x000000ab00ab7308 */ /* 0x000fe60000000800 */
[----:B------:R-:W-:-:S05]  /*bd50*/  FSEL R177, R177, RZ, P2 ;  /* 0x000000ffb1b17208 */ /* 0x000fca0001000000 */
[----:B------:R-:W0:Y:S01]  /*bd60*/  MUFU.EX2 R0, R0 ;  /* 0x0000000000007308 */ /* 0x000e220000000800 */
        /* <DEDUP_REMOVED lines=8> */
[--C-:B------:R-:W-:Y:S01]  /*bdf0*/  FFMA.FTZ R154, R155, UR6, -R177.reuse ;  /* 0x000000069b9a7c23 */ /* 0x100fe200080108b1 */
[--C-:B------:R-:W-:Y:S01]  /*be00*/  FFMA.FTZ R195, R156, UR6, -R177.reuse ;  /* 0x000000069cc37c23 */ /* 0x100fe200080108b1 */
[----:B------:R-:W-:Y:S01]  /*be10*/  FMUL.FTZ R2, R2, UR6 ;  /* 0x0000000602027c20 */ /* 0x000fe20008410000 */
[--C-:B------:R-:W-:Y:S01]  /*be20*/  FFMA.FTZ R156, R157, UR6, -R177.reuse ;  /* 0x000000069d9c7c23 */ /* 0x100fe200080108b1 */
[--C-:B------:R-:W-:Y:S01]  /*be30*/  FFMA.FTZ R189, R158, UR6, -R177.reuse ;  /* 0x000000069ebd7c23 */ /* 0x100fe200080108b1 */
[--C-:B------:R-:W-:Y:S01]  /*be40*/  FFMA.FTZ R158, R159, UR6, -R177.reuse ;  /* 0x000000069f9e7c23 */ /* 0x100fe200080108b1 */
[----:B------:R-:W-:Y:S01]  /*be50*/  FFMA.FTZ R191, R160, UR6, -R177 ;  /* 0x00000006a0bf7c23 */ /* 0x000fe200080108b1 */
[----:B------:R-:W-:Y:S01]  /*be60*/  MUFU.EX2 R197, R197 ;  /* 0x000000c500c57308 */ /* 0x000fe20000000800 */
[----:B0-----:R-:W-:Y:S01]  /*be70*/  FFMA.FTZ R153, R0, R16, R163 ;  /* 0x0000001000997223 */ /* 0x001fe200000100a3 */
[----:B------:R-:W-:-:S02]  /*be80*/  IMAD.U32 R155, RZ, RZ, UR10 ;  /* 0x0000000aff9b7e24 */ /* 0x000fc4000f8e00ff */
[--C-:B------:R-:W-:Y:S01]  /*be90*/  FFMA.FTZ R185, R172, UR6, -R177.reuse ;  /* 0x00000006acb97c23 */ /* 0x100fe200080108b1 */
[----:B------:R-:W-:Y:S01]  /*bea0*/  FFMA.FTZ R162, R162, UR6, -R177 ;  /* 0x00000006a2a27c23 */ /* 0x000fe200080108b1 */
[----:B------:R-:W-:Y:S01]  /*beb0*/  FADD.FTZ R153, R196, R153 ;  /* 0x00000099c4997221 */ /* 0x000fe20000010000 */
[----:B------:R-:W-:Y:S02]  /*bec0*/  @!P1 VIADD R155, R155, 0x30860 ;  /* 0x000308609b9b9836 */ /* 0x000fe40000000000 */
[----:B------:R-:W-:Y:S01]  /*bed0*/  FFMA.FTZ R164, R164, UR6, -R177 ;  /* 0x00000006a4a47c23 */ /* 0x000fe200080108b1 */
[----:B------:R-:W0:Y:S01]  /*bee0*/  MUFU.EX2 R2, R2 ;  /* 0x0000000200027308 */ /* 0x000e220000000800 */
[----:B------:R-:W-:Y:S01]  /*bef0*/  FADD.FTZ R16, R198, R153 ;  /* 0x00000099c6107221 */ /* 0x000fe20000010000 */
[----:B------:R-:W-:Y:S01]  /*bf00*/  ISETP.GT.AND P2, PT, R20, UR4, PT ;  /* 0x0000000414007c0c */ /* 0x000fe2000bf44270 */
[----:B------:R-:W-:Y:S01]  /*bf10*/  UMOV UR4, UR37 ;  /* 0x0000002500047c82 */ /* 0x000fe20008000000 */
[----:B------:R-:W-:Y:S01]  /*bf20*/  @!P1 PRMT R155, RZ, 0x654, R155 ;  /* 0x00000654ff9b9816 */ /* 0x000fe2000000009b */
[C---:B------:R-:W-:Y:S01]  /*bf30*/  FADD.FTZ R153, R165.reuse, R16 ;  /* 0x00000010a5997221 */ /* 0x040fe20000010000 */
[----:B------:R-:W-:Y:S01]  /*bf40*/  F2FP.F16.F32.PACK_AB R196, R196, R163 ;  /* 0x000000a3c4c4723e */ /* 0x000fe200000000ff */
[----:B------:R-:W-:Y:S01]  /*bf50*/  VIADD R20, R20, 0xffffffff ;  /* 0xffffffff14147836 */ /* 0x000fe20000000000 */
[----:B------:R-:W1:Y:S01]  /*bf60*/  MUFU.EX2 R199, R199 ;  /* 0x000000c700c77308 */ /* 0x000e620000000800 */
[----:B------:R-:W-:Y:S01]  /*bf70*/  FADD.FTZ R160, R192, R153 ;  /* 0x00000099c0a07221 */ /* 0x000fe20000010000 */
[----:B------:R2:W-:Y:S01]  /*bf80*/  @!P1 SYNCS.ARRIVE.TRANS64.RED.A1T0 RZ, [R155+URZ], RZ ;  /* 0x000000ff9bff99a7 */ /* 0x0005e2000810043f */
[----:B------:R-:W-:Y:S01]  /*bf90*/  F2FP.F16.F32.PACK_AB R198, R165, R198 ;  /* 0x000000c6a5c6723e */ /* 0x000fe200000000ff */
[----:B------:R-:W-:-:S02]  /*bfa0*/  IMAD.MOV.U32 R207, RZ, RZ, R3 ;  /* 0x000000ffffcf7224 */ /* 0x000fc400078e0003 */
[----:B------:R-:W-:Y:S01]  /*bfb0*/  FADD.FTZ R153, R167, R160 ;  /* 0x000000a0a7997221 */ /* 0x000fe20000010000 */
[--C-:B------:R-:W-:Y:S01]  /*bfc0*/  FFMA.FTZ R160, R161, UR6, -R177.reuse ;  /* 0x00000006a1a07c23 */ /* 0x100fe200080108b1 */
[----:B------:R-:W-:Y:S01]  /*bfd0*/  FFMA.FTZ R177, R179, UR6, -R177 ;  /* 0x00000006b3b17c23 */ /* 0x000fe200080108b1 */
[----:B------:R-:W3:Y:S01]  /*bfe0*/  MUFU.EX2 R152, R152 ;  /* 0x0000009800987308 */ /* 0x000ee20000000800 */
[----:B0-----:R-:W-:Y:S01]  /*bff0*/  FFMA.FTZ R5, R2, R5, R197 ;  /* 0x0000000502057223 */ /* 0x001fe200000100c5 */
[----:B------:R-:W-:Y:S01]  /*c000*/  FADD.FTZ R168, R194, R153 ;  /* 0x00000099c2a87221 */ /* 0x000fe20000010000 */
[----:B------:R-:W-:Y:S02]  /*c010*/  F2FP.F16.F32.PACK_AB R192, R167, R192 ;  /* 0x000000c0a7c0723e */ /* 0x000fe400000000ff */
[----:B------:R-:W-:Y:S01]  /*c020*/  FADD.FTZ R16, R166, R5 ;  /* 0x00000005a6107221 */ /* 0x000fe20000010000 */
[C---:B------:R-:W-:Y:S01]  /*c030*/  FADD.FTZ R153, R169.reuse, R168 ;  /* 0x000000a8a9997221 */ /* 0x040fe20000010000 */
[----:B------:R-:W-:Y:S01]  /*c040*/  F2FP.F16.F32.PACK_AB R194, R169, R194 ;  /* 0x000000c2a9c2723e */ /* 0x000fe200000000ff */
[----:B------:R-:W0:Y:S01]  /*c050*/  MUFU.EX2 R193, R193 ;  /* 0x000000c100c17308 */ /* 0x000e220000000800 */
[----:B-1----:R-:W-:Y:S01]  /*c060*/  FADD.FTZ R5, R199, R16 ;  /* 0x00000010c7057221 */ /* 0x002fe20000010000 */
[----:B------:R-:W-:Y:S01]  /*c070*/  FADD.FTZ R168, R188, R153 ;  /* 0x00000099bca87221 */ /* 0x000fe20000010000 */
[----:B------:R-:W-:-:S02]  /*c080*/  F2FP.F16.F32.PACK_AB R188, R171, R188 ;  /* 0x000000bcabbc723e */ /* 0x000fc400000000ff */
[----:B------:R-:W-:Y:S01]  /*c090*/  F2FP.F16.F32.PACK_AB R197, R166, R197 ;  /* 0x000000c5a6c5723e */ /* 0x000fe200000000ff */
[----:B------:R-:W-:Y:S02]  /*c0a0*/  FADD.FTZ R153, R171, R168 ;  /* 0x000000a8ab997221 */ /* 0x000fe40000010000 */
        /* <DEDUP_REMOVED lines=21> */
[----:B-1----:R-:W-:-:S07]  /*c200*/  FADD.FTZ R5, R191, R16 ;  /* 0x00000010bf057221 */ /* 0x002fce0000010000 */
[----:B------:R-:W1:Y:S01]  /*c210*/  MUFU.EX2 R184, R184 ;  /* 0x000000b800b87308 */ /* 0x000e620000000800 */
[C---:B---3--:R-:W-:Y:S01]  /*c220*/  FADD.FTZ R153, R173.reuse, R168 ;  /* 0x000000a8ad997221 */ /* 0x048fe20000010000 */
[----:B------:R-:W-:-:S06]  /*c230*/  F2FP.F16.F32.PACK_AB R190, R173, R190 ;  /* 0x000000beadbe723e */ /* 0x000fcc00000000ff */
[----:B------:R-:W-:Y:S01]  /*c240*/  MUFU.EX2 R185, R185 ;  /* 0x000000b900b97308 */ /* 0x000fe20000000800 */
[----:B0-----:R-:W-:-:S07]  /*c250*/  F2FP.F16.F32.PACK_AB R191, R160, R191 ;  /* 0x000000bfa0bf723e */ /* 0x001fce00000000ff */
[----:B------:R-:W0:Y:S01]  /*c260*/  MUFU.EX2 R175, R175 ;  /* 0x000000af00af7308 */ /* 0x000e220000000800 */
[----:B-1----:R-:W-:-:S07]  /*c270*/  FADD.FTZ R168, R184, R153 ;  /* 0x00000099b8a87221 */ /* 0x002fce0000010000 */
[----:B--2---:R1:W2:Y:S08]  /*c280*/  MUFU.EX2 R155, R162 ;  /* 0x000000a2009b7308 */ /* 0x0042b00000000800 */
[----:B------:R-:W3:Y:S01]  /*c290*/  MUFU.EX2 R186, R186 ;  /* 0x000000ba00ba7308 */ /* 0x000ee20000000800 */
[----:B-1----:R-:W-:Y:S01]  /*c2a0*/  FADD.FTZ R162, R160, R5 ;  /* 0x00000005a0a27221 */ /* 0x002fe20000010000 */
[C---:B0-----:R-:W-:Y:S01]  /*c2b0*/  FADD.FTZ R153, R175.reuse, R168 ;  /* 0x000000a8af997221 */ /* 0x041fe20000010000 */
[----:B------:R-:W-:-:S02]  /*c2c0*/  F2FP.F16.F32.PACK_AB R184, R175, R184 ;  /* 0x000000b8afb8723e */ /* 0x000fc400000000ff */
[----:B------:R-:W-:-:S03]  /*c2d0*/  FADD.FTZ R162, R185, R162 ;  /* 0x000000a2b9a27221 */ /* 0x000fc60000010000 */
[----:B------:R-:W0:Y:S01]  /*c2e0*/  MUFU.EX2 R187, R164 ;  /* 0x000000a400bb7308 */ /* 0x000e220000000800 */
[C---:B--2---:R-:W-:Y:S01]  /*c2f0*/  FADD.FTZ R162, R155.reuse, R162 ;  /* 0x000000a29ba27221 */ /* 0x044fe20000010000 */
[----:B------:R-:W-:-:S06]  /*c300*/  F2FP.F16.F32.PACK_AB R185, R155, R185 ;  /* 0x000000b99bb9723e */ /* 0x000fcc00000000ff */
[----:B------:R-:W1:Y:S01]  /*c310*/  MUFU.EX2 R21, R178 ;  /* 0x000000b200157308 */ /* 0x000e620000000800 */
[----:B---3--:R-:W-:-:S07]  /*c320*/  FADD.FTZ R16, R186, R153 ;  /* 0x00000099ba107221 */ /* 0x008fce0000010000 */
[----:B------:R-:W2:Y:S01]  /*c330*/  MUFU.EX2 R177, R177 ;  /* 0x000000b100b17308 */ /* 0x000ea20000000800 */
[----:B0-----:R-:W-:Y:S01]  /*c340*/  FADD.FTZ R162, R187, R162 ;  /* 0x000000a2bba27221 */ /* 0x001fe20000010000 */
[C---:B-1----:R-:W-:Y:S01]  /*c350*/  FADD.FTZ R16, R21.reuse, R16 ;  /* 0x0000001015107221 */ /* 0x042fe20000010000 */
[----:B------:R-:W-:Y:S01]  /*c360*/  F2FP.F16.F32.PACK_AB R186, R21, R186 ;  /* 0x000000ba15ba723e */ /* 0x000fe200000000ff */
[----:B------:R-:W-:Y:S02]  /*c370*/  IMAD.MOV.U32 R21, RZ, RZ, R4 ;  /* 0x000000ffff157224 */ /* 0x000fe400078e0004 */
[C---:B--2---:R-:W-:Y:S01]  /*c380*/  FADD.FTZ R5, R177.reuse, R162 ;  /* 0x000000a2b1057221 */ /* 0x044fe20000010000 */
[----:B------:R-:W-:Y:S01]  /*c390*/  F2FP.F16.F32.PACK_AB R187, R177, R187 ;  /* 0x000000bbb1bb723e */ /* 0x000fe200000000ff */
[----:B------:R-:W-:Y:S06]  /*c3a0*/  @P2 BRA `(.L_x_1226) ;  /* 0xffffffd400342947 */ /* 0x000fec000383ffff */
.L_x_1209:
        /* <DEDUP_REMOVED lines=131> */
.L_x_1227:
[----:B------:R-:W-:Y:S01]  /*cbe0*/  ULEA UR5, UR37, UR38, 0x3 ;  /* 0x0000002625057291 */ /* 0x000fe2000f8e183f */
[----:B------:R-:W-:-:S05]  /*cbf0*/  IMAD.U32 R0, RZ, RZ, UR36 ;  /* 0x00000024ff007e24 */ /* 0x000fca000f8e00ff */
[----:B------:R-:W-:-:S04]  /*cc00*/  SHF.L.U32 R0, R0, 0x1f, RZ ;  /* 0x0000001f00007819 */ /* 0x000fc800000006ff */
[----:B------:R0:W1:Y:S01]  /*cc10*/  SYNCS.PHASECHK.TRANS64.TRYWAIT P2, [UR5+0x30850], R0 ;  /* 0x03085000ff0075a7 */ /* 0x0000620008040145 */
[----:B------:R-:W-:Y:S05]  /*cc20*/  @!P0 BRA `(.L_x_1228) ;  /* 0x0000000000048947 */ /* 0x000fea0003800000 */
[----:B------:R-:W-:Y:S01]  /*cc30*/  BPT.TRAP 0x1 ;  /* 0x000000040000795c */ /* 0x000fe20000300000 */
.L_x_1228:
[----:B-1----:R-:W-:Y:S05]  /*cc40*/  @P2 BRA `(.L_x_1229) ;  /* 0x0000000000082947 */ /* 0x002fea0003800000 */
[----:B------:R-:W1:Y:S02]  /*cc50*/  SYNCS.PHASECHK.TRANS64.TRYWAIT P0, [UR5+0x30850], R0 ;  /* 0x03085000ff0075a7 */ /* 0x000e640008000145 */
[----:B-1----:R-:W-:Y:S05]  /*cc60*/  @!P0 BRA `(.L_x_1230) ;  /* 0x0000009400248947 */ /* 0x002fea0003800000 */
.L_x_1229:
[----:B------:R-:W-:Y:S01]  /*cc70*/  UIADD3 UR38, UR38, 0x400, URZ ;  /* 0x0000040026267890 */ /* 0x000fe2000fffe03f */
[----:B------:R-:W-:Y:S01]  /*cc80*/  WARPGROUP.ARRIVE ;  /* 0x00000000000079c5 */ /* 0x000fe20000000000 */
[----:B------:R-:W-:Y:S01]  /*cc90*/  UMOV UR11, 0x40000040 ;  /* 0x40000040000b7882 */ /* 0x000fe20000000000 */
[----:B01----:R-:W0:Y:S01]  /*cca0*/  SHFL.BFLY PT, R0, R5, 0x2, 0x1f ;  /* 0x0c401f0005007f89 */ /* 0x003e2200000e0000 */
[----:B------:R-:W-:Y:S01]  /*ccb0*/  USHF.R.U32.HI UR38, URZ, 0x4, UR38 ;  /* 0x000000043f267899 */ /* 0x000fe20008011626 */
[----:B------:R-:W-:Y:S01]  /*ccc0*/  IMAD.MOV.U32 R6, RZ, RZ, RZ ;  /* 0x000000ffff067224 */ /* 0x000fe200078e00ff */
[----:B------:R-:W-:Y:S01]  /*ccd0*/  R2UR UR7, R208 ;  /* 0x00000000d00772ca */ /* 0x000fe200000e0000 */
[----:B------:R-:W1:Y:S01]  /*cce0*/  SHFL.BFLY PT, R7, R16, 0x2, 0x1f ;  /* 0x0c401f0010077f89 */ /* 0x000e6200000e0000 */
[----:B------:R-:W-:Y:S01]  /*ccf0*/  ULOP3.LUT UR38, UR38, 0x3fff, URZ, 0xc0, !UPT ;  /* 0x00003fff26267892 */ /* 0x000fe2000f8ec03f */
[----:B------:R-:W-:Y:S02]  /*cd00*/  IMAD.U32 R12, RZ, RZ, UR5 ;  /* 0x00000005ff0c7e24 */ /* 0x000fe4000f8e00ff */
[----:B------:R-:W-:Y:S01]  /*cd10*/  IMAD.U32 R13, RZ, RZ, UR6 ;  /* 0x00000006ff0d7e24 */ /* 0x000fe2000f8e00ff */
[----:B------:R-:W-:-:S04]  /*cd20*/  ULOP3.LUT UR4, UR38, 0x2000000, URZ, 0xfc, !UPT ;  /* 0x0200000026047892 */ /* 0x000fc8000f8efc3f */
[----:B------:R-:W-:Y:S02]  /*cd30*/  ULEA UR4, UR37, UR4, 0xb ;  /* 0x0000000425047291 */ /* 0x000fe4000f8e583f */
[----:B------:R-:W-:Y:S02]  /*cd40*/  UIADD3 UR37, UR37, 0x1, URZ ;  /* 0x0000000125257890 */ /* 0x000fe4000fffe03f */
[----:B------:R-:W-:Y:S02]  /*cd50*/  UIADD3 UR8, UR4, 0x80, URZ ;  /* 0x0000008004087890 */ /* 0x000fe4000fffe03f */
[----:B------:R-:W-:Y:S01]  /*cd60*/  UIADD3 UR7, UR7, 0x1, URZ ;  /* 0x0000000107077890 */ /* 0x000fe2000fffe03f */
[----:B------:R-:W-:Y:S01]  /*cd70*/  UMOV UR10, UR4 ;  /* 0x00000004000a7c82 */ /* 0x000fe20008000000 */
[----:B------:R-:W-:-:S05]  /*cd80*/  UISETP.NE.AND UP0, UPT, UR37, 0x2, UPT ;  /* 0x000000022500788c */ /* 0x000fca000bf05270 */
[----:B------:R-:W-:Y:S01]  /*cd90*/  HGMMA.64x256x16.F32 R24, R196, gdesc[UR8].tnspB, R24, gsb0 ;  /* 0x43e00008c4187df0 */ /* 0x000fe20008000818 */
[----:B------:R-:W-:Y:S01]  /*cda0*/  UMOV UR10, UR8 ;  /* 0x00000008000a7c82 */ /* 0x000fe20008000000 */
[----:B------:R-:W-:Y:S01]  /*cdb0*/  UMOV UR11, 0x40000040 ;  /* 0x40000040000b7882 */ /* 0x000fe20000000000 */
[----:B------:R-:W-:Y:S01]  /*cdc0*/  UIADD3 UR8, UR4, 0x100, URZ ;  /* 0x0000010004087890 */ /* 0x000fe2000fffe03f */
[----:B0-----:R-:W-:Y:S01]  /*cdd0*/  FADD.FTZ R2, R0, R5 ;  /* 0x0000000500027221 */ /* 0x001fe20000010000 */
[----:B------:R-:W-:Y:S01]  /*cde0*/  UIADD3 UR4, UR4, 0x180, URZ ;  /* 0x0000018004047890 */ /* 0x000fe2000fffe03f */
[----:B-1----:R-:W-:Y:S01]  /*cdf0*/  FADD.FTZ R7, R7, R16 ;  /* 0x0000001007077221 */ /* 0x002fe20000010000 */
[----:B------:R-:W-:Y:S01]  /*ce00*/  IMAD.MOV.U32 R5, RZ, RZ, RZ ;  /* 0x000000ffff057224 */ /* 0x000fe200078e00ff */
[----:B------:R-:W-:Y:S01]  /*ce10*/  USEL UR37, UR37, URZ, UP0 ;  /* 0x0000003f25257287 */ /* 0x000fe20008000000 */
[----:B------:R-:W0:Y:S01]  /*ce20*/  SHFL.BFLY PT, R9, R2, 0x1, 0x1f ;  /* 0x0c201f0002097f89 */ /* 0x000e2200000e0000 */
[----:B------:R-:W-:-:S03]  /*ce30*/  IMAD.U32 R208, RZ, RZ, UR7 ;  /* 0x00000007ffd07e24 */ /* 0x000fc6000f8e00ff */
[----:B------:R-:W1:Y:S01]  /*ce40*/  SHFL.BFLY PT, R0, R7, 0x1, 0x1f ;  /* 0x0c201f0007007f89 */ /* 0x000e6200000e0000 */
[----:B0-----:R-:W-:Y:S01]  /*ce50*/  FADD.FTZ R11, R2, R9 ;  /* 0x00000009020b7221 */ /* 0x001fe20000010000 */
[----:B------:R-:W-:Y:S02]  /*ce60*/  IMAD.MOV.U32 R2, RZ, RZ, -0x800000 ;  /* 0xff800000ff027424 */ /* 0x000fe400078e00ff */
        /* <DEDUP_REMOVED lines=8> */
[----:B------:R-:W-:Y:S08]  /*cef0*/  @P0 MUFU.RCP R6, R10 ;  /* 0x0000000a00060308 */ /* 0x000ff00000001000 */
[----:B------:R0:W1:Y:S08]  /*cf00*/  @P0 MUFU.LG2 R8, R10 ;  /* 0x0000000a00080308 */ /* 0x0000700000000c00 */
[----:B------:R-:W2:Y:S01]  /*cf10*/  @P2 MUFU.RCP R5, R11 ;  /* 0x0000000b00052308 */ /* 0x000ea20000001000 */
[----:B0-----:R-:W-:Y:S01]  /*cf20*/  @P2 FMUL.FTZ R10, R9, 0.69314718246459960938 ;  /* 0x3f317218090a2820 */ /* 0x001fe20000410000 */
[----:B------:R-:W-:-:S03]  /*cf30*/  @!P1 VIADD R9, R12, 0x30860 ;  /* 0x000308600c099836 */ /* 0x000fc60000000000 */
[----:B------:R-:W-:Y:S02]  /*cf40*/  @P2 FFMA.FTZ R2, R13, R3, R10 ;  /* 0x000000030d022223 */ /* 0x000fe4000001000a */
[----:B------:R-:W-:Y:S01]  /*cf50*/  @!P1 PRMT R9, RZ, 0x654, R9 ;  /* 0x00000654ff099816 */ /* 0x000fe20000000009 */
[----:B-1----:R-:W-:-:S04]  /*cf60*/  @P0 FMUL.FTZ R8, R8, 0.69314718246459960938 ;  /* 0x3f31721808080820 */ /* 0x002fc80000410000 */
[----:B------:R-:W-:Y:S01]  /*cf70*/  @P0 FFMA.FTZ R0, R7, R4, R8 ;  /* 0x0000000407000223 */ /* 0x000fe20000010008 */
[----:B------:R-:W-:Y:S01]  /*cf80*/  PLOP3.LUT P0, PT, PT, PT, PT, 0x8, 0x0 ;  /* 0x000000000000781c */ /* 0x000fe20003f0e170 */
[----:B------:R-:W-:Y:S02]  /*cf90*/  WARPGROUP.DEPBAR.LE gsb0, 0x0 ;  /* 0x00008000000079c5 */ /* 0x000fe40000010000 */
[----:B------:R-:W-:-:S06]  /*cfa0*/  WARPGROUP.ARRIVE ;  /* 0x00000000000079c5 */ /* 0x000fcc0000000000 */
[----:B------:R-:W-:Y:S01]  /*cfb0*/  HGMMA.64x256x16.F32 R24, R192, gdesc[UR8].tnspB, R24, gsb0 ;  /* 0x43e00008c0187df0 */ /* 0x000fe20008000818 */
[----:B------:R-:W-:Y:S01]  /*cfc0*/  UMOV UR10, UR8 ;  /* 0x00000008000a7c82 */ /* 0x000fe20008000000 */
[----:B------:R-:W-:Y:S01]  /*cfd0*/  UMOV UR11, 0x40000040 ;  /* 0x40000040000b7882 */ /* 0x000fe20000000000 */
[----:B------:R-:W-:Y:S02]  /*cfe0*/  WARPGROUP.DEPBAR.LE gsb0, 0x0 ;  /* 0x00008000000079c5 */ /* 0x000fe40000010000 */
[----:B------:R-:W-:-:S15]  /*cff0*/  WARPGROUP.ARRIVE ;  /* 0x00000000000079c5 */ /* 0x000fde0000000000 */
[----:B------:R-:W-:-:S08]  /*d000*/  NOP ;  /* 0x0000000000007918 */ /* 0x000fd00000000000 */
[----:B------:R-:W-:Y:S01]  /*d010*/  HGMMA.64x256x16.F32 R24, R188, gdesc[UR8].tnspB, R24, gsb0 ;  /* 0x43e00008bc187df0 */ /* 0x000fe20008000818 */
[----:B------:R-:W-:Y:S01]  /*d020*/  UMOV UR10, UR4 ;  /* 0x00000004000a7c82 */ /* 0x000fe20008000000 */
[----:B------:R-:W-:Y:S01]  /*d030*/  UMOV UR11, 0x40000040 ;  /* 0x40000040000b7882 */ /* 0x000fe20000000000 */
[----:B------:R-:W-:-:S04]  /*d040*/  USEL UR4, URZ, 0x1, UP0 ;  /* 0x000000013f047887 */ /* 0x000fc80008000000 */
[----:B------:R-:W-:Y:S01]  /*d050*/  ULOP3.LUT UR36, UR36, UR4, URZ, 0x3c, !UPT ;  /* 0x0000000424247292 */ /* 0x000fe2000f8e3c3f */
[----:B------:R-:W-:Y:S02]  /*d060*/  WARPGROUP.DEPBAR.LE gsb0, 0x0 ;  /* 0x00008000000079c5 */ /* 0x000fe40000010000 */
[----:B------:R-:W-:-:S15]  /*d070*/  WARPGROUP.ARRIVE ;  /* 0x00000000000079c5 */ /* 0x000fde0000000000 */
[----:B------:R-:W-:-:S03]  /*d080*/  NOP ;  /* 0x0000000000007918 */ /* 0x000fc60000000000 */
[----:B------:R-:W-:Y:S03]  /*d090*/  HGMMA.64x256x16.F32 R24, R184, gdesc[UR8].tnspB, R24, gsb0 ;  /* 0x43e00008b8187df0 */ /* 0x000fe60008000818 */
[----:B------:R-:W-:Y:S02]  /*d0a0*/  WARPGROUP.DEPBAR.LE gsb0, 0x0 ;  /* 0x00008000000079c5 */ /* 0x000fe40000010000 */
        /* <DEDUP_REMOVED lines=21> */
[-C--:B--2---:R-:W-:Y:S01]  /*d200*/  FMUL.FTZ R18, R27, R5.reuse ;  /* 0x000000051b127220 */ /* 0x084fe20000410000 */
        /* <DEDUP_REMOVED lines=107> */
.L_x_1160:
[----:B------:R-:W0:Y:S01]  /*d8c0*/  S2R R4, SR_CgaCtaId ;  /* 0x0000000000047919 */ /* 0x000e220000008800 */
[----:B------:R-:W-:Y:S01]  /*d8d0*/  MOV R207, 0x400 ;  /* 0x0000040000cf7802 */ /* 0x000fe20000000f00 */
[----:B------:R-:W-:Y:S01]  /*d8e0*/  BSSY B0, `(.L_x_1231) ;  /* 0x00002a2000007945 */ /* 0x000fe20003800000 */
[----:B------:R-:W-:Y:S02]  /*d8f0*/  BAR.SYNC.DEFER_BLOCKING 0x5, 0x180 ;  /* 0x0146000000007b1d */ /* 0x000fe40000010000 */
[----:B0-----:R-:W-:-:S05]  /*d900*/  LEA R207, R4, R207, 0x18 ;  /* 0x000000cf04cf7211 */ /* 0x001fca00078ec0ff */
[----:B------:R-:W0:Y:S02]  /*d910*/  LDS R4, [R207+0x308d0] ;  /* 0x0308d000cf047984 */ /* 0x000e240000000800 */
[----:B0-----:R-:W-:Y:S01]  /*d920*/  R2UR UR4, R4 ;  /* 0x00000000040472ca */ /* 0x001fe200000e0000 */
[----:B------:R-:W-:Y:S06]  /*d930*/  BAR.ARV 0x4, 0x180 ;  /* 0x0106000000007b1d */ /* 0x000fec0000002000 */
[----:B------:R-:W-:Y:S08]  /*d940*/  @P0 BRA `(.L_x_1232) ;  /* 0x0000001c006c0947 */ /* 0x000ff00003800000 */
[----:B------:R-:W0:Y:S01]  /*d950*/  S2R R4, SR_SWINHI ;  /* 0x0000000000047919 */ /* 0x000e220000002f00 */
[----:B------:R-:W-:Y:S01]  /*d960*/  IMAD R5, R206, 0x40, R19 ;  /* 0x00000040ce057824 */ /* 0x000fe200078e0213 */
[----:B------:R-:W-:Y:S01]  /*d970*/  R2UR UR11, R204 ;  /* 0x00000000cc0b72ca */ /* 0x000fe200000e0000 */
[----:B------:R-:W-:Y:S01]  /*d980*/  ULDC.64 UR8, c[0x0][0xb90] ;  /* 0x0002e40000087ab9 */ /* 0x000fe20000000a00 */
[----:B------:R-:W1:Y:S01]  /*d990*/  LDC R204, c[0x0][0xbe8] ;  /* 0x0002fa00ffcc7b82 */ /* 0x000e620000000800 */
[----:B------:R-:W-:Y:S01]  /*d9a0*/  F2FP.F16.F32.PACK_AB R24, R25, R24 ;  /* 0x000000181918723e */ /* 0x000fe200000000ff */
[----:B------:R-:W-:Y:S01]  /*d9b0*/  ULDC.64 UR14, c[0x0][0x208] ;  /* 0x00008200000e7ab9 */ /* 0x000fe20000000a00 */
[----:B------:R-:W-:Y:S02]  /*d9c0*/  F2FP.F16.F32.PACK_AB R25, R18, R26 ;  /* 0x0000001a1219723e */ /* 0x000fe400000000ff */
[----:B------:R-:W-:Y:S02]  /*d9d0*/  F2FP.F16.F32.PACK_AB R26, R29, R28 ;  /* 0x0000001c1d1a723e */ /* 0x000fe400000000ff */
[----:B------:R-:W-:-:S02]  /*d9e0*/  F2FP.F16.F32.PACK_AB R27, R16, R27 ;  /* 0x0000001b101b723e */ /* 0x000fc400000000ff */
[----:B------:R-:W-:Y:S02]  /*d9f0*/  R2UR UR13, R205 ;  /* 0x00000000cd0d72ca */ /* 0x000fe400000e0000 */
[----:B------:R-:W-:Y:S01]  /*da00*/  F2FP.F16.F32.PACK_AB R32, R33, R32 ;  /* 0x000000202120723e */ /* 0x000fe200000000ff */
[----:B------:R-:W-:Y:S01]  /*da10*/  USHF.R.S32.HI UR10, URZ, 0x1f, UR11 ;  /* 0x0000001f3f0a7899 */ /* 0x000fe2000801140b */
[----:B------:R-:W-:Y:S01]  /*da20*/  F2FP.F16.F32.PACK_AB R33, R35, R34 ;  /* 0x000000222321723e */ /* 0x000fe200000000ff */
[----:B------:R-:W-:Y:S01]  /*da30*/  UIMAD.WIDE.U32 UR6, UR11, UR8, URZ ;  /* 0x000000080b0672a5 */ /* 0x000fe2000f8e003f */
[----:B------:R-:W-:Y:S01]  /*da40*/  F2FP.F16.F32.PACK_AB R35, R39, R38 ;  /* 0x000000262723723e */ /* 0x000fe200000000ff */
[----:B------:R-:W-:Y:S01]  /*da50*/  VIADD R39, R22, UR61 ;  /* 0x0000003d16277c36 */ /* 0x000fe20008000000 */
[----:B------:R-:W-:Y:S01]  /*da60*/  UIMAD UR5, UR10, UR8, URZ ;  /* 0x000000080a0572a4 */ /* 0x000fe2000f8e023f */
[----:B------:R-:W-:Y:S02]  /*da70*/  F2FP.F16.F32.PACK_AB R40, R41, R40 ;  /* 0x000000282928723e */ /* 0x000fe400000000ff */
[----:B------:R-:W-:Y:S01]  /*da80*/  F2FP.F16.F32.PACK_AB R34, R37, R36 ;  /* 0x000000242522723e */ /* 0x000fe200000000ff */
[----:B------:R-:W-:Y:S01]  /*da90*/  UIMAD UR5, UR11, UR9, UR5 ;  /* 0x000000090b0572a4 */ /* 0x000fe2000f8e0205 */
[----:B------:R-:W-:Y:S01]  /*daa0*/  F2FP.F16.F32.PACK_AB R41, R43, R42 ;  /* 0x0000002a2b29723e */ /* 0x000fe200000000ff */
[----:B------:R-:W-:Y:S01]  /*dab0*/  USHF.R.S32.HI UR12, URZ, 0x1f, UR13 ;  /* 0x0000001f3f0c7899 */ /* 0x000fe2000801140d */
[----:B------:R-:W-:Y:S01]  /*dac0*/  F2FP.F16.F32.PACK_AB R42, R45, R176 ;  /* 0x000000b02d2a723e */ /* 0x000fe200000000ff */
[----:B------:R-:W-:Y:S01]  /*dad0*/  IMAD.MOV.U32 R36, RZ, RZ, R39 ;  /* 0x000000ffff247224 */ /* 0x000fe200078e0027 */
[----:B------:R-:W-:Y:S01]  /*dae0*/  F2FP.F16.F32.PACK_AB R43, R47, R46 ;  /* 0x0000002e2f2b723e */ /* 0x000fe200000000ff */
[----:B------:R-:W-:Y:S01]  /*daf0*/  ULDC.64 UR8, c[0x0][0xb98] ;  /* 0x0002e60000087ab9 */ /* 0x000fe20000000a00 */
[----:B------:R-:W-:-:S02]  /*db00*/  MOV R168, R207 ;  /* 0x000000cf00a87202 */ /* 0x000fc40000000f00 */
[----:B0-----:R-:W-:Y:S01]  /*db10*/  MOV R169, R4 ;  /* 0x0000000400a97202 */ /* 0x001fe20000000f00 */
[----:B------:R-:W-:Y:S01]  /*db20*/  UIADD3 UR7, UR7, UR5, URZ ;  /* 0x0000000507077290 */ /* 0x000fe2000fffe03f */
[----:B------:R-:W-:Y:S01]  /*db30*/  F2FP.F16.F32.PACK_AB R196, R121, R196 ;  /* 0x000000c479c4723e */ /* 0x000fe200000000ff */
[----:B------:R-:W-:Y:S01]  /*db40*/  UIMAD UR5, UR12, UR8, URZ ;  /* 0x000000080c0572a4 */ /* 0x000fe2000f8e023f */
[----:B------:R-:W-:Y:S01]  /*db50*/  F2FP.F16.F32.PACK_AB R198, R125, R124 ;  /* 0x0000007c7dc6723e */ /* 0x000fe200000000ff */
[--C-:B------:R-:W-:Y:S01]  /*db60*/  IMAD.WIDE R12, R212, 0x2, R168.reuse ;  /* 0x00000002d40c7825 */ /* 0x100fe200078e02a8 */
[----:B------:R-:W-:Y:S01]  /*db70*/  UIMAD.WIDE.U32 UR6, UR13, UR8, UR6 ;  /* 0x000000080d0672a5 */ /* 0x000fe2000f8e0006 */
[----:B------:R-:W-:Y:S01]  /*db80*/  F2FP.F16.F32.PACK_AB R199, R100, R96 ;  /* 0x0000006064c7723e */ /* 0x000fe200000000ff */
[----:B------:R-:W-:Y:S01]  /*db90*/  UIMAD UR5, UR13, UR9, UR5 ;  /* 0x000000090d0572a4 */ /* 0x000fe2000f8e0205 */
[----:B------:R-:W-:Y:S01]  /*dba0*/  IMAD.WIDE R168, R5, 0x2, R168 ;  /* 0x0000000205a87825 */ /* 0x000fe200078e02a8 */
[C---:B------:R-:W-:Y:S01]  /*dbb0*/  IADD3 R7, P3, R12.reuse, 0xc060, RZ ;  /* 0x0000c0600c077810 */ /* 0x040fe20007f7e0ff */
[----:B------:R-:W-:Y:S01]  /*dbc0*/  ULDC.64 UR8, c[0x0][0xae8] ;  /* 0x0002ba0000087ab9 */ /* 0x000fe20000000a00 */
[----:B------:R-:W-:-:S02]  /*dbd0*/  LOP3.LUT R139, R12, 0x380, RZ, 0xc0, !PT ;  /* 0x000003800c8b7812 */ /* 0x000fc400078ec0ff */
[----:B------:R-:W-:Y:S01]  /*dbe0*/  LOP3.LUT R4, R7, 0x380, RZ, 0xc0, !PT ;  /* 0x0000038007047812 */ /* 0x000fe200078ec0ff */
[--C-:B------:R-:W-:Y:S01]  /*dbf0*/  IMAD.X R5, RZ, RZ, R13.reuse, P3 ;  /* 0x000000ffff057224 */ /* 0x100fe200018e060d */
[----:B------:R-:W-:Y:S02]  /*dc00*/  IADD3 R99, P4, R12, 0xc040, RZ ;  /* 0x0000c0400c637810 */ /* 0x000fe40007f9e0ff */
[----:B------:R-:W-:Y:S02]  /*dc10*/  SHF.R.U64 R4, R4, 0x3, RZ ;  /* 0x0000000304047819 */ /* 0x000fe400000012ff */
[C---:B------:R-:W-:Y:S02]  /*dc20*/  IADD3 R31, P5, R12.reuse, 0xc020, RZ ;  /* 0x0000c0200c1f7810 */ /* 0x040fe40007fbe0ff */
        /* <DEDUP_REMOVED lines=10> */
[--C-:B------:R-:W-:Y:S01]  /*dcd0*/  IMAD.X R153, RZ, RZ, R13.reuse, P2 ;  /* 0x000000ffff997224 */ /* 0x100fe200010e060d */
[----:B------:R-:W-:Y:S01]  /*dce0*/  LOP3.LUT R4, R4, R7, RZ, 0x3c, !PT ;  /* 0x0000000704047212 */ /* 0x000fe200078e3cff */
[--C-:B------:R-:W-:Y:S01]  /*dcf0*/  IMAD.X R7, RZ, RZ, R13.reuse, P4 ;  /* 0x000000ffff077224 */ /* 0x100fe200020e060d */
[C---:B------:R-:W-:Y:S01]  /*dd00*/  IADD3 R102, P4, R12.reuse, 0x8000, RZ ;  /* 0x000080000c667810 */ /* 0x040fe20007f9e0ff */
[----:B------:R-:W-:Y:S01]  /*dd10*/  IMAD.X R155, RZ, RZ, R13, P3 ;  /* 0x000000ffff9b7224 */ /* 0x000fe200018e060d */
[----:B------:R-:W-:-:S02]  /*dd20*/  IADD3 R98, P5, R12, 0x4060, RZ ;  /* 0x000040600c627810 */ /* 0x000fc40007fbe0ff */
        /* <DEDUP_REMOVED lines=10> */
[----:B------:R-:W-:Y:S01]  /*ddd0*/  LOP3.LUT R138, R139, R12, RZ, 0x3c, !PT ;  /* 0x0000000c8b8a7212 */ /* 0x000fe200078e3cff */
[--C-:B------:R-:W-:Y:S01]  /*dde0*/  IMAD.X R9, RZ, RZ, R13.reuse, P2 ;  /* 0x000000ffff097224 */ /* 0x100fe200010e060d */
[----:B------:R-:W-:Y:S01]  /*ddf0*/  LOP3.LUT R12, R23, 0x380, RZ, 0xc0, !PT ;  /* 0x00000380170c7812 */ /* 0x000fe200078ec0ff */
[--C-:B------:R-:W-:Y:S01]  /*de00*/  IMAD.X R167, RZ, RZ, R13.reuse, P3 ;  /* 0x000000ffffa77224 */ /* 0x100fe200018e060d */
[----:B------:R-:W-:Y:S01]  /*de10*/  IADD3 R107, P2, R168, 0x7000, RZ ;  /* 0x00007000a86b7810 */ /* 0x000fe20007f5e0ff */
[----:B------:R-:W-:Y:S01]  /*de20*/  IMAD.MOV.U32 R139, RZ, RZ, R13 ;  /* 0x000000ffff8b7224 */ /* 0x000fe200078e000d */
[----:B------:R-:W-:-:S02]  /*de30*/  SHF.R.U64 R12, R12, 0x3, RZ ;  /* 0x000000030c0c7819 */ /* 0x000fc400000012ff */
[----:B------:R-:W-:Y:S02]  /*de40*/  LOP3.LUT R13, R114, 0x380, RZ, 0xc0, !PT ;  /* 0x00000380720d7812 */ /* 0x000fe400078ec0ff */
[----:B------:R-:W-:Y:S02]  /*de50*/  LOP3.LUT R146, R12, R23, RZ, 0x3c, !PT ;  /* 0x000000170c927212 */ /* 0x000fe400078e3cff */
[----:B------:R-:W-:Y:S02]  /*de60*/  LOP3.LUT R23, R106, 0x380, RZ, 0xc0, !PT ;  /* 0x000003806a177812 */ /* 0x000fe400078ec0ff */
[----:B------:R-:W-:Y:S02]  /*de70*/  SHF.R.U64 R13, R13, 0x3, RZ ;  /* 0x000000030d0d7819 */ /* 0x000fe400000012ff */
[----:B------:R-:W-:Y:S02]  /*de80*/  SHF.R.U64 R23, R23, 0x3, RZ ;  /* 0x0000000317177819 */ /* 0x000fe400000012ff */
[----:B------:R-:W-:-:S02]  /*de90*/  LOP3.LUT R142, R13, R114, RZ, 0x3c, !PT ;  /* 0x000000720d8e7212 */ /* 0x000fc400078e3cff */
[----:B------:R-:W-:Y:S02]  /*dea0*/  LOP3.LUT R154, R23, R106, RZ, 0x3c, !PT ;  /* 0x0000006a179a7212 */ /* 0x000fe400078e3cff */
[----:B------:R-:W-:Y:S02]  /*deb0*/  LOP3.LUT R106, R107, 0x380, RZ, 0xc0, !PT ;  /* 0x000003806b6a7812 */ /* 0x000fe400078ec0ff */
[----:B------:R-:W-:Y:S02]  /*dec0*/  LOP3.LUT R13, R102, 0x380, RZ, 0xc0, !PT ;  /* 0x00000380660d7812 */ /* 0x000fe400078ec0ff */
[----:B------:R-:W-:Y:S02]  /*ded0*/  SHF.R.U64 R106, R106, 0x3, RZ ;  /* 0x000000036a6a7819 */ /* 0x000fe400000012ff */
[----:B------:R-:W-:Y:S02]  /*dee0*/  LOP3.LUT R12, R15, 0x380, RZ, 0xc0, !PT ;  /* 0x000003800f0c7812 */ /* 0x000fe400078ec0ff */
[----:B------:R-:W-:-:S02]  /*def0*/  SHF.R.U64 R13, R13, 0x3, RZ ;  /* 0x000000030d0d7819 */ /* 0x000fc400000012ff */
[----:B------:R-:W-:Y:S01]  /*df00*/  LOP3.LUT R106, R106, R107, RZ, 0x3c, !PT ;  /* 0x0000006b6a6a7212 */ /* 0x000fe200078e3cff */
[----:B------:R-:W-:Y:S01]  /*df10*/  IMAD.X R107, RZ, RZ, R169, P2 ;  /* 0x000000ffff6b7224 */ /* 0x000fe200010e06a9 */
[----:B------:R-:W-:Y:S02]  /*df20*/  IADD3 R135, P2, R168, 0xe000, RZ ;  /* 0x0000e000a8877810 */ /* 0x000fe40007f5e0ff */
[----:B------:R-:W-:Y:S02]  /*df30*/  SHF.R.U64 R12, R12, 0x3, RZ ;  /* 0x000000030c0c7819 */ /* 0x000fe400000012ff */
[----:B------:R-:W-:Y:S02]  /*df40*/  LOP3.LUT R156, R13, R102, RZ, 0x3c, !PT ;  /* 0x000000660d9c7212 */ /* 0x000fe400078e3cff */
[----:B------:R-:W-:Y:S02]  /*df50*/  LOP3.LUT R13, R20, 0x380, RZ, 0xc0, !PT ;  /* 0x00000380140d7812 */ /* 0x000fe400078ec0ff */
[----:B------:R-:W-:-:S02]  /*df60*/  LOP3.LUT R134, R135, 0x380, RZ, 0xc0, !PT ;  /* 0x0000038087867812 */ /* 0x000fc400078ec0ff */
[----:B------:R-:W-:Y:S02]  /*df70*/  LOP3.LUT R150, R12, R15, RZ, 0x3c, !PT ;  /* 0x0000000f0c967212 */ /* 0x000fe400078e3cff */
[----:B------:R-:W-:Y:S02]  /*df80*/  LOP3.LUT R12, R21, 0x380, RZ, 0xc0, !PT ;  /* 0x00000380150c7812 */ /* 0x000fe400078ec0ff */
[----:B------:R-:W-:Y:S02]  /*df90*/  SHF.R.U64 R13, R13, 0x3, RZ ;  /* 0x000000030d0d7819 */ /* 0x000fe400000012ff */
[----:B------:R-:W-:Y:S02]  /*dfa0*/  SHF.R.U64 R134, R134, 0x3, RZ ;  /* 0x0000000386867819 */ /* 0x000fe400000012ff */
[----:B------:R-:W-:Y:S02]  /*dfb0*/  SHF.R.U64 R12, R12, 0x3, RZ ;  /* 0x000000030c0c7819 */ /* 0x000fe400000012ff */
[----:B------:R-:W-:-:S02]  /*dfc0*/  LOP3.LUT R164, R13, R20, RZ, 0x3c, !PT ;  /* 0x000000140da47212 */ /* 0x000fc400078e3cff */
[----:B------:R-:W-:Y:S02]  /*dfd0*/  LOP3.LUT R10, R31, 0x380, RZ, 0xc0, !PT ;  /* 0x000003801f0a7812 */ /* 0x000fe400078ec0ff */
[----:B------:R-:W-:Y:S02]  /*dfe0*/  IADD3 R13, P3, R168, 0x1000, RZ ;  /* 0x00001000a80d7810 */ /* 0x000fe40007f7e0ff */
[----:B------:R-:W-:Y:S01]  /*dff0*/  LOP3.LUT R134, R134, R135, RZ, 0x3c, !PT ;  /* 0x0000008786867212 */ /* 0x000fe200078e3cff */
[----:B------:R-:W-:Y:S01]  /*e000*/  IMAD.X R135, RZ, RZ, R169, P2 ;  /* 0x000000ffff877224 */ /* 0x000fe200010e06a9 */
[----:B-1----:R-:W-:Y:S02]  /*e010*/  ISETP.NE.AND P2, PT, R204, 0x1, PT ;  /* 0x00000001cc00780c */ /* 0x002fe40003f45270 */
[----:B------:R-:W-:Y:S02]  /*e020*/  LOP3.LUT R160, R12, R21, RZ, 0x3c, !PT ;  /* 0x000000150ca07212 */ /* 0x000fe400078e3cff */
[----:B------:R-:W-:-:S02]  /*e030*/  SHF.R.U64 R10, R10, 0x3, RZ ;  /* 0x000000030a0a7819 */ /* 0x000fc400000012ff */
[----:B------:R-:W-:Y:S02]  /*e040*/  LOP3.LUT R12, R13, 0x380, RZ, 0xc0, !PT ;  /* 0x000003800d0c7812 */ /* 0x000fe400078ec0ff */
[----:B------:R-:W-:Y:S02]  /*e050*/  LOP3.LUT R10, R10, R31, RZ, 0x3c, !PT ;  /* 0x0000001f0a0a7212 */ /* 0x000fe400078e3cff */
[----:B------:R-:W-:Y:S02]  /*e060*/  SHF.R.U64 R12, R12, 0x3, RZ ;  /* 0x000000030c0c7819 */ /* 0x000fe400000012ff */
[----:B------:R-:W-:Y:S02]  /*e070*/  LOP3.LUT R31, R110, 0x380, RZ, 0xc0, !PT ;  /* 0x000003806e1f7812 */ /* 0x000fe400078ec0ff */
[----:B------:R-:W-:Y:S01]  /*e080*/  MOV R197, R138 ;  /* 0x0000008a00c57202 */ /* 0x000fe20000000f00 */
[----:B------:R-:W-:Y:S01]  /*e090*/  BAR.SYNC.DEFER_BLOCKING 0x1, 0x100 ;  /* 0x0044000000007b1d */ /* 0x000fe20000010000 */
[----:B------:R-:W-:-:S02]  /*e0a0*/  LOP3.LUT R23, R98, 0x380, RZ, 0xc0, !PT ;  /* 0x0000038062177812 */ /* 0x000fc400078ec0ff */
[----:B------:R-:W-:Y:S01]  /*e0b0*/  LOP3.LUT R12, R12, R13, RZ, 0x3c, !PT ;  /* 0x0000000d0c0c7212 */ /* 0x000fe200078e3cff */
[----:B------:R-:W-:Y:S01]  /*e0c0*/  IMAD.X R13, RZ, RZ, R169, P3 ;  /* 0x000000ffff0d7224 */ /* 0x000fe200018e06a9 */
[----:B------:R-:W-:Y:S02]  /*e0d0*/  SHF.R.U64 R31, R31, 0x3, RZ ;  /* 0x000000031f1f7819 */ /* 0x000fe400000012ff */
[----:B------:R-:W-:Y:S02]  /*e0e0*/  SHF.R.U64 R23, R23, 0x3, RZ ;  /* 0x0000000317177819 */ /* 0x000fe400000012ff */
[----:B------:R-:W-:Y:S02]  /*e0f0*/  IADD3 R111, P3, R168, 0x8000, RZ ;  /* 0x00008000a86f7810 */ /* 0x000fe40007f7e0ff */
[----:B------:R-:W-:Y:S02]  /*e100*/  LOP3.LUT R152, R31, R110, RZ, 0x3c, !PT ;  /* 0x0000006e1f987212 */ /* 0x000fe400078e3cff */
[----:B------:R-:W-:-:S02]  /*e110*/  LOP3.LUT R158, R23, R98, RZ, 0x3c, !PT ;  /* 0x00000062179e7212 */ /* 0x000fc400078e3cff */
[----:B------:R-:W-:Y:S02]  /*e120*/  LOP3.LUT R110, R111, 0x380, RZ, 0xc0, !PT ;  /* 0x000003806f6e7812 */ /* 0x000fe400078ec0ff */
[----:B------:R-:W-:Y:S02]  /*e130*/  LOP3.LUT R6, R99, 0x380, RZ, 0xc0, !PT ;  /* 0x0000038063067812 */ /* 0x000fe400078ec0ff */
[----:B------:R-:W-:Y:S02]  /*e140*/  LOP3.LUT R23, R8, 0x380, RZ, 0xc0, !PT ;  /* 0x0000038008177812 */ /* 0x000fe400078ec0ff */
[----:B------:R-:W-:Y:S02]  /*e150*/  SHF.R.U64 R110, R110, 0x3, RZ ;  /* 0x000000036e6e7819 */ /* 0x000fe400000012ff */
[----:B------:R-:W-:Y:S01]  /*e160*/  SHF.R.U64 R6, R6, 0x3, RZ ;  /* 0x0000000306067819 */ /* 0x000fe200000012ff */
[----:B------:R0:W-:Y:S01]  /*e170*/  STSM.16.M88.4 [R197], R24 ;  /* 0x00000018c5007844 */ /* 0x0001e20000000200 */
[----:B------:R-:W-:-:S02]  /*e180*/  SHF.R.U64 R23, R23, 0x3, RZ ;  /* 0x0000000317177819 */ /* 0x000fc400000012ff */
[----:B------:R-:W-:Y:S01]  /*e190*/  LOP3.LUT R110, R110, R111, RZ, 0x3c, !PT ;  /* 0x0000006f6e6e7212 */ /* 0x000fe200078e3cff */
[----:B------:R-:W-:Y:S01]  /*e1a0*/  IMAD.X R111, RZ, RZ, R169, P3 ;  /* 0x000000ffff6f7224 */ /* 0x000fe200018e06a9 */
[----:B------:R-:W-:Y:S02]  /*e1b0*/  LOP3.LUT R6, R6, R99, RZ, 0x3c, !PT ;  /* 0x0000006306067212 */ /* 0x000fe400078e3cff */
[----:B------:R-:W-:Y:S02]  /*e1c0*/  LOP3.LUT R8, R23, R8, RZ, 0x3c, !PT ;  /* 0x0000000817087212 */ /* 0x000fe400078e3cff */
[C---:B------:R-:W-:Y:S02]  /*e1d0*/  IADD3 R99, P0, R168.reuse, 0x5000, RZ ;  /* 0x00005000a8637810 */ /* 0x040fe40007f1e0ff */
[----:B------:R-:W-:Y:S02]  /*e1e0*/  IADD3 R23, P3, R168, 0xf000, RZ ;  /* 0x0000f000a8177810 */ /* 0x000fe40007f7e0ff */
[----:B------:R-:W-:-:S02]  /*e1f0*/  LOP3.LUT R21, R14, 0x380, RZ, 0xc0, !PT ;  /* 0x000003800e157812 */ /* 0x000fc400078ec0ff */
[----:B------:R-:W-:Y:S01]  /*e200*/  LOP3.LUT R98, R99, 0x380, RZ, 0xc0, !PT ;  /* 0x0000038063627812 */ /* 0x000fe200078ec0ff */
[----:B0-----:R-:W0:Y:S01]  /*e210*/  @P2 LDC R24, c[0x0][0xbec] ;  /* 0x0002fb00ff182b82 */ /* 0x001e220000000800 */
[----:B------:R-:W-:Y:S01]  /*e220*/  LOP3.LUT R16, R23, 0x380, RZ, 0xc0, !PT ;  /* 0x0000038017107812 */ /* 0x000fe200078ec0ff */
[----:B------:R-:W-:Y:S01]  /*e230*/  IMAD.X R139, RZ, RZ, R169, P3 ;  /* 0x000000ffff8b7224 */ /* 0x000fe200018e06a9 */
[----:B------:R-:W-:Y:S02]  /*e240*/  SHF.R.U64 R21, R21, 0x3, RZ ;  /* 0x0000000315157819 */ /* 0x000fe400000012ff */
[----:B------:R-:W-:Y:S02]  /*e250*/  SHF.R.U64 R98, R98, 0x3, RZ ;  /* 0x0000000362627819 */ /* 0x000fe400000012ff */
[----:B------:R-:W-:Y:S01]  /*e260*/  SHF.R.U64 R16, R16, 0x3, RZ ;  /* 0x0000000310107819 */ /* 0x000fe200000012ff */
[----:B------:R-:W1:Y:S01]  /*e270*/  @P2 LDC R27, c[0x0][0xbf0] ;  /* 0x0002fc00ff1b2b82 */ /* 0x000e620000000800 */
[----:B------:R-:W-:-:S02]  /*e280*/  LOP3.LUT R15, R30, 0x380, RZ, 0xc0, !PT ;  /* 0x000003801e0f7812 */ /* 0x000fc400078ec0ff */
[----:B------:R-:W-:Y:S02]  /*e290*/  LOP3.LUT R166, R21, R14, RZ, 0x3c, !PT ;  /* 0x0000000e15a67212 */ /* 0x000fe400078e3cff */
[----:B------:R-:W-:Y:S01]  /*e2a0*/  LOP3.LUT R98, R98, R99, RZ, 0x3c, !PT ;  /* 0x0000006362627212 */ /* 0x000fe200078e3cff */
[----:B------:R-:W-:Y:S01]  /*e2b0*/  IMAD.X R99, RZ, RZ, R169, P0 ;  /* 0x000000ffff637224 */ /* 0x000fe200000e06a9 */
[----:B------:R-:W-:Y:S02]  /*e2c0*/  LOP3.LUT R138, R16, R23, RZ, 0x3c, !PT ;  /* 0x00000017108a7212 */ /* 0x000fe400078e3cff */
[----:B------:R-:W-:Y:S02]  /*e2d0*/  MOV R150, R150 ;  /* 0x0000009600967202 */ /* 0x000fe40000000f00 */
[----:B------:R-:W-:Y:S02]  /*e2e0*/  SHF.R.U64 R15, R15, 0x3, RZ ;  /* 0x000000030f0f7819 */ /* 0x000fe400000012ff */
[----:B------:R-:W-:Y:S01]  /*e2f0*/  MOV R16, R4 ;  /* 0x0000000400107202 */ /* 0x000fe20000000f00 */
[----:B------:R-:W-:Y:S01]  /*e300*/  STSM.16.M88.4 [R150], R32 ;  /* 0x0000002096007844 */ /* 0x000fe20000000200 */
[----:B------:R-:W-:Y:S01]  /*e310*/  MOV R18, R6 ;  /* 0x0000000600127202 */ /* 0x000fe20000000f00 */
[----:B0-----:R-:W-:Y:S01]  /*e320*/  @P2 IMAD.HI.U32 R24, R39, R24, RZ ;  /* 0x0000001827182227 */ /* 0x001fe200078e00ff */
[----:B------:R-:W-:-:S02]  /*e330*/  MOV R160, R160 ;  /* 0x000000a000a07202 */ /* 0x000fc40000000f00 */
[C---:B------:R-:W-:Y:S02]  /*e340*/  IADD3 R20, P4, R168.reuse, 0x2000, RZ ;  /* 0x00002000a8147810 */ /* 0x040fe40007f9e0ff */
[----:B------:R-:W-:Y:S01]  /*e350*/  IADD3 R127, P0, R168, 0xc000, RZ ;  /* 0x0000c000a87f7810 */ /* 0x000fe20007f1e0ff */
[----:B------:R-:W-:Y:S01]  /*e360*/  STSM.16.M88.4 [R160], R40 ;  /* 0x00000028a0007844 */ /* 0x000fe20000000200 */
[----:B------:R-:W-:Y:S02]  /*e370*/  MOV R23, R10 ;  /* 0x0000000a00177202 */ /* 0x000fe40000000f00 */
[----:B------:R-:W-:Y:S02]  /*e380*/  MOV R166, R166 ;  /* 0x000000a600a67202 */ /* 0x000fe40000000f00 */
[----:B------:R-:W-:Y:S02]  /*e390*/  F2FP.F16.F32.PACK_AB R4, R49, R178 ;  /* 0x000000b23104723e */ /* 0x000fe400000000ff */
[----:B------:R-:W-:-:S02]  /*e3a0*/  F2FP.F16.F32.PACK_AB R5, R51, R50 ;  /* 0x000000323305723e */ /* 0x000fc400000000ff */
[----:B------:R-:W-:Y:S02]  /*e3b0*/  F2FP.F16.F32.PACK_AB R6, R53, R179 ;  /* 0x000000b33506723e */ /* 0x000fe400000000ff */
[----:B------:R-:W-:Y:S02]  /*e3c0*/  F2FP.F16.F32.PACK_AB R7, R55, R54 ;  /* 0x000000363707723e */ /* 0x000fe400000000ff */
[----:B------:R-:W-:Y:S02]  /*e3d0*/  MOV R25, R8 ;  /* 0x0000000800197202 */ /* 0x000fe40000000f00 */
[----:B------:R-:W-:Y:S01]  /*e3e0*/  F2FP.F16.F32.PACK_AB R8, R57, R180 ;  /* 0x000000b43908723e */ /* 0x000fe200000000ff */
[----:B------:R0:W-:Y:S01]  /*e3f0*/  STSM.16.M88.4 [R166], R4 ;  /* 0x00000004a6007844 */ /* 0x0001e20000000200 */
[----:B------:R-:W-:Y:S02]  /*e400*/  F2FP.F16.F32.PACK_AB R9, R59, R58 ;  /* 0x0000003a3b09723e */ /* 0x000fe400000000ff */
[----:B------:R-:W-:-:S02]  /*e410*/  F2FP.F16.F32.PACK_AB R10, R61, R181 ;  /* 0x000000b53d0a723e */ /* 0x000fc400000000ff */
[----:B------:R-:W-:Y:S02]  /*e420*/  F2FP.F16.F32.PACK_AB R11, R63, R62 ;  /* 0x0000003e3f0b723e */ /* 0x000fe400000000ff */
[----:B-1----:R-:W-:Y:S02]  /*e430*/  @P2 SHF.R.U32.HI R36, RZ, R27, R24 ;  /* 0x0000001bff242219 */ /* 0x002fe40000011618 */
[----:B------:R-:W-:Y:S01]  /*e440*/  LOP3.LUT R162, R15, R30, RZ, 0x3c, !PT ;  /* 0x0000001e0fa27212 */ /* 0x000fe200078e3cff */
[----:B------:R1:W-:Y:S01]  /*e450*/  STSM.16.M88.4 [R25], R8 ;  /* 0x0000000819007844 */ /* 0x0003e20000000200 */
[----:B------:R-:W-:Y:S01]  /*e460*/  LOP3.LUT R15, R20, 0x380, RZ, 0xc0, !PT ;  /* 0x00000380140f7812 */ /* 0x000fe200078ec0ff */
[----:B------:R-:W-:Y:S01]  /*e470*/  IMAD.MOV R37, RZ, RZ, -R36 ;  /* 0x000000ffff257224 */ /* 0x000fe200078e0a24 */
[----:B------:R-:W-:Y:S02]  /*e480*/  LOP3.LUT R126, R127, 0x380, RZ, 0xc0, !PT ;  /* 0x000003807f7e7812 */ /* 0x000fe400078ec0ff */
[----:B------:R-:W-:Y:S01]  /*e490*/  IADD3 R103, P1, R168, 0x6000, RZ ;  /* 0x00006000a8677810 */ /* 0x000fe20007f3e0ff */
[----:B------:R-:W-:Y:S01]  /*e4a0*/  IMAD R37, R204, R37, R39 ;  /* 0x00000025cc257224 */ /* 0x000fe200078e0227 */
[----:B------:R-:W-:-:S02]  /*e4b0*/  MOV R164, R164 ;  /* 0x000000a400a47202 */ /* 0x000fc40000000f00 */
[----:B0-----:R-:W-:Y:S02]  /*e4c0*/  F2FP.F16.F32.PACK_AB R4, R65, R182 ;  /* 0x000000b64104723e */ /* 0x001fe400000000ff */
[----:B------:R-:W-:Y:S02]  /*e4d0*/  F2FP.F16.F32.PACK_AB R5, R67, R66 ;  /* 0x000000424305723e */ /* 0x000fe400000000ff */
[----:B------:R-:W-:Y:S02]  /*e4e0*/  F2FP.F16.F32.PACK_AB R6, R69, R183 ;  /* 0x000000b74506723e */ /* 0x000fe400000000ff */
[----:B------:R-:W-:Y:S02]  /*e4f0*/  F2FP.F16.F32.PACK_AB R7, R71, R70 ;  /* 0x000000464707723e */ /* 0x000fe400000000ff */
[----:B------:R-:W-:Y:S02]  /*e500*/  MOV R162, R162 ;  /* 0x000000a200a27202 */ /* 0x000fe40000000f00 */
[----:B-1----:R-:W-:Y:S01]  /*e510*/  F2FP.F16.F32.PACK_AB R8, R73, R184 ;  /* 0x000000b84908723e */ /* 0x002fe200000000ff */
[----:B------:R-:W-:Y:S01]  /*e520*/  STSM.16.M88.4 [R164], R4 ;  /* 0x00000004a4007844 */ /* 0x000fe20000000200 */
[----:B------:R-:W-:-:S02]  /*e530*/  F2FP.F16.F32.PACK_AB R9, R75, R74 ;  /* 0x0000004a4b09723e */ /* 0x000fc400000000ff */
[----:B------:R-:W-:Y:S02]  /*e540*/  F2FP.F16.F32.PACK_AB R10, R77, R185 ;  /* 0x000000b94d0a723e */ /* 0x000fe400000000ff */
[----:B------:R-:W-:Y:S02]  /*e550*/  F2FP.F16.F32.PACK_AB R11, R79, R78 ;  /* 0x0000004e4f0b723e */ /* 0x000fe400000000ff */
[----:B------:R-:W-:Y:S02]  /*e560*/  SHF.R.U64 R15, R15, 0x3, RZ ;  /* 0x000000030f0f7819 */ /* 0x000fe400000012ff */
[----:B------:R-:W-:Y:S01]  /*e570*/  SHF.R.U64 R126, R126, 0x3, RZ ;  /* 0x000000037e7e7819 */ /* 0x000fe200000012ff */
[----:B------:R0:W-:Y:S01]  /*e580*/  STSM.16.M88.4 [R162], R8 ;  /* 0x00000008a2007844 */ /* 0x0001e20000000200 */
[----:B------:R-:W-:Y:S02]  /*e590*/  MOV R158, R158 ;  /* 0x0000009e009e7202 */ /* 0x000fe40000000f00 */
[----:B------:R-:W-:-:S02]  /*e5a0*/  F2FP.F16.F32.PACK_AB R24, R81, R186 ;  /* 0x000000ba5118723e */ /* 0x000fc400000000ff */
[----:B------:R-:W-:Y:S02]  /*e5b0*/  F2FP.F16.F32.PACK_AB R25, R83, R82 ;  /* 0x000000525319723e */ /* 0x000fe400000000ff */
[----:B------:R-:W-:Y:S02]  /*e5c0*/  F2FP.F16.F32.PACK_AB R26, R85, R187 ;  /* 0x000000bb551a723e */ /* 0x000fe400000000ff */
[----:B------:R-:W-:Y:S02]  /*e5d0*/  F2FP.F16.F32.PACK_AB R27, R87, R86 ;  /* 0x00000056571b723e */ /* 0x000fe400000000ff */
[C---:B------:R-:W-:Y:S02]  /*e5e0*/  IADD3 R21, P5, R168.reuse, 0x3000, RZ ;  /* 0x00003000a8157810 */ /* 0x040fe40007fbe0ff */
[----:B------:R-:W-:Y:S01]  /*e5f0*/  IADD3 R31, P6, R168, 0x4000, RZ ;  /* 0x00004000a81f7810 */ /* 0x000fe20007fde0ff */
[----:B------:R1:W-:Y:S01]  /*e600*/  STSM.16.M88.4 [R158], R24 ;  /* 0x000000189e007844 */ /* 0x0003e20000000200 */
[----:B------:R-:W-:Y:S01]  /*e610*/  LOP3.LUT R102, R103, 0x380, RZ, 0xc0, !PT ;  /* 0x0000038067667812 */ /* 0x000fe200078ec0ff */
[----:B0-----:R-:W-:Y:S01]  /*e620*/  IMAD.U32 R9, RZ, RZ, UR5 ;  /* 0x00000005ff097e24 */ /* 0x001fe2000f8e00ff */
[----:B------:R-:W-:Y:S01]  /*e630*/  LOP3.LUT R14, R15, R20, RZ, 0x3c, !PT ;  /* 0x000000140f0e7212 */ /* 0x000fe200078e3cff */
[--C-:B------:R-:W-:Y:S01]  /*e640*/  IMAD.X R15, RZ, RZ, R169.reuse, P4 ;  /* 0x000000ffff0f7224 */ /* 0x100fe200020e06a9 */
[----:B------:R-:W-:Y:S01]  /*e650*/  LOP3.LUT R126, R126, R127, RZ, 0x3c, !PT ;  /* 0x0000007f7e7e7212 */ /* 0x000fe200078e3cff */
[----:B------:R-:W-:Y:S01]  /*e660*/  IMAD.X R127, RZ, RZ, R169, P0 ;  /* 0x000000ffff7f7224 */ /* 0x000fe200000e06a9 */
[----:B------:R-:W-:Y:S01]  /*e670*/  LOP3.LUT R20, R21, 0x380, RZ, 0xc0, !PT ;  /* 0x0000038015147812 */ /* 0x000fe200078ec0ff */
[----:B------:R-:W-:Y:S01]  /*e680*/  ULDC UR5, c[0x0][0xa88] ;  /* 0x0002a20000057ab9 */ /* 0x000fe20000000800 */
[----:B------:R-:W-:-:S02]  /*e690*/  LOP3.LUT R30, R31, 0x380, RZ, 0xc0, !PT ;  /* 0x000003801f1e7812 */ /* 0x000fc400078ec0ff */
[----:B------:R-:W-:Y:S02]  /*e6a0*/  SHF.R.U64 R102, R102, 0x3, RZ ;  /* 0x0000000366667819 */ /* 0x000fe400000012ff */
[----:B------:R-:W-:Y:S02]  /*e6b0*/  SHF.R.S32.HI R8, RZ, 0x1f, R36 ;  /* 0x0000001fff087819 */ /* 0x000fe40000011424 */
[----:B------:R-:W-:Y:S01]  /*e6c0*/  F2FP.F16.F32.PACK_AB R5, R44, R3 ;  /* 0x000000032c05723e */ /* 0x000fe200000000ff */
[----:B-1----:R-:W-:Y:S01]  /*e6d0*/  VIADD R26, R211, UR61 ;  /* 0x0000003dd31a7c36 */ /* 0x002fe20008000000 */
[----:B------:R-:W-:Y:S02]  /*e6e0*/  IADD3 R24, P0, R36, UR6, RZ ;  /* 0x0000000624187c10 */ /* 0x000fe4000ff1e0ff */
[----:B------:R-:W-:Y:S02]  /*e6f0*/  SHF.R.S32.HI R3, RZ, 0x1f, R37 ;  /* 0x0000001fff037819 */ /* 0x000fe40000011425 */
[----:B------:R-:W-:-:S02]  /*e700*/  SHF.R.U64 R20, R20, 0x3, RZ ;  /* 0x0000000314147819 */ /* 0x000fc400000012ff */
[----:B------:R-:W-:Y:S02]  /*e710*/  SHF.R.U64 R30, R30, 0x3, RZ ;  /* 0x000000031e1e7819 */ /* 0x000fe400000012ff */
[----:B------:R-:W-:Y:S01]  /*e720*/  LOP3.LUT R102, R102, R103, RZ, 0x3c, !PT ;  /* 0x0000006766667212 */ /* 0x000fe200078e3cff */
[----:B------:R-:W-:Y:S01]  /*e730*/  IMAD.X R103, RZ, RZ, R169, P1 ;  /* 0x000000ffff677224 */ /* 0x000fe200008e06a9 */
[----:B------:R-:W-:Y:S01]  /*e740*/  IADD3.X R25, R8, UR7, R9, P0, !PT ;  /* 0x0000000708197c10 */ /* 0x000fe200087fe409 */
[----:B------:R-:W-:Y:S01]  /*e750*/  ULDC.64 UR6, c[0x0][0xb88] ;  /* 0x0002e20000067ab9 */ /* 0x000fe20000000a00 */
[----:B------:R-:W-:Y:S01]  /*e760*/  IADD3 R131, P1, R168, 0xd000, RZ ;  /* 0x0000d000a8837810 */ /* 0x000fe20007f3e0ff */
[----:B------:R-:W-:Y:S01]  /*e770*/  IMAD R8, R3, UR6, RZ ;  /* 0x0000000603087c24 */ /* 0x000fe2000f8e02ff */
[----:B------:R-:W-:Y:S01]  /*e780*/  LOP3.LUT R20, R20, R21, RZ, 0x3c, !PT ;  /* 0x0000001514147212 */ /* 0x000fe200078e3cff */
[--C-:B------:R-:W-:Y:S01]  /*e790*/  IMAD.X R21, RZ, RZ, R169.reuse, P5 ;  /* 0x000000ffff157224 */ /* 0x100fe200028e06a9 */
[----:B------:R-:W-:Y:S01]  /*e7a0*/  LOP3.LUT R30, R30, R31, RZ, 0x3c, !PT ;  /* 0x0000001f1e1e7212 */ /* 0x000fe200078e3cff */
[----:B------:R-:W-:Y:S01]  /*e7b0*/  IMAD.X R31, RZ, RZ, R169, P6 ;  /* 0x000000ffff1f7224 */ /* 0x000fe200030e06a9 */
[----:B------:R-:W-:Y:S01]  /*e7c0*/  MOV R156, R156 ;  /* 0x0000009c009c7202 */ /* 0x000fe20000000f00 */
[----:B------:R-:W-:Y:S01]  /*e7d0*/  IMAD.WIDE.U32 R24, R37, UR6, R24 ;  /* 0x0000000625187c25 */ /* 0x000fe2000f8e0018 */
[----:B------:R-:W-:-:S02]  /*e7e0*/  F2FP.F16.F32.PACK_AB R32, R89, R188 ;  /* 0x000000bc5920723e */ /* 0x000fc400000000ff */
[----:B------:R-:W-:Y:S01]  /*e7f0*/  F2FP.F16.F32.PACK_AB R33, R91, R90 ;  /* 0x0000005a5b21723e */ /* 0x000fe200000000ff */
[----:B------:R-:W-:Y:S01]  /*e800*/  IMAD R37, R37, UR7, R8 ;  /* 0x0000000725257c24 */ /* 0x000fe2000f8e0208 */
[----:B------:R-:W-:Y:S01]  /*e810*/  F2FP.F16.F32.PACK_AB R34, R93, R189 ;  /* 0x000000bd5d22723e */ /* 0x000fe200000000ff */
[----:B------:R-:W-:Y:S01]  /*e820*/  ULDC.64 UR6, c[0x0][0xb50] ;  /* 0x0002d40000067ab9 */ /* 0x000fe20000000a00 */
[----:B------:R-:W-:Y:S01]  /*e830*/  F2FP.F16.F32.PACK_AB R35, R95, R94 ;  /* 0x0000005e5f23723e */ /* 0x000fe200000000ff */
[----:B------:R-:W-:Y:S01]  /*e840*/  IMAD R3, R204, UR5, RZ ;  /* 0x00000005cc037c24 */ /* 0x000fe2000f8e02ff */
[C---:B------:R-:W-:Y:S02]  /*e850*/  IADD3 R115, P4, R168.reuse, 0x9000, RZ ;  /* 0x00009000a8737810 */ /* 0x040fe40007f9e0ff */
[C---:B------:R-:W-:Y:S01]  /*e860*/  IADD3 R119, P5, R168.reuse, 0xa000, RZ ;  /* 0x0000a000a8777810 */ /* 0x040fe20007fbe0ff */
[----:B------:R-:W-:Y:S01]  /*e870*/  STSM.16.M88.4 [R156], R32 ;  /* 0x000000209c007844 */ /* 0x000fe20000000200 */
[----:B------:R-:W-:-:S02]  /*e880*/  IADD3 R123, P6, R168, 0xb000, RZ ;  /* 0x0000b000a87b7810 */ /* 0x000fc40007fde0ff */
[----:B------:R-:W-:Y:S02]  /*e890*/  LOP3.LUT R130, R131, 0x380, RZ, 0xc0, !PT ;  /* 0x0000038083827812 */ /* 0x000fe400078ec0ff */
[----:B------:R-:W-:Y:S02]  /*e8a0*/  MOV R154, R154 ;  /* 0x0000009a009a7202 */ /* 0x000fe40000000f00 */
[----:B------:R-:W-:Y:S02]  /*e8b0*/  F2FP.F16.F32.PACK_AB R4, R97, R190 ;  /* 0x000000be6104723e */ /* 0x000fe400000000ff */
[----:B------:R-:W-:Y:S02]  /*e8c0*/  F2FP.F16.F32.PACK_AB R6, R101, R191 ;  /* 0x000000bf6506723e */ /* 0x000fe400000000ff */
[----:B------:R-:W-:Y:S02]  /*e8d0*/  F2FP.F16.F32.PACK_AB R7, R52, R48 ;  /* 0x000000303407723e */ /* 0x000fe400000000ff */
[----:B------:R-:W-:-:S02]  /*e8e0*/  LOP3.LUT R114, R115, 0x380, RZ, 0xc0, !PT ;  /* 0x0000038073727812 */ /* 0x000fc400078ec0ff */
[----:B------:R-:W-:Y:S01]  /*e8f0*/  LOP3.LUT R118, R119, 0x380, RZ, 0xc0, !PT ;  /* 0x0000038077767812 */ /* 0x000fe200078ec0ff */
[----:B------:R0:W-:Y:S01]  /*e900*/  STSM.16.M88.4 [R154], R4 ;  /* 0x000000049a007844 */ /* 0x0001e20000000200 */
[----:B------:R-:W-:Y:S02]  /*e910*/  LOP3.LUT R122, R123, 0x380, RZ, 0xc0, !PT ;  /* 0x000003807b7a7812 */ /* 0x000fe400078ec0ff */
[----:B------:R-:W-:Y:S02]  /*e920*/  SHF.R.U64 R130, R130, 0x3, RZ ;  /* 0x0000000382827819 */ /* 0x000fe400000012ff */
[----:B------:R-:W-:Y:S02]  /*e930*/  LOP3.LUT R29, R168, 0x380, RZ, 0xc0, !PT ;  /* 0x00000380a81d7812 */ /* 0x000fe400078ec0ff */
[----:B------:R-:W-:Y:S02]  /*e940*/  LOP3.LUT P0, RZ, R209, 0x3, RZ, 0xc0, !PT ;  /* 0x00000003d1ff7812 */ /* 0x000fe4000780c0ff */
[----:B------:R-:W-:-:S02]  /*e950*/  SHF.R.U64 R114, R114, 0x3, RZ ;  /* 0x0000000372727819 */ /* 0x000fc400000012ff */
[----:B------:R-:W-:Y:S02]  /*e960*/  SHF.R.U64 R118, R118, 0x3, RZ ;  /* 0x0000000376767819 */ /* 0x000fe400000012ff */
[----:B------:R-:W-:Y:S02]  /*e970*/  SHF.R.U64 R122, R122, 0x3, RZ ;  /* 0x000000037a7a7819 */ /* 0x000fe400000012ff */
[----:B------:R-:W-:Y:S01]  /*e980*/  LOP3.LUT R130, R130, R131, RZ, 0x3c, !PT ;  /* 0x0000008382827212 */ /* 0x000fe200078e3cff */
[----:B0-----:R-:W-:Y:S01]  /*e990*/  VIADD R4, R26, 0x8 ;  /* 0x000000081a047836 */ /* 0x001fe20000000000 */
[----:B------:R-:W-:Y:S01]  /*e9a0*/  SHF.R.U64 R29, R29, 0x3, RZ ;  /* 0x000000031d1d7819 */ /* 0x000fe200000012ff */
[----:B------:R-:W-:Y:S01]  /*e9b0*/  IMAD.IADD R5, R25, 0x1, R37 ;  /* 0x0000000119057824 */ /* 0x000fe200078e0225 */
[----:B------:R-:W-:Y:S01]  /*e9c0*/  LEA R25, P3, R24, UR6, 0x2 ;  /* 0x0000000618197c11 */ /* 0x000fe2000f8610ff */
[----:B------:R-:W-:Y:S01]  /*e9d0*/  IMAD.X R131, RZ, RZ, R169, P1 ;  /* 0x000000ffff837224 */ /* 0x000fe200008e06a9 */
[----:B------:R-:W-:-:S02]  /*e9e0*/  MOV R152, R152 ;  /* 0x0000009800987202 */ /* 0x000fc40000000f00 */
[----:B------:R-:W-:Y:S01]  /*e9f0*/  F2FP.F16.F32.PACK_AB R8, R105, R192 ;  /* 0x000000c06908723e */ /* 0x000fe200000000ff */
[----:B------:R-:W-:Y:S01]  /*ea00*/  SHFL.IDX PT, R44, R25, RZ, 0x1c1f ;  /* 0x001c1fff192c7589 */ /* 0x000fe200000e0000 */
[----:B------:R-:W-:Y:S02]  /*ea10*/  F2FP.F16.F32.PACK_AB R9, R60, R56 ;  /* 0x000000383c09723e */ /* 0x000fe400000000ff */
[----:B------:R-:W-:Y:S01]  /*ea20*/  F2FP.F16.F32.PACK_AB R10, R109, R193 ;  /* 0x000000c16d0a723e */ /* 0x000fe200000000ff */
[----:B------:R-:W-:Y:S01]  /*ea30*/  SHFL.IDX PT, R46, R25, 0x1, 0x1c1f ;  /* 0x003c1f00192e7f89 */ /* 0x000fe200000e0000 */
[----:B------:R-:W-:Y:S02]  /*ea40*/  F2FP.F16.F32.PACK_AB R11, R68, R64 ;  /* 0x00000040440b723e */ /* 0x000fe400000000ff */
[-C--:B------:R-:W-:Y:S02]  /*ea50*/  ISETP.GE.OR P1, PT, R26, R3.reuse, P0 ;  /* 0x000000031a00720c */ /* 0x080fe40000726670 */
[----:B------:R-:W-:Y:S01]  /*ea60*/  ISETP.GE.OR P0, PT, R4, R3, P0 ;  /* 0x000000030400720c */ /* 0x000fe20000706670 */
[----:B------:R0:W-:Y:S01]  /*ea70*/  STSM.16.M88.4 [R152], R8 ;  /* 0x0000000898007844 */ /* 0x0001e20000000200 */
[----:B------:R-:W-:-:S02]  /*ea80*/  LEA.HI.X R24, R24, UR7, R5, 0x2, P3 ;  /* 0x0000000718187c11 */ /* 0x000fc400098f1405 */
[----:B------:R-:W-:Y:S01]  /*ea90*/  LOP3.LUT R114, R114, R115, RZ, 0x3c, !PT ;  /* 0x0000007372727212 */ /* 0x000fe200078e3cff */
[--C-:B------:R-:W-:Y:S01]  /*eaa0*/  IMAD.X R115, RZ, RZ, R169.reuse, P4 ;  /* 0x000000ffff737224 */ /* 0x100fe200020e06a9 */
[----:B------:R-:W-:Y:S01]  /*eab0*/  LOP3.LUT R118, R118, R119, RZ, 0x3c, !PT ;  /* 0x0000007776767212 */ /* 0x000fe200078e3cff */
[--C-:B------:R-:W-:Y:S01]  /*eac0*/  IMAD.X R119, RZ, RZ, R169.reuse, P5 ;  /* 0x000000ffff777224 */ /* 0x100fe200028e06a9 */
[----:B------:R-:W-:Y:S01]  /*ead0*/  LOP3.LUT R122, R122, R123, RZ, 0x3c, !PT ;  /* 0x0000007b7a7a7212 */ /* 0x000fe200078e3cff */
[--C-:B------:R-:W-:Y:S01]  /*eae0*/  IMAD.X R123, RZ, RZ, R169.reuse, P6 ;  /* 0x000000ffff7b7224 */ /* 0x100fe200030e06a9 */
[----:B------:R-:W-:Y:S01]  /*eaf0*/  LOP3.LUT R28, R29, R168, RZ, 0x3c, !PT ;  /* 0x000000a81d1c7212 */ /* 0x000fe200078e3cff */
[----:B------:R-:W-:Y:S01]  /*eb00*/  IMAD.MOV.U32 R29, RZ, RZ, R169 ;  /* 0x000000ffff1d7224 */ /* 0x000fe200078e00a9 */
[----:B------:R-:W-:Y:S01]  /*eb10*/  MOV R146, R146 ;  /* 0x0000009200927202 */ /* 0x000fe20000000f00 */
[----:B------:R-:W1:Y:S01]  /*eb20*/  SHFL.IDX PT, R45, R24, RZ, 0x1c1f ;  /* 0x001c1fff182d7589 */ /* 0x000e6200000e0000 */
[----:B------:R-:W-:-:S02]  /*eb30*/  F2FP.F16.F32.PACK_AB R4, R113, R194 ;  /* 0x000000c27104723e */ /* 0x000fc400000000ff */
[----:B------:R-:W-:Y:S01]  /*eb40*/  F2FP.F16.F32.PACK_AB R5, R76, R72 ;  /* 0x000000484c05723e */ /* 0x000fe200000000ff */
[----:B------:R-:W2:Y:S01]  /*eb50*/  SHFL.IDX PT, R47, R24, 0x1, 0x1c1f ;  /* 0x003c1f00182f7f89 */ /* 0x000ea200000e0000 */
[----:B------:R-:W-:Y:S02]  /*eb60*/  F2FP.F16.F32.PACK_AB R6, R117, R195 ;  /* 0x000000c37506723e */ /* 0x000fe400000000ff */
[----:B------:R-:W-:Y:S02]  /*eb70*/  F2FP.F16.F32.PACK_AB R7, R84, R80 ;  /* 0x000000505407723e */ /* 0x000fe400000000ff */
[----:B------:R-:W-:Y:S02]  /*eb80*/  MOV R142, R142 ;  /* 0x0000008e008e7202 */ /* 0x000fe40000000f00 */
[----:B------:R-:W-:Y:S01]  /*eb90*/  F2FP.F16.F32.PACK_AB R197, R92, R88 ;  /* 0x000000585cc5723e */ /* 0x000fe200000000ff */
[----:B------:R-:W-:Y:S01]  /*eba0*/  STSM.16.M88.4 [R146], R4 ;  /* 0x0000000492007844 */ /* 0x000fe20000000200 */
[----:B0-----:R-:W-:-:S02]  /*ebb0*/  F2FP.F16.F32.PACK_AB R8, R129, R128 ;  /* 0x000000808108723e */ /* 0x001fc400000000ff */
[----:B------:R-:W-:Y:S01]  /*ebc0*/  F2FP.F16.F32.PACK_AB R9, R108, R104 ;  /* 0x000000686c09723e */ /* 0x000fe200000000ff */
[----:B------:R-:W-:Y:S01]  /*ebd0*/  STSM.16.M88.4 [R142], R196 ;  /* 0x000000c48e007844 */ /* 0x000fe20000000200 */
[----:B------:R-:W-:Y:S02]  /*ebe0*/  F2FP.F16.F32.PACK_AB R10, R133, R132 ;  /* 0x00000084850a723e */ /* 0x000fe400000000ff */
[----:B------:R-:W-:Y:S02]  /*ebf0*/  F2FP.F16.F32.PACK_AB R11, R116, R112 ;  /* 0x00000070740b723e */ /* 0x000fe400000000ff */
[----:B------:R-:W-:Y:S02]  /*ec00*/  F2FP.F16.F32.PACK_AB R169, R170, R120 ;  /* 0x00000078aaa9723e */ /* 0x000fe400000000ff */
[----:B------:R-:W-:Y:S01]  /*ec10*/  F2FP.F16.F32.PACK_AB R168, R137, R136 ;  /* 0x0000008889a8723e */ /* 0x000fe200000000ff */
[----:B------:R0:W-:Y:S01]  /*ec20*/  STSM.16.M88.4 [R23], R8 ;  /* 0x0000000817007844 */ /* 0x0001e20000000200 */
[----:B------:R-:W-:-:S02]  /*ec30*/  F2FP.F16.F32.PACK_AB R170, R141, R140 ;  /* 0x0000008c8daa723e */ /* 0x000fc400000000ff */
[----:B------:R-:W-:Y:S02]  /*ec40*/  F2FP.F16.F32.PACK_AB R171, R172, R171 ;  /* 0x000000abacab723e */ /* 0x000fe400000000ff */
[----:B------:R-:W-:Y:S02]  /*ec50*/  F2FP.F16.F32.PACK_AB R173, R174, R173 ;  /* 0x000000adaead723e */ /* 0x000fe400000000ff */
[----:B------:R-:W-:Y:S01]  /*ec60*/  F2FP.F16.F32.PACK_AB R172, R145, R144 ;  /* 0x0000009091ac723e */ /* 0x000fe200000000ff */
[----:B------:R-:W-:Y:S01]  /*ec70*/  STSM.16.M88.4 [R18], R168 ;  /* 0x000000a812007844 */ /* 0x000fe20000000200 */
[----:B------:R-:W-:Y:S02]  /*ec80*/  F2FP.F16.F32.PACK_AB R174, R149, R148 ;  /* 0x0000009495ae723e */ /* 0x000fe400000000ff */
[----:B------:R-:W-:-:S05]  /*ec90*/  F2FP.F16.F32.PACK_AB R175, R177, R175 ;  /* 0x000000afb1af723e */ /* 0x000fca00000000ff */
[----:B------:R-:W-:Y:S01]  /*eca0*/  STSM.16.M88.4 [R16], R172 ;  /* 0x000000ac10007844 */ /* 0x000fe20000000200 */
[----:B0-----:R-:W0:Y:S08]  /*ecb0*/  @P2 LDC R9, c[0x0][0xbec] ;  /* 0x0002fb00ff092b82 */ /* 0x001e300000000800 */
[----:B------:R-:W-:Y:S01]  /*ecc0*/  BAR.SYNC.DEFER_BLOCKING 0x1, 0x100 ;  /* 0x0044000000007b1d */ /* 0x000fe20000010000 */
[----:B------:R-:W-:-:S02]  /*ecd0*/  UIMAD UR5, UR10, UR8, URZ ;  /* 0x000000080a0572a4 */ /* 0x000fc4000f8e023f */
[----:B------:R-:W-:-:S03]  /*ece0*/  UIMAD.WIDE.U32 UR6, UR11, UR8, URZ ;  /* 0x000000080b0672a5 */ /* 0x000fc6000f8e003f */
[----:B-1----:R1:W-:Y:S04]  /*ecf0*/  @!P1 ST.E desc[UR14][R44.64], R0 ;  /* 0x000000002c009985 */ /* 0x0023e8000c10190e */
[----:B--2---:R2:W-:Y:S04]  /*ed00*/  @!P0 ST.E desc[UR14][R46.64], R2 ;  /* 0x000000022e008985 */ /* 0x0045e8000c10190e */
[----:B------:R3:W5:Y:S01]  /*ed10*/  LD.E.128 R32, desc[UR14][R12.64] ;  /* 0x0000000e0c207980 */ /* 0x000762000c101d00 */
[----:B-1----:R-:W-:Y:S01]  /*ed20*/  IMAD R0, R203, 0x20, R206 ;  /* 0x00000020cb007824 */ /* 0x002fe200078e02ce */
[----:B------:R-:W-:-:S02]  /*ed30*/  UIMAD UR5, UR11, UR9, UR5 ;  /* 0x000000090b0572a4 */ /* 0x000fc4000f8e0205 */
[----:B------:R-:W5:Y:S01]  /*ed40*/  LD.E.128 R24, desc[UR14][R28.64] ;  /* 0x0000000e1c187980 */ /* 0x000f62000c101d00 */
[----:B---3--:R-:W1:Y:S01]  /*ed50*/  @P2 LDC R13, c[0x0][0xbf0] ;  /* 0x0002fc00ff0d2b82 */ /* 0x008e620000000800 */
[----:B--2---:R-:W-:Y:S01]  /*ed60*/  VIADD R2, R0, UR61 ;  /* 0x0000003d00027c36 */ /* 0x004fe20008000000 */
[----:B------:R-:W-:Y:S01]  /*ed70*/  ULDC.64 UR10, c[0x0][0xaf0] ;  /* 0x0002bc00000a7ab9 */ /* 0x000fe20000000a00 */
[----:B------:R-:W-:Y:S01]  /*ed80*/  UIADD3 UR7, UR7, UR5, URZ ;  /* 0x0000000507077290 */ /* 0x000fe2000fffe03f */
[----:B------:R2:W5:Y:S01]  /*ed90*/  LD.E.128 R36, desc[UR14][R14.64] ;  /* 0x0000000e0e247980 */ /* 0x000562000c101d00 */
[----:B0-----:R-:W-:Y:S01]  /*eda0*/  @P2 IMAD.HI.U32 R0, R2, R9, RZ ;  /* 0x0000000902002227 */ /* 0x001fe200078e00ff */
[----:B------:R-:W-:Y:S02]  /*edb0*/  UIMAD UR8, UR12, UR10, URZ ;  /* 0x0000000a0c0872a4 */ /* 0x000fe4000f8e023f */
[----:B------:R0:W5:Y:S01]  /*edc0*/  LD.E.128 R4, desc[UR14][R20.64] ;  /* 0x0000000e14047980 */ /* 0x000162000c101d00 */
[----:B------:R-:W-:Y:S01]  /*edd0*/  IMAD.MOV.U32 R11, RZ, RZ, R2 ;  /* 0x000000ffff0b7224 */ /* 0x000fe200078e0002 */
[----:B------:R-:W-:-:S02]  /*ede0*/  UIMAD UR5, UR13, UR11, UR8 ;  /* 0x0000000b0d0572a4 */ /* 0x000fc4000f8e0208 */
[----:B------:R-:W-:Y:S01]  /*edf0*/  UIMAD.WIDE.U32 UR6, UR13, UR10, UR6 ;  /* 0x0000000a0d0672a5 */ /* 0x000fe2000f8e0006 */
[----:B------:R0:W5:Y:S01]  /*ee00*/  LD.E.128 R40, desc[UR14][R30.64] ;  /* 0x0000000e1e287980 */ /* 0x000162000c101d00 */
[----:B------:R-:W-:Y:S02]  /*ee10*/  ULDC.64 UR8, c[0x0][0xae0] ;  /* 0x0002b80000087ab9 */ /* 0x000fe40000000a00 */
[----:B------:R-:W-:Y:S01]  /*ee20*/  UIADD3 UR5, UR7, UR5, URZ ;  /* 0x0000000507057290 */ /* 0x000fe2000fffe03f */
[----:B------:R-:W5:Y:S04]  /*ee30*/  LD.E.128 R96, desc[UR14][R98.64] ;  /* 0x0000000e62607980 */ /* 0x000f68000c101d00 */
[----:B------:R-:W5:Y:S01]  /*ee40*/  LD.E.128 R100, desc[UR14][R102.64] ;  /* 0x0000000e66647980 */ /* 0x000f62000c101d00 */
[----:B-1----:R-:W-:-:S03]  /*ee50*/  @P2 SHF.R.U32.HI R11, RZ, R13, R0 ;  /* 0x0000000dff0b2219 */ /* 0x002fc60000011600 */
[----:B------:R-:W5:Y:S01]  /*ee60*/  LD.E.128 R104, desc[UR14][R106.64] ;  /* 0x0000000e6a687980 */ /* 0x000f62000c101d00 */
[--C-:B------:R-:W-:Y:S01]  /*ee70*/  SHF.R.S32.HI R0, RZ, 0x1f, R11.reuse ;  /* 0x0000001fff007819 */ /* 0x100fe2000001140b */
[----:B------:R-:W-:Y:S02]  /*ee80*/  IMAD.MOV R13, RZ, RZ, -R11 ;  /* 0x000000ffff0d7224 */ /* 0x000fe400078e0a0b */
[----:B------:R-:W5:Y:S01]  /*ee90*/  LD.E.128 R108, desc[UR14][R110.64] ;  /* 0x0000000e6e6c7980 */ /* 0x000f62000c101d00 */
[----:B------:R-:W-:Y:S02]  /*eea0*/  IMAD.U32 R9, RZ, RZ, UR7 ;  /* 0x00000007ff097e24 */ /* 0x000fe4000f8e00ff */
[----:B------:R-:W-:Y:S01]  /*eeb0*/  IMAD R0, R0, UR8, RZ ;  /* 0x0000000800007c24 */ /* 0x000fe2000f8e02ff */
[----:B------:R-:W5:Y:S01]  /*eec0*/  LD.E.128 R112, desc[UR14][R114.64] ;  /* 0x0000000e72707980 */ /* 0x000f62000c101d00 */
[----:B------:R-:W-:Y:S02]  /*eed0*/  IMAD R13, R204, R13, R2 ;  /* 0x0000000dcc0d7224 */ /* 0x000fe400078e0202 */
[----:B------:R-:W-:Y:S01]  /*eee0*/  IMAD.U32 R8, RZ, RZ, UR6 ;  /* 0x00000006ff087e24 */ /* 0x000fe2000f8e00ff */
[----:B------:R-:W5:Y:S01]  /*eef0*/  LD.E.128 R116, desc[UR14][R118.64] ;  /* 0x0000000e76747980 */ /* 0x000f62000c101d00 */
[----:B------:R-:W-:Y:S01]  /*ef00*/  IMAD.U32 R9, RZ, RZ, UR5 ;  /* 0x00000005ff097e24 */ /* 0x000fe2000f8e00ff */
[----:B------:R-:W-:Y:S01]  /*ef10*/  ULDC.64 UR6, c[0x0][0xad8] ;  /* 0x0002b60000067ab9 */ /* 0x000fe20000000a00 */
[----:B--2---:R-:W-:Y:S01]  /*ef20*/  IMAD R15, R11, UR9, R0 ;  /* 0x000000090b0f7c24 */ /* 0x004fe2000f8e0200 */
[----:B------:R-:W5:Y:S01]  /*ef30*/  LD.E.128 R120, desc[UR14][R122.64] ;  /* 0x0000000e7a787980 */ /* 0x000f62000c101d00 */
[----:B------:R-:W-:-:S03]  /*ef40*/  SHF.R.S32.HI R0, RZ, 0x1f, R13 ;  /* 0x0000001fff007819 */ /* 0x000fc6000001140d */
[----:B------:R-:W5:Y:S01]  /*ef50*/  LD.E.128 R124, desc[UR14][R126.64] ;  /* 0x0000000e7e7c7980 */ /* 0x000f62000c101d00 */
[----:B------:R-:W-:-:S03]  /*ef60*/  IMAD.WIDE.U32 R8, R11, UR8, R8 ;  /* 0x000000080b087c25 */ /* 0x000fc6000f8e0008 */
[----:B------:R-:W5:Y:S04]  /*ef70*/  LD.E.128 R128, desc[UR14][R130.64] ;  /* 0x0000000e82807980 */ /* 0x000f68000c101d00 */
[----:B------:R-:W5:Y:S04]  /*ef80*/  LD.E.128 R132, desc[UR14][R134.64] ;  /* 0x0000000e86847980 */ /* 0x000f68000c101d00 */
[----:B------:R-:W5:Y:S01]  /*ef90*/  LD.E.128 R136, desc[UR14][R138.64] ;  /* 0x0000000e8a887980 */ /* 0x000f62000c101d00 */
[----:B------:R-:W-:Y:S01]  /*efa0*/  @!PT LDS RZ, [RZ] ;  /* 0x00000000fffff984 */ /* 0x000fe20000000800 */
[----:B------:R-:W-:Y:S01]  /*efb0*/  @!PT LDS RZ, [RZ] ;  /* 0x00000000fffff984 */ /* 0x000fe20000000800 */
[----:B------:R-:W-:Y:S01]  /*efc0*/  @!PT LDS RZ, [RZ] ;  /* 0x00000000fffff984 */ /* 0x000fe20000000800 */
[----:B------:R-:W-:Y:S01]  /*efd0*/  @!PT LDS RZ, [RZ] ;  /* 0x00000000fffff984 */ /* 0x000fe20000000800 */
[----:B------:R1:W-:Y:S06]  /*efe0*/  MEMBAR.ALL.CTA ;  /* 0x0000000000007992 */ /* 0x0003ec0000008000 */
[----:B-1----:R-:W1:Y:S01]  /*eff0*/  FENCE.VIEW.ASYNC.S ;  /* 0x00000000000073c6 */ /* 0x002e620000000000 */
[----:B------:R-:W-:-:S02]  /*f000*/  IMAD.IADD R9, R9, 0x1, R15 ;  /* 0x0000000109097824 */ /* 0x000fc400078e020f */
[----:B------:R-:W-:Y:S02]  /*f010*/  IMAD R2, R0, UR6, RZ ;  /* 0x0000000600027c24 */ /* 0x000fe4000f8e02ff */
[----:B------:R-:W-:Y:S02]  /*f020*/  VIADD R18, R206, UR61 ;  /* 0x0000003dce127c36 */ /* 0x000fe40008000000 */
[C---:B------:R-:W-:Y:S02]  /*f030*/  IMAD R11, R13.reuse, UR7, R2 ;  /* 0x000000070d0b7c24 */ /* 0x040fe4000f8e0202 */
[----:B------:R-:W-:Y:S01]  /*f040*/  IMAD.WIDE.U32 R8, R13, UR6, R8 ;  /* 0x000000060d087c25 */ /* 0x000fe2000f8e0008 */
[C---:B------:R-:W-:Y:S01]  /*f050*/  ISETP.GE.AND P2, PT, R18.reuse, R3, PT ;  /* 0x000000031200720c */ /* 0x040fe20003f46270 */
[----:B------:R-:W-:Y:S02]  /*f060*/  ULDC.64 UR6, c[0x0][0xa80] ;  /* 0x0002a00000067ab9 */ /* 0x000fe40000000a00 */
[----:B------:R-:W-:Y:S01]  /*f070*/  VIADD R0, R18, 0x20 ;  /* 0x0000002012007836 */ /* 0x000fe20000000000 */
[----:B------:R-:W-:Y:S01]  /*f080*/  LEA R2, P3, R8, UR6, 0x1 ;  /* 0x0000000608027c11 */ /* 0x000fe2000f8608ff */
[----:B------:R-:W-:-:S02]  /*f090*/  IMAD.IADD R9, R9, 0x1, R11 ;  /* 0x0000000109097824 */ /* 0x000fc400078e020b */
[----:B------:R-:W-:Y:S01]  /*f0a0*/  VIADD R207, R207, 0x30820 ;  /* 0x00030820cfcf7836 */ /* 0x000fe20000000000 */
[-C--:B------:R-:W-:Y:S01]  /*f0b0*/  ISETP.GE.AND P1, PT, R0, R3.reuse, PT ;  /* 0x000000030000720c */ /* 0x080fe20003f26270 */
[----:B------:R-:W-:Y:S01]  /*f0c0*/  VIADD R0, R18, 0x40 ;  /* 0x0000004012007836 */ /* 0x000fe20000000000 */
[----:B------:R-:W-:Y:S02]  /*f0d0*/  LEA.HI.X R16, R8, UR7, R9, 0x1, P3 ;  /* 0x0000000708107c11 */ /* 0x000fe400098f0c09 */
[----:B------:R-:W-:Y:S01]  /*f0e0*/  PRMT R207, RZ, 0x654, R207 ;  /* 0x00000654ffcf7816 */ /* 0x000fe200000000cf */
[----:B-1----:R0:W1:Y:S01]  /*f0f0*/  SHFL.IDX PT, R14, R2, RZ, 0x181f ;  /* 0x00181fff020e7589 */ /* 0x00206200000e0000 */
[----:B------:R-:W-:Y:S01]  /*f100*/  ISETP.GE.AND P0, PT, R0, R3, PT ;  /* 0x000000030000720c */ /* 0x000fe20003f06270 */
[----:B------:R-:W-:Y:S01]  /*f110*/  BSSY B1, `(.L_x_1233) ;  /* 0x0000016000017945 */ /* 0x000fe20003800000 */
[----:B------:R0:W-:Y:S01]  /*f120*/  SYNCS.ARRIVE.TRANS64.RED.A1T0 RZ, [R207+URZ], RZ ;  /* 0x000000ffcfff79a7 */ /* 0x0001e2000810043f */
[----:B------:R0:W2:Y:S02]  /*f130*/  SHFL.IDX PT, R0, R16, RZ, 0x181f ;  /* 0x00181fff10007589 */ /* 0x0000a400000e0000 */
[----:B------:R-:W-:Y:S08]  /*f140*/  @P2 BRA `(.L_x_1234) ;  /* 0x0000000000482947 */ /* 0x000ff00003800000 */
        /* <DEDUP_REMOVED lines=18> */
.L_x_1234:
[----:B------:R-:W-:Y:S05]  /*f270*/  BSYNC B1 ;  /* 0x0000000000017941 */ /* 0x000fea0003800000 */
.L_x_1233:
[----:B--2---:R2:W4:Y:S01]  /*f280*/  SHFL.IDX PT, R0, R16, 0x1, 0x181f ;  /* 0x00381f0010007f89 */ /* 0x00452200000e0000 */
[----:B------:R-:W-:Y:S03]  /*f290*/  BSSY B1, `(.L_x_1235) ;  /* 0x0000015000017945 */ /* 0x000fe60003800000 */
[----:B-1-3--:R2:W1:Y:S01]  /*f2a0*/  SHFL.IDX PT, R14, R2, 0x1, 0x181f ;  /* 0x00381f00020e7f89 */ /* 0x00a46200000e0000 */
        /* <DEDUP_REMOVED lines=8> */
[----:B------:R-:W-:Y:S02]  /*f330*/  @!P3 LEA R10, P5, R201, R14, 0x1 ;  /* 0x0000000ec90ab211 */ /* 0x000fe400078a08ff */
[----:B----4-:R-:W-:Y:S02]  /*f340*/  @!P4 LEA.HI.X R9, R19, R0, R217, 0x1, P6 ;  /* 0x000000001309c211 */ /* 0x010fe400030f0cd9 */
[----:B------:R-:W-:Y:S02]  /*f350*/  @!P2 LEA R12, P6, R200, R14, 0x1 ;  /* 0x0000000ec80ca211 */ /* 0x000fe400078c08ff */
[----:B------:R-:W-:Y:S01]  /*f360*/  @!P3 LEA.HI.X R11, R201, R0, R216, 0x1, P5 ;  /* 0x00000000c90bb211 */ /* 0x000fe200028f0cd8 */
[----:B-----5:R3:W-:Y:S01]  /*f370*/  @!P4 ST.E.128 desc[UR6][R8.64], R32 ;  /* 0x000000200800c985 */ /* 0x0207e2000c101d06 */
[----:B------:R-:W-:-:S02]  /*f380*/  @!P1 LEA R14, P5, R202, R14, 0x1 ;  /* 0x0000000eca0e9211 */ /* 0x000fc400078a08ff */
[-C--:B------:R-:W-:Y:S01]  /*f390*/  @!P2 LEA.HI.X R13, R200, R0.reuse, R215, 0x1, P6 ;  /* 0x00000000c80da211 */ /* 0x080fe200030f0cd7 */
[----:B------:R3:W-:Y:S01]  /*f3a0*/  @!P3 ST.E.128 desc[UR6][R10.64], R96 ;  /* 0x000000600a00b985 */ /* 0x0007e2000c101d06 */
[----:B------:R-:W-:-:S03]  /*f3b0*/  @!P1 LEA.HI.X R15, R202, R0, R214, 0x1, P5 ;  /* 0x00000000ca0f9211 */ /* 0x000fc600028f0cd6 */
[----:B------:R3:W-:Y:S04]  /*f3c0*/  @!P2 ST.E.128 desc[UR6][R12.64], R112 ;  /* 0x000000700c00a985 */ /* 0x0007e8000c101d06 */
[----:B------:R3:W-:Y:S02]  /*f3d0*/  @!P1 ST.E.128 desc[UR6][R14.64], R128 ;  /* 0x000000800e009985 */ /* 0x0007e4000c101d06 */
.L_x_1236:
[----:B------:R-:W-:Y:S05]  /*f3e0*/  BSYNC B1 ;  /* 0x0000000000017941 */ /* 0x000fea0003800000 */
.L_x_1235:
[----:B----4-:R4:W0:Y:S01]  /*f3f0*/  SHFL.IDX PT, R0, R16, 0x2, 0x181f ;  /* 0x00581f0010007f89 */ /* 0x01082200000e0000 */
        /* <DEDUP_REMOVED lines=10> */
[-C--:B------:R-:W-:Y:S02]  /*f4a0*/  @!P2 LEA R10, P5, R201, R14.reuse, 0x1 ;  /* 0x0000000ec90aa211 */ /* 0x080fe400078a08ff */
[----:B------:R-:W-:Y:S02]  /*f4b0*/  @!P1 LEA R12, P4, R200, R14, 0x1 ;  /* 0x0000000ec80c9211 */ /* 0x000fe400078808ff */
[----:B0-----:R-:W-:Y:S02]  /*f4c0*/  @!P3 LEA.HI.X R9, R19, R0, R217, 0x1, P6 ;  /* 0x000000001309b211 */ /* 0x001fe400030f0cd9 */
[----:B------:R-:W-:Y:S02]  /*f4d0*/  @!P0 LEA R14, P6, R202, R14, 0x1 ;  /* 0x0000000eca0e8211 */ /* 0x000fe400078c08ff */
[-C--:B------:R-:W-:Y:S01]  /*f4e0*/  @!P2 LEA.HI.X R11, R201, R0.reuse, R216, 0x1, P5 ;  /* 0x00000000c90ba211 */ /* 0x080fe200028f0cd8 */
[----:B-----5:R3:W-:Y:S01]  /*f4f0*/  @!P3 ST.E.128 desc[UR6][R8.64], R36 ;  /* 0x000000240800b985 */ /* 0x0207e2000c101d06 */
[----:B------:R-:W-:-:S02]  /*f500*/  @!P1 LEA.HI.X R13, R200, R0, R215, 0x1, P4 ;  /* 0x00000000c80d9211 */ /* 0x000fc400020f0cd7 */
[----:B------:R-:W-:Y:S01]  /*f510*/  @!P0 LEA.HI.X R15, R202, R0, R214, 0x1, P6 ;  /* 0x00000000ca0f8211 */ /* 0x000fe200030f0cd6 */
[----:B------:R3:W-:Y:S04]  /*f520*/  @!P2 ST.E.128 desc[UR6][R10.64], R100 ;  /* 0x000000640a00a985 */ /* 0x0007e8000c101d06 */
[----:B------:R3:W-:Y:S04]  /*f530*/  @!P1 ST.E.128 desc[UR6][R12.64], R116 ;  /* 0x000000740c009985 */ /* 0x0007e8000c101d06 */
[----:B------:R3:W-:Y:S02]  /*f540*/  @!P0 ST.E.128 desc[UR6][R14.64], R132 ;  /* 0x000000840e008985 */ /* 0x0007e4000c101d06 */
.L_x_1238:
[----:B------:R-:W-:Y:S05]  /*f550*/  BSYNC B1 ;  /* 0x0000000000017941 */ /* 0x000fea0003800000 */
.L_x_1237:
[----:B0-----:R-:W-:Y:S01]  /*f560*/  VIADD R0, R18, 0x60 ;  /* 0x0000006012007836 */ /* 0x001fe20000000000 */
[----:B--2-4-:R-:W4:Y:S04]  /*f570*/  SHFL.IDX PT, R16, R16, 0x3, 0x181f ;  /* 0x00781f0010107f89 */ /* 0x014f2800000e0000 */
[----:B------:R-:W-:Y:S01]  /*f580*/  ISETP.GE.AND P0, PT, R0, R3, PT ;  /* 0x000000030000720c */ /* 0x000fe20003f06270 */
[----:B---3--:R3:W0:-:S12]  /*f590*/  SHFL.IDX PT, R12, R2, 0x3, 0x181f ;  /* 0x00781f00020c7f89 */ /* 0x00861800000e0000 */
[----:B---3--:R-:W-:Y:S05]  /*f5a0*/  @P0 BRA `(.L_x_1239) ;  /* 0x0000000c00540947 */ /* 0x008fea0003800000 */
[----:B------:R-:W-:Y:S01]  /*f5b0*/  ULDC UR5, c[0x0][0xac8] ;  /* 0x0002b20000057ab9 */ /* 0x000fe20000000800 */
[----:B------:R-:W-:Y:S01]  /*f5c0*/  ULDC.64 UR6, c[0x0][0x208] ;  /* 0x0000820000067ab9 */ /* 0x000fe20000000a00 */
[----:B------:R-:W-:Y:S02]  /*f5d0*/  ISETP.GE.AND P3, PT, R19, UR5, PT ;  /* 0x0000000513007c0c */ /* 0x000fe4000bf66270 */
[----:B------:R-:W-:Y:S02]  /*f5e0*/  ISETP.GE.AND P4, PT, R201, UR5, PT ;  /* 0x00000005c9007c0c */ /* 0x000fe4000bf86270 */
[----:B------:R-:W-:-:S09]  /*f5f0*/  ISETP.GE.AND P5, PT, R200, UR5, PT ;  /* 0x00000005c8007c0c */ /* 0x000fd2000bfa6270 */
[-C--:B0-----:R-:W-:Y:S02]  /*f600*/  @!P3 LEA R2, P0, R19, R12.reuse, 0x1 ;  /* 0x0000000c1302b211 */ /* 0x081fe400078008ff */
[----:B------:R-:W-:Y:S02]  /*f610*/  @!P4 LEA R8, P1, R201, R12, 0x1 ;  /* 0x0000000cc908c211 */ /* 0x000fe400078208ff */
[----:B----4-:R-:W-:Y:S02]  /*f620*/  @!P3 LEA.HI.X R3, R19, R16, R217, 0x1, P0 ;  /* 0x000000101303b211 */ /* 0x010fe400000f0cd9 */
[----:B------:R-:W-:Y:S02]  /*f630*/  ISETP.GE.AND P0, PT, R202, UR5, PT ;  /* 0x00000005ca007c0c */ /* 0x000fe4000bf06270 */
[----:B------:R-:W-:Y:S01]  /*f640*/  @!P5 LEA R10, P2, R200, R12, 0x1 ;  /* 0x0000000cc80ad211 */ /* 0x000fe200078408ff */
[----:B-----5:R3:W-:Y:S01]  /*f650*/  @!P3 ST.E.128 desc[UR6][R2.64], R4 ;  /* 0x000000040200b985 */ /* 0x0207e2000c101d06 */
        /* <DEDUP_REMOVED lines=10> */
.L_x_1232:
[----:B------:R-:W0:Y:S01]  /*f700*/  LDC R8, c[0x0][0xbe8] ;  /* 0x0002fa00ff087b82 */ /* 0x000e220000000800 */
[----:B------:R-:W-:Y:S01]  /*f710*/  R2UR UR6, R204 ;  /* 0x00000000cc0672ca */ /* 0x000fe200000e0000 */
[----:B------:R-:W-:Y:S01]  /*f720*/  BSSY B1, `(.L_x_1240) ;  /* 0x0000035000017945 */ /* 0x000fe20003800000 */
[----:B------:R-:W-:Y:S01]  /*f730*/  R2UR UR5, R205 ;  /* 0x00000000cd0572ca */ /* 0x000fe200000e0000 */
[----:B------:R-:W-:Y:S01]  /*f740*/  IMAD R6, R203, 0x20, R206 ;  /* 0x00000020cb067824 */ /* 0x000fe200078e02ce */
[----:B------:R-:W-:-:S09]  /*f750*/  ISETP.GE.AND P0, PT, R218, 0x80, PT ;  /* 0x00000080da00780c */ /* 0x000fd20003f06270 */
[----:B------:R-:W-:Y:S02]  /*f760*/  USHF.R.S32.HI UR8, URZ, 0x1f, UR6 ;  /* 0x0000001f3f087899 */ /* 0x000fe40008011406 */
[----:B------:R-:W-:Y:S01]  /*f770*/  USHF.R.S32.HI UR9, URZ, 0x1f, UR5 ;  /* 0x0000001f3f097899 */ /* 0x000fe20008011405 */
[----:B0-----:R-:W-:-:S13]  /*f780*/  ISETP.NE.AND P1, PT, R8, 0x1, PT ;  /* 0x000000010800780c */ /* 0x001fda0003f25270 */
[----:B------:R-:W0:Y:S08]  /*f790*/  @P1 LDC R9, c[0x0][0xbec] ;  /* 0x0002fb00ff091b82 */ /* 0x000e300000000800 */
[----:B------:R-:W1:Y:S01]  /*f7a0*/  @P1 LDC R11, c[0x0][0xbf0] ;  /* 0x0002fc00ff0b1b82 */ /* 0x000e620000000800 */
[----:B------:R-:W-:Y:S05]  /*f7b0*/  @P0 BRA `(.L_x_1241) ;  /* 0x0000000000ac0947 */ /* 0x000fea0003800000 */
[----:B------:R-:W2:Y:S01]  /*f7c0*/  S2R R0, SR_TID.X ;  /* 0x0000000000007919 */ /* 0x000ea20000002100 */
[----:B------:R-:W3:Y:S01]  /*f7d0*/  LDC R3, c[0x0][0xbe8] ;  /* 0x0002fa00ff037b82 */ /* 0x000ee20000000800 */
[----:B------:R-:W-:Y:S01]  /*f7e0*/  IMAD.U32 R4, RZ, RZ, UR61 ;  /* 0x0000003dff047e24 */ /* 0x000fe2000f8e00ff */
[----:B------:R-:W-:Y:S02]  /*f7f0*/  ULDC UR5, c[0x0][0xa88] ;  /* 0x0002a20000057ab9 */ /* 0x000fe40000000800 */
[----:B---3--:R-:W-:Y:S02]  /*f800*/  IMAD R5, R3, UR5, RZ ;  /* 0x0000000503057c24 */ /* 0x008fe4000f8e02ff */
[----:B--2---:R-:W-:-:S04]  /*f810*/  IADD3 R4, R4, -0x80, R0 ;  /* 0xffffff8004047810 */ /* 0x004fc80007ffe000 */
[----:B------:R-:W-:-:S13]  /*f820*/  ISETP.GE.AND P0, PT, R4, R5, PT ;  /* 0x000000050400720c */ /* 0x000fda0003f06270 */
[----:B------:R-:W-:Y:S05]  /*f830*/  @P0 BRA `(.L_x_1241) ;  /* 0x00000000008c0947 */ /* 0x000fea0003800000 */
[----:B------:R-:W-:Y:S01]  /*f840*/  ISETP.NE.AND P0, PT, R3, 0x1, PT ;  /* 0x000000010300780c */ /* 0x000fe20003f05270 */
[----:B------:R-:W-:Y:S01]  /*f850*/  ULDC.64 UR10, c[0x0][0xb90] ;  /* 0x0002e400000a7ab9 */ /* 0x000fe20000000a00 */
[----:B------:R-:W-:Y:S01]  /*f860*/  R2UR UR13, R204 ;  /* 0x00000000cc0d72ca */ /* 0x000fe200000e0000 */
[----:B------:R-:W-:Y:S01]  /*f870*/  UIMAD UR5, UR8, UR10, URZ ;  /* 0x0000000a080572a4 */ /* 0x000fe2000f8e023f */
[----:B------:R-:W-:Y:S01]  /*f880*/  R2UR UR12, R205 ;  /* 0x00000000cd0c72ca */ /* 0x000fe200000e0000 */
[----:B------:R-:W-:-:S08]  /*f890*/  IMAD.MOV.U32 R2, RZ, RZ, R4 ;  /* 0x000000ffff027224 */ /* 0x000fd000078e0004 */
[----:B------:R-:W2:Y:S02]  /*f8a0*/  @P0 LDC R5, c[0x0][0xbec] ;  /* 0x0002fb00ff050b82 */ /* 0x000ea40000000800 */
[----:B------:R-:W-:Y:S02]  /*f8b0*/  UIMAD.WIDE.U32 UR6, UR13, UR10, URZ ;  /* 0x0000000a0d0672a5 */ /* 0x000fe4000f8e003f */
[----:B------:R-:W-:-:S03]  /*f8c0*/  UIMAD UR5, UR13, UR11, UR5 ;  /* 0x0000000b0d0572a4 */ /* 0x000fc6000f8e0205 */
[----:B------:R-:W-:Y:S01]  /*f8d0*/  ULDC.64 UR10, c[0x0][0xb98] ;  /* 0x0002e600000a7ab9 */ /* 0x000fe20000000a00 */
[----:B------:R-:W3:Y:S01]  /*f8e0*/  @P0 LDC R7, c[0x0][0xbf0] ;  /* 0x0002fc00ff070b82 */ /* 0x000ee20000000800 */
[----:B------:R-:W-:Y:S02]  /*f8f0*/  UIADD3 UR7, UR7, UR5, URZ ;  /* 0x0000000507077290 */ /* 0x000fe4000fffe03f */
[----:B------:R-:W-:Y:S02]  /*f900*/  UIMAD UR5, UR9, UR10, URZ ;  /* 0x0000000a090572a4 */ /* 0x000fe4000f8e023f */
[----:B------:R-:W-:Y:S02]  /*f910*/  UIMAD.WIDE.U32 UR6, UR12, UR10, UR6 ;  /* 0x0000000a0c0672a5 */ /* 0x000fe4000f8e0006 */
[----:B------:R-:W-:-:S03]  /*f920*/  UIMAD UR5, UR12, UR11, UR5 ;  /* 0x0000000b0c0572a4 */ /* 0x000fc6000f8e0205 */
[----:B------:R-:W-:Y:S01]  /*f930*/  ULDC.64 UR10, c[0x0][0xb88] ;  /* 0x0002e200000a7ab9 */ /* 0x000fe20000000a00 */
[----:B------:R-:W-:Y:S01]  /*f940*/  ULDC.64 UR12, c[0x0][0x208] ;  /* 0x00008200000c7ab9 */ /* 0x000fe20000000a00 */
[----:B--2---:R-:W-:-:S05]  /*f950*/  @P0 IMAD.HI.U32 R0, R4, R5, RZ ;  /* 0x0000000504000227 */ /* 0x004fca00078e00ff */
[----:B---3--:R-:W-:-:S05]  /*f960*/  @P0 SHF.R.U32.HI R2, RZ, R7, R0 ;  /* 0x00000007ff020219 */ /* 0x008fca0000011600 */
[----:B------:R-:W-:-:S04]  /*f970*/  IMAD.MOV R5, RZ, RZ, -R2 ;  /* 0x000000ffff057224 */ /* 0x000fc800078e0a02 */
[----:B------:R-:W-:Y:S01]  /*f980*/  IMAD R5, R3, R5, R4 ;  /* 0x0000000503057224 */ /* 0x000fe200078e0204 */
[----:B------:R-:W-:Y:S01]  /*f990*/  SHF.R.S32.HI R3, RZ, 0x1f, R2 ;  /* 0x0000001fff037819 */ /* 0x000fe20000011402 */
[----:B------:R-:W-:Y:S01]  /*f9a0*/  IMAD.U32 R4, RZ, RZ, UR5 ;  /* 0x00000005ff047e24 */ /* 0x000fe2000f8e00ff */
[----:B------:R-:W-:Y:S02]  /*f9b0*/  IADD3 R2, P0, R2, UR6, RZ ;  /* 0x0000000602027c10 */ /* 0x000fe4000ff1e0ff */
[----:B------:R-:W-:Y:S02]  /*f9c0*/  SHF.R.S32.HI R0, RZ, 0x1f, R5 ;  /* 0x0000001fff007819 */ /* 0x000fe40000011405 */
[----:B------:R-:W-:Y:S01]  /*f9d0*/  IADD3.X R3, R3, UR7, R4, P0, !PT ;  /* 0x0000000703037c10 */ /* 0x000fe200087fe404 */
[----:B------:R-:W-:Y:S02]  /*f9e0*/  ULDC.64 UR6, c[0x0][0xb50] ;  /* 0x0002d40000067ab9 */ /* 0x000fe40000000a00 */
[----:B------:R-:W-:-:S02]  /*f9f0*/  IMAD R0, R0, UR10, RZ ;  /* 0x0000000a00007c24 */ /* 0x000fc4000f8e02ff */
[----:B------:R-:W-:-:S04]  /*fa00*/  IMAD.WIDE.U32 R2, R5, UR10, R2 ;  /* 0x0000000a05027c25 */ /* 0x000fc8000f8e0002 */
[----:B------:R-:W-:Y:S01]  /*fa10*/  IMAD R7, R5, UR11, R0 ;  /* 0x0000000b05077c24 */ /* 0x000fe2000f8e0200 */
[----:B------:R-:W-:-:S03]  /*fa20*/  LEA R4, P0, R2, UR6, 0x2 ;  /* 0x0000000602047c11 */ /* 0x000fc6000f8010ff */
[----:B------:R-:W-:-:S05]  /*fa30*/  IMAD.IADD R3, R3, 0x1, R7 ;  /* 0x0000000103037824 */ /* 0x000fca00078e0207 */
[----:B------:R-:W-:Y:S01]  /*fa40*/  LEA.HI.X R5, R2, UR7, R3, 0x2, P0 ;  /* 0x0000000702057c11 */ /* 0x000fe200080f1403 */
[----:B------:R-:W-:-:S05]  /*fa50*/  IMAD.MOV.U32 R3, RZ, RZ, -0x800000 ;  /* 0xff800000ff037424 */ /* 0x000fca00078e00ff */
[----:B------:R2:W-:Y:S02]  /*fa60*/  STG.E desc[UR12][R4.64], R3 ;  /* 0x0000000304007986 */ /* 0x0005e4000c10190c */
.L_x_1241:
[----:B------:R-:W-:Y:S05]  /*fa70*/  BSYNC B1 ;  /* 0x0000000000017941 */ /* 0x000fea0003800000 */
.L_x_1240:
[----:B------:R-:W-:Y:S01]  /*fa80*/  R2UR UR13, R204 ;  /* 0x00000000cc0d72ca */ /* 0x000fe200000e0000 */
[----:B------:R-:W-:Y:S01]  /*fa90*/  ULDC.64 UR10, c[0x0][0xae8] ;  /* 0x0002ba00000a7ab9 */ /* 0x000fe20000000a00 */
[----:B------:R-:W-:Y:S01]  /*faa0*/  R2UR UR12, R205 ;  /* 0x00000000cd0c72ca */ /* 0x000fe200000e0000 */
[----:B------:R-:W-:Y:S01]  /*fab0*/  UIMAD UR5, UR8, UR10, URZ ;  /* 0x0000000a080572a4 */ /* 0x000fe2000f8e023f */
[----:B------:R-:W-:Y:S01]  /*fac0*/  VIADD R6, R6, UR61 ;  /* 0x0000003d06067c36 */ /* 0x000fe20008000000 */
[----:B------:R-:W-:Y:S03]  /*fad0*/  BSSY B1, `(.L_x_1242) ;  /* 0x000003d000017945 */ /* 0x000fe60003800000 */
[----:B0-----:R-:W-:-:S04]  /*fae0*/  @P1 IMAD.HI.U32 R0, R6, R9, RZ ;  /* 0x0000000906001227 */ /* 0x001fc800078e00ff */
[----:B--2---:R-:W-:Y:S01]  /*faf0*/  IMAD.MOV.U32 R5, RZ, RZ, R6 ;  /* 0x000000ffff057224 */ /* 0x004fe200078e0006 */
[----:B------:R-:W-:Y:S01]  /*fb00*/  UIMAD.WIDE.U32 UR6, UR13, UR10, URZ ;  /* 0x0000000a0d0672a5 */ /* 0x000fe2000f8e003f */
[----:B-1----:R-:W-:Y:S01]  /*fb10*/  @P1 SHF.R.U32.HI R5, RZ, R11, R0 ;  /* 0x0000000bff051219 */ /* 0x002fe20000011600 */
[----:B------:R-:W-:-:S03]  /*fb20*/  UIMAD UR5, UR13, UR11, UR5 ;  /* 0x0000000b0d0572a4 */ /* 0x000fc6000f8e0205 */
[----:B------:R-:W-:Y:S01]  /*fb30*/  ULDC.64 UR10, c[0x0][0xaf0] ;  /* 0x0002bc00000a7ab9 */ /* 0x000fe20000000a00 */
[----:B------:R-:W-:Y:S01]  /*fb40*/  UIADD3 UR7, UR7, UR5, URZ ;  /* 0x0000000507077290 */ /* 0x000fe2000fffe03f */
[--C-:B------:R-:W-:Y:S01]  /*fb50*/  SHF.R.S32.HI R0, RZ, 0x1f, R5.reuse ;  /* 0x0000001fff007819 */ /* 0x100fe20000011405 */
[----:B------:R-:W-:Y:S01]  /*fb60*/  UIMAD UR5, UR9, UR10, URZ ;  /* 0x0000000a090572a4 */ /* 0x000fe2000f8e023f */
[----:B------:R-:W-:Y:S01]  /*fb70*/  IMAD.MOV R7, RZ, RZ, -R5 ;  /* 0x000000ffff077224 */ /* 0x000fe200078e0a05 */
[----:B------:R-:W-:Y:S02]  /*fb80*/  UIMAD.WIDE.U32 UR6, UR12, UR10, UR6 ;  /* 0x0000000a0c0672a5 */ /* 0x000fe4000f8e0006 */
[----:B------:R-:W-:Y:S01]  /*fb90*/  UIMAD UR5, UR12, UR11, UR5 ;  /* 0x0000000b0c0572a4 */ /* 0x000fe2000f8e0205 */
[----:B------:R-:W-:Y:S01]  /*fba0*/  IMAD R7, R8, R7, R6 ;  /* 0x0000000708077224 */ /* 0x000fe200078e0206 */
[----:B------:R-:W-:Y:S01]  /*fbb0*/  ULDC.64 UR8, c[0x0][0xae0] ;  /* 0x0002b80000087ab9 */ /* 0x000fe20000000a00 */
[----:B------:R-:W-:Y:S01]  /*fbc0*/  VIADD R6, R206, UR61 ;  /* 0x0000003dce067c36 */ /* 0x000fe20008000000 */
[----:B------:R-:W-:Y:S01]  /*fbd0*/  UIADD3 UR5, UR7, UR5, URZ ;  /* 0x0000000507057290 */ /* 0x000fe2000fffe03f */
[----:B------:R-:W-:-:S02]  /*fbe0*/  IMAD R0, R0, UR8, RZ ;  /* 0x0000000800007c24 */ /* 0x000fc4000f8e02ff */
[----:B------:R-:W-:Y:S02]  /*fbf0*/  IMAD.U32 R3, RZ, RZ, UR7 ;  /* 0x00000007ff037e24 */ /* 0x000fe4000f8e00ff */
[----:B------:R-:W-:Y:S01]  /*fc00*/  IMAD.U32 R2, RZ, RZ, UR6 ;  /* 0x00000006ff027e24 */ /* 0x000fe2000f8e00ff */
[----:B------:R-:W-:Y:S01]  /*fc10*/  ULDC.64 UR6, c[0x0][0xad8] ;  /* 0x0002b60000067ab9 */ /* 0x000fe20000000a00 */
[----:B------:R-:W-:Y:S01]  /*fc20*/  IMAD.U32 R3, RZ, RZ, UR5 ;  /* 0x00000005ff037e24 */ /* 0x000fe2000f8e00ff */
[----:B------:R-:W-:Y:S01]  /*fc30*/  ULDC UR5, c[0x0][0xa88] ;  /* 0x0002a20000057ab9 */ /* 0x000fe20000000800 */
[C---:B------:R-:W-:Y:S01]  /*fc40*/  IMAD R9, R5.reuse, UR9, R0 ;  /* 0x0000000905097c24 */ /* 0x040fe2000f8e0200 */
[----:B------:R-:W-:Y:S01]  /*fc50*/  SHF.R.S32.HI R0, RZ, 0x1f, R7 ;  /* 0x0000001fff007819 */ /* 0x000fe20000011407 */
[----:B------:R-:W-:-:S04]  /*fc60*/  IMAD.WIDE.U32 R2, R5, UR8, R2 ;  /* 0x0000000805027c25 */ /* 0x000fc8000f8e0002 */
[----:B------:R-:W-:Y:S02]  /*fc70*/  IMAD.IADD R3, R3, 0x1, R9 ;  /* 0x0000000103037824 */ /* 0x000fe400078e0209 */
[----:B------:R-:W-:Y:S02]  /*fc80*/  IMAD R4, R0, UR6, RZ ;  /* 0x0000000600047c24 */ /* 0x000fe4000f8e02ff */
[----:B------:R-:W-:Y:S02]  /*fc90*/  IMAD R9, R8, UR5, RZ ;  /* 0x0000000508097c24 */ /* 0x000fe4000f8e02ff */
[C---:B------:R-:W-:Y:S02]  /*fca0*/  IMAD R5, R7.reuse, UR7, R4 ;  /* 0x0000000707057c24 */ /* 0x040fe4000f8e0204 */
[----:B------:R-:W-:Y:S01]  /*fcb0*/  IMAD.WIDE.U32 R2, R7, UR6, R2 ;  /* 0x0000000607027c25 */ /* 0x000fe2000f8e0002 */
[----:B------:R-:W-:Y:S01]  /*fcc0*/  ISETP.GE.AND P2, PT, R6, R9, PT ;  /* 0x000000090600720c */ /* 0x000fe20003f46270 */
[----:B------:R-:W-:-:S02]  /*fcd0*/  ULDC.64 UR6, c[0x0][0xa80] ;  /* 0x0002a00000067ab9 */ /* 0x000fc40000000a00 */
[----:B------:R-:W-:Y:S01]  /*fce0*/  VIADD R0, R6, 0x20 ;  /* 0x0000002006007836 */ /* 0x000fe20000000000 */
[----:B------:R-:W-:Y:S01]  /*fcf0*/  LEA R4, P3, R2, UR6, 0x1 ;  /* 0x0000000602047c11 */ /* 0x000fe2000f8608ff */
[----:B------:R-:W-:-:S03]  /*fd00*/  IMAD.IADD R3, R3, 0x1, R5 ;  /* 0x0000000103037824 */ /* 0x000fc600078e0205 */
[-C--:B------:R-:W-:Y:S01]  /*fd10*/  ISETP.GE.AND P1, PT, R0, R9.reuse, PT ;  /* 0x000000090000720c */ /* 0x080fe20003f26270 */
[----:B------:R-:W-:Y:S01]  /*fd20*/  VIADD R0, R6, 0x40 ;  /* 0x0000004006007836 */ /* 0x000fe20000000000 */
[----:B------:R-:W-:Y:S02]  /*fd30*/  LEA.HI.X R5, R2, UR7, R3, 0x1, P3 ;  /* 0x0000000702057c11 */ /* 0x000fe400098f0c03 */
[----:B------:R0:W1:Y:S02]  /*fd40*/  SHFL.IDX PT, R2, R4, RZ, 0x181f ;  /* 0x00181fff04027589 */ /* 0x00006400000e0000 */
[----:B------:R-:W-:Y:S02]  /*fd50*/  ISETP.GE.AND P0, PT, R0, R9, PT ;  /* 0x000000090000720c */ /* 0x000fe40003f06270 */
[----:B------:R0:W2:Y:S01]  /*fd60*/  SHFL.IDX PT, R0, R5, RZ, 0x181f ;  /* 0x00181fff05007589 */ /* 0x0000a200000e0000 */
[----:B------:R-:W-:Y:S10]  /*fd70*/  @P2 BRA `(.L_x_1243) ;  /* 0x0000000000482947 */ /* 0x000ff40003800000 */
        /* <DEDUP_REMOVED lines=18> */
.L_x_1243:
[----:B------:R-:W-:Y:S05]  /*fea0*/  BSYNC B1 ;  /* 0x0000000000017941 */ /* 0x000fea0003800000 */
.L_x_1242:
        /* <DEDUP_REMOVED lines=22> */
.L_x_1245:
[----:B------:R-:W-:Y:S05]  /*10010*/  BSYNC B1 ;  /* 0x0000000000017941 */ /* 0x000fea0003800000 */
.L_x_1244:
        /* <DEDUP_REMOVED lines=22> */
.L_x_1247:
[----:B------:R-:W-:Y:S05]  /*10180*/  BSYNC B1 ;  /* 0x0000000000017941 */ /* 0x000fea0003800000 */
.L_x_1246:
[----:B0-----:R-:W-:Y:S01]  /*10190*/  VIADD R0, R6, 0x60 ;  /* 0x0000006006007836 */ /* 0x001fe20000000000 */
[----:B--2-4-:R-:W0:Y:S04]  /*101a0*/  SHFL.IDX PT, R5, R5, 0x3, 0x181f ;  /* 0x00781f0005057f89 */ /* 0x014e2800000e0000 */
[----:B------:R-:W-:Y:S01]  /*101b0*/  ISETP.GE.AND P0, PT, R0, R9, PT ;  /* 0x000000090000720c */ /* 0x000fe20003f06270 */
[----:B-1-3--:R1:W2:-:S12]  /*101c0*/  SHFL.IDX PT, R2, R4, 0x3, 0x181f ;  /* 0x00781f0004027f89 */ /* 0x00a29800000e0000 */
        /* <DEDUP_REMOVED lines=8> */
[-C--:B------:R-:W-:Y:S02]  /*10250*/  @!P2 LEA R8, P5, R201, R2.reuse, 0x1 ;  /* 0x00000002c908a211 */ /* 0x080fe400078a08ff */
[-C--:B------:R-:W-:Y:S02]  /*10260*/  @!P1 LEA R10, P4, R200, R2.reuse, 0x1 ;  /* 0x00000002c80a9211 */ /* 0x080fe400078808ff */
[-C--:B0-----:R-:W-:Y:S02]  /*10270*/  @!P3 LEA.HI.X R7, R19, R5.reuse, R217, 0x1, P6 ;  /* 0x000000051307b211 */ /* 0x081fe400030f0cd9 */
        /* <DEDUP_REMOVED lines=8> */
.L_x_1239:
[----:B------:R-:W-:Y:S05]  /*10300*/  BSYNC B0 ;  /* 0x0000000000007941 */ /* 0x000fea0003800000 */
.L_x_1231:
[----:B------:R-:W-:Y:S02]  /*10310*/  ULDC UR5, c[0x0][0xc38] ;  /* 0x00030e0000057ab9 */ /* 0x000fe40000000800 */
[----:B------:R-:W-:-:S06]  /*10320*/  UISETP.GE.AND UP0, UPT, UR4, UR5, UPT ;  /* 0x000000050400728c */ /* 0x000fcc000bf06270 */
[----:B------:R-:W-:-:S13]  /*10330*/  PLOP3.LUT P0, PT, PT, PT, UP0, 0x80, 0x0 ;  /* 0x000000000000781c */ /* 0x000fda0003f0f008 */
[----:B------:R-:W-:Y:S05]  /*10340*/  @!P0 BRA `(.L_x_1248) ;  /* 0xffffff0800ac8947 */ /* 0x000fea000383ffff */
[----:B------:R-:W-:Y:S05]  /*10350*/  EXIT ;  /* 0x000000000000794d */ /* 0x000fea0003800000 */
.L_x_1150:
[----:B------:R-:W-:-:S08]  /*10360*/  NOP ;  /* 0x0000000000007918 */ /* 0x000fd00000000000 */
[----:B0-----:R-:W0:-:S00]  /*10370*/  USETMAXREG.DEALLOC.CTAPOOL 0x18 ;  /* 0x00000018000079c8 */ /* 0x001e0000080e0500 */
[----:B0-----:R-:W-:-:S06]  /*10380*/  LOP3.LUT R0, R0, 0x3, RZ, 0xc0, !PT ;  /* 0x0000000300007812 */ /* 0x001fcc00078ec0ff */
[----:B------:R-:W0:Y:S01]  /*10390*/  S2UR UR6, SR_CTAID.X ;  /* 0x00000000000679c3 */ /* 0x000e220000002500 */
[----:B------:R-:W-:Y:S01]  /*103a0*/  LOP3.LUT R19, R19, 0xfffffffb, RZ, 0xc0, !PT ;  /* 0xfffffffb13137812 */ /* 0x000fe200078ec0ff */
[----:B------:R-:W-:Y:S01]  /*103b0*/  STL [R1+0x18], RZ ;  /* 0x000018ff01007387 */ /* 0x000fe20000100800 */
[----:B------:R-:W-:-:S03]  /*103c0*/  IMAD.MOV.U32 R18, RZ, RZ, RZ ;  /* 0x000000ffff127224 */ /* 0x000fc600078e00ff */
[----:B------:R-:W1:Y:S02]  /*103d0*/  SHFL.IDX PT, R0, R0, RZ, 0x1f ;  /* 0x00001fff00007589 */ /* 0x000e6400000e0000 */
[----:B-1----:R-:W-:Y:S02]  /*103e0*/  ISETP.NE.AND P0, PT, R0, RZ, PT ;  /* 0x000000ff0000720c */ /* 0x002fe40003f05270 */
[----:B------:R-:W0:Y:S11]  /*103f0*/  LDC R0, c[0x0][0xc38] ;  /* 0x00030e00ff007b82 */ /* 0x000e360000000800 */
[----:B------:R-:W-:Y:S01]  /*10400*/  @P0 LOP3.LUT R19, R19, 0x4, RZ, 0xfc, !PT ;  /* 0x0000000413130812 */ /* 0x000fe200078efcff */
[----:B------:R-:W-:Y:S06]  /*10410*/  @P0 BAR.ARV 0x4, 0x180 ;  /* 0x0106000000000b1d */ /* 0x000fec0000002000 */
[----:B0-----:R-:W-:Y:S01]  /*10420*/  ISETP.LE.AND P0, PT, R0, UR6, PT ;  /* 0x0000000600007c0c */ /* 0x001fe2000bf03270 */
[----:B------:R-:W-:-:S05]  /*10430*/  IMAD.MOV.U32 R0, RZ, RZ, 0x1 ;  /* 0x00000001ff007424 */ /* 0x000fca00078e00ff */
[----:B------:R0:W-:Y:S07]  /*10440*/  STL [R1+0x8], R0 ;  /* 0x0000080001007387 */ /* 0x0001ee0000100800 */
[----:B------:R-:W-:Y:S05]  /*10450*/  @P0 BRA `(.L_x_1249) ;  /* 0x0000005400780947 */ /* 0x000fea0003800000 */
[----:B------:R-:W1:Y:S01]  /*10460*/  S2R R6, SR_TID.X ;  /* 0x0000000000067919 */ /* 0x000e620000002100 */
[----:B------:R-:W2:Y:S01]  /*10470*/  S2UR UR5, SR_CgaCtaId ;  /* 0x00000000000579c3 */ /* 0x000ea20000008800 */
[----:B------:R-:W-:Y:S01]  /*10480*/  UMOV UR4, 0x400 ;  /* 0x0000040000047882 */ /* 0x000fe20000000000 */
[----:B------:R-:W-:Y:S01]  /*10490*/  IMAD.MOV.U32 R18, RZ, RZ, RZ ;  /* 0x000000ffff127224 */ /* 0x000fe200078e00ff */
[----:B------:R-:W-:Y:S01]  /*104a0*/  ULDC UR44, c[0x0][0xc] ;  /* 0x00000300002c7ab9 */ /* 0x000fe20000000800 */
[----:B------:R-:W-:Y:S01]  /*104b0*/  ULDC.64 UR38, c[0x0][0x198] ;  /* 0x0000660000267ab9 */ /* 0x000fe20000000a00 */
[----:B--2---:R-:W-:-:S06]  /*104c0*/  ULEA UR4, UR5, UR4, 0x18 ;  /* 0x0000000405047291 */ /* 0x004fcc000f8ec03f */
[----:B------:R-:W-:Y:S01]  /*104d0*/  IMAD.U32 R17, RZ, RZ, UR4 ;  /* 0x00000004ff117e24 */ /* 0x000fe2000f8e00ff */
[C---:B-1----:R-:W-:Y:S01]  /*104e0*/  LOP3.LUT R5, R6.reuse, 0x7f, RZ, 0xc0, !PT ;  /* 0x0000007f06057812 */ /* 0x042fe200078ec0ff */
[----:B0-----:R-:W-:-:S05]  /*104f0*/  IMAD.SHL.U32 R0, R6, 0x8, RZ ;  /* 0x0000000806007824 */ /* 0x001fca00078e00ff */
[C---:B------:R-:W-:Y:S02]  /*10500*/  LOP3.LUT R2, R0.reuse, 0x1f8, RZ, 0xc0, !PT ;  /* 0x000001f800027812 */ /* 0x040fe400078ec0ff */
[----:B------:R-:W-:Y:S02]  /*10510*/  LOP3.LUT R0, R0, 0x38, RZ, 0xc0, !PT ;  /* 0x0000003800007812 */ /* 0x000fe400078ec0ff */
[----:B------:R-:W-:Y:S01]  /*10520*/  LOP3.LUT R3, R2, 0x38, R6, 0x78, !PT ;  /* 0x0000003802037812 */ /* 0x000fe200078e7806 */
[----:B------:R-:W-:-:S05]  /*10530*/  IMAD.SHL.U32 R2, R5, 0x8, RZ ;  /* 0x0000000805027824 */ /* 0x000fca00078e00ff */
[----:B------:R-:W-:Y:S01]  /*10540*/  LOP3.LUT R4, R3, 0x200, R2, 0xf8, !PT ;  /* 0x0000020003047812 */ /* 0x000fe200078ef802 */
[----:B------:R-:W-:Y:S01]  /*10550*/  IMAD.SHL.U32 R2, R6, 0x10, RZ ;  /* 0x0000001006027824 */ /* 0x000fe200078e00ff */
[----:B------:R-:W-:-:S03]  /*10560*/  SHF.R.U32.HI R3, RZ, 0x3, R5 ;  /* 0x00000003ff037819 */ /* 0x000fc60000011605 */
[----:B------:R-:W-:Y:S01]  /*10570*/  IMAD R4, R4, 0x2, R17 ;  /* 0x0000000204047824 */ /* 0x000fe200078e0211 */
[----:B------:R-:W-:Y:S01]  /*10580*/  LOP3.LUT R2, R3, 0x70, R2, 0xf8, !PT ;  /* 0x0000007003027812 */ /* 0x000fe200078ef802 */
[----:B------:R-:W-:Y:S02]  /*10590*/  IMAD.U32 R3, RZ, RZ, UR6 ;  /* 0x00000006ff037e24 */ /* 0x000fe4000f8e00ff */
[----:B------:R-:W-:Y:S01]  /*105a0*/  IMAD.MOV.U32 R2, RZ, RZ, 0x1 ;  /* 0x00000001ff027424 */ /* 0x000fe200078e00ff */
[----:B------:R-:W-:Y:S04]  /*105b0*/  STL [R1+0x10], R4 ;  /* 0x0000100401007387 */ /* 0x000fe80000100800 */
[----:B------:R0:W-:Y:S04]  /*105c0*/  STL [R1+0x14], R3 ;  /* 0x0000140301007387 */ /* 0x0001e80000100800 */
[----:B------:R-:W-:Y:S04]  /*105d0*/  STL [R1+0x18], RZ ;  /* 0x000018ff01007387 */ /* 0x000fe80000100800 */
[----:B------:R1:W-:Y:S01]  /*105e0*/  STL [R1+0x8], R2 ;  /* 0x0000080201007387 */ /* 0x0003e20000100800 */
[----:B0-----:R-:W-:-:S02]  /*105f0*/  LOP3.LUT R3, R0, 0x40, RZ, 0xfc, !PT ;  /* 0x0000004000037812 */ /* 0x001fc400078efcff */
[C---:B-1----:R-:W-:Y:S02]  /*10600*/  LOP3.LUT R2, R0.reuse, 0x80, RZ, 0xfc, !PT ;  /* 0x0000008000027812 */ /* 0x042fe400078efcff */
[----:B------:R-:W-:-:S07]  /*10610*/  LOP3.LUT R0, R0, 0xc0, RZ, 0xfc, !PT ;  /* 0x000000c000007812 */ /* 0x000fce00078efcff */
.L_x_1356:
[----:B--2---:R-:W2:Y:S01]  /*10620*/  LDL R0, [R1+0x14] ;  /* 0x0000140001007983 */ /* 0x004ea20000100800 */
[----:B------:R-:W-:Y:S02]  /*10630*/  ULDC UR8, c[0x0][0xc60] ;  /* 0x0003180000087ab9 */ /* 0x000fe40000000800 */
[----:B------:R-:W-:-:S11]  /*10640*/  UISETP.NE.AND UP0, UPT, UR8, 0x1, UPT ;  /* 0x000000010800788c */ /* 0x000fd6000bf05270 */
[----:B------:R-:W-:Y:S01]  /*10650*/  @UP0 ULDC UR4, c[0x0][0xc64] ;  /* 0x0003190000040ab9 */ /* 0x000fe20000000800 */
[----:B------:R-:W-:Y:S01]  /*10660*/  @UP0 ULDC UR9, c[0x0][0xc68] ;  /* 0x00031a0000090ab9 */ /* 0x000fe20000000800 */
[C---:B--2---:R-:W-:Y:S02]  /*10670*/  R2UR UR7, R0.reuse ;  /* 0x00000000000772ca */ /* 0x044fe400000e0000 */
[----:B------:R-:W-:-:S11]  /*10680*/  R2UR UR6, R0 ;  /* 0x00000000000672ca */ /* 0x000fd600000e0000 */
[----:B------:R-:W-:-:S04]  /*10690*/  UIMAD.WIDE.U32 UR4, UR7, UR4, URZ ;  /* 0x00000004070472a5 */ /* 0x000fc8000f8e003f */
[----:B------:R-:W-:-:S03]  /*106a0*/  @UP0 USHF.R.U32.HI UR7, URZ, UR9, UR5 ;  /* 0x000000093f070299 */ /* 0x000fc60008011605 */
[----:B------:R-:W-:Y:S02]  /*106b0*/  ULDC UR4, c[0x0][0xc78] ;  /* 0x00031e0000047ab9 */ /* 0x000fe40000000800 */
[----:B------:R-:W-:Y:S02]  /*106c0*/  UISETP.GE.AND UP0, UPT, UR7, UR4, UPT ;  /* 0x000000040700728c */ /* 0x000fe4000bf06270 */
[----:B------:R-:W-:-:S04]  /*106d0*/  UIADD3 UR4, -UR7, URZ, URZ ;  /* 0x0000003f07047290 */ /* 0x000fc8000fffe13f */
[----:B------:R-:W-:Y:S01]  /*106e0*/  PLOP3.LUT P0, PT, PT, PT, UP0, 0x80, 0x0 ;  /* 0x000000000000781c */ /* 0x000fe20003f0f008 */
[----:B------:R-:W-:-:S12]  /*106f0*/  UIMAD UR8, UR8, UR4, UR6 ;  /* 0x00000004080872a4 */ /* 0x000fd8000f8e0206 */
[----:B01--4-:R-:W-:Y:S05]  /*10700*/  @!P0 BRA `(.L_x_1250) ;  /* 0x0000000000208947 */ /* 0x013fea0003800000 */
        /* <DEDUP_REMOVED lines=8> */
.L_x_1250:
[----:B------:R-:W-:Y:S01]  /*10790*/  ULDC UR9, c[0x0][0xc54] ;  /* 0x0003150000097ab9 */ /* 0x000fe20000000800 */
[----:B------:R-:W-:Y:S01]  /*107a0*/  UMOV UR6, UR8 ;  /* 0x0000000800067c82 */ /* 0x000fe20008000000 */
[----:B------:R-:W-:-:S11]  /*107b0*/  UISETP.NE.AND UP0, UPT, UR9, 0x1, UPT ;  /* 0x000000010900788c */ /* 0x000fd6000bf05270 */
[----:B------:R-:W-:Y:S02]  /*107c0*/  @UP0 ULDC.64 UR10, c[0x0][0xc58] ;  /* 0x00031600000a0ab9 */ /* 0x000fe40000000a00 */
[----:B------:R-:W-:-:S04]  /*107d0*/  UIMAD.WIDE.U32 UR4, UR8, UR10, URZ ;  /* 0x0000000a080472a5 */ /* 0x000fc8000f8e003f */
[----:B------:R-:W-:-:S04]  /*107e0*/  @UP0 USHF.R.U32.HI UR6, URZ, UR11, UR5 ;  /* 0x0000000b3f060299 */ /* 0x000fc80008011605 */
[----:B------:R-:W-:-:S12]  /*107f0*/  UIMAD UR4, UR6, UR9, URZ ;  /* 0x00000009060472a4 */ /* 0x000fd8000f8e023f */
.L_x_1251:
[----:B------:R-:W-:Y:S02]  /*10800*/  UIADD3 UR4, UR8, -UR4, URZ ;  /* 0x8000000408047290 */ /* 0x000fe4000fffe03f */
        /* <DEDUP_REMOVED lines=8> */
[----:B------:R-:W-:Y:S01]  /*10890*/  ULDC UR13, c[0x0][0xc54] ;  /* 0x00031500000d7ab9 */ /* 0x000fe20000000800 */
[----:B------:R-:W-:-:S02]  /*108a0*/  UISETP.NE.U32.AND UP0, UPT, UR10, URZ, UPT ;  /* 0x0000003f0a00728c */ /* 0x000fc4000bf05070 */
[----:B------:R-:W-:Y:S02]  /*108b0*/  UIMAD UR13, UR7, UR13, UR4 ;  /* 0x0000000d070d72a4 */ /* 0x000fe4000f8e0204 */
[----:B------:R-:W-:Y:S01]  /*108c0*/  USHF.L.U32 UR43, UR43, 0x7, URZ ;  /* 0x000000072b2b7899 */ /* 0x000fe2000800063f */
[----:B------:R-:W-:Y:S01]  /*108d0*/  ULDC.64 UR4, c[0x0][0x9e0] ;  /* 0x0002780000047ab9 */ /* 0x000fe20000000a00 */
[----:B------:R-:W-:Y:S02]  /*108e0*/  UISETP.NE.AND.EX UP0, UPT, UR11, URZ, UPT, UP0 ;  /* 0x0000003f0b00728c */ /* 0x000fe4000bf05300 */
[----:B------:R-:W-:Y:S02]  /*108f0*/  UISETP.GE.AND UP3, UPT, UR5, 0x1, UPT ;  /* 0x000000010500788c */ /* 0x000fe4000bf66270 */
[----:B------:R-:W-:Y:S01]  /*10900*/  UIADD3 UR12, UR43, 0x7f, URZ ;  /* 0x0000007f2b0c7890 */ /* 0x000fe2000fffe03f */
[----:B------:R-:W-:Y:S01]  /*10910*/  ULDC UR10, c[0x0][0x424] ;  /* 0x00010900000a7ab9 */ /* 0x000fe20000000800 */
[----:B------:R-:W-:Y:S01]  /*10920*/  ULDC UR6, c[0x0][0x288] ;  /* 0x0000a20000067ab9 */ /* 0x000fe20000000800 */
[----:B------:R-:W-:Y:S01]  /*10930*/  @UP2 ULDC UR8, c[0x0][0xc4c] ;  /* 0x0003130000082ab9 */ /* 0x000fe20000000800 */
[----:B------:R-:W-:Y:S01]  /*10940*/  @UP1 ULDC UR11, c[0x0][0x44c] ;  /* 0x00011300000b1ab9 */ /* 0x000fe20000000800 */
[----:B------:R-:W-:Y:S01]  /*10950*/  USEL UR15, UR10, 0x1, UP0 ;  /* 0x000000010a0f7887 */ /* 0x000fe20008000000 */
[----:B------:R-:W-:Y:S01]  /*10960*/  PLOP3.LUT P1, PT, PT, PT, UP3, 0x80, 0x0 ;  /* 0x000000000000781c */ /* 0x000fe20003f2f038 */
[----:B------:R-:W-:-:S02]  /*10970*/  UIADD3 UR16, -UR6, 0x1, URZ ;  /* 0x0000000106107890 */ /* 0x000fc4000fffe13f */
[----:B------:R-:W-:Y:S02]  /*10980*/  UIMAD.WIDE.U32 UR8, UR13, UR8, URZ ;  /* 0x000000080d0872a5 */ /* 0x000fe4000f8e003f */
[----:B------:R-:W-:Y:S01]  /*10990*/  UIMAD.WIDE.U32 UR10, UR12, UR11, URZ ;  /* 0x0000000b0c0a72a5 */ /* 0x000fe2000f8e003f */
[----:B------:R-:W-:Y:S01]  /*109a0*/  ULDC UR7, c[0x0][0x2f0] ;  /* 0x0000bc0000077ab9 */ /* 0x000fe20000000800 */
[----:B------:R-:W-:Y:S01]  /*109b0*/  @UP2 ULDC UR17, c[0x0][0xc50] ;  /* 0x0003140000112ab9 */ /* 0x000fe20000000800 */
[----:B------:R-:W-:Y:S01]  /*109c0*/  @UP1 ULDC UR18, c[0x0][0x450] ;  /* 0x0001140000121ab9 */ /* 0x000fe20000000800 */
[----:B------:R-:W-:Y:S01]  /*109d0*/  UMOV UR42, UR13 ;  /* 0x0000000d002a7c82 */ /* 0x000fe20008000000 */
[----:B------:R-:W-:Y:S02]  /*109e0*/  UIMAD UR16, UR15, UR7, UR16 ;  /* 0x000000070f1072a4 */ /* 0x000fe4000f8e0210 */
[----:B------:R-:W-:Y:S02]  /*109f0*/  @UP2 USHF.R.U32.HI UR42, URZ, UR17, UR9 ;  /* 0x000000113f2a2299 */ /* 0x000fe40008011609 */
[----:B------:R-:W-:-:S02]  /*10a00*/  @UP1 USHF.R.U32.HI UR12, URZ, UR18, UR11 ;  /* 0x000000123f0c1299 */ /* 0x000fc4000801160b */
[----:B------:R-:W-:Y:S02]  /*10a10*/  UIADD3 UR36, -UR42, URZ, URZ ;  /* 0x0000003f2a247290 */ /* 0x000fe4000fffe13f */
[----:B------:R-:W-:Y:S02]  /*10a20*/  UIADD3 UR12, UR16, UR12, URZ ;  /* 0x0000000c100c7290 */ /* 0x000fe4000fffe03f */
[----:B------:R-:W-:Y:S02]  /*10a30*/  UIMAD UR36, UR14, UR36, UR13 ;  /* 0x000000240e2472a4 */ /* 0x000fe4000f8e020d */
[----:B------:R-:W-:Y:S01]  /*10a40*/  UIADD3 UR4, UR12, UR4, URZ ;  /* 0x000000040c047290 */ /* 0x000fe2000fffe03f */
[----:B------:R-:W-:Y:S11]  /*10a50*/  @!P1 BRA `(.L_x_1252) ;  /* 0x0000000000449947 */ /* 0x000ff60003800000 */
        /* <DEDUP_REMOVED lines=10> */
.L_x_1253:
[----:B------:R-:W-:-:S11]  /*10b00*/  UISETP.NE.AND UP0, UPT, UR5, 0x1, UPT ;  /* 0x000000010500788c */ /* 0x000fd6000bf05270 */
[----:B------:R-:W-:Y:S02]  /*10b10*/  @UP0 ULDC.64 UR12, c[0x0][0x9e8] ;  /* 0x00027a00000c0ab9 */ /* 0x000fe40000000a00 */
[----:B------:R-:W-:-:S04]  /*10b20*/  UIMAD.WIDE.U32 UR8, UR10, UR12, URZ ;  /* 0x0000000c0a0872a5 */ /* 0x000fc8000f8e003f */
[----:B------:R-:W-:-:S12]  /*10b30*/  @UP0 USHF.R.U32.HI UR10, URZ, UR13, UR9 ;  /* 0x0000000d3f0a0299 */ /* 0x000fd80008011609 */
.L_x_1254:
[----:B------:R-:W-:-:S04]  /*10b40*/  UIMAD UR10, UR10, UR5, UR5 ;  /* 0x000000050a0a72a4 */ /* 0x000fc8000f8e0205 */
[----:B------:R-:W-:-:S04]  /*10b50*/  UISETP.LT.AND UP0, UPT, UR4, UR10, UPT ;  /* 0x0000000a0400728c */ /* 0x000fc8000bf01270 */
[----:B------:R-:W-:-:S12]  /*10b60*/  USEL UR4, UR4, UR10, UP0 ;  /* 0x0000000a04047287 */ /* 0x000fd80008000000 */
.L_x_1252:
[----:B------:R-:W-:Y:S02]  /*10b70*/  UIMAD UR12, UR15, UR7, 0x3f ;  /* 0x0000003f0f0c74a4 */ /* 0x000fe4000f8e0207 */
[----:B------:R-:W-:Y:S02]  /*10b80*/  UIADD3 UR4, UR4, 0x3f, URZ ;  /* 0x0000003f04047890 */ /* 0x000fe4000fffe03f */
[----:B------:R-:W-:Y:S02]  /*10b90*/  USHF.R.S32.HI UR13, URZ, 0x1f, UR12 ;  /* 0x0000001f3f0d7899 */ /* 0x000fe4000801140c */
[----:B------:R-:W-:Y:S01]  /*10ba0*/  USHF.R.S32.HI UR10, URZ, 0x1f, UR4 ;  /* 0x0000001f3f0a7899 */ /* 0x000fe20008011404 */
[----:B------:R-:W-:Y:S01]  /*10bb0*/  @UP1 ULDC UR8, c[0x0][0x44c] ;  /* 0x0001130000081ab9 */ /* 0x000fe20000000800 */
[----:B------:R-:W-:Y:S02]  /*10bc0*/  ULEA.HI UR13, UR13, UR12, URZ, 0x6 ;  /* 0x0000000c0d0d7291 */ /* 0x000fe4000f8f303f */
[----:B------:R-:W-:-:S02]  /*10bd0*/  UIMAD.WIDE.U32 UR8, UR43, UR8, URZ ;  /* 0x000000082b0872a5 */ /* 0x000fc4000f8e003f */
[----:B------:R-:W-:Y:S01]  /*10be0*/  ULEA.HI UR10, UR10, UR4, URZ, 0x6 ;  /* 0x000000040a0a7291 */ /* 0x000fe2000f8f303f */
[----:B------:R-:W-:Y:S01]  /*10bf0*/  @UP1 ULDC UR14, c[0x0][0x450] ;  /* 0x00011400000e1ab9 */ /* 0x000fe20000000800 */
[----:B------:R-:W-:Y:S01]  /*10c00*/  UMOV UR11, UR43 ;  /* 0x0000002b000b7c82 */ /* 0x000fe20008000000 */
[----:B------:R-:W-:Y:S02]  /*10c10*/  UIMAD UR4, UR15, UR7, -UR6 ;  /* 0x000000070f0472a4 */ /* 0x000fe4000f8e0a06 */
[----:B------:R-:W-:Y:S02]  /*10c20*/  USHF.R.S32.HI UR13, URZ, 0x6, UR13 ;  /* 0x000000063f0d7899 */ /* 0x000fe4000801140d */
[----:B------:R-:W-:Y:S02]  /*10c30*/  USHF.R.S32.HI UR10, URZ, 0x6, UR10 ;  /* 0x000000063f0a7899 */ /* 0x000fe4000801140a */
[----:B------:R-:W-:Y:S02]  /*10c40*/  @UP1 USHF.R.U32.HI UR11, URZ, UR14, UR9 ;  /* 0x0000000e3f0b1299 */ /* 0x000fe40008011609 */
[----:B------:R-:W-:-:S02]  /*10c50*/  UISETP.LT.AND UP0, UPT, UR13, UR10, UPT ;  /* 0x0000000a0d00728c */ /* 0x000fc4000bf01270 */
[----:B------:R-:W-:Y:S01]  /*10c60*/  UIADD3 UR4, UR4, UR11, URZ ;  /* 0x0000000b04047290 */ /* 0x000fe2000fffe03f */
[----:B------:R-:W-:Y:S01]  /*10c70*/  ULDC UR8, c[0x0][0x9dc] ;  /* 0x0002770000087ab9 */ /* 0x000fe20000000800 */
[----:B------:R-:W-:Y:S02]  /*10c80*/  USEL UR41, UR13, UR10, UP0 ;  /* 0x0000000a0d297287 */ /* 0x000fe40008000000 */
        /* <DEDUP_REMOVED lines=12> */
.L_x_1256:
[----:B------:R-:W-:-:S11]  /*10d50*/  UISETP.NE.AND UP0, UPT, UR5, 0x1, UPT ;  /* 0x000000010500788c */ /* 0x000fd6000bf05270 */
[----:B------:R-:W-:Y:S02]  /*10d60*/  @UP0 ULDC.64 UR10, c[0x0][0x9e8] ;  /* 0x00027a00000a0ab9 */ /* 0x000fe40000000a00 */
[----:B------:R-:W-:-:S04]  /*10d70*/  UIMAD.WIDE.U32 UR6, UR4, UR10, URZ ;  /* 0x0000000a040672a5 */ /* 0x000fc8000f8e003f */
[----:B------:R-:W-:-:S12]  /*10d80*/  @UP0 USHF.R.U32.HI UR4, URZ, UR11, UR7 ;  /* 0x0000000b3f040299 */ /* 0x000fd80008011607 */
.L_x_1257:
[----:B------:R-:W-:-:S04]  /*10d90*/  UIMAD UR4, UR4, UR5, URZ ;  /* 0x00000005040472a4 */ /* 0x000fc8000f8e023f */
[----:B------:R-:W-:-:S04]  /*10da0*/  UISETP.LT.AND UP0, UPT, UR8, UR4, UPT ;  /* 0x000000040800728c */ /* 0x000fc8000bf01270 */
[----:B------:R-:W-:-:S12]  /*10db0*/  USEL UR8, UR8, UR4, !UP0 ;  /* 0x0000000408087287 */ /* 0x000fd8000c000000 */
.L_x_1255:
[----:B------:R-:W-:Y:S01]  /*10dc0*/  USHF.R.S32.HI UR4, URZ, 0x1f, UR8 ;  /* 0x0000001f3f047899 */ /* 0x000fe20008011408 */
[----:B------:R-:W-:Y:S03]  /*10dd0*/  BSSY B7, `(.L_x_1258) ;  /* 0x00004aa000077945 */ /* 0x000fe60003800000 */
[----:B------:R-:W-:-:S04]  /*10de0*/  ULEA.HI UR4, UR4, UR8, URZ, 0x6 ;  /* 0x0000000804047291 */ /* 0x000fc8000f8f303f */
[----:B------:R-:W-:-:S04]  /*10df0*/  USHF.R.S32.HI UR4, URZ, 0x6, UR4 ;  /* 0x000000063f047899 */ /* 0x000fc80008011404 */
[----:B------:R-:W-:-:S04]  /*10e00*/  UISETP.LT.AND UP0, UPT, URZ, UR4, UPT ;  /* 0x000000043f00728c */ /* 0x000fc8000bf01270 */
[----:B------:R-:W-:-:S04]  /*10e10*/  USEL UR40, URZ, UR4, !UP0 ;  /* 0x000000043f287287 */ /* 0x000fc8000c000000 */
[----:B------:R-:W-:-:S06]  /*10e20*/  UISETP.GT.AND UP0, UPT, UR41, UR40, UPT ;  /* 0x000000282900728c */ /* 0x000fcc000bf04270 */
[----:B------:R-:W-:-:S13]  /*10e30*/  PLOP3.LUT P0, PT, PT, PT, UP0, 0x80, 0x0 ;  /* 0x000000000000781c */ /* 0x000fda0003f0f008 */
[----:B------:R-:W-:Y:S05]  /*10e40*/  @P0 BRA `(.L_x_1259) ;  /* 0x00000000004c0947 */ /* 0x000fea0003800000 */
[----:B------:R-:W0:Y:S02]  /*10e50*/  S2R R0, SR_TID.X ;  /* 0x0000000000007919 */ /* 0x000e240000002100 */
[----:B0-----:R-:W-:-:S04]  /*10e60*/  LOP3.LUT R0, R0, 0x7f, RZ, 0xc0, !PT ;  /* 0x0000007f00007812 */ /* 0x001fc800078ec0ff */
[----:B------:R-:W-:-:S13]  /*10e70*/  ISETP.NE.AND P1, PT, R0, RZ, PT ;  /* 0x000000ff0000720c */ /* 0x000fda0003f25270 */
[----:B------:R-:W-:Y:S05]  /*10e80*/  @P1 BRA `(.L_x_1260) ;  /* 0x0000004800781947 */ /* 0x000fea0003800000 */
[----:B------:R-:W0:Y:S01]  /*10e90*/  S2R R5, SR_LANEID ;  /* 0x0000000000057919 */ /* 0x000e220000000000 */
[----:B------:R-:W-:Y:S01]  /*10ea0*/  VOTEU.ANY UR4, UPT, PT ;  /* 0x0000000000047886 */ /* 0x000fe200038e0100 */
[----:B------:R-:W1:Y:S01]  /*10eb0*/  LDC.64 R2, c[0x0][0xc80] ;  /* 0x00032000ff027b82 */ /* 0x000e620000000a00 */
[----:B------:R-:W0:Y:S01]  /*10ec0*/  FLO.U32 R0, UR4 ;  /* 0x0000000400007d00 */ /* 0x000e2200080e0000 */
[----:B------:R-:W-:Y:S01]  /*10ed0*/  ULDC.64 UR6, c[0x0][0x208] ;  /* 0x0000820000067ab9 */ /* 0x000fe20000000a00 */
[----:B0-----:R-:W-:-:S06]  /*10ee0*/  ISETP.EQ.U32.AND P0, PT, R0, R5, PT ;  /* 0x000000050000720c */ /* 0x001fcc0003f02070 */
[----:B------:R-:W1:Y:S07]  /*10ef0*/  POPC R5, UR4 ;  /* 0x0000000400057d09 */ /* 0x000e6e0008000000 */
[----:B-1----:R-:W2:Y:S01]  /*10f00*/  @P0 ATOMG.E.ADD.STRONG.GPU PT, R3, desc[UR6][R2.64], R5 ;  /* 0x00000005020309a8 */ /* 0x002ea200081ee1c6 */
[----:B------:R-:W0:Y:S02]  /*10f10*/  S2R R4, SR_LTMASK ;  /* 0x0000000000047919 */ /* 0x000e240000003900 */
[----:B0-----:R-:W-:-:S04]  /*10f20*/  LOP3.LUT R4, R4, UR4, RZ, 0xc0, !PT ;  /* 0x0000000404047c12 */ /* 0x001fc8000f8ec0ff */
[----:B------:R-:W0:Y:S01]  /*10f30*/  POPC R7, R4 ;  /* 0x0000000400077309 */ /* 0x000e220000000000 */
[----:B--2---:R-:W0:Y:S02]  /*10f40*/  SHFL.IDX PT, R0, R3, R0, 0x1f ;  /* 0x00001f0003007589 */ /* 0x004e2400000e0000 */
[----:B0-----:R-:W-:-:S05]  /*10f50*/  IADD3 R0, R0, UR44, R7 ;  /* 0x0000002c00007c10 */ /* 0x001fca000fffe007 */
[----:B------:R3:W-:Y:S01]  /*10f60*/  STL [R1+0x14], R0 ;  /* 0x0000140001007387 */ /* 0x0007e20000100800 */
[----:B------:R-:W-:Y:S05]  /*10f70*/  BRA `(.L_x_1260) ;  /* 0x00000048003c7947 */ /* 0x000fea0003800000 */
.L_x_1259:
[----:B------:R-:W-:Y:S01]  /*10f80*/  VIADD R0, R17, 0x20400 ;  /* 0x0002040011007836 */ /* 0x000fe20000000000 */
[----:B------:R-:W-:Y:S04]  /*10f90*/  BSSY B6, `(.L_x_1261) ;  /* 0x0000013000067945 */ /* 0x000fe80003800000 */
[----:B------:R-:W-:-:S13]  /*10fa0*/  LOP3.LUT P0, RZ, R0, 0x3ff, RZ, 0xc0, !PT ;  /* 0x000003ff00ff7812 */ /* 0x000fda000780c0ff */
[----:B------:R-:W-:Y:S05]  /*10fb0*/  @!P0 BRA `(.L_x_1262) ;  /* 0x0000000000408947 */ /* 0x000fea0003800000 */
        /* <DEDUP_REMOVED lines=16> */
.L_x_1262:
[----:B------:R-:W-:Y:S05]  /*110c0*/  BSYNC B6 ;  /* 0x0000000000067941 */ /* 0x000fea0003800000 */
.L_x_1261:
        /* <DEDUP_REMOVED lines=8> */
[----:B------:R0:W1:Y:S01]  /*11150*/  LDC.64 R2, c[0x4][R16] ;  /* 0x0100000010027b82 */ /* 0x0000620000000a00 */
        /* <DEDUP_REMOVED lines=11> */
.L_x_1265:
        /* <DEDUP_REMOVED lines=15> */
.L_x_1264:
[----:B------:R-:W-:Y:S05]  /*11300*/  BSYNC B6 ;  /* 0x0000000000067941 */ /* 0x000fea0003800000 */
.L_x_1263:
[----:B------:R-:W-:Y:S01]  /*11310*/  ULDC.64 UR4, c[0x0][0x9f8] ;  /* 0x00027e0000047ab9 */ /* 0x000fe20000000a00 */
[----:B------:R-:W-:Y:S01]  /*11320*/  IMAD.U32 R7, RZ, RZ, UR42 ;  /* 0x0000002aff077e24 */ /* 0x000fe2000f8e00ff */
[----:B------:R-:W-:Y:S01]  /*11330*/  UISETP.NE.U32.AND UP0, UPT, UR4, URZ, UPT ;  /* 0x0000003f0400728c */ /* 0x000fe2000bf05070 */
[----:B------:R-:W-:-:S03]  /*11340*/  ULDC.64 UR6, c[0x0][0x208] ;  /* 0x0000820000067ab9 */ /* 0x000fc60000000a00 */
[----:B------:R-:W-:-:S06]  /*11350*/  UISETP.NE.AND.EX UP0, UPT, UR5, URZ, UPT, UP0 ;  /* 0x0000003f0500728c */ /* 0x000fcc000bf05300 */
[----:B------:R-:W-:-:S05]  /*11360*/  PLOP3.LUT P0, PT, PT, PT, UP0, 0x80, 0x0 ;  /* 0x000000000000781c */ /* 0x000fca0003f0f008 */
[----:B------:R-:W-:Y:S02]  /*11370*/  @UP0 ULDC.64 UR4, c[0x0][0x9f8] ;  /* 0x00027e0000040ab9 */ /* 0x000fe40000000a00 */
[----:B------:R-:W-:-:S06]  /*11380*/  @UP0 UIMAD.WIDE UR4, UR42, 0x4, UR4 ;  /* 0x000000042a0408a5 */ /* 0x000fcc000f8e0204 */
[----:B------:R-:W-:Y:S02]  /*11390*/  IMAD.U32 R2, RZ, RZ, UR4 ;  /* 0x00000004ff027e24 */ /* 0x000fe4000f8e00ff */
[----:B------:R-:W-:-:S05]  /*113a0*/  IMAD.U32 R3, RZ, RZ, UR5 ;  /* 0x00000005ff037e24 */ /* 0x000fca000f8e00ff */
[----:B------:R0:W2:Y:S01]  /*113b0*/  @P0 LDG.E R7, desc[UR6][R2.64] ;  /* 0x0000000602070981 */ /* 0x0000a2000c1e1900 */
[----:B------:R-:W-:Y:S01]  /*113c0*/  UMOV UR4, 0xffffffff ;  /* 0xffffffff00047882 */ /* 0x000fe20000000000 */
[----:B------:R-:W-:Y:S01]  /*113d0*/  IMAD.U32 R0, RZ, RZ, UR41 ;  /* 0x00000029ff007e24 */ /* 0x000fe2000f8e00ff */
[----:B------:R-:W-:Y:S01]  /*113e0*/  LOP3.LUT R19, R19, 0xfffffffe, RZ, 0xc0, !PT ;  /* 0xfffffffe13137812 */ /* 0x000fe200078ec0ff */
[----:B------:R-:W1:Y:S02]  /*113f0*/  S2R R4, SR_TID.X ;  /* 0x0000000000047919 */ /* 0x000e640000002100 */
[----:B------:R-:W-:Y:S01]  /*11400*/  VIADD R0, R0, 0xffffffff ;  /* 0xffffffff00007836 */ /* 0x000fe20000000000 */
[----:B0-----:R-:W0:Y:S02]  /*11410*/  LDC.64 R2, c[0x0][0x418] ;  /* 0x00010600ff027b82 */ /* 0x001e240000000a00 */
[----:B0-----:R-:W-:Y:S02]  /*11420*/  ISETP.NE.U32.AND P0, PT, R2, RZ, PT ;  /* 0x000000ff0200720c */ /* 0x001fe40003f05070 */
[----:B-1----:R-:W-:-:S02]  /*11430*/  SHF.R.U32.HI R4, RZ, 0x5, R4 ;  /* 0x00000005ff047819 */ /* 0x002fc40000011604 */
[----:B------:R-:W-:Y:S02]  /*11440*/  ISETP.NE.AND.EX P1, PT, R3, RZ, PT, P0 ;  /* 0x000000ff0300720c */ /* 0x000fe40003f25300 */
[----:B------:R-:W-:-:S11]  /*11450*/  LOP3.LUT R4, R4, 0x3, RZ, 0xc0, !PT ;  /* 0x0000000304047812 */ /* 0x000fd600078ec0ff */
[----:B------:R-:W-:Y:S02]  /*11460*/  @P1 LOP3.LUT R19, R19, 0x1, RZ, 0xfc, !PT ;  /* 0x0000000113131812 */ /* 0x000fe400078efcff */
[----:B--2---:R-:W-:Y:S01]  /*11470*/  SHF.R.S32.HI R8, RZ, 0x1f, R7 ;  /* 0x0000001fff087819 */ /* 0x004fe20000011407 */
[----:B------:R0:W-:Y:S01]  /*11480*/  STL [R1+0x4], R7 ;  /* 0x0000040701007387 */ /* 0x0001e20000100800 */
[----:B------:R-:W-:-:S03]  /*11490*/  SEL R16, R7, RZ, !P1 ;  /* 0x000000ff07107207 */ /* 0x000fc60004800000 */
[----:B------:R0:W-:Y:S01]  /*114a0*/  STL [R1+0xc], R8 ;  /* 0x00000c0801007387 */ /* 0x0001e20000100800 */
[----:B------:R-:W-:Y:S05]  /*114b0*/  BRA.DIV UR4, `(.L_x_1266) ;  /* 0x0000004e04287947 */ /* 0x000fea000b800000 */
[----:B------:R1:W2:Y:S02]  /*114c0*/  SHFL.IDX PT, R14, R4, RZ, 0x1f ;  /* 0x00001fff040e7589 */ /* 0x0002a400000e0000 */
.L_x_1371:
[----:B------:R3:W-:Y:S01]  /*114d0*/  STL [R1], R0 ;  /* 0x0000000001007387 */ /* 0x0007e20000100800 */
[----:B--2---:R-:W-:Y:S02]  /*114e0*/  ISETP.NE.AND P0, PT, R14, RZ, PT ;  /* 0x000000ff0e00720c */ /* 0x004fe40003f05270 */
[----:B------:R-:W-:Y:S02]  /*114f0*/  PLOP3.LUT P2, PT, PT, PT, PT, 0x8, 0x0 ;  /* 0x000000000000781c */ /* 0x000fe40003f4e170 */
[----:B------:R-:W-:-:S11]  /*11500*/  LOP3.LUT R19, R19, 0xfffffffd, RZ, 0xc0, !PT ;  /* 0xfffffffd13137812 */ /* 0x000fd600078ec0ff */
[----:B------:R-:W-:Y:S01]  /*11510*/  @P2 LOP3.LUT R19, R19, 0x2, RZ, 0xfc, !PT ;  /* 0x0000000213132812 */ /* 0x000fe200078efcff */
[----:B---3--:R-:W-:Y:S06]  /*11520*/  @P0 BRA `(.L_x_1267) ;  /* 0x0000000400480947 */ /* 0x008fec0003800000 */
[----:B------:R-:W-:-:S03]  /*11530*/  UMOV UR4, 0xffffffff ;  /* 0xffffffff00047882 */ /* 0x000fc60000000000 */
[----:B------:R-:W-:Y:S05]  /*11540*/  BRA.DIV UR4, `(.L_x_1268) ;  /* 0x0000004e04247947 */ /* 0x000fea000b800000 */
[----:B------:R-:W-:-:S13]  /*11550*/  ELECT P6, URZ, PT ;  /* 0x00000000003f782f */ /* 0x000fda00038c0000 */
.L_x_1374:
[----:B------:R-:W-:Y:S05]  /*11560*/  @!P6 BRA `(.L_x_1267) ;  /* 0x000000040038e947 */ /* 0x000fea0003800000 */
[----:B------:R-:W-:Y:S01]  /*11570*/  IMAD.MOV.U32 R16, RZ, RZ, R7 ;  /* 0x000000ffff107224 */ /* 0x000fe200078e0007 */
[----:B------:R-:W-:Y:S06]  /*11580*/  @!P1 BRA `(.L_x_1269) ;  /* 0x0000000000509947 */ /* 0x000fec0003800000 */
[----:B------:R-:W2:Y:S01]  /*11590*/  LDC R6, c[0x0][0x43c] ;  /* 0x00010f00ff067b82 */ /* 0x000ea20000000800 */
[----:B------:R-:W-:Y:S01]  /*115a0*/  IMAD.MOV.U32 R9, RZ, RZ, R0 ;  /* 0x000000ffff097224 */ /* 0x000fe200078e0000 */
[----:B------:R-:W-:Y:S01]  /*115b0*/  ULDC.64 UR4, c[0x0][0x428] ;  /* 0x00010a0000047ab9 */ /* 0x000fe20000000a00 */
[----:B------:R-:W-:Y:S01]  /*115c0*/  ULDC.64 UR6, c[0x0][0x208] ;  /* 0x0000820000067ab9 */ /* 0x000fe20000000a00 */
[----:B--2---:R-:W-:-:S13]  /*115d0*/  ISETP.NE.AND P0, PT, R6, 0x1, PT ;  /* 0x000000010600780c */ /* 0x004fda0003f05270 */
[----:B-1----:R-:W1:Y:S02]  /*115e0*/  @P0 LDC.64 R4, c[0x0][0x440] ;  /* 0x00011000ff040b82 */ /* 0x002e640000000a00 */
[----:B-1----:R-:W-:-:S04]  /*115f0*/  @P0 IMAD.HI.U32 R0, R9, R4, RZ ;  /* 0x0000000409000227 */ /* 0x002fc800078e00ff */
[----:B------:R-:W-:Y:S01]  /*11600*/  IMAD.MOV.U32 R4, RZ, RZ, R9 ;  /* 0x000000ffff047224 */ /* 0x000fe200078e0009 */
[----:B------:R-:W-:-:S04]  /*11610*/  @P0 SHF.R.U32.HI R4, RZ, R5, R0 ;  /* 0x00000005ff040219 */ /* 0x000fc80000011600 */
[--C-:B------:R-:W-:Y:S01]  /*11620*/  SHF.R.S32.HI R5, RZ, 0x1f, R4.reuse ;  /* 0x0000001fff057819 */ /* 0x100fe20000011404 */
[----:B------:R-:W-:-:S04]  /*11630*/  IMAD.MOV R0, RZ, RZ, -R4 ;  /* 0x000000ffff007224 */ /* 0x000fc800078e0a04 */
[----:B------:R-:W-:Y:S02]  /*11640*/  IMAD R9, R6, R0, R9 ;  /* 0x0000000006097224 */ /* 0x000fe400078e0209 */
[----:B------:R-:W-:Y:S02]  /*11650*/  IMAD R0, R8, UR4, RZ ;  /* 0x0000000408007c24 */ /* 0x000fe4000f8e02ff */
[C---:B------:R-:W-:Y:S01]  /*11660*/  IMAD.WIDE.U32 R4, R7.reuse, UR4, R4 ;  /* 0x0000000407047c25 */ /* 0x040fe2000f8e0004 */
[----:B------:R2:W-:Y:S03]  /*11670*/  STL [R1], R9 ;  /* 0x0000000901007387 */ /* 0x0005e60000100800 */
[----:B------:R-:W-:Y:S01]  /*11680*/  IMAD R0, R7, UR5, R0 ;  /* 0x0000000507007c24 */ /* 0x000fe2000f8e0200 */
[----:B------:R-:W-:-:S03]  /*11690*/  LEA R2, P0, R4, R2, 0x2 ;  /* 0x0000000204027211 */ /* 0x000fc600078010ff */
[----:B------:R-:W-:-:S05]  /*116a0*/  IMAD.IADD R0, R5, 0x1, R0 ;  /* 0x0000000105007824 */ /* 0x000fca00078e0200 */
[----:B------:R-:W-:-:S05]  /*116b0*/  LEA.HI.X R3, R4, R3, R0, 0x2, P0 ;  /* 0x0000000304037211 */ /* 0x000fca00000f1400 */
[----:B------:R2:W5:Y:S02]  /*116c0*/  LDG.E R16, desc[UR6][R2.64] ;  /* 0x0000000602107981 */ /* 0x000564000c1e1900 */
.L_x_1269:
[----:B--2---:R-:W2:Y:S01]  /*116d0*/  LDL R2, [R1+0x8] ;  /* 0x0000080001027983 */ /* 0x004ea20000100800 */
[----:B------:R-:W-:Y:S01]  /*116e0*/  IMAD R0, R18, 0x8, R17 ;  /* 0x0000000812007824 */ /* 0x000fe200078e0211 */
[----:B--2---:R-:W-:-:S04]  /*116f0*/  SHF.L.U32 R2, R2, 0x1f, RZ ;  /* 0x0000001f02027819 */ /* 0x004fc800000006ff */
[----:B------:R-:W2:Y:S02]  /*11700*/  SYNCS.PHASECHK.TRANS64.TRYWAIT P0, [R0+URZ+0x30840], R2 ;  /* 0x03084002000075a7 */ /* 0x000ea4000800017f */
[----:B--2---:R-:W-:Y:S05]  /*11710*/  @!P0 BRA `(.L_x_1270) ;  /* 0x0000004800d08947 */ /* 0x004fea0003800000 */
.L_x_1375:
[----:B------:R-:W3:Y:S02]  /*11720*/  S2R R3, SR_TID.X ;  /* 0x0000000000037919 */ /* 0x000ee40000002100 */
[----:B---3--:R-:W-:-:S04]  /*11730*/  LOP3.LUT R3, R3, 0x7f, RZ, 0xc0, !PT ;  /* 0x0000007f03037812 */ /* 0x008fc800078ec0ff */
[----:B------:R-:W-:-:S13]  /*11740*/  ISETP.NE.AND P0, PT, R3, RZ, PT ;  /* 0x000000ff0300720c */ /* 0x000fda0003f05270 */
[----:B------:R-:W-:Y:S05]  /*11750*/  @P0 BRA `(.L_x_1271) ;  /* 0x00000000001c0947 */ /* 0x000fea0003800000 */
[----:B------:R-:W3:Y:S01]  /*11760*/  S2R R3, SR_TID.X ;  /* 0x0000000000037919 */ /* 0x000ee20000002100 */
[----:B--2---:R-:W-:-:S04]  /*11770*/  IMAD.MOV.U32 R2, RZ, RZ, 0x8000 ;  /* 0x00008000ff027424 */ /* 0x004fc800078e00ff */
[----:B------:R4:W-:Y:S01]  /*11780*/  SYNCS.ARRIVE.TRANS64 RZ, [R0+URZ+0x30830], R2 ;  /* 0x0308300200ff79a7 */ /* 0x0009e2000800003f */
[----:B---3--:R-:W-:-:S04]  /*11790*/  LOP3.LUT R3, R3, 0x1f, RZ, 0xc0, !PT ;  /* 0x0000001f03037812 */ /* 0x008fc800078ec0ff */
[----:B------:R-:W-:-:S13]  /*117a0*/  ISETP.NE.AND P0, PT, R3, RZ, PT ;  /* 0x000000ff0300720c */ /* 0x000fda0003f05270 */
[----:B----4-:R-:W-:Y:S05]  /*117b0*/  @!P0 BRA `(.L_x_1271) ;  /* 0x0000000000048947 */ /* 0x010fea0003800000 */
[----:B------:R-:W-:Y:S01]  /*117c0*/  BPT.TRAP 0x1 ;  /* 0x000000040000795c */ /* 0x000fe20000300000 */
.L_x_1271:
[----:B--2---:R-:W2:Y:S01]  /*117d0*/  LDL R2, [R1] ;  /* 0x0000000001027983 */ /* 0x004ea20000100800 */
[----:B------:R-:W-:Y:S01]  /*117e0*/  R2UR UR33, R0 ;  /* 0x00000000002172ca */ /* 0x000fe200000e0000 */
[----:B------:R-:W-:Y:S01]  /*117f0*/  IMAD R0, R18, 0x8000, R17 ;  /* 0x0000800012007824 */ /* 0x000fe200078e0211 */
[----:B-----5:R-:W-:Y:S01]  /*11800*/  R2UR UR37, R16 ;  /* 0x00000000102572ca */ /* 0x020fe200000e0000 */
[----:B------:R-:W-:Y:S01]  /*11810*/  UIADD3 UR4, UP0, UR38, 0x370, URZ ;  /* 0x0000037026047890 */ /* 0x000fe2000ff1e03f */
[----:B------:R-:W-:Y:S01]  /*11820*/  PLOP3.LUT P0, PT, PT, PT, PT, 0x80, 0x0 ;  /* 0x000000000000781c */ /* 0x000fe20003f0f070 */
[----:B------:R-:W-:Y:S01]  /*11830*/  UMOV UR6, 0x0 ;  /* 0x0000000000067882 */ /* 0x000fe20000000000 */
[----:B------:R-:W-:Y:S01]  /*11840*/  R2UR UR8, R0 ;  /* 0x00000000000872ca */ /* 0x000fe200000e0000 */
[----:B------:R-:W-:Y:S01]  /*11850*/  UIADD3.X UR5, URZ, UR39, URZ, UP0, !UPT ;  /* 0x000000273f057290 */ /* 0x000fe200087fe43f */
[----:B------:R-:W-:Y:S01]  /*11860*/  LOP3.LUT R19, R19, 0xfffffffd, RZ, 0xc0, !PT ;  /* 0xfffffffd13137812 */ /* 0x000fe200078ec0ff */
[----:B------:R-:W-:Y:S01]  /*11870*/  UMOV UR7, 0x14f00000 ;  /* 0x14f0000000077882 */ /* 0x000fe20000000000 */
[----:B------:R-:W-:Y:S01]  /*11880*/  UMOV UR34, URZ ;  /* 0x0000003f00227c82 */ /* 0x000fe20008000000 */
[----:B------:R-:W-:Y:S01]  /*11890*/  UMOV UR26, 0x40 ;  /* 0x00000040001a7882 */ /* 0x000fe20000000000 */
[----:B------:R-:W-:Y:S01]  /*118a0*/  UMOV UR28, UR36 ;  /* 0x00000024001c7c82 */ /* 0x000fe20008000000 */
[----:B------:R-:W-:-:S02]  /*118b0*/  UIADD3 UR33, UR33, 0x30830, URZ ;  /* 0x0003083021217890 */ /* 0x000fc4000fffe03f */
[----:B------:R-:W-:Y:S01]  /*118c0*/  UMOV UR29, UR37 ;  /* 0x00000025001d7c82 */ /* 0x000fe20008000000 */
[----:B------:R-:W-:Y:S01]  /*118d0*/  UMOV UR18, 0x80 ;  /* 0x0000008000127882 */ /* 0x000fe20000000000 */
[----:B------:R-:W-:Y:S01]  /*118e0*/  UMOV UR20, UR36 ;  /* 0x0000002400147c82 */ /* 0x000fe20008000000 */
[----:B------:R-:W-:Y:S01]  /*118f0*/  UMOV UR21, UR37 ;  /* 0x0000002500157c82 */ /* 0x000fe20008000000 */
[----:B------:R-:W-:Y:S01]  /*11900*/  UIADD3 UR32, UR8, 0x20400, URZ ;  /* 0x0002040008207890 */ /* 0x000fe2000fffe03f */
[----:B------:R-:W-:Y:S01]  /*11910*/  @P0 LOP3.LUT R19, R19, 0x2, RZ, 0xfc, !PT ;  /* 0x0000000213130812 */ /* 0x000fe200078efcff */
[----:B------:R-:W-:Y:S02]  /*11920*/  UIADD3 UR24, UR8, 0x22400, URZ ;  /* 0x0002240008187890 */ /* 0x000fe4000fffe03f */
[----:B------:R-:W-:Y:S02]  /*11930*/  UIADD3 UR16, UR8, 0x24400, URZ ;  /* 0x0002440008107890 */ /* 0x000fe4000fffe03f */
[----:B------:R-:W-:Y:S01]  /*11940*/  UIADD3 UR8, UR8, 0x26400, URZ ;  /* 0x0002640008087890 */ /* 0x000fe2000fffe03f */
[----:B------:R-:W-:Y:S01]  /*11950*/  UMOV UR25, UR33 ;  /* 0x0000002100197c82 */ /* 0x000fe20008000000 */
[----:B------:R-:W-:Y:S01]  /*11960*/  UMOV UR17, UR33 ;  /* 0x0000002100117c82 */ /* 0x000fe20008000000 */
[----:B------:R-:W-:Y:S01]  /*11970*/  UMOV UR10, 0xc0 ;  /* 0x000000c0000a7882 */ /* 0x000fe20000000000 */
[----:B------:R-:W-:Y:S01]  /*11980*/  UMOV UR12, UR36 ;  /* 0x00000024000c7c82 */ /* 0x000fe20008000000 */
[----:B------:R-:W-:Y:S01]  /*11990*/  UMOV UR13, UR37 ;  /* 0x00000025000d7c82 */ /* 0x000fe20008000000 */
[----:B------:R-:W-:Y:S01]  /*119a0*/  UMOV UR9, UR33 ;  /* 0x0000002100097c82 */ /* 0x000fe20008000000 */
[----:B--2---:R-:W-:-:S13]  /*119b0*/  R2UR UR35, R2 ;  /* 0x00000000022372ca */ /* 0x004fda00000e0000 */
[----:B------:R-:W-:-:S07]  /*119c0*/  USHF.L.U32 UR35, UR35, 0x6, URZ ;  /* 0x0000000623237899 */ /* 0x000fce000800063f */
[----:B------:R-:W-:Y:S01]  /*119d0*/  UMOV UR27, UR35 ;  /* 0x00000023001b7c82 */ /* 0x000fe20008000000 */
[----:B------:R-:W-:Y:S01]  /*119e0*/  UMOV UR19, UR35 ;  /* 0x0000002300137c82 */ /* 0x000fe20008000000 */
[----:B------:R2:W-:Y:S01]  /*119f0*/  UTMALDG.4D [UR32], [UR4], desc[UR6] ;  /* 0x00000620040075b4 */ /* 0x0005e20008019000 */
[----:B------:R-:W-:Y:S01]  /*11a00*/  UMOV UR11, UR35 ;  /* 0x00000023000b7c82 */ /* 0x000fe20008000000 */
[----:B------:R2:W-:Y:S01]  /*11a10*/  UTMALDG.4D [UR24], [UR4], desc[UR6] ;  /* 0x00000618040075b4 */ /* 0x0005e20008019000 */
[----:B------:R2:W-:Y:S01]  /*11a20*/  UTMALDG.4D [UR16], [UR4], desc[UR6] ;  /* 0x00000610040075b4 */ /* 0x0005e20008019000 */
[----:B------:R2:W-:Y:S02]  /*11a30*/  UTMALDG.4D [UR8], [UR4], desc[UR6] ;  /* 0x00000608040075b4 */ /* 0x0005e40008019000 */
[----:B--2---:R-:W-:Y:S01]  /*11a40*/  NOP ;  /* 0x0000000000007918 */ /* 0x004fe20000000000 */
.L_x_1267:
[----:B------:R-:W-:Y:S01]  /*11a50*/  VIADD R0, R17, 0x10400 ;  /* 0x0001040011007836 */ /* 0x000fe20000000000 */
[----:B------:R-:W-:Y:S05]  /*11a60*/  WARPSYNC.ALL ;  /* 0x0000000000007948 */ /* 0x000fea0003800000 */
[----:B------:R-:W-:Y:S01]  /*11a70*/  BAR.SYNC.DEFER_BLOCKING 0x8, 0x180 ;  /* 0x0206000000007b1d */ /* 0x000fe20000010000 */
[----:B------:R-:W-:-:S05]  /*11a80*/  LOP3.LUT P0, RZ, R0, 0x3ff, RZ, 0xc0, !PT ;  /* 0x000003ff00ff7812 */ /* 0x000fca000780c0ff */
[----:B------:R-:W-:Y:S08]  /*11a90*/  BSSY B6, `(.L_x_1272) ;  /* 0x0000012000067945 */ /* 0x000ff00003800000 */
[----:B------:R-:W-:Y:S05]  /*11aa0*/  @!P0 BRA `(.L_x_1273) ;  /* 0x0000000000408947 */ /* 0x000fea0003800000 */
[----:B------:R-:W-:Y:S01]  /*11ab0*/  MOV R2, 0x0 ;  /* 0x0000000000027802 */ /* 0x000fe20000000f00 */
[----:B------:R-:W-:Y:S01]  /*11ac0*/  ULDC.64 UR6, c[0x4][0xa8] ;  /* 0x01002a0000067ab9 */ /* 0x000fe20000000a00 */
[----:B------:R-:W-:Y:S01]  /*11ad0*/  ULDC.64 UR8, c[0x4][0xb0] ;  /* 0x01002c0000087ab9 */ /* 0x000fe20000000a00 */
[----:B------:R-:W-:Y:S01]  /*11ae0*/  ULDC.64 UR4, c[0x4][0x20] ;  /* 0x0100080000047ab9 */ /* 0x000fe20000000a00 */
[----:B-1----:R-:W-:Y:S02]  /*11af0*/  IMAD.U32 R4, RZ, RZ, UR6 ;  /* 0x00000006ff047e24 */ /* 0x002fe4000f8e00ff */
[----:B------:R-:W1:Y:S01]  /*11b00*/  LDC.64 R2, c[0x4][R2] ;  /* 0x0100000002027b82 */ /* 0x000e620000000a00 */
[----:B------:R-:W-:Y:S02]  /*11b10*/  IMAD.U32 R5, RZ, RZ, UR7 ;  /* 0x00000007ff057e24 */ /* 0x000fe4000f8e00ff */
[----:B------:R-:W-:Y:S02]  /*11b20*/  IMAD.U32 R6, RZ, RZ, UR8 ;  /* 0x00000008ff067e24 */ /* 0x000fe4000f8e00ff */
[----:B0-----:R-:W-:-:S02]  /*11b30*/  IMAD.U32 R7, RZ, RZ, UR9 ;  /* 0x00000009ff077e24 */ /* 0x001fc4000f8e00ff */
[----:B------:R-:W-:Y:S02]  /*11b40*/  IMAD.U32 R10, RZ, RZ, UR4 ;  /* 0x00000004ff0a7e24 */ /* 0x000fe4000f8e00ff */
[----:B------:R-:W-:Y:S02]  /*11b50*/  IMAD.U32 R11, RZ, RZ, UR5 ;  /* 0x00000005ff0b7e24 */ /* 0x000fe4000f8e00ff */
[----:B------:R-:W-:Y:S02]  /*11b60*/  IMAD.MOV.U32 R8, RZ, RZ, 0x70 ;  /* 0x00000070ff087424 */ /* 0x000fe400078e00ff */
[----:B------:R-:W-:Y:S02]  /*11b70*/  IMAD.MOV.U32 R12, RZ, RZ, 0x1 ;  /* 0x00000001ff0c7424 */ /* 0x000fe400078e00ff */
[----:B------:R-:W-:-:S07]  /*11b80*/  IMAD.MOV.U32 R13, RZ, RZ, RZ ;  /* 0x000000ffff0d7224 */ /* 0x000fce00078e00ff */
[----:B------:R-:W-:-:S07]  /*11b90*/  LEPC R20, `(.L_x_1273) ;  /* 0x000000001014794e */ /* 0x000fce0000000000 */
[----:B-1----:R-:W-:Y:S05]  /*11ba0*/  CALL.ABS.NOINC R2 ;  /* 0x0000000002007343 */ /* 0x002fea0003c00000 */
.L_x_1273:
[----:B------:R-:W-:Y:S05]  /*11bb0*/  BSYNC B6 ;  /* 0x0000000000067941 */ /* 0x000fea0003800000 */
.L_x_1272:
[----:B------:R-:W2:Y:S01]  /*11bc0*/  S2R R2, SR_TID.X ;  /* 0x0000000000027919 */ /* 0x000ea20000002100 */
[----:B0-----:R-:W0:Y:S01]  /*11bd0*/  LDC R7, c[0x0][0x448] ;  /* 0x00011200ff077b82 */ /* 0x001e220000000800 */
[----:B------:R-:W-:Y:S01]  /*11be0*/  USHF.R.S32.HI UR4, URZ, 0x1f, UR36 ;  /* 0x0000001f3f047899 */ /* 0x000fe20008011424 */
[----:B------:R-:W-:Y:S01]  /*11bf0*/  ULDC.64 UR8, c[0x0][0x2d8] ;  /* 0x0000b60000087ab9 */ /* 0x000fe20000000a00 */
[----:B------:R-:W3:Y:S02]  /*11c00*/  S2R R10, SR_TID.X ;  /* 0x00000000000a7919 */ /* 0x000ee40000002100 */
[----:B------:R-:W-:Y:S02]  /*11c10*/  UIMAD UR6, UR4, UR8, URZ ;  /* 0x00000008040672a4 */ /* 0x000fe4000f8e023f */
[----:B------:R-:W-:Y:S01]  /*11c20*/  UIMAD.WIDE.U32 UR4, UR36, UR8, URZ ;  /* 0x00000008240472a5 */ /* 0x000fe2000f8e003f */
[----:B------:R-:W4:Y:S01]  /*11c30*/  S2R R8, SR_TID.X ;  /* 0x0000000000087919 */ /* 0x000f220000002100 */
[----:B------:R-:W-:-:S02]  /*11c40*/  UIMAD UR6, UR36, UR9, UR6 ;  /* 0x00000009240672a4 */ /* 0x000fc4000f8e0206 */
[----:B------:R-:W-:Y:S02]  /*11c50*/  USHF.R.S32.HI UR7, URZ, 0x1f, UR42 ;  /* 0x0000001f3f077899 */ /* 0x000fe4000801142a */
[----:B------:R-:W-:Y:S01]  /*11c60*/  UIADD3 UR5, UR5, UR6, URZ ;  /* 0x0000000605057290 */ /* 0x000fe2000fffe03f */
[----:B------:R-:W-:-:S03]  /*11c70*/  ULDC.64 UR8, c[0x0][0x2e0] ;  /* 0x0000b80000087ab9 */ /* 0x000fc60000000a00 */
[----:B------:R-:W-:Y:S02]  /*11c80*/  UIMAD.WIDE.U32 UR4, UR42, UR8, UR4 ;  /* 0x000000082a0472a5 */ /* 0x000fe4000f8e0004 */
[----:B------:R-:W-:-:S04]  /*11c90*/  UIMAD UR6, UR7, UR8, URZ ;  /* 0x00000008070672a4 */ /* 0x000fc8000f8e023f */
[----:B------:R-:W-:Y:S01]  /*11ca0*/  UIMAD UR6, UR42, UR9, UR6 ;  /* 0x000000092a0672a4 */ /* 0x000fe2000f8e0206 */
[----:B0-----:R-:W-:Y:S01]  /*11cb0*/  ISETP.NE.AND P0, PT, R7, 0x1, PT ;  /* 0x000000010700780c */ /* 0x001fe20003f05270 */
[----:B-1----:R-:W-:Y:S02]  /*11cc0*/  IMAD.U32 R4, RZ, RZ, UR4 ;  /* 0x00000004ff047e24 */ /* 0x002fe4000f8e00ff */
[----:B------:R-:W-:Y:S02]  /*11cd0*/  UIADD3 UR6, UR5, UR6, URZ ;  /* 0x0000000605067290 */ /* 0x000fe4000fffe03f */
[----:B------:R-:W-:Y:S01]  /*11ce0*/  IMAD.U32 R5, RZ, RZ, UR5 ;  /* 0x00000005ff057e24 */ /* 0x000fe2000f8e00ff */
[----:B------:R-:W-:Y:S01]  /*11cf0*/  ULDC.64 UR4, c[0x0][0x2d0] ;  /* 0x0000b40000047ab9 */ /* 0x000fe20000000a00 */
[C---:B--2---:R-:W-:Y:S01]  /*11d00*/  LOP3.LUT R0, R2.reuse, 0x7f, RZ, 0xc0, !PT ;  /* 0x0000007f02007812 */ /* 0x044fe200078ec0ff */
[----:B------:R-:W-:-:S03]  /*11d10*/  IMAD.SHL.U32 R2, R2, 0x10, RZ ;  /* 0x0000001002027824 */ /* 0x000fc600078e00ff */
[----:B------:R-:W-:Y:S01]  /*11d20*/  SHF.R.U32.HI R0, RZ, 0x3, R0 ;  /* 0x00000003ff007819 */ /* 0x000fe20000011600 */
[----:B---3--:R-:W-:Y:S01]  /*11d30*/  IMAD.SHL.U32 R10, R10, 0x8, RZ ;  /* 0x000000080a0a7824 */ /* 0x008fe200078e00ff */
[----:B------:R-:W0:Y:S02]  /*11d40*/  @P0 LDC R3, c[0x0][0x44c] ;  /* 0x00011300ff030b82 */ /* 0x000e240000000800 */
[----:B------:R-:W-:Y:S01]  /*11d50*/  LOP3.LUT R2, R0, 0x70, R2, 0xf8, !PT ;  /* 0x0000007000027812 */ /* 0x000fe200078ef802 */
[----:B----4-:R-:W-:Y:S01]  /*11d60*/  IMAD.SHL.U32 R9, R8, 0x8, RZ ;  /* 0x0000000808097824 */ /* 0x010fe200078e00ff */
[----:B------:R-:W-:-:S03]  /*11d70*/  LOP3.LUT R10, R10, 0x38, RZ, 0xc0, !PT ;  /* 0x000000380a0a7812 */ /* 0x000fc600078ec0ff */
[----:B------:R-:W-:Y:S01]  /*11d80*/  VIADD R2, R2, UR43 ;  /* 0x0000002b02027c36 */ /* 0x000fe20008000000 */
[----:B------:R-:W1:Y:S01]  /*11d90*/  @P0 LDC R0, c[0x0][0x450] ;  /* 0x00011400ff000b82 */ /* 0x000e620000000800 */
[C---:B------:R-:W-:Y:S02]  /*11da0*/  LOP3.LUT R12, R10.reuse, 0x40, RZ, 0xfc, !PT ;  /* 0x000000400a0c7812 */ /* 0x040fe400078efcff */
[----:B------:R-:W-:Y:S01]  /*11db0*/  IMAD.MOV.U32 R6, RZ, RZ, R2 ;  /* 0x000000ffff067224 */ /* 0x000fe200078e0002 */
[C---:B------:R-:W-:Y:S02]  /*11dc0*/  LOP3.LUT R11, R10.reuse, 0x80, RZ, 0xfc, !PT ;  /* 0x000000800a0b7812 */ /* 0x040fe400078efcff */
[----:B------:R-:W-:Y:S02]  /*11dd0*/  LOP3.LUT R10, R10, 0xc0, RZ, 0xfc, !PT ;  /* 0x000000c00a0a7812 */ /* 0x000fe400078efcff */
[----:B------:R-:W-:Y:S01]  /*11de0*/  LOP3.LUT R9, R9, 0x38, RZ, 0xc0, !PT ;  /* 0x0000003809097812 */ /* 0x000fe200078ec0ff */
[----:B0-----:R-:W-:-:S05]  /*11df0*/  @P0 IMAD.HI.U32 R3, R2, R3, RZ ;  /* 0x0000000302030227 */ /* 0x001fca00078e00ff */
[----:B-1----:R-:W-:Y:S01]  /*11e00*/  @P0 SHF.R.U32.HI R6, RZ, R0, R3 ;  /* 0x00000000ff060219 */ /* 0x002fe20000011603 */
[----:B------:R-:W-:-:S04]  /*11e10*/  IMAD.U32 R3, RZ, RZ, UR6 ;  /* 0x00000006ff037e24 */ /* 0x000fc8000f8e00ff */
[----:B------:R-:W-:-:S04]  /*11e20*/  IMAD.MOV R0, RZ, RZ, -R6 ;  /* 0x000000ffff007224 */ /* 0x000fc800078e0a06 */
[----:B------:R-:W-:Y:S02]  /*11e30*/  IMAD R0, R7, R0, R2 ;  /* 0x0000000007007224 */ /* 0x000fe400078e0202 */
[----:B------:R-:W-:Y:S01]  /*11e40*/  IMAD.MOV.U32 R2, RZ, RZ, R4 ;  /* 0x000000ffff027224 */ /* 0x000fe200078e0004 */
[----:B------:R-:W-:-:S03]  /*11e50*/  SHF.R.S32.HI R4, RZ, 0x1f, R6 ;  /* 0x0000001fff047819 */ /* 0x000fc60000011406 */
[----:B------:R-:W-:-:S04]  /*11e60*/  IMAD.WIDE.U32 R2, R6, UR4, R2 ;  /* 0x0000000406027c25 */ /* 0x000fc8000f8e0002 */
[----:B------:R-:W-:-:S04]  /*11e70*/  IMAD R4, R4, UR4, RZ ;  /* 0x0000000404047c24 */ /* 0x000fc8000f8e02ff */
[----:B------:R-:W-:Y:S01]  /*11e80*/  IMAD R4, R6, UR5, R4 ;  /* 0x0000000506047c24 */ /* 0x000fe2000f8e0204 */
[----:B------:R-:W-:-:S03]  /*11e90*/  ULDC.64 UR4, c[0x0][0x2c8] ;  /* 0x0000b20000047ab9 */ /* 0x000fc60000000a00 */
[----:B------:R-:W-:Y:S01]  /*11ea0*/  IMAD.IADD R3, R3, 0x1, R4 ;  /* 0x0000000103037824 */ /* 0x000fe200078e0204 */
[----:B------:R-:W-:Y:S01]  /*11eb0*/  SHF.R.S32.HI R4, RZ, 0x1f, R0 ;  /* 0x0000001fff047819 */ /* 0x000fe20000011400 */
[----:B------:R-:W-:-:S04]  /*11ec0*/  IMAD.WIDE.U32 R2, R0, UR4, R2 ;  /* 0x0000000400027c25 */ /* 0x000fc8000f8e0002 */
[----:B------:R-:W-:-:S04]  /*11ed0*/  IMAD R4, R4, UR4, RZ ;  /* 0x0000000404047c24 */ /* 0x000fc8000f8e02ff */
[----:B------:R-:W-:Y:S01]  /*11ee0*/  IMAD R4, R0, UR5, R4 ;  /* 0x0000000500047c24 */ /* 0x000fe2000f8e0204 */
[----:B------:R-:W-:Y:S02]  /*11ef0*/  ULDC.64 UR4, c[0x0][0x280] ;  /* 0x0000a00000047ab9 */ /* 0x000fe40000000a00 */
[----:B------:R-:W-:Y:S01]  /*11f00*/  LEA R6, P0, R2, UR4, 0x1 ;  /* 0x0000000402067c11 */ /* 0x000fe2000f8008ff */
[----:B------:R-:W-:Y:S01]  /*11f10*/  ULDC UR4, c[0x0][0x2b8] ;  /* 0x0000ae0000047ab9 */ /* 0x000fe20000000800 */
[----:B------:R-:W-:Y:S01]  /*11f20*/  IMAD.IADD R5, R3, 0x1, R4 ;  /* 0x0000000103057824 */ /* 0x000fe200078e0204 */
[----:B------:R-:W-:Y:S02]  /*11f30*/  ISETP.GE.AND P3, PT, R10, UR4, PT ;  /* 0x000000040a007c0c */ /* 0x000fe4000bf66270 */
[----:B------:R-:W-:Y:S02]  /*11f40*/  LOP3.LUT R10, R8, 0x7f, RZ, 0xc0, !PT ;  /* 0x0000007f080a7812 */ /* 0x000fe400078ec0ff */
[----:B------:R0:W5:Y:S01]  /*11f50*/  LDL R8, [R1+0x10] ;  /* 0x0000100001087983 */ /* 0x0001620000100800 */
[----:B------:R-:W-:-:S02]  /*11f60*/  LEA.HI.X R5, R2, UR5, R5, 0x1, P0 ;  /* 0x0000000502057c11 */ /* 0x000fc400080f0c05 */
[----:B------:R-:W-:Y:S02]  /*11f70*/  ISETP.GE.AND P0, PT, R9, UR4, PT ;  /* 0x0000000409007c0c */ /* 0x000fe4000bf06270 */
[----:B------:R-:W-:Y:S02]  /*11f80*/  ISETP.GE.AND P1, PT, R12, UR4, PT ;  /* 0x000000040c007c0c */ /* 0x000fe4000bf26270 */
[----:B------:R-:W-:Y:S01]  /*11f90*/  ISETP.GE.AND P2, PT, R11, UR4, PT ;  /* 0x000000040b007c0c */ /* 0x000fe2000bf46270 */
[----:B------:R-:W-:Y:S01]  /*11fa0*/  UMOV UR4, 0xffffffff ;  /* 0xffffffff00047882 */ /* 0x000fe20000000000 */
[----:B------:R-:W-:Y:S02]  /*11fb0*/  SHF.R.U32.HI R10, RZ, 0x3, R10 ;  /* 0x00000003ff0a7819 */ /* 0x000fe4000001160a */
[----:B0-----:R-:W-:Y:S09]  /*11fc0*/  BRA.DIV UR4, `(.L_x_1274) ;  /* 0x0000004204b87947 */ /* 0x001ff2000b800000 */
[----:B------:R-:W0:Y:S01]  /*11fd0*/  SHFL.IDX PT, R3, R6, RZ, 0x181f ;  /* 0x00181fff06037589 */ /* 0x000e2200000e0000 */
[----:B------:R-:W-:Y:S01]  /*11fe0*/  ULDC UR4, c[0x0][0x288] ;  /* 0x0000a20000047ab9 */ /* 0x000fe20000000800 */
[----:B------:R-:W-:Y:S01]  /*11ff0*/  VIADD R0, R10, UR43 ;  /* 0x0000002b0a007c36 */ /* 0x000fe20008000000 */
[----:B------:R-:W-:Y:S01]  /*12000*/  ULDC.64 UR6, c[0x0][0x208] ;  /* 0x0000820000067ab9 */ /* 0x000fe20000000a00 */
[----:B------:R-:W1:Y:S01]  /*12010*/  SHFL.IDX PT, R2, R5, RZ, 0x181f ;  /* 0x00181fff05027589 */ /* 0x000e6200000e0000 */
[----:B------:R-:W-:-:S03]  /*12020*/  IMAD R4, R7, UR4, RZ ;  /* 0x0000000407047c24 */ /* 0x000fc6000f8e02ff */
[----:B------:R-:W-:Y:S02]  /*12030*/  SHFL.IDX PT, R7, R5, 0x7, 0x181f ;  /* 0x00f81f0005077f89 */ /* 0x000fe400000e0000 */
[----:B------:R-:W-:-:S13]  /*12040*/  ISETP.GE.AND P4, PT, R0, R4, PT ;  /* 0x000000040000720c */ /* 0x000fda0003f86270 */
        /* <DEDUP_REMOVED lines=8> */
[----:B------:R0:W-:Y:S02]  /*120d0*/  @!P4 LDGSTS.E.BYPASS.LTC128B.128 [R8+0x1c400], desc[UR6][R2.64+0x180], !P3 ;  /* 0x1c4001800208cfae */ /* 0x0001e4000d901d46 */
[----:B0-----:R-:W-:-:S02]  /*120e0*/  VIADD R2, R0, 0x10 ;  /* 0x0000001000027836 */ /* 0x001fc40000000000 */
[----:B------:R-:W0:Y:S03]  /*120f0*/  SHFL.IDX PT, R3, R6, 0x1, 0x181f ;  /* 0x00381f0006037f89 */ /* 0x000e2600000e0000 */
[----:B------:R-:W-:Y:S02]  /*12100*/  ISETP.GE.AND P4, PT, R2, R4, PT ;  /* 0x000000040200720c */ /* 0x000fe40003f86270 */
[----:B------:R-:W1:Y:S11]  /*12110*/  SHFL.IDX PT, R2, R5, 0x1, 0x181f ;  /* 0x00381f0005027f89 */ /* 0x000e7600000e0000 */
        /* <DEDUP_REMOVED lines=73> */
[----:B------:R0:W-:Y:S04]  /*125b0*/  @!P4 LDGSTS.E.BYPASS.LTC128B.128 [R8+0x1f400], desc[UR6][R2.64+0x180], !P3 ;  /* 0x1f4001800208cfae */ /* 0x0001e8000d901d46 */
[----:B0-----:R0:W1:Y:S02]  /*125c0*/  SHFL.IDX PT, R2, R6, 0x7, 0x181f ;  /* 0x00f81f0006027f89 */ /* 0x00106400000e0000 */
.L_x_1392:
[----:B------:R-:W-:Y:S01]  /*125d0*/  VIADD R0, R0, 0x70 ;  /* 0x0000007000007836 */ /* 0x000fe20000000000 */
[----:B------:R-:W-:Y:S04]  /*125e0*/  BSSY B0, `(.L_x_1275) ;  /* 0x000000d000007945 */ /* 0x000fe80003800000 */
[----:B------:R-:W-:-:S13]  /*125f0*/  ISETP.GE.AND P4, PT, R0, R4, PT ;  /* 0x000000040000720c */ /* 0x000fda0003f86270 */
[----:B------:R-:W-:Y:S05]  /*12600*/  @P4 BRA `(.L_x_1276) ;  /* 0x0000000000284947 */ /* 0x000fea0003800000 */
[----:B-1----:R-:W-:Y:S01]  /*12610*/  LEA R2, P4, R9, R2, 0x1 ;  /* 0x0000000209027211 */ /* 0x002fe200078808ff */
[----:B------:R-:W-:-:S04]  /*12620*/  ULDC.64 UR4, c[0x0][0x208] ;  /* 0x0000820000047ab9 */ /* 0x000fc80000000a00 */
[----:B------:R-:W-:-:S05]  /*12630*/  IMAD.X R3, RZ, RZ, R7, P4 ;  /* 0x000000ffff037224 */ /* 0x000fca00020e0607 */
[----:B------:R-:W-:Y:S01]  /*12640*/  @!PT LDS RZ, [RZ] ;  /* 0x00000000fffff984 */ /* 0x000fe20000000800 */
[----:B------:R-:W-:Y:S01]  /*12650*/  @!PT LDS RZ, [RZ] ;  /* 0x00000000fffff984 */ /* 0x000fe20000000800 */
[----:B------:R-:W-:Y:S01]  /*12660*/  @!PT LDS RZ, [RZ] ;  /* 0x00000000fffff984 */ /* 0x000fe20000000800 */
[----:B------:R2:W-:Y:S04]  /*12670*/  LDGSTS.E.BYPASS.LTC128B.128 [R8+0x13c00], desc[UR4][R2.64], !P0 ;  /* 0x13c0000002087fae */ /* 0x0005e8000c101d44 */
[----:B------:R2:W-:Y:S04]  /*12680*/  LDGSTS.E.BYPASS.LTC128B.128 [R8+0x17c00], desc[UR4][R2.64+0x80], !P1 ;  /* 0x17c0008002087fae */ /* 0x0005e8000c901d44 */
[----:B------:R2:W-:Y:S04]  /*12690*/  LDGSTS.E.BYPASS.LTC128B.128 [R8+0x1bc00], desc[UR4][R2.64+0x100], !P2 ;  /* 0x1bc0010002087fae */ /* 0x0005e8000d101d44 */
[----:B------:R2:W-:Y:S02]  /*126a0*/  LDGSTS.E.BYPASS.LTC128B.128 [R8+0x1fc00], desc[UR4][R2.64+0x180], !P3 ;  /* 0x1fc0018002087fae */ /* 0x0005e4000d901d44 */
.L_x_1276:
[----:B------:R-:W-:Y:S05]  /*126b0*/  BSYNC B0 ;  /* 0x0000000000007941 */ /* 0x000fea0003800000 */
.L_x_1275:
[----:B------:R-:W-:Y:S01]  /*126c0*/  NOP ;  /* 0x0000000000007918 */ /* 0x000fe20000000000 */
[----:B------:R-:W-:Y:S01]  /*126d0*/  PLOP3.LUT P0, PT, PT, PT, PT, 0x80, 0x0 ;  /* 0x000000000000781c */ /* 0x000fe20003f0f070 */
[----:B0-----:R-:W-:-:S12]  /*126e0*/  VIADD R6, R17, 0x30800 ;  /* 0x0003080011067836 */ /* 0x001fd80000000000 */
.L_x_1277:
[----:B------:R-:W-:Y:S02]  /*126f0*/  PLOP3.LUT P1, PT, P1, P0, PT, 0xa2, 0x0 ;  /* 0x000000000000781c */ /* 0x000fe40000f21472 */
[----:B------:R-:W-:-:S08]  /*12700*/  @P0 R2UR P1, UR4, R17 ;  /* 0x00000000110402ca */ /* 0x000fd00000020000 */
[----:B------:R-:W-:-:S05]  /*12710*/  @P0 PLOP3.LUT P0, PT, P1, PT, PT, 0x80, 0x0 ;  /* 0x000000000000081c */ /* 0x000fca0000f0f070 */
[----:B------:R-:W-:Y:S01]  /*12720*/  @!P1 SYNCS.ARRIVE.TRANS64.RED.A0T1 RZ, [UR4+0x30800], RZ ;  /* 0x030800ffffff99a7 */ /* 0x000fe20008200404 */
[----:B------:R-:W-:Y:S07]  /*12730*/  @!P1 ARRIVES.LDGSTSBAR.64.TRANSCNT [UR4+0x30800] ;  /* 0x03080000ff0099b0 */ /* 0x000fee0008000a84 */
[----:B------:R-:W-:Y:S05]  /*12740*/  @P0 BRA.U.ANY `(.L_x_1277) ;  /* 0xfffffffd00e80947 */ /* 0x000fea000393ffff */
[----:B-12---:R-:W2:Y:S02]  /*12750*/  LDL.LU R2, [R1+0x18] ;  /* 0x0000180001027983 */ /* 0x006ea40000300800 */
        /* <DEDUP_REMOVED lines=9> */
[----:B------:R-:W1:Y:S03]  /*127f0*/  SYNCS.PHASECHK.TRANS64.TRYWAIT P0, [R17+URZ+0x30820], R0 ;  /* 0x03082000110075a7 */ /* 0x000e66000800017f */
[----:B01----:R-:W-:Y:S05]  /*12800*/  @!P0 BRA `(.L_x_1279) ;  /* 0x0000004400c08947 */ /* 0x003fea0003800000 */
.L_x_1393:
[----:B------:R-:W-:Y:S05]  /*12810*/  BSYNC B0 ;  /* 0x0000000000007941 */ /* 0x000fea0003800000 */
.L_x_1278:
[----:B------:R-:W-:-:S04]  /*12820*/  UIADD3 UR4, UR41, -0x2, URZ ;  /* 0xfffffffe29047890 */ /* 0x000fc8000fffe03f */
[----:B------:R-:W-:-:S06]  /*12830*/  UISETP.GE.AND UP0, UPT, UR4, UR40, UPT ;  /* 0x000000280400728c */ /* 0x000fcc000bf06270 */
[----:B------:R-:W-:-:S13]  /*12840*/  PLOP3.LUT P0, PT, PT, PT, UP0, 0x80, 0x0 ;  /* 0x000000000000781c */ /* 0x000fda0003f0f008 */
[----:B------:R-:W-:Y:S05]  /*12850*/  @!P0 BRA `(.L_x_1280) ;  /* 0x0000002800388947 */ /* 0x000fea0003800000 */
[----:B0-----:R-:W-:Y:S01]  /*12860*/  IMAD R0, RZ, RZ, -UR41 ;  /* 0x80000029ff007e24 */ /* 0x001fe2000f8e02ff */
[----:B------:R-:W-:Y:S01]  /*12870*/  LOP3.LUT R5, RZ, UR40, RZ, 0x33, !PT ;  /* 0x00000028ff057c12 */ /* 0x000fe2000f8e33ff */
[----:B------:R-:W-:-:S03]  /*12880*/  IMAD.U32 R4, RZ, RZ, UR4 ;  /* 0x00000004ff047e24 */ /* 0x000fc6000f8e00ff */
[----:B------:R-:W-:-:S05]  /*12890*/  VIADDMNMX R5, R0, 0x1, R5, !PT ;  /* 0x0000000100057846 */ /* 0x000fca0007800105 */
[----:B------:R-:W-:-:S05]  /*128a0*/  VIADD R0, R5, UR41 ;  /* 0x0000002905007c36 */ /* 0x000fca0008000000 */
[----:B------:R-:W-:-:S04]  /*128b0*/  LOP3.LUT R0, R0, 0x1, RZ, 0xc0, !PT ;  /* 0x0000000100007812 */ /* 0x000fc800078ec0ff */
[----:B------:R-:W-:-:S13]  /*128c0*/  ISETP.NE.U32.AND P0, PT, R0, 0x1, PT ;  /* 0x000000010000780c */ /* 0x000fda0003f05070 */
[----:B------:R-:W-:Y:S05]  /*128d0*/  @P0 BRA `(.L_x_1281) ;  /* 0x0000000c00600947 */ /* 0x000fea0003800000 */
[----:B------:R-:W2:Y:S01]  /*128e0*/  LDL R2, [R1+0x8] ;  /* 0x0000080001027983 */ /* 0x000ea20000100800 */
[----:B------:R-:W-:Y:S01]  /*128f0*/  LOP3.LUT P1, RZ, R19, 0x2, RZ, 0xc0, !PT ;  /* 0x0000000213ff7812 */ /* 0x000fe2000782c0ff */
[----:B------:R-:W-:Y:S01]  /*12900*/  VIADD R0, R18, 0x1 ;  /* 0x0000000112007836 */ /* 0x000fe20000000000 */
[----:B------:R-:W-:Y:S04]  /*12910*/  BSSY B0, `(.L_x_1282) ;  /* 0x00000d0000007945 */ /* 0x000fe80003800000 */
[----:B------:R-:W-:-:S04]  /*12920*/  ISETP.NE.AND P0, PT, R0, 0x2, PT ;  /* 0x000000020000780c */ /* 0x000fc80003f05270 */
[----:B------:R-:W-:Y:S02]  /*12930*/  SEL R10, RZ, 0x1, P0 ;  /* 0x00000001ff0a7807 */ /* 0x000fe40000000000 */
[----:B------:R-:W-:Y:S02]  /*12940*/  SEL R0, R0, RZ, P0 ;  /* 0x000000ff00007207 */ /* 0x000fe40000000000 */
[----:B--2---:R-:W-:Y:S01]  /*12950*/  LOP3.LUT R10, R2, R10, RZ, 0x3c, !PT ;  /* 0x0000000a020a7212 */ /* 0x004fe200078e3cff */
[----:B------:R-:W-:Y:S06]  /*12960*/  @!P1 BRA `(.L_x_1283) ;  /* 0x0000000c00289947 */ /* 0x000fec0003800000 */
[----:B------:R-:W-:Y:S01]  /*12970*/  LOP3.LUT P1, RZ, R19, 0x1, RZ, 0xc0, !PT ;  /* 0x0000000113ff7812 */ /* 0x000fe2000782c0ff */
[----:B------:R-:W-:-:S12]  /*12980*/  IMAD.MOV.U32 R8, RZ, RZ, R16 ;  /* 0x000000ffff087224 */ /* 0x000fd800078e0010 */
[----:B------:R-:W-:Y:S05]  /*12990*/  @!P1 BRA `(.L_x_1284) ;  /* 0x0000000000589947 */ /* 0x000fea0003800000 */
[----:B------:R-:W2:Y:S01]  /*129a0*/  LDL R9, [R1+0xc] ;  /* 0x00000c0001097983 */ /* 0x000ea20000100800 */
[----:B------:R-:W0:Y:S03]  /*129b0*/  LDC R8, c[0x0][0x43c] ;  /* 0x00010f00ff087b82 */ /* 0x000e260000000800 */
[----:B------:R-:W3:Y:S01]  /*129c0*/  LDL R12, [R1+0x4] ;  /* 0x00000400010c7983 */ /* 0x000ee20000100800 */
[----:B------:R-:W-:Y:S01]  /*129d0*/  IMAD.MOV.U32 R7, RZ, RZ, R4 ;  /* 0x000000ffff077224 */ /* 0x000fe200078e0004 */
[----:B------:R-:W-:Y:S01]  /*129e0*/  ULDC.64 UR4, c[0x0][0x428] ;  /* 0x00010a0000047ab9 */ /* 0x000fe20000000a00 */
[----:B------:R-:W-:Y:S01]  /*129f0*/  ULDC.64 UR6, c[0x0][0x208] ;  /* 0x0000820000067ab9 */ /* 0x000fe20000000a00 */
[----:B0-----:R-:W-:-:S13]  /*12a00*/  ISETP.NE.AND P0, PT, R8, 0x1, PT ;  /* 0x000000010800780c */ /* 0x001fda0003f05270 */
[----:B------:R-:W0:Y:S02]  /*12a10*/  @P0 LDC.64 R2, c[0x0][0x440] ;  /* 0x00011000ff020b82 */ /* 0x000e240000000a00 */
[----:B0-----:R-:W-:-:S05]  /*12a20*/  @P0 IMAD.HI.U32 R2, R4, R2, RZ ;  /* 0x0000000204020227 */ /* 0x001fca00078e00ff */
[----:B------:R-:W-:-:S05]  /*12a30*/  @P0 SHF.R.U32.HI R7, RZ, R3, R2 ;  /* 0x00000003ff070219 */ /* 0x000fca0000011602 */
[----:B------:R-:W-:-:S04]  /*12a40*/  IMAD.MOV R2, RZ, RZ, -R7 ;  /* 0x000000ffff027224 */ /* 0x000fc800078e0a07 */
[----:B------:R-:W-:Y:S02]  /*12a50*/  IMAD R4, R8, R2, R4 ;  /* 0x0000000208047224 */ /* 0x000fe400078e0204 */
[----:B------:R-:W0:Y:S01]  /*12a60*/  LDC.64 R2, c[0x0][0x418] ;  /* 0x00010600ff027b82 */ /* 0x000e220000000a00 */
[----:B--2---:R-:W-:Y:S01]  /*12a70*/  IMAD R8, R9, UR4, RZ ;  /* 0x0000000409087c24 */ /* 0x004fe2000f8e02ff */
[----:B------:R-:W-:-:S03]  /*12a80*/  SHF.R.S32.HI R9, RZ, 0x1f, R7 ;  /* 0x0000001fff097819 */ /* 0x000fc60000011407 */
[----:B---3--:R-:W-:Y:S02]  /*12a90*/  IMAD R11, R12, UR5, R8 ;  /* 0x000000050c0b7c24 */ /* 0x008fe4000f8e0208 */
[----:B------:R-:W-:-:S04]  /*12aa0*/  IMAD.MOV.U32 R8, RZ, RZ, R7 ;  /* 0x000000ffff087224 */ /* 0x000fc800078e0007 */
[----:B------:R-:W-:-:S04]  /*12ab0*/  IMAD.WIDE.U32 R8, R12, UR4, R8 ;  /* 0x000000040c087c25 */ /* 0x000fc8000f8e0008 */
[----:B------:R-:W-:Y:S01]  /*12ac0*/  IMAD.IADD R7, R11, 0x1, R9 ;  /* 0x000000010b077824 */ /* 0x000fe200078e0209 */
[----:B0-----:R-:W-:-:S04]  /*12ad0*/  LEA R2, P0, R8, R2, 0x2 ;  /* 0x0000000208027211 */ /* 0x001fc800078010ff */
[----:B------:R-:W-:-:S05]  /*12ae0*/  LEA.HI.X R3, R8, R3, R7, 0x2, P0 ;  /* 0x0000000308037211 */ /* 0x000fca00000f1407 */
[----:B------:R0:W5:Y:S04]  /*12af0*/  LDG.E R8, desc[UR6][R2.64] ;  /* 0x0000000602087981 */ /* 0x000168000c1e1900 */
.L_x_1284:
[----:B0-----:R-:W-:Y:S01]  /*12b00*/  IMAD R3, R0, 0x8, R17 ;  /* 0x0000000800037824 */ /* 0x001fe200078e0211 */
[----:B------:R-:W-:Y:S01]  /*12b10*/  SHF.L.U32 R2, R10, 0x1f, RZ ;  /* 0x0000001f0a027819 */ /* 0x000fe200000006ff */
[----:B------:R-:W-:Y:S03]  /*12b20*/  BSSY B1, `(.L_x_1285) ;  /* 0x0000003000017945 */ /* 0x000fe60003800000 */
[----:B------:R-:W0:Y:S02]  /*12b30*/  SYNCS.PHASECHK.TRANS64.TRYWAIT P0, [R3+URZ+0x30840], R2 ;  /* 0x03084002030075a7 */ /* 0x000e24000800017f */
[----:B0-----:R-:W-:Y:S05]  /*12b40*/  @!P0 BRA `(.L_x_1286) ;  /* 0x0000004400048947 */ /* 0x001fea0003800000 */
.L_x_1394:
[----:B------:R-:W-:Y:S05]  /*12b50*/  BSYNC B1 ;  /* 0x0000000000017941 */ /* 0x000fea0003800000 */
.L_x_1285:
[----:B------:R-:W1:Y:S01]  /*12b60*/  S2R R7, SR_TID.X ;  /* 0x0000000000077919 */ /* 0x000e620000002100 */
[----:B------:R-:W-:Y:S01]  /*12b70*/  BSSY B1, `(.L_x_1287) ;  /* 0x000000b000017945 */ /* 0x000fe20003800000 */
[----:B-1----:R-:W-:-:S04]  /*12b80*/  LOP3.LUT R7, R7, 0x7f, RZ, 0xc0, !PT ;  /* 0x0000007f07077812 */ /* 0x002fc800078ec0ff */
[----:B------:R-:W-:-:S13]  /*12b90*/  ISETP.NE.AND P1, PT, R7, RZ, PT ;  /* 0x000000ff0700720c */ /* 0x000fda0003f25270 */
[----:B------:R-:W-:Y:S05]  /*12ba0*/  @P1 BRA `(.L_x_1288) ;  /* 0x00000000001c1947 */ /* 0x000fea0003800000 */
[----:B------:R-:W1:Y:S01]  /*12bb0*/  S2R R7, SR_TID.X ;  /* 0x0000000000077919 */ /* 0x000e620000002100 */
[----:B0-----:R-:W-:-:S04]  /*12bc0*/  IMAD.MOV.U32 R2, RZ, RZ, 0x8000 ;  /* 0x00008000ff027424 */ /* 0x001fc800078e00ff */
[----:B------:R2:W-:Y:S01]  /*12bd0*/  SYNCS.ARRIVE.TRANS64 RZ, [R3+URZ+0x30830], R2 ;  /* 0x0308300203ff79a7 */ /* 0x0005e2000800003f */
[----:B-1----:R-:W-:-:S04]  /*12be0*/  LOP3.LUT R7, R7, 0x1f, RZ, 0xc0, !PT ;  /* 0x0000001f07077812 */ /* 0x002fc800078ec0ff */
[----:B------:R-:W-:-:S13]  /*12bf0*/  ISETP.NE.AND P0, PT, R7, RZ, PT ;  /* 0x000000ff0700720c */ /* 0x000fda0003f05270 */
[----:B--2---:R-:W-:Y:S05]  /*12c00*/  @!P0 BRA `(.L_x_1288) ;  /* 0x0000000000048947 */ /* 0x004fea0003800000 */
[----:B------:R-:W-:Y:S01]  /*12c10*/  BPT.TRAP 0x1 ;  /* 0x000000040000795c */ /* 0x000fe20000300000 */
.L_x_1288:
[----:B------:R-:W-:Y:S05]  /*12c20*/  BSYNC B1 ;  /* 0x0000000000017941 */ /* 0x000fea0003800000 */
.L_x_1287:
[----:B------:R-:W-:Y:S01]  /*12c30*/  IMAD.MOV.U32 R11, RZ, RZ, RZ ;  /* 0x000000ffff0b7224 */ /* 0x000fe200078e00ff */
[----:B------:R-:W-:Y:S01]  /*12c40*/  UIADD3 UR4, UP0, UR38, 0x370, URZ ;  /* 0x0000037026047890 */ /* 0x000fe2000ff1e03f */
[----:B------:R-:W-:Y:S01]  /*12c50*/  IMAD R7, R0, 0x8000, R17 ;  /* 0x0000800000077824 */ /* 0x000fe200078e0211 */
[----:B------:R-:W-:Y:S01]  /*12c60*/  PLOP3.LUT P0, PT, PT, PT, PT, 0x80, 0x0 ;  /* 0x000000000000781c */ /* 0x000fe20003f0f070 */
[----:B0-----:R-:W-:Y:S01]  /*12c70*/  VIADD R3, R3, 0x30830 ;  /* 0x0003083003037836 */ /* 0x001fe20000000000 */
[----:B------:R-:W-:Y:S01]  /*12c80*/  R2UR UR10, R11 ;  /* 0x000000000b0a72ca */ /* 0x000fe200000e0000 */
[----:B------:R-:W-:Y:S01]  /*12c90*/  IMAD.SHL.U32 R2, R4, 0x40, RZ ;  /* 0x0000004004027824 */ /* 0x000fe200078e00ff */
[----:B------:R-:W-:Y:S01]  /*12ca0*/  UIADD3.X UR5, URZ, UR39, URZ, UP0, !UPT ;  /* 0x000000273f057290 */ /* 0x000fe200087fe43f */
[----:B------:R-:W-:Y:S01]  /*12cb0*/  VIADD R9, R7, 0x20400 ;  /* 0x0002040007097836 */ /* 0x000fe20000000000 */
[----:B------:R-:W-:Y:S01]  /*12cc0*/  UMOV UR6, 0x0 ;  /* 0x0000000000067882 */ /* 0x000fe20000000000 */
[----:B------:R-:W-:-:S10]  /*12cd0*/  UMOV UR7, 0x14f00000 ;  /* 0x14f0000000077882 */ /* 0x000fd40000000000 */
.L_x_1289:
[----:B------:R-:W-:-:S13]  /*12ce0*/  @P0 ELECT P2, URZ, PT ;  /* 0x00000000003f082f */ /* 0x000fda0003840000 */
[----:B-----5:R-:W-:Y:S01]  /*12cf0*/  @P2 R2UR UR13, R8 ;  /* 0x00000000080d22ca */ /* 0x020fe200000e0000 */
[----:B------:R-:W-:Y:S01]  /*12d00*/  UMOV UR12, UR36 ;  /* 0x00000024000c7c82 */ /* 0x000fe20008000000 */
[----:B------:R-:W-:Y:S02]  /*12d10*/  @P2 R2UR UR11, R2 ;  /* 0x00000000020b22ca */ /* 0x000fe400000e0000 */
[----:B------:R-:W-:Y:S02]  /*12d20*/  @P2 R2UR UR9, R3 ;  /* 0x00000000030922ca */ /* 0x000fe400000e0000 */
[----:B------:R-:W-:Y:S02]  /*12d30*/  @P2 R2UR UR8, R9 ;  /* 0x00000000090822ca */ /* 0x000fe400000e0000 */
[----:B------:R-:W-:Y:S02]  /*12d40*/  @P2 PLOP3.LUT P0, PT, P2, PT, PT, 0x8, 0x0 ;  /* 0x000000000000281c */ /* 0x000fe4000170e170 */
        /* <DEDUP_REMOVED lines=9> */
.L_x_1290:
[----:B------:R-:W-:-:S13]  /*12de0*/  @P0 ELECT P2, URZ, PT ;  /* 0x00000000003f082f */ /* 0x000fda0003840000 */
[----:B------:R-:W-:Y:S01]  /*12df0*/  @P2 R2UR UR13, R8 ;  /* 0x00000000080d22ca */ /* 0x000fe200000e0000 */
        /* <DEDUP_REMOVED lines=14> */
.L_x_1291:
        /* <DEDUP_REMOVED lines=16> */
.L_x_1292:
        /* <DEDUP_REMOVED lines=10> */
[----:B------:R-:W2:Y:S01]  /*13080*/  LDL.LU R9, [R1+0x8] ;  /* 0x0000080001097983 */ /* 0x000ea20000300800 */
[----:B------:R-:W-:Y:S01]  /*13090*/  IMAD R3, R18, 0x8, R6 ;  /* 0x0000000812037824 */ /* 0x000fe200078e0206 */
[----:B------:R-:W-:Y:S01]  /*130a0*/  BSSY B1, `(.L_x_1293) ;  /* 0x0000004000017945 */ /* 0x000fe20003800000 */
[----:B--2---:R-:W-:-:S04]  /*130b0*/  SHF.L.U32 R2, R9, 0x1f, RZ ;  /* 0x0000001f09027819 */ /* 0x004fc800000006ff */
[----:B------:R-:W0:Y:S02]  /*130c0*/  SYNCS.PHASECHK.TRANS64.TRYWAIT P0, [R3+URZ+0x60], R2 ;  /* 0x00006002030075a7 */ /* 0x000e24000800017f */
[----:B0-----:R-:W-:Y:S05]  /*130d0*/  @!P0 BRA `(.L_x_1294) ;  /* 0x0000003c00b48947 */ /* 0x001fea0003800000 */
.L_x_1395:
[----:B------:R-:W-:Y:S05]  /*130e0*/  BSYNC B1 ;  /* 0x0000000000017941 */ /* 0x000fea0003800000 */
.L_x_1293:
[----:B------:R-:W-:Y:S01]  /*130f0*/  BSSY B1, `(.L_x_1295) ;  /* 0x000000c000017945 */ /* 0x000fe20003800000 */
[----:B------:R-:W-:Y:S02]  /*13100*/  IMAD.MOV.U32 R12, RZ, RZ, 0x0 ;  /* 0x00000000ff0c7424 */ /* 0x000fe400078e00ff */
[----:B------:R-:W-:Y:S01]  /*13110*/  IMAD.MOV.U32 R13, RZ, RZ, 0x14f00000 ;  /* 0x14f00000ff0d7424 */ /* 0x000fe200078e00ff */
[----:B------:R-:W-:Y:S06]  /*13120*/  @P1 BRA `(.L_x_1296) ;  /* 0x0000000000201947 */ /* 0x000fec0003800000 */
[----:B------:R-:W1:Y:S01]  /*13130*/  S2R R7, SR_TID.X ;  /* 0x0000000000077919 */ /* 0x000e620000002100 */
[----:B0-----:R-:W-:Y:S02]  /*13140*/  IMAD R2, R18, 0x8, R17 ;  /* 0x0000000812027824 */ /* 0x001fe400078e0211 */
[----:B------:R-:W-:-:S04]  /*13150*/  IMAD.MOV.U32 R3, RZ, RZ, 0x8000 ;  /* 0x00008000ff037424 */ /* 0x000fc800078e00ff */
[----:B------:R2:W-:Y:S01]  /*13160*/  SYNCS.ARRIVE.TRANS64 RZ, [R2+URZ+0x30850], R3 ;  /* 0x0308500302ff79a7 */ /* 0x0005e2000800003f */
[----:B-1----:R-:W-:-:S04]  /*13170*/  LOP3.LUT R7, R7, 0x1f, RZ, 0xc0, !PT ;  /* 0x0000001f07077812 */ /* 0x002fc800078ec0ff */
[----:B------:R-:W-:-:S13]  /*13180*/  ISETP.NE.AND P0, PT, R7, RZ, PT ;  /* 0x000000ff0700720c */ /* 0x000fda0003f05270 */
[----:B--2---:R-:W-:Y:S05]  /*13190*/  @!P0 BRA `(.L_x_1296) ;  /* 0x0000000000048947 */ /* 0x004fea0003800000 */
[----:B------:R-:W-:Y:S01]  /*131a0*/  BPT.TRAP 0x1 ;  /* 0x000000040000795c */ /* 0x000fe20000300000 */
.L_x_1296:
[----:B------:R-:W-:Y:S05]  /*131b0*/  BSYNC B1 ;  /* 0x0000000000017941 */ /* 0x000fea0003800000 */
.L_x_1295:
[----:B------:R-:W2:Y:S01]  /*131c0*/  LDL.LU R7, [R1] ;  /* 0x0000000001077983 */ /* 0x000ea20000300800 */
[----:B------:R-:W-:Y:S01]  /*131d0*/  R2UR UR10, R11 ;  /* 0x000000000b0a72ca */ /* 0x000fe200000e0000 */
[--C-:B0-----:R-:W-:Y:S01]  /*131e0*/  IMAD R2, R18, 0x8, R17.reuse ;  /* 0x0000000812027824 */ /* 0x101fe200078e0211 */
[----:B------:R-:W-:Y:S01]  /*131f0*/  R2UR UR6, R12 ;  /* 0x000000000c0672ca */ /* 0x000fe200000e0000 */
[----:B------:R-:W-:Y:S01]  /*13200*/  IMAD R3, R18, 0x8000, R17 ;  /* 0x0000800012037824 */ /* 0x000fe200078e0211 */
[----:B------:R-:W-:Y:S01]  /*13210*/  R2UR UR7, R13 ;  /* 0x000000000d0772ca */ /* 0x000fe200000e0000 */
[----:B------:R-:W-:Y:S01]  /*13220*/  UIADD3 UR4, UP0, UR38, 0x470, URZ ;  /* 0x0000047026047890 */ /* 0x000fe2000ff1e03f */
[----:B------:R-:W-:Y:S01]  /*13230*/  PLOP3.LUT P0, PT, PT, PT, PT, 0x80, 0x0 ;  /* 0x000000000000781c */ /* 0x000fe20003f0f070 */
[----:B------:R-:W-:Y:S02]  /*13240*/  VIADD R2, R2, 0x30850 ;  /* 0x0003085002027836 */ /* 0x000fe40000000000 */
[----:B------:R-:W-:Y:S01]  /*13250*/  VIADD R9, R3, 0x400 ;  /* 0x0000040003097836 */ /* 0x000fe20000000000 */
[----:B------:R-:W-:Y:S01]  /*13260*/  UIADD3.X UR5, URZ, UR39, URZ, UP0, !UPT ;  /* 0x000000273f057290 */ /* 0x000fe200087fe43f */
[----:B--2---:R-:W-:-:S11]  /*13270*/  IMAD.SHL.U32 R7, R7, 0x40, RZ ;  /* 0x0000004007077824 */ /* 0x004fd600078e00ff */
.L_x_1297:
        /* <DEDUP_REMOVED lines=15> */
.L_x_1298:
        /* <DEDUP_REMOVED lines=15> */
.L_x_1299:
        /* <DEDUP_REMOVED lines=15> */
.L_x_1300:
        /* <DEDUP_REMOVED lines=10> */
[----:B------:R0:W-:Y:S01]  /*135f0*/  STL [R1], R4 ;  /* 0x0000000401007387 */ /* 0x0001e20000100800 */
[----:B------:R-:W-:-:S07]  /*13600*/  IMAD.MOV.U32 R16, RZ, RZ, R8 ;  /* 0x000000ffff107224 */ /* 0x000fce00078e0008 */
.L_x_1283:
[----:B------:R-:W-:Y:S05]  /*13610*/  BSYNC B0 ;  /* 0x0000000000007941 */ /* 0x000fea0003800000 */
.L_x_1282:
[----:B------:R1:W-:Y:S01]  /*13620*/  STL [R1+0x8], R10 ;  /* 0x0000080a01007387 */ /* 0x0003e20000100800 */
[----:B------:R-:W-:Y:S01]  /*13630*/  UIADD3 UR4, UR41, -0x3, URZ ;  /* 0xfffffffd29047890 */ /* 0x000fe2000fffe03f */
[----:B------:R-:W-:-:S05]  /*13640*/  IMAD.MOV.U32 R18, RZ, RZ, R0 ;  /* 0x000000ffff127224 */ /* 0x000fca00078e0000 */
[----:B0-----:R-:W-:-:S07]  /*13650*/  IMAD.U32 R4, RZ, RZ, UR4 ;  /* 0x00000004ff047e24 */ /* 0x001fce000f8e00ff */
.L_x_1281:
[----:B------:R-:W-:Y:S01]  /*13660*/  ULOP3.LUT UR4, URZ, UR41, URZ, 0x33, !UPT ;  /* 0x000000293f047292 */ /* 0x000fe2000f8e333f */
[----:B------:R-:W-:Y:S01]  /*13670*/  VIADD R5, R5, 0xfffffffe ;  /* 0xfffffffe05057836 */ /* 0x000fe20000000000 */
[----:B------:R-:W-:Y:S04]  /*13680*/  BSSY B0, `(.L_x_1280) ;  /* 0x00001ab000007945 */ /* 0x000fe80003800000 */
[----:B------:R-:W-:-:S13]  /*13690*/  ISETP.NE.AND P0, PT, R5, UR4, PT ;  /* 0x0000000405007c0c */ /* 0x000fda000bf05270 */
[----:B------:R-:W-:Y:S05]  /*136a0*/  @!P0 BRA `(.L_x_1301) ;  /* 0x0000001800a08947 */ /* 0x000fea0003800000 */
[----:B------:R-:W-:-:S07]  /*136b0*/  IMAD.MOV.U32 R8, RZ, RZ, R16 ;  /* 0x000000ffff087224 */ /* 0x000fce00078e0010 */
.L_x_1340:
[----:B--2---:R-:W2:Y:S01]  /*136c0*/  LDL R2, [R1+0x8] ;  /* 0x0000080001027983 */ /* 0x004ea20000100800 */
[----:B------:R-:W-:Y:S01]  /*136d0*/  LOP3.LUT P1, RZ, R19, 0x2, RZ, 0xc0, !PT ;  /* 0x0000000213ff7812 */ /* 0x000fe2000782c0ff */
[----:B------:R-:W-:Y:S01]  /*136e0*/  VIADD R0, R18, 0x1 ;  /* 0x0000000112007836 */ /* 0x000fe20000000000 */
[----:B------:R-:W-:Y:S05]  /*136f0*/  YIELD ;  /* 0x0000000000007946 */ /* 0x000fea0003800000 */
[----:B------:R-:W-:Y:S01]  /*13700*/  ISETP.NE.AND P0, PT, R0, 0x2, PT ;  /* 0x000000020000780c */ /* 0x000fe20003f05270 */
[----:B------:R-:W-:Y:S03]  /*13710*/  BSSY B1, `(.L_x_1302) ;  /* 0x00000cc000017945 */ /* 0x000fe60003800000 */
[----:B------:R-:W-:-:S02]  /*13720*/  SEL R5, RZ, 0x1, P0 ;  /* 0x00000001ff057807 */ /* 0x000fc40000000000 */
[----:B------:R-:W-:Y:S02]  /*13730*/  SEL R0, R0, RZ, P0 ;  /* 0x000000ff00007207 */ /* 0x000fe40000000000 */
[----:B--2---:R-:W-:Y:S01]  /*13740*/  LOP3.LUT R5, R2, R5, RZ, 0x3c, !PT ;  /* 0x0000000502057212 */ /* 0x004fe200078e3cff */
[----:B0-----:R-:W-:Y:S06]  /*13750*/  @!P1 BRA `(.L_x_1303) ;  /* 0x0000000c001c9947 */ /* 0x001fec0003800000 */
[----:B------:R-:W-:Y:S01]  /*13760*/  LOP3.LUT P1, RZ, R19, 0x1, RZ, 0xc0, !PT ;  /* 0x0000000113ff7812 */ /* 0x000fe2000782c0ff */
[----:B------:R-:W-:-:S12]  /*13770*/  IMAD.MOV.U32 R7, RZ, RZ, R4 ;  /* 0x000000ffff077224 */ /* 0x000fd800078e0004 */
[----:B------:R-:W-:Y:S05]  /*13780*/  @!P1 BRA `(.L_x_1304) ;  /* 0x0000000000549947 */ /* 0x000fea0003800000 */
[----:B-1----:R-:W2:Y:S01]  /*13790*/  LDL R10, [R1+0xc] ;  /* 0x00000c00010a7983 */ /* 0x002ea20000100800 */
[----:B------:R-:W0:Y:S01]  /*137a0*/  LDC R8, c[0x0][0x43c] ;  /* 0x00010f00ff087b82 */ /* 0x000e220000000800 */
[----:B------:R-:W-:Y:S02]  /*137b0*/  ULDC.64 UR4, c[0x0][0x428] ;  /* 0x00010a0000047ab9 */ /* 0x000fe40000000a00 */
[----:B------:R-:W3:Y:S01]  /*137c0*/  LDL R9, [R1+0x4] ;  /* 0x0000040001097983 */ /* 0x000ee20000100800 */
[----:B------:R-:W-:Y:S01]  /*137d0*/  ULDC.64 UR6, c[0x0][0x208] ;  /* 0x0000820000067ab9 */ /* 0x000fe20000000a00 */
[----:B0-----:R-:W-:-:S13]  /*137e0*/  ISETP.NE.AND P0, PT, R8, 0x1, PT ;  /* 0x000000010800780c */ /* 0x001fda0003f05270 */
[----:B------:R-:W0:Y:S02]  /*137f0*/  @P0 LDC.64 R2, c[0x0][0x440] ;  /* 0x00011000ff020b82 */ /* 0x000e240000000a00 */
[----:B0-----:R-:W-:-:S04]  /*13800*/  @P0 IMAD.HI.U32 R7, R4, R2, RZ ;  /* 0x0000000204070227 */ /* 0x001fc800078e00ff */
[----:B------:R-:W-:Y:S01]  /*13810*/  IMAD.MOV.U32 R2, RZ, RZ, R4 ;  /* 0x000000ffff027224 */ /* 0x000fe200078e0004 */
[----:B------:R-:W-:-:S04]  /*13820*/  @P0 SHF.R.U32.HI R2, RZ, R3, R7 ;  /* 0x00000003ff020219 */ /* 0x000fc80000011607 */
[--C-:B------:R-:W-:Y:S01]  /*13830*/  SHF.R.S32.HI R3, RZ, 0x1f, R2.reuse ;  /* 0x0000001fff037819 */ /* 0x100fe20000011402 */
[----:B------:R-:W-:-:S04]  /*13840*/  IMAD.MOV R7, RZ, RZ, -R2 ;  /* 0x000000ffff077224 */ /* 0x000fc800078e0a02 */
[----:B------:R-:W-:Y:S02]  /*13850*/  IMAD R7, R8, R7, R4 ;  /* 0x0000000708077224 */ /* 0x000fe400078e0204 */
[----:B--2---:R-:W-:-:S04]  /*13860*/  IMAD R8, R10, UR4, RZ ;  /* 0x000000040a087c24 */ /* 0x004fc8000f8e02ff */
[C---:B---3--:R-:W-:Y:S02]  /*13870*/  IMAD R8, R9.reuse, UR5, R8 ;  /* 0x0000000509087c24 */ /* 0x048fe4000f8e0208 */
[----:B------:R-:W-:Y:S01]  /*13880*/  IMAD.WIDE.U32 R2, R9, UR4, R2 ;  /* 0x0000000409027c25 */ /* 0x000fe2000f8e0002 */
[----:B------:R-:W-:-:S03]  /*13890*/  ULDC.64 UR4, c[0x0][0x418] ;  /* 0x0001060000047ab9 */ /* 0x000fc60000000a00 */
[----:B------:R-:W-:Y:S01]  /*138a0*/  IMAD.IADD R3, R8, 0x1, R3 ;  /* 0x0000000108037824 */ /* 0x000fe200078e0203 */
[----:B------:R-:W-:-:S04]  /*138b0*/  LEA R8, P0, R2, UR4, 0x2 ;  /* 0x0000000402087c11 */ /* 0x000fc8000f8010ff */
[----:B------:R-:W-:-:S05]  /*138c0*/  LEA.HI.X R9, R2, UR5, R3, 0x2, P0 ;  /* 0x0000000502097c11 */ /* 0x000fca00080f1403 */
[----:B------:R0:W5:Y:S04]  /*138d0*/  LDG.E R8, desc[UR6][R8.64] ;  /* 0x0000000608087981 */ /* 0x000168000c1e1900 */
.L_x_1304:
[----:B------:R-:W-:Y:S01]  /*138e0*/  IMAD R3, R0, 0x8, R17 ;  /* 0x0000000800037824 */ /* 0x000fe200078e0211 */
[----:B------:R-:W-:Y:S01]  /*138f0*/  SHF.L.U32 R2, R5, 0x1f, RZ ;  /* 0x0000001f05027819 */ /* 0x000fe200000006ff */
[----:B------:R-:W-:Y:S03]  /*13900*/  BSSY B2, `(.L_x_1305) ;  /* 0x0000003000027945 */ /* 0x000fe60003800000 */
[----:B------:R-:W2:Y:S02]  /*13910*/  SYNCS.PHASECHK.TRANS64.TRYWAIT P0, [R3+URZ+0x30840], R2 ;  /* 0x03084002030075a7 */ /* 0x000ea4000800017f */
[----:B--2---:R-:W-:Y:S05]  /*13920*/  @!P0 BRA `(.L_x_1306) ;  /* 0x0000003400b48947 */ /* 0x004fea0003800000 */
.L_x_1396:
[----:B------:R-:W-:Y:S05]  /*13930*/  BSYNC B2 ;  /* 0x0000000000027941 */ /* 0x000fea0003800000 */
.L_x_1305:
[----:B0-----:R-:W0:Y:S01]  /*13940*/  S2R R9, SR_TID.X ;  /* 0x0000000000097919 */ /* 0x001e220000002100 */
        /* <DEDUP_REMOVED lines=9> */
[----:B---3--:R-:W-:Y:S05]  /*139e0*/  @!P0 BRA `(.L_x_1308) ;  /* 0x0000000000048947 */ /* 0x008fea0003800000 */
[----:B------:R-:W-:Y:S01]  /*139f0*/  BPT.TRAP 0x1 ;  /* 0x000000040000795c */ /* 0x000fe20000300000 */
.L_x_1308:
[----:B------:R-:W-:Y:S05]  /*13a00*/  BSYNC B2 ;  /* 0x0000000000027941 */ /* 0x000fea0003800000 */
.L_x_1307:
[----:B------:R-:W-:Y:S01]  /*13a10*/  IMAD.MOV.U32 R11, RZ, RZ, RZ ;  /* 0x000000ffff0b7224 */ /* 0x000fe200078e00ff */
[----:B------:R-:W-:Y:S01]  /*13a20*/  UIADD3 UR4, UP0, UR38, 0x370, URZ ;  /* 0x0000037026047890 */ /* 0x000fe2000ff1e03f */
[----:B------:R-:W-:Y:S01]  /*13a30*/  IMAD R9, R0, 0x8000, R17 ;  /* 0x0000800000097824 */ /* 0x000fe200078e0211 */
[----:B------:R-:W-:Y:S01]  /*13a40*/  PLOP3.LUT P0, PT, PT, PT, PT, 0x80, 0x0 ;  /* 0x000000000000781c */ /* 0x000fe20003f0f070 */
[----:B--2---:R-:W-:Y:S01]  /*13a50*/  VIADD R3, R3, 0x30830 ;  /* 0x0003083003037836 */ /* 0x004fe20000000000 */
[----:B------:R-:W-:Y:S01]  /*13a60*/  R2UR UR10, R11 ;  /* 0x000000000b0a72ca */ /* 0x000fe200000e0000 */
[----:B------:R-:W-:Y:S01]  /*13a70*/  IMAD.SHL.U32 R2, R7, 0x40, RZ ;  /* 0x0000004007027824 */ /* 0x000fe200078e00ff */
[----:B------:R-:W-:Y:S01]  /*13a80*/  UIADD3.X UR5, URZ, UR39, URZ, UP0, !UPT ;  /* 0x000000273f057290 */ /* 0x000fe200087fe43f */
[----:B-1----:R-:W-:Y:S01]  /*13a90*/  VIADD R10, R9, 0x20400 ;  /* 0x00020400090a7836 */ /* 0x002fe20000000000 */
[----:B------:R-:W-:Y:S01]  /*13aa0*/  UMOV UR6, 0x0 ;  /* 0x0000000000067882 */ /* 0x000fe20000000000 */
[----:B------:R-:W-:-:S10]  /*13ab0*/  UMOV UR7, 0x14f00000 ;  /* 0x14f0000000077882 */ /* 0x000fd40000000000 */
.L_x_1309:
        /* <DEDUP_REMOVED lines=16> */
.L_x_1310:
        /* <DEDUP_REMOVED lines=16> */
.L_x_1311:
        /* <DEDUP_REMOVED lines=16> */
.L_x_1312:
        /* <DEDUP_REMOVED lines=16> */
.L_x_1397:
[----:B------:R-:W-:Y:S05]  /*13ec0*/  BSYNC B2 ;  /* 0x0000000000027941 */ /* 0x000fea0003800000 */
.L_x_1313:
[----:B------:R-:W-:Y:S01]  /*13ed0*/  BSSY B2, `(.L_x_1315) ;  /* 0x000000b000027945 */ /* 0x000fe20003800000 */
[----:B0-----:R-:W-:Y:S02]  /*13ee0*/  IMAD.MOV.U32 R2, RZ, RZ, 0x0 ;  /* 0x00000000ff027424 */ /* 0x001fe400078e00ff */
[----:B------:R-:W-:Y:S01]  /*13ef0*/  IMAD.MOV.U32 R3, RZ, RZ, 0x14f00000 ;  /* 0x14f00000ff037424 */ /* 0x000fe200078e00ff */
[----:B------:R-:W-:Y:S06]  /*13f00*/  @P1 BRA `(.L_x_1316) ;  /* 0x00000000001c1947 */ /* 0x000fec0003800000 */
[----:B------:R-:W0:Y:S02]  /*13f10*/  S2R R10, SR_TID.X ;  /* 0x00000000000a7919 */ /* 0x000e240000002100 */
[----:B0-----:R-:W-:Y:S01]  /*13f20*/  LOP3.LUT R15, R10, 0x1f, RZ, 0xc0, !PT ;  /* 0x0000001f0a0f7812 */ /* 0x001fe200078ec0ff */
[----:B------:R-:W-:-:S03]  /*13f30*/  IMAD.MOV.U32 R10, RZ, RZ, 0x8000 ;  /* 0x00008000ff0a7424 */ /* 0x000fc600078e00ff */
[----:B------:R-:W-:Y:S01]  /*13f40*/  ISETP.NE.AND P0, PT, R15, RZ, PT ;  /* 0x000000ff0f00720c */ /* 0x000fe20003f05270 */
[----:B------:R0:W-:-:S12]  /*13f50*/  SYNCS.ARRIVE.TRANS64 RZ, [R9+URZ+0x50], R10 ;  /* 0x0000500a09ff79a7 */ /* 0x0001d8000800003f */
[----:B0-----:R-:W-:Y:S05]  /*13f60*/  @!P0 BRA `(.L_x_1316) ;  /* 0x0000000000048947 */ /* 0x001fea0003800000 */
[----:B------:R-:W-:Y:S01]  /*13f70*/  BPT.TRAP 0x1 ;  /* 0x000000040000795c */ /* 0x000fe20000300000 */
.L_x_1316:
[----:B------:R-:W-:Y:S05]  /*13f80*/  BSYNC B2 ;  /* 0x0000000000027941 */ /* 0x000fea0003800000 */
.L_x_1315:
[----:B------:R-:W2:Y:S01]  /*13f90*/  LDL.LU R10, [R1] ;  /* 0x00000000010a7983 */ /* 0x000ea20000300800 */
        /* <DEDUP_REMOVED lines=9> */
[----:B--2---:R-:W-:-:S11]  /*14030*/  IMAD.SHL.U32 R10, R10, 0x40, RZ ;  /* 0x000000400a0a7824 */ /* 0x004fd600078e00ff */
.L_x_1317:
        /* <DEDUP_REMOVED lines=15> */
.L_x_1318:
        /* <DEDUP_REMOVED lines=15> */
.L_x_1319:
        /* <DEDUP_REMOVED lines=15> */
.L_x_1320:
        /* <DEDUP_REMOVED lines=12> */
.L_x_1303:
[----:B------:R-:W-:Y:S05]  /*143d0*/  BSYNC B1 ;  /* 0x0000000000017941 */ /* 0x000fea0003800000 */
.L_x_1302:
[----:B------:R-:W-:Y:S01]  /*143e0*/  VIADD R18, R0, 0x1 ;  /* 0x0000000100127836 */ /* 0x000fe20000000000 */
[----:B------:R-:W-:Y:S01]  /*143f0*/  LOP3.LUT P1, RZ, R19, 0x2, RZ, 0xc0, !PT ;  /* 0x0000000213ff7812 */ /* 0x000fe2000782c0ff */
[----:B------:R-:W-:Y:S01]  /*14400*/  BSSY B1, `(.L_x_1321) ;  /* 0x00000cf000017945 */ /* 0x000fe20003800000 */
[----:B0-----:R-:W-:Y:S02]  /*14410*/  VIADD R7, R4, 0xffffffff ;  /* 0xffffffff04077836 */ /* 0x001fe40000000000 */
[----:B------:R-:W-:-:S04]  /*14420*/  ISETP.NE.AND P0, PT, R18, 0x2, PT ;  /* 0x000000021200780c */ /* 0x000fc80003f05270 */
[----:B------:R-:W-:Y:S02]  /*14430*/  SEL R2, RZ, 0x1, P0 ;  /* 0x00000001ff027807 */ /* 0x000fe40000000000 */
[----:B------:R-:W-:Y:S02]  /*14440*/  SEL R18, R18, RZ, P0 ;  /* 0x000000ff12127207 */ /* 0x000fe40000000000 */
[----:B------:R-:W-:-:S05]  /*14450*/  LOP3.LUT R11, R5, R2, RZ, 0x3c, !PT ;  /* 0x00000002050b7212 */ /* 0x000fca00078e3cff */
[----:B------:R0:W-:Y:S01]  /*14460*/  STL [R1+0x8], R11 ;  /* 0x0000080b01007387 */ /* 0x0001e20000100800 */
[----:B------:R-:W-:Y:S05]  /*14470*/  @!P1 BRA `(.L_x_1322) ;  /* 0x0000000c001c9947 */ /* 0x000fea0003800000 */
[----:B------:R-:W-:Y:S01]  /*14480*/  LOP3.LUT P1, RZ, R19, 0x1, RZ, 0xc0, !PT ;  /* 0x0000000113ff7812 */ /* 0x000fe2000782c0ff */
[----:B-1----:R-:W-:-:S12]  /*14490*/  IMAD.MOV.U32 R10, RZ, RZ, R7 ;  /* 0x000000ffff0a7224 */ /* 0x002fd800078e0007 */
[----:B------:R-:W-:Y:S05]  /*144a0*/  @!P1 BRA `(.L_x_1323) ;  /* 0x0000000000549947 */ /* 0x000fea0003800000 */
[----:B------:R-:W2:Y:S01]  /*144b0*/  LDL R13, [R1+0xc] ;  /* 0x00000c00010d7983 */ /* 0x000ea20000100800 */
[----:B------:R-:W1:Y:S01]  /*144c0*/  LDC R9, c[0x0][0x43c] ;  /* 0x00010f00ff097b82 */ /* 0x000e620000000800 */
        /* <DEDUP_REMOVED lines=19> */
.L_x_1323:
[----:B------:R-:W-:Y:S01]  /*14600*/  IMAD R2, R18, 0x8, R17 ;  /* 0x0000000812027824 */ /* 0x000fe200078e0211 */
[----:B------:R-:W-:Y:S01]  /*14610*/  SHF.L.U32 R3, R11, 0x1f, RZ ;  /* 0x0000001f0b037819 */ /* 0x000fe200000006ff */
[----:B------:R-:W-:Y:S03]  /*14620*/  BSSY B2, `(.L_x_1324) ;  /* 0x0000003000027945 */ /* 0x000fe60003800000 */
[----:B------:R-:W2:Y:S02]  /*14630*/  SYNCS.PHASECHK.TRANS64.TRYWAIT P0, [R2+URZ+0x30840], R3 ;  /* 0x03084003020075a7 */ /* 0x000ea4000800017f */
[----:B--2---:R-:W-:Y:S05]  /*14640*/  @!P0 BRA `(.L_x_1325) ;  /* 0x0000002800948947 */ /* 0x004fea0003800000 */
.L_x_1398:
[----:B------:R-:W-:Y:S05]  /*14650*/  BSYNC B2 ;  /* 0x0000000000027941 */ /* 0x000fea0003800000 */
.L_x_1324:
        /* <DEDUP_REMOVED lines=12> */
.L_x_1327:
[----:B------:R-:W-:Y:S05]  /*14720*/  BSYNC B2 ;  /* 0x0000000000027941 */ /* 0x000fea0003800000 */
.L_x_1326:
[----:B------:R-:W-:Y:S01]  /*14730*/  IMAD.MOV.U32 R14, RZ, RZ, RZ ;  /* 0x000000ffff0e7224 */ /* 0x000fe200078e00ff */
[----:B------:R-:W-:Y:S01]  /*14740*/  UIADD3 UR4, UP0, UR38, 0x370, URZ ;  /* 0x0000037026047890 */ /* 0x000fe2000ff1e03f */
[C---:B--2---:R-:W-:Y:S01]  /*14750*/  IMAD R3, R18.reuse, 0x8, R6 ;  /* 0x0000000812037824 */ /* 0x044fe200078e0206 */
[----:B------:R-:W-:Y:S01]  /*14760*/  PLOP3.LUT P0, PT, PT, PT, PT, 0x80, 0x0 ;  /* 0x000000000000781c */ /* 0x000fe20003f0f070 */
[----:B------:R-:W-:Y:S01]  /*14770*/  IMAD R9, R18, 0x8000, R17 ;  /* 0x0000800012097824 */ /* 0x000fe200078e0211 */
[----:B------:R-:W-:Y:S01]  /*14780*/  R2UR UR10, R14 ;  /* 0x000000000e0a72ca */ /* 0x000fe200000e0000 */
[----:B------:R-:W-:Y:S01]  /*14790*/  VIADD R3, R3, 0x30 ;  /* 0x0000003003037836 */ /* 0x000fe20000000000 */
[----:B------:R-:W-:Y:S01]  /*147a0*/  UIADD3.X UR5, URZ, UR39, URZ, UP0, !UPT ;  /* 0x000000273f057290 */ /* 0x000fe200087fe43f */
[----:B------:R-:W-:Y:S01]  /*147b0*/  IMAD.SHL.U32 R2, R10, 0x40, RZ ;  /* 0x000000400a027824 */ /* 0x000fe200078e00ff */
[----:B------:R-:W-:Y:S01]  /*147c0*/  UMOV UR6, 0x0 ;  /* 0x0000000000067882 */ /* 0x000fe20000000000 */
[----:B0-----:R-:W-:Y:S01]  /*147d0*/  VIADD R11, R9, 0x20400 ;  /* 0x00020400090b7836 */ /* 0x001fe20000000000 */
[----:B------:R-:W-:-:S09]  /*147e0*/  UMOV UR7, 0x14f00000 ;  /* 0x14f0000000077882 */ /* 0x000fd20000000000 */
.L_x_1328:
        /* <DEDUP_REMOVED lines=16> */
.L_x_1329:
        /* <DEDUP_REMOVED lines=16> */
.L_x_1330:
        /* <DEDUP_REMOVED lines=16> */
.L_x_1331:
        /* <DEDUP_REMOVED lines=15> */
.L_x_1399:
[----:B------:R-:W-:Y:S05]  /*14be0*/  BSYNC B2 ;  /* 0x0000000000027941 */ /* 0x000fea0003800000 */
.L_x_1332:
[----:B------:R-:W-:Y:S01]  /*14bf0*/  BSSY B2, `(.L_x_1334) ;  /* 0x000000b000027945 */ /* 0x000fe20003800000 */
[----:B------:R-:W-:Y:S02]  /*14c00*/  IMAD.MOV.U32 R12, RZ, RZ, 0x0 ;  /* 0x00000000ff0c7424 */ /* 0x000fe400078e00ff */
[----:B------:R-:W-:Y:S01]  /*14c10*/  IMAD.MOV.U32 R13, RZ, RZ, 0x14f00000 ;  /* 0x14f00000ff0d7424 */ /* 0x000fe200078e00ff */
[----:B------:R-:W-:Y:S06]  /*14c20*/  @P1 BRA `(.L_x_1335) ;  /* 0x00000000001c1947 */ /* 0x000fec0003800000 */
[----:B------:R-:W1:Y:S02]  /*14c30*/  S2R R3, SR_TID.X ;  /* 0x0000000000037919 */ /* 0x000e640000002100 */
[----:B-1----:R-:W-:Y:S01]  /*14c40*/  LOP3.LUT R9, R3, 0x1f, RZ, 0xc0, !PT ;  /* 0x0000001f03097812 */ /* 0x002fe200078ec0ff */
[----:B------:R-:W-:-:S03]  /*14c50*/  IMAD.MOV.U32 R3, RZ, RZ, 0x8000 ;  /* 0x00008000ff037424 */ /* 0x000fc600078e00ff */
[----:B------:R-:W-:Y:S01]  /*14c60*/  ISETP.NE.AND P0, PT, R9, RZ, PT ;  /* 0x000000ff0900720c */ /* 0x000fe20003f05270 */
[----:B------:R1:W-:-:S12]  /*14c70*/  SYNCS.ARRIVE.TRANS64 RZ, [R2+URZ+0x50], R3 ;  /* 0x0000500302ff79a7 */ /* 0x0003d8000800003f */
[----:B-1----:R-:W-:Y:S05]  /*14c80*/  @!P0 BRA `(.L_x_1335) ;  /* 0x0000000000048947 */ /* 0x002fea0003800000 */
[----:B------:R-:W-:Y:S01]  /*14c90*/  BPT.TRAP 0x1 ;  /* 0x000000040000795c */ /* 0x000fe20000300000 */
.L_x_1335:
[----:B------:R-:W-:Y:S05]  /*14ca0*/  BSYNC B2 ;  /* 0x0000000000027941 */ /* 0x000fea0003800000 */
.L_x_1334:
[----:B------:R-:W2:Y:S01]  /*14cb0*/  LDL.LU R3, [R1] ;  /* 0x0000000001037983 */ /* 0x000ea20000300800 */
[----:B------:R-:W-:Y:S01]  /*14cc0*/  R2UR UR10, R14 ;  /* 0x000000000e0a72ca */ /* 0x000fe200000e0000 */
[----:B------:R-:W-:Y:S01]  /*14cd0*/  IMAD R0, R0, 0x8000, R17 ;  /* 0x0000800000007824 */ /* 0x000fe200078e0211 */
[----:B------:R-:W-:Y:S01]  /*14ce0*/  R2UR UR6, R12 ;  /* 0x000000000c0672ca */ /* 0x000fe200000e0000 */
[----:B------:R-:W-:Y:S01]  /*14cf0*/  UIADD3 UR4, UP0, UR38, 0x470, URZ ;  /* 0x0000047026047890 */ /* 0x000fe2000ff1e03f */
[----:B------:R-:W-:Y:S01]  /*14d00*/  R2UR UR7, R13 ;  /* 0x000000000d0772ca */ /* 0x000fe200000e0000 */
[----:B0-----:R-:W-:Y:S01]  /*14d10*/  VIADD R2, R2, 0x50 ;  /* 0x0000005002027836 */ /* 0x001fe20000000000 */
[----:B------:R-:W-:Y:S01]  /*14d20*/  PLOP3.LUT P0, PT, PT, PT, PT, 0x80, 0x0 ;  /* 0x000000000000781c */ /* 0x000fe20003f0f070 */
[----:B------:R-:W-:Y:S01]  /*14d30*/  VIADD R5, R0, 0x400 ;  /* 0x0000040000057836 */ /* 0x000fe20000000000 */
[----:B------:R-:W-:Y:S01]  /*14d40*/  UIADD3.X UR5, URZ, UR39, URZ, UP0, !UPT ;  /* 0x000000273f057290 */ /* 0x000fe200087fe43f */
[----:B--2---:R-:W-:-:S11]  /*14d50*/  IMAD.SHL.U32 R3, R3, 0x40, RZ ;  /* 0x0000004003037824 */ /* 0x004fd600078e00ff */
.L_x_1336:
        /* <DEDUP_REMOVED lines=15> */
.L_x_1337:
        /* <DEDUP_REMOVED lines=15> */
.L_x_1338:
        /* <DEDUP_REMOVED lines=15> */
.L_x_1339:
        /* <DEDUP_REMOVED lines=12> */
.L_x_1322:
[----:B------:R-:W-:Y:S05]  /*150f0*/  BSYNC B1 ;  /* 0x0000000000017941 */ /* 0x000fea0003800000 */
.L_x_1321:
[----:B------:R-:W-:Y:S01]  /*15100*/  ISETP.GT.AND P0, PT, R7, UR40, PT ;  /* 0x0000002807007c0c */ /* 0x000fe2000bf04270 */
[----:B------:R-:W-:-:S12]  /*15110*/  VIADD R4, R4, 0xfffffffe ;  /* 0xfffffffe04047836 */ /* 0x000fd80000000000 */
[----:B------:R-:W-:Y:S05]  /*15120*/  @P0 BRA `(.L_x_1340) ;  /* 0xffffffe400640947 */ /* 0x000fea000383ffff */
.L_x_1301:
[----:B------:R-:W-:Y:S05]  /*15130*/  BSYNC B0 ;  /* 0x0000000000007941 */ /* 0x000fea0003800000 */
.L_x_1280:
[----:B0-----:R-:W0:Y:S01]  /*15140*/  S2R R0, SR_TID.X ;  /* 0x0000000000007919 */ /* 0x001e220000002100 */
[----:B------:R-:W-:Y:S01]  /*15150*/  BSSY B0, `(.L_x_1341) ;  /* 0x0000012000007945 */ /* 0x000fe20003800000 */
[----:B0-----:R-:W-:-:S04]  /*15160*/  LOP3.LUT R6, R0, 0x7f, RZ, 0xc0, !PT ;  /* 0x0000007f00067812 */ /* 0x001fc800078ec0ff */
[----:B------:R-:W-:-:S13]  /*15170*/  ISETP.NE.AND P1, PT, R6, RZ, PT ;  /* 0x000000ff0600720c */ /* 0x000fda0003f25270 */
[----:B------:R-:W-:Y:S05]  /*15180*/  @P1 BRA `(.L_x_1342) ;  /* 0x0000000000381947 */ /* 0x000fea0003800000 */
[----:B------:R-:W0:Y:S01]  /*15190*/  S2R R3, SR_LANEID ;  /* 0x0000000000037919 */ /* 0x000e220000000000 */
[----:B------:R-:W-:Y:S01]  /*151a0*/  VOTEU.ANY UR4, UPT, PT ;  /* 0x0000000000047886 */ /* 0x000fe200038e0100 */
[----:B------:R-:W3:Y:S01]  /*151b0*/  LDC.64 R4, c[0x0][0xc80] ;  /* 0x00032000ff047b82 */ /* 0x000ee20000000a00 */
[----:B------:R-:W0:Y:S01]  /*151c0*/  FLO.U32 R0, UR4 ;  /* 0x0000000400007d00 */ /* 0x000e2200080e0000 */
[----:B------:R-:W-:-:S07]  /*151d0*/  ULDC.64 UR6, c[0x0][0x208] ;  /* 0x0000820000067ab9 */ /* 0x000fce0000000a00 */
[----:B------:R-:W3:Y:S01]  /*151e0*/  POPC R2, UR4 ;  /* 0x0000000400027d09 */ /* 0x000ee20008000000 */
[----:B0-----:R-:W-:-:S13]  /*151f0*/  ISETP.EQ.U32.AND P0, PT, R0, R3, PT ;  /* 0x000000030000720c */ /* 0x001fda0003f02070 */
[----:B---3--:R-:W3:Y:S01]  /*15200*/  @P0 ATOMG.E.ADD.STRONG.GPU PT, R5, desc[UR6][R4.64], R2 ;  /* 0x00000002040509a8 */ /* 0x008ee200081ee1c6 */
[----:B------:R-:W0:Y:S02]  /*15210*/  S2R R3, SR_LTMASK ;  /* 0x0000000000037919 */ /* 0x000e240000003900 */
[----:B0-----:R-:W-:-:S06]  /*15220*/  LOP3.LUT R3, R3, UR4, RZ, 0xc0, !PT ;  /* 0x0000000403037c12 */ /* 0x001fcc000f8ec0ff */
[----:B------:R-:W0:Y:S01]  /*15230*/  POPC R3, R3 ;  /* 0x0000000300037309 */ /* 0x000e220000000000 */
[----:B---3--:R-:W0:Y:S02]  /*15240*/  SHFL.IDX PT, R0, R5, R0, 0x1f ;  /* 0x00001f0005007589 */ /* 0x008e2400000e0000 */
[----:B0-----:R-:W-:-:S05]  /*15250*/  IADD3 R0, R0, UR44, R3 ;  /* 0x0000002c00007c10 */ /* 0x001fca000fffe003 */
[----:B------:R0:W-:Y:S02]  /*15260*/  STL [R1+0x14], R0 ;  /* 0x0000140001007387 */ /* 0x0001e40000100800 */
.L_x_1342:
[----:B------:R-:W-:Y:S05]  /*15270*/  BSYNC B0 ;  /* 0x0000000000007941 */ /* 0x000fea0003800000 */
.L_x_1341:
[----:B------:R-:W-:Y:S01]  /*15280*/  LOP3.LUT P0, RZ, R19, 0x2, RZ, 0xc0, !PT ;  /* 0x0000000213ff7812 */ /* 0x000fe2000780c0ff */
[----:B------:R-:W-:-:S12]  /*15290*/  BSSY B0, `(.L_x_1343) ;  /* 0x0000056000007945 */ /* 0x000fd80003800000 */
[----:B------:R-:W-:Y:S05]  /*152a0*/  @!P0 BRA `(.L_x_1344) ;  /* 0x0000000400508947 */ /* 0x000fea0003800000 */
[----:B------:R-:W3:Y:S01]  /*152b0*/  LDL R2, [R1+0x8] ;  /* 0x0000080001027983 */ /* 0x000ee20000100800 */
[----:B0-----:R-:W-:Y:S01]  /*152c0*/  IMAD R0, R18, 0x8, R17 ;  /* 0x0000000812007824 */ /* 0x001fe200078e0211 */
[----:B------:R-:W-:Y:S01]  /*152d0*/  BSSY B1, `(.L_x_1345) ;  /* 0x0000005000017945 */ /* 0x000fe20003800000 */
[----:B------:R-:W-:Y:S02]  /*152e0*/  ISETP.NE.AND P2, PT, R6, RZ, PT ;  /* 0x000000ff0600720c */ /* 0x000fe40003f45270 */
[----:B---3--:R-:W-:-:S04]  /*152f0*/  SHF.L.U32 R3, R2, 0x1f, RZ ;  /* 0x0000001f02037819 */ /* 0x008fc800000006ff */
[----:B------:R-:W0:Y:S02]  /*15300*/  SYNCS.PHASECHK.TRANS64.TRYWAIT P0, [R0+URZ+0x30860], R3 ;  /* 0x03086003000075a7 */ /* 0x000e24000800017f */
[----:B0-----:R-:W-:Y:S05]  /*15310*/  @!P0 BRA `(.L_x_1346) ;  /* 0x0000001c00888947 */ /* 0x001fea0003800000 */
.L_x_1400:
[----:B------:R-:W-:Y:S05]  /*15320*/  BSYNC B1 ;  /* 0x0000000000017941 */ /* 0x000fea0003800000 */
.L_x_1345:
[----:B------:R-:W-:Y:S04]  /*15330*/  BSSY B1, `(.L_x_1347) ;  /* 0x0000009000017945 */ /* 0x000fe80003800000 */
[----:B------:R-:W-:Y:S05]  /*15340*/  @P2 BRA `(.L_x_1348) ;  /* 0x00000000001c2947 */ /* 0x000fea0003800000 */
[----:B------:R-:W3:Y:S01]  /*15350*/  S2R R2, SR_TID.X ;  /* 0x0000000000027919 */ /* 0x000ee20000002100 */
[----:B0-----:R-:W-:-:S04]  /*15360*/  IMAD.MOV.U32 R3, RZ, RZ, 0x8000 ;  /* 0x00008000ff037424 */ /* 0x001fc800078e00ff */
[----:B------:R4:W-:Y:S01]  /*15370*/  SYNCS.ARRIVE.TRANS64 RZ, [R0+URZ+0x30850], R3 ;  /* 0x0308500300ff79a7 */ /* 0x0009e2000800003f */
[----:B---3--:R-:W-:-:S04]  /*15380*/  LOP3.LUT R2, R2, 0x1f, RZ, 0xc0, !PT ;  /* 0x0000001f02027812 */ /* 0x008fc800078ec0ff */
[----:B------:R-:W-:-:S13]  /*15390*/  ISETP.NE.AND P0, PT, R2, RZ, PT ;  /* 0x000000ff0200720c */ /* 0x000fda0003f05270 */
[----:B----4-:R-:W-:Y:S05]  /*153a0*/  @!P0 BRA `(.L_x_1348) ;  /* 0x0000000000048947 */ /* 0x010fea0003800000 */
[----:B------:R-:W-:Y:S01]  /*153b0*/  BPT.TRAP 0x1 ;  /* 0x000000040000795c */ /* 0x000fe20000300000 */
.L_x_1348:
[----:B------:R-:W-:Y:S05]  /*153c0*/  BSYNC B1 ;  /* 0x0000000000017941 */ /* 0x000fea0003800000 */
.L_x_1347:
[----:B------:R-:W3:Y:S01]  /*153d0*/  LDL.LU R2, [R1] ;  /* 0x0000000001027983 */ /* 0x000ee20000300800 */
[----:B------:R-:W-:Y:S01]  /*153e0*/  UIADD3 UR4, UP0, UR38, 0x470, URZ ;  /* 0x0000047026047890 */ /* 0x000fe2000ff1e03f */
[----:B------:R-:W-:Y:S01]  /*153f0*/  PLOP3.LUT P0, PT, PT, PT, PT, 0x80, 0x0 ;  /* 0x000000000000781c */ /* 0x000fe20003f0f070 */
[----:B0-----:R-:W-:Y:S01]  /*15400*/  VIADD R0, R0, 0x30850 ;  /* 0x0003085000007836 */ /* 0x001fe20000000000 */
[----:B------:R-:W-:Y:S01]  /*15410*/  UMOV UR6, 0x0 ;  /* 0x0000000000067882 */ /* 0x000fe20000000000 */
[----:B------:R-:W-:Y:S01]  /*15420*/  UIADD3.X UR5, URZ, UR39, URZ, UP0, !UPT ;  /* 0x000000273f057290 */ /* 0x000fe200087fe43f */
[----:B------:R-:W-:Y:S01]  /*15430*/  UMOV UR7, 0x14f00000 ;  /* 0x14f0000000077882 */ /* 0x000fe20000000000 */
[----:B------:R-:W-:Y:S01]  /*15440*/  UMOV UR10, URZ ;  /* 0x0000003f000a7c82 */ /* 0x000fe20008000000 */
[----:B---3--:R-:W-:Y:S02]  /*15450*/  IMAD.SHL.U32 R3, R2, 0x40, RZ ;  /* 0x0000004002037824 */ /* 0x008fe400078e00ff */
[----:B------:R-:W-:-:S04]  /*15460*/  IMAD R2, R18, 0x8000, R17 ;  /* 0x0000800012027824 */ /* 0x000fc800078e0211 */
[----:B------:R-:W-:-:S07]  /*15470*/  VIADD R4, R2, 0x400 ;  /* 0x0000040002047836 */ /* 0x000fce0000000000 */
.L_x_1349:
        /* <DEDUP_REMOVED lines=15> */
.L_x_1350:
        /* <DEDUP_REMOVED lines=15> */
.L_x_1351:
        /* <DEDUP_REMOVED lines=15> */
.L_x_1352:
        /* <DEDUP_REMOVED lines=9> */
[----:B---3--:R-:W-:Y:S05]  /*157e0*/  @P0 BRA.U.ANY `(.L_x_1352) ;  /* 0xfffffffd00d80947 */ /* 0x008fea000393ffff */
.L_x_1344:
[----:B------:R-:W-:Y:S05]  /*157f0*/  BSYNC B0 ;  /* 0x0000000000007941 */ /* 0x000fea0003800000 */
.L_x_1343:
[----:B------:R-:W3:Y:S01]  /*15800*/  LDL.LU R4, [R1+0x8] ;  /* 0x0000080001047983 */ /* 0x000ee20000300800 */
[----:B------:R-:W-:-:S05]  /*15810*/  VIADD R18, R18, 0x1 ;  /* 0x0000000112127836 */ /* 0x000fca0000000000 */
[----:B------:R-:W-:-:S04]  /*15820*/  ISETP.NE.AND P0, PT, R18, 0x2, PT ;  /* 0x000000021200780c */ /* 0x000fc80003f05270 */
[----:B0-----:R-:W-:Y:S02]  /*15830*/  SEL R0, RZ, 0x1, P0 ;  /* 0x00000001ff007807 */ /* 0x001fe40000000000 */
[----:B------:R-:W-:Y:S02]  /*15840*/  SEL R18, R18, RZ, P0 ;  /* 0x000000ff12127207 */ /* 0x000fe40000000000 */
[----:B---3--:R-:W-:-:S05]  /*15850*/  LOP3.LUT R4, R4, R0, RZ, 0x3c, !PT ;  /* 0x0000000004047212 */ /* 0x008fca00078e3cff */
[----:B------:R0:W-:Y:S02]  /*15860*/  STL [R1+0x8], R4 ;  /* 0x0000080401007387 */ /* 0x0001e40000100800 */
.L_x_1260:
[----:B------:R-:W-:Y:S05]  /*15870*/  BSYNC B7 ;  /* 0x0000000000077941 */ /* 0x000fea0003800000 */
.L_x_1258:
[----:B------:R4:W5:Y:S01]  /*15880*/  LDL R2, [R1+0x14] ;  /* 0x0000140001027983 */ /* 0x0009620000100800 */
[----:B------:R-:W-:-:S13]  /*15890*/  LOP3.LUT P0, RZ, R19, 0x4, RZ, 0xc0, !PT ;  /* 0x0000000413ff7812 */ /* 0x000fda000780c0ff */
[----:B----4-:R-:W-:Y:S05]  /*158a0*/  @!P0 BRA `(.L_x_1353) ;  /* 0x0000000000288947 */ /* 0x010fea0003800000 */
[----:B------:R-:W-:Y:S05]  /*158b0*/  WARPSYNC.ALL ;  /* 0x0000000000007948 */ /* 0x000fea0003800000 */
[----:B------:R-:W4:Y:S08]  /*158c0*/  S2UR UR5, SR_CgaCtaId ;  /* 0x00000000000579c3 */ /* 0x000f300000008800 */
[----:B------:R-:W-:Y:S06]  /*158d0*/  BAR.SYNC.DEFER_BLOCKING 0x5, 0x180 ;  /* 0x0146000000007b1d */ /* 0x000fec0000010000 */
[----:B------:R-:W-:-:S02]  /*158e0*/  UMOV UR4, 0x400 ;  /* 0x0000040000047882 */ /* 0x000fc40000000000 */
[----:B----4-:R-:W-:-:S06]  /*158f0*/  ULEA UR4, UR5, UR4, 0x18 ;  /* 0x0000000405047291 */ /* 0x010fcc000f8ec03f */
[----:B------:R-:W-:-:S05]  /*15900*/  IMAD.U32 R17, RZ, RZ, UR4 ;  /* 0x00000004ff117e24 */ /* 0x000fca000f8e00ff */
[----:B-----5:R-:W4:Y:S04]  /*15910*/  LDS R2, [R17+0x308d0] ;  /* 0x0308d00011027984 */ /* 0x020f280000000800 */
[----:B----4-:R4:W-:Y:S01]  /*15920*/  STL [R1+0x14], R2 ;  /* 0x0000140201007387 */ /* 0x0109e20000100800 */
[----:B------:R-:W-:Y:S06]  /*15930*/  BAR.ARV 0x4, 0x180 ;  /* 0x0106000000007b1d */ /* 0x000fec0000002000 */
[----:B------:R-:W-:Y:S05]  /*15940*/  BRA `(.L_x_1354) ;  /* 0x00000000002c7947 */ /* 0x000fea0003800000 */
.L_x_1353:
[----:B------:R-:W-:-:S03]  /*15950*/  UMOV UR4, 0xffffffff ;  /* 0xffffffff00047882 */ /* 0x000fc60000000000 */
[----:B------:R-:W-:Y:S05]  /*15960*/  BRA.DIV UR4, `(.L_x_1355) ;  /* 0x0000001a04087947 */ /* 0x000fea000b800000 */
[----:B-----5:R4:W0:Y:S02]  /*15970*/  SHFL.IDX PT, R14, R2, RZ, 0x1f ;  /* 0x00001fff020e7589 */ /* 0x02082400000e0000 */
.L_x_1403:
[----:B------:R-:W5:Y:S01]  /*15980*/  @!P1 S2R R3, SR_CgaCtaId ;  /* 0x0000000000039919 */ /* 0x000f620000008800 */
[----:B------:R-:W-:Y:S05]  /*15990*/  WARPSYNC.ALL ;  /* 0x0000000000007948 */ /* 0x000fea0003800000 */
[----:B------:R-:W-:Y:S01]  /*159a0*/  BAR.SYNC.DEFER_BLOCKING 0x4, 0x180 ;  /* 0x0106000000007b1d */ /* 0x000fe20000010000 */
[----:B---3--:R-:W-:-:S05]  /*159b0*/  @!P1 MOV R0, 0x400 ;  /* 0x0000040000009802 */ /* 0x008fca0000000f00 */
[----:B0-----:R0:W-:Y:S01]  /*159c0*/  STL [R1+0x14], R14 ;  /* 0x0000140e01007387 */ /* 0x0011e20000100800 */
[----:B-----5:R-:W-:-:S05]  /*159d0*/  @!P1 LEA R17, R3, R0, 0x18 ;  /* 0x0000000003119211 */ /* 0x020fca00078ec0ff */
[----:B------:R0:W-:Y:S01]  /*159e0*/  @!P1 STS [R17+0x308d0], R2 ;  /* 0x0308d00211009388 */ /* 0x0001e20000000800 */
[----:B------:R-:W-:Y:S06]  /*159f0*/  BAR.ARV 0x5, 0x180 ;  /* 0x0146000000007b1d */ /* 0x000fec0000002000 */
.L_x_1354:
[----:B---3--:R-:W3:Y:S01]  /*15a00*/  LDL R0, [R1+0x14] ;  /* 0x0000140001007983 */ /* 0x008ee20000100800 */
[----:B------:R-:W-:Y:S02]  /*15a10*/  ULDC UR4, c[0x0][0xc38] ;  /* 0x00030e0000047ab9 */ /* 0x000fe40000000800 */
[----:B---3--:R-:W-:-:S13]  /*15a20*/  ISETP.GE.AND P0, PT, R0, UR4, PT ;  /* 0x0000000400007c0c */ /* 0x008fda000bf06270 */
[----:B------:R-:W-:Y:S05]  /*15a30*/  @!P0 BRA `(.L_x_1356) ;  /* 0xffffffa800f88947 */ /* 0x000fea000383ffff */
.L_x_1249:
[----:B0-----:R-:W3:Y:S01]  /*15a40*/  LDL.LU R0, [R1+0x18] ;  /* 0x0000180001007983 */ /* 0x001ee20000300800 */
[----:B------:R-:W-:Y:S01]  /*15a50*/  BSSY B0, `(.L_x_1357) ;  /* 0x000000b000007945 */ /* 0x000fe20003800000 */
[----:B------:R-:W0:Y:S01]  /*15a60*/  S2R R5, SR_CgaCtaId ;  /* 0x0000000000057919 */ /* 0x000e220000008800 */
[----:B---3--:R-:W-:-:S05]  /*15a70*/  VIADD R0, R0, 0x1 ;  /* 0x0000000100007836 */ /* 0x008fca0000000000 */
[----:B----4-:R-:W-:-:S04]  /*15a80*/  LEA.HI R2, R0, R0, RZ, 0x1 ;  /* 0x0000000000027211 */ /* 0x010fc800078f08ff */
[----:B------:R-:W-:-:S05]  /*15a90*/  LOP3.LUT R3, R2, 0xfffffffe, RZ, 0xc0, !PT ;  /* 0xfffffffe02037812 */ /* 0x000fca00078ec0ff */
[----:B------:R-:W-:Y:S01]  /*15aa0*/  IMAD.IADD R3, R0, 0x1, -R3 ;  /* 0x0000000100037824 */ /* 0x000fe200078e0a03 */
[----:B------:R-:W-:-:S04]  /*15ab0*/  MOV R0, 0x400 ;  /* 0x0000040000007802 */ /* 0x000fc80000000f00 */
[----:B0-----:R-:W-:Y:S02]  /*15ac0*/  LEA R0, R5, R0, 0x18 ;  /* 0x0000000005007211 */ /* 0x001fe400078ec0ff */
[----:B------:R-:W-:-:S04]  /*15ad0*/  SHF.L.U32 R3, R3, 0x1f, RZ ;  /* 0x0000001f03037819 */ /* 0x000fc800000006ff */
[----:B------:R-:W0:Y:S02]  /*15ae0*/  SYNCS.PHASECHK.TRANS64.TRYWAIT P0, [R0+URZ+0x30820], R3 ;  /* 0x03082003000075a7 */ /* 0x000e24000800017f */
[----:B0-----:R-:W-:Y:S05]  /*15af0*/  @!P0 BRA `(.L_x_1358) ;  /* 0x0000001400cc8947 */ /* 0x001fea0003800000 */
.L_x_1404:
[----:B------:R-:W-:Y:S05]  /*15b00*/  BSYNC B0 ;  /* 0x0000000000007941 */ /* 0x000fea0003800000 */
.L_x_1357:
[----:B------:R-:W-:-:S03]  /*15b10*/  UMOV UR4, 0xffffffff ;  /* 0xffffffff00047882 */ /* 0x000fc60000000000 */
[----:B------:R-:W-:Y:S05]  /*15b20*/  BRA.DIV UR4, `(.L_x_1359) ;  /* 0x0000001604d47947 */ /* 0x000fea000b800000 */
[----:B------:R-:W3:Y:S02]  /*15b30*/  S2R R2, SR_TID.X ;  /* 0x0000000000027919 */ /* 0x000ee40000002100 */
[----:B---3--:R-:W-:-:S04]  /*15b40*/  SHF.R.U32.HI R2, RZ, 0x5, R2 ;  /* 0x00000005ff027819 */ /* 0x008fc80000011602 */
[----:B------:R-:W-:-:S05]  /*15b50*/  LOP3.LUT R2, R2, 0x3, RZ, 0xc0, !PT ;  /* 0x0000000302027812 */ /* 0x000fca00078ec0ff */
[----:B------:R3:W4:Y:S02]  /*15b60*/  SHFL.IDX PT, R14, R2, RZ, 0x1f ;  /* 0x00001fff020e7589 */ /* 0x00072400000e0000 */
.L_x_1407:
[----:B----4-:R-:W-:Y:S01]  /*15b70*/  ISETP.NE.AND P0, PT, R14, RZ, PT ;  /* 0x000000ff0e00720c */ /* 0x010fe20003f05270 */
[----:B------:R-:W-:-:S12]  /*15b80*/  BSSY B0, `(.L_x_1360) ;  /* 0x0000027000007945 */ /* 0x000fd80003800000 */
[----:B------:R-:W-:Y:S05]  /*15b90*/  @P0 BRA `(.L_x_1361) ;  /* 0x0000000000940947 */ /* 0x000fea0003800000 */
[----:B------:R-:W-:-:S03]  /*15ba0*/  UMOV UR4, 0xffffffff ;  /* 0xffffffff00047882 */ /* 0x000fc60000000000 */
[----:B------:R-:W-:Y:S05]  /*15bb0*/  BRA.DIV UR4, `(.L_x_1362) ;  /* 0x0000001604e47947 */ /* 0x000fea000b800000 */
[----:B------:R-:W-:-:S13]  /*15bc0*/  ELECT P6, URZ, PT ;  /* 0x00000000003f782f */ /* 0x000fda00038c0000 */
.L_x_1410:
        /* <DEDUP_REMOVED lines=8> */
.L_x_1363:
[----:B------:R-:W3:Y:S01]  /*15c50*/  LDL.LU R7, [R1+0x8] ;  /* 0x0000080001077983 */ /* 0x000ee20000300800 */
[----:B0-----:R-:W-:Y:S02]  /*15c60*/  VIADD R3, R0, 0x30840 ;  /* 0x0003084000037836 */ /* 0x001fe40000000000 */
[C---:B------:R-:W-:Y:S02]  /*15c70*/  VIADD R2, R18.reuse, 0x1 ;  /* 0x0000000112027836 */ /* 0x040fe40000000000 */
[----:B------:R-:W-:-:S03]  /*15c80*/  IMAD R6, R18, 0x8, R3 ;  /* 0x0000000812067824 */ /* 0x000fc600078e0203 */
[----:B------:R-:W-:-:S04]  /*15c90*/  ISETP.NE.AND P1, PT, R2, 0x2, PT ;  /* 0x000000020200780c */ /* 0x000fc80003f25270 */
[----:B------:R-:W-:Y:S02]  /*15ca0*/  SEL R4, RZ, 0x1, P1 ;  /* 0x00000001ff047807 */ /* 0x000fe40000800000 */
[C---:B---3--:R-:W-:Y:S02]  /*15cb0*/  SHF.L.U32 R5, R7.reuse, 0x1f, RZ ;  /* 0x0000001f07057819 */ /* 0x048fe400000006ff */
[----:B------:R-:W-:Y:S02]  /*15cc0*/  LOP3.LUT R7, R7, R4, RZ, 0x3c, !PT ;  /* 0x0000000407077212 */ /* 0x000fe400078e3cff */
[----:B------:R-:W0:Y:S01]  /*15cd0*/  SYNCS.PHASECHK.TRANS64.TRYWAIT P0, [R6+URZ], R5 ;  /* 0x00000005060075a7 */ /* 0x000e22000800017f */
[----:B------:R-:W-:Y:S02]  /*15ce0*/  SEL R4, R2, RZ, P1 ;  /* 0x000000ff02047207 */ /* 0x000fe40000800000 */
[----:B------:R-:W-:-:S03]  /*15cf0*/  SHF.L.U32 R2, R7, 0x1f, RZ ;  /* 0x0000001f07027819 */ /* 0x000fc600000006ff */
[----:B------:R-:W-:Y:S01]  /*15d00*/  IMAD R3, R4, 0x8, R3 ;  /* 0x0000000804037824 */ /* 0x000fe200078e0203 */
[----:B0-----:R-:W-:Y:S06]  /*15d10*/  @!P0 BRA `(.L_x_1364) ;  /* 0x0000001400ac8947 */ /* 0x001fec0003800000 */
.L_x_1411:
[----:B------:R-:W3:Y:S02]  /*15d20*/  SYNCS.PHASECHK.TRANS64.TRYWAIT P0, [R3+URZ], R2 ;  /* 0x00000002030075a7 */ /* 0x000ee4000800017f */
[----:B---3--:R-:W-:Y:S05]  /*15d30*/  @!P0 BRA `(.L_x_1365) ;  /* 0x0000001400b88947 */ /* 0x008fea0003800000 */
.L_x_1412:
[----:B------:R-:W-:Y:S05]  /*15d40*/  @!P2 BRA `(.L_x_1366) ;  /* 0x000000000004a947 */ /* 0x000fea0003800000 */
[----:B------:R-:W-:Y:S01]  /*15d50*/  BPT.TRAP 0x1 ;  /* 0x000000040000795c */ /* 0x000fe20000300000 */
.L_x_1366:
[----:B---3--:R-:W-:-:S04]  /*15d60*/  VIADD R3, R0, 0x30860 ;  /* 0x0003086000037836 */ /* 0x008fc80000000000 */
[----:B------:R-:W-:-:S04]  /*15d70*/  IMAD R18, R18, 0x8, R3 ;  /* 0x0000000812127824 */ /* 0x000fc800078e0203 */
[----:B------:R-:W3:Y:S02]  /*15d80*/  SYNCS.PHASECHK.TRANS64.TRYWAIT P0, [R18+URZ], R5 ;  /* 0x00000005120075a7 */ /* 0x000ee4000800017f */
[----:B---3--:R-:W-:Y:S05]  /*15d90*/  @!P0 BRA `(.L_x_1367) ;  /* 0x0000001400b48947 */ /* 0x008fea0003800000 */
.L_x_1413:
[----:B------:R-:W-:-:S07]  /*15da0*/  IMAD R3, R4, 0x8, R3 ;  /* 0x0000000804037824 */ /* 0x000fce00078e0203 */
.L_x_1368:
[----:B----4-:R4:W0:Y:S02]  /*15db0*/  SYNCS.PHASECHK.TRANS64.TRYWAIT P0, [R3+URZ], R2 ;  /* 0x00000002030075a7 */ /* 0x010824000800017f */
[----:B0-----:R-:W-:Y:S05]  /*15dc0*/  @!P0 NANOSLEEP.SYNCS 0x989680 ;  /* 0x009896800000895d */ /* 0x001fea0003900000 */
[----:B------:R-:W0:Y:S02]  /*15dd0*/  @!P0 SYNCS.PHASECHK.TRANS64 P0, [R3+URZ], R2 ;  /* 0x00000002030085a7 */ /* 0x000e24000800007f */
[----:B0-----:R-:W-:Y:S05]  /*15de0*/  @!P0 BRA `(.L_x_1368) ;  /* 0xfffffffc00f08947 */ /* 0x001fea000383ffff */
.L_x_1361:
[----:B------:R-:W-:Y:S05]  /*15df0*/  BSYNC B0 ;  /* 0x0000000000007941 */ /* 0x000fea0003800000 */
.L_x_1360:
[----:B------:R-:W-:Y:S05]  /*15e00*/  EXIT ;  /* 0x000000000000794d */ /* 0x000fea0003800000 */
.L_x_1162:
[----:B0-----:R-:W-:-:S04]  /*15e10*/  IMAD.U32 R3, RZ, RZ, UR38 ;  /* 0x00000026ff037e24 */ /* 0x001fc8000f8e00ff */
[----:B------:R0:W1:Y:S03]  /*15e20*/  SYNCS.PHASECHK.TRANS64.TRYWAIT P1, [R3+URZ+0x30800], R0 ;  /* 0x03080000030075a7 */ /* 0x000066000802017f */
[----:B-1----:R-:W-:Y:S05]  /*15e30*/  @!P1 NANOSLEEP.SYNCS 0x989680 ;  /* 0x009896800000995d */ /* 0x002fea0003900000 */
[----:B------:R-:W1:Y:S02]  /*15e40*/  @!P1 SYNCS.PHASECHK.TRANS64 P1, [R3+URZ+0x30800], R0 ;  /* 0x03080000030095a7 */ /* 0x000e64000802007f */
[----:B-1----:R-:W-:Y:S05]  /*15e50*/  @!P1 BRA `(.L_x_1162) ;  /* 0xfffffffc00ec9947 */ /* 0x002fea000383ffff */
[----:B------:R-:W-:Y:S05]  /*15e60*/  BRA `(.L_x_1369) ;  /* 0xfffffebc00a07947 */ /* 0x000fea000383ffff */
.L_x_1166:
[----:B-1----:R1:W2:Y:S02]  /*15e70*/  SYNCS.PHASECHK.TRANS64.TRYWAIT P2, [R57+URZ+0x30830], R0 ;  /* 0x03083000390075a7 */ /* 0x0022a4000804017f */
[----:B--2---:R-:W-:Y:S05]  /*15e80*/  @!P2 NANOSLEEP.SYNCS 0x989680 ;  /* 0x009896800000a95d */ /* 0x004fea0003900000 */
[----:B------:R-:W2:Y:S02]  /*15e90*/  @!P2 SYNCS.PHASECHK.TRANS64 P2, [R57+URZ+0x30830], R0 ;  /* 0x030830003900a5a7 */ /* 0x000ea4000804007f */
[----:B--2---:R-:W-:Y:S05]  /*15ea0*/  @!P2 BRA `(.L_x_1166) ;  /* 0xfffffffc00f0a947 */ /* 0x004fea000383ffff */
[----:B------:R-:W-:Y:S05]  /*15eb0*/  BRA `(.L_x_1165) ;  /* 0xfffffebc00c47947 */ /* 0x000fea000383ffff */
.L_x_1182:
[----:B-1----:R-:W-:-:S04]  /*15ec0*/  IMAD.U32 R152, RZ, RZ, UR7 ;  /* 0x00000007ff987e24 */ /* 0x002fc8000f8e00ff */
[----:B------:R1:W2:Y:S03]  /*15ed0*/  SYNCS.PHASECHK.TRANS64.TRYWAIT P2, [R152+URZ+0x30830], R21 ;  /* 0x03083015980075a7 */ /* 0x0002a6000804017f */
[----:B--2---:R-:W-:Y:S05]  /*15ee0*/  @!P2 NANOSLEEP.SYNCS 0x989680 ;  /* 0x009896800000a95d */ /* 0x004fea0003900000 */
[----:B------:R-:W2:Y:S02]  /*15ef0*/  @!P2 SYNCS.PHASECHK.TRANS64 P2, [R152+URZ+0x30830], R21 ;  /* 0x030830159800a5a7 */ /* 0x000ea4000804007f */
[----:B--2---:R-:W-:Y:S05]  /*15f00*/  @!P2 BRA `(.L_x_1182) ;  /* 0xfffffffc00eca947 */ /* 0x004fea000383ffff */
[----:B------:R-:W-:Y:S05]  /*15f10*/  BRA `(.L_x_1181) ;  /* 0xfffffee800b07947 */ /* 0x000fea000383ffff */
.L_x_1186:
[----:B0-----:R-:W-:-:S04]  /*15f20*/  IMAD.U32 R21, RZ, RZ, UR14 ;  /* 0x0000000eff157e24 */ /* 0x001fc8000f8e00ff */
[----:B------:R0:W2:Y:S03]  /*15f30*/  SYNCS.PHASECHK.TRANS64.TRYWAIT P2, [R21+URZ+0x30850], R0 ;  /* 0x03085000150075a7 */ /* 0x0000a6000804017f */
[----:B--2---:R-:W-:Y:S05]  /*15f40*/  @!P2 NANOSLEEP.SYNCS 0x989680 ;  /* 0x009896800000a95d */ /* 0x004fea0003900000 */
[----:B------:R-:W2:Y:S02]  /*15f50*/  @!P2 SYNCS.PHASECHK.TRANS64 P2, [R21+URZ+0x30850], R0 ;  /* 0x030850001500a5a7 */ /* 0x000ea4000804007f */
[----:B--2---:R-:W-:Y:S05]  /*15f60*/  @!P2 BRA `(.L_x_1186) ;  /* 0xfffffffc00eca947 */ /* 0x004fea000383ffff */
[----:B------:R-:W-:Y:S05]  /*15f70*/  BRA `(.L_x_1185) ;  /* 0xfffffef8004c7947 */ /* 0x000fea000383ffff */
.L_x_1203:
[----:B-1----:R-:W-:-:S04]  /*15f80*/  IMAD.U32 R4, RZ, RZ, UR6 ;  /* 0x00000006ff047e24 */ /* 0x002fc8000f8e00ff */
[----:B------:R1:W2:Y:S03]  /*15f90*/  SYNCS.PHASECHK.TRANS64.TRYWAIT P2, [R4+URZ+0x30830], R3 ;  /* 0x03083003040075a7 */ /* 0x0002a6000804017f */
[----:B--2---:R-:W-:Y:S05]  /*15fa0*/  @!P2 NANOSLEEP.SYNCS 0x989680 ;  /* 0x009896800000a95d */ /* 0x004fea0003900000 */
[----:B------:R-:W2:Y:S02]  /*15fb0*/  @!P2 SYNCS.PHASECHK.TRANS64 P2, [R4+URZ+0x30830], R3 ;  /* 0x030830030400a5a7 */ /* 0x000ea4000804007f */
[----:B--2---:R-:W-:Y:S05]  /*15fc0*/  @!P2 BRA `(.L_x_1203) ;  /* 0xfffffffc00eca947 */ /* 0x004fea000383ffff */
[----:B------:R-:W-:Y:S05]  /*15fd0*/  BRA `(.L_x_1202) ;  /* 0xffffff1800187947 */ /* 0x000fea000383ffff */
.L_x_1207:
[----:B01----:R-:W-:-:S04]  /*15fe0*/  IMAD.U32 R3, RZ, RZ, UR14 ;  /* 0x0000000eff037e24 */ /* 0x003fc8000f8e00ff */
[----:B------:R0:W1:Y:S03]  /*15ff0*/  SYNCS.PHASECHK.TRANS64.TRYWAIT P2, [R3+URZ+0x30850], R0 ;  /* 0x03085000030075a7 */ /* 0x000066000804017f */
[----:B-1----:R-:W-:Y:S05]  /*16000*/  @!P2 NANOSLEEP.SYNCS 0x989680 ;  /* 0x009896800000a95d */ /* 0x002fea0003900000 */
[----:B------:R-:W1:Y:S02]  /*16010*/  @!P2 SYNCS.PHASECHK.TRANS64 P2, [R3+URZ+0x30850], R0 ;  /* 0x030850000300a5a7 */ /* 0x000e64000804007f */
[----:B-1----:R-:W-:Y:S05]  /*16020*/  @!P2 BRA `(.L_x_1207) ;  /* 0xfffffffc00eca947 */ /* 0x002fea000383ffff */
[----:B------:R-:W-:Y:S05]  /*16030*/  BRA `(.L_x_1206) ;  /* 0xffffff2400b47947 */ /* 0x000fea000383ffff */
.L_x_1213:
[----:B-1----:R-:W-:-:S04]  /*16040*/  IMAD.U32 R4, RZ, RZ, UR6 ;  /* 0x00000006ff047e24 */ /* 0x002fc8000f8e00ff */
[----:B------:R1:W2:Y:S03]  /*16050*/  SYNCS.PHASECHK.TRANS64.TRYWAIT P2, [R4+URZ+0x30830], R3 ;  /* 0x03083003040075a7 */ /* 0x0002a6000804017f */
[----:B--2---:R-:W-:Y:S05]  /*16060*/  @!P2 NANOSLEEP.SYNCS 0x989680 ;  /* 0x009896800000a95d */ /* 0x004fea0003900000 */
[----:B------:R-:W2:Y:S02]  /*16070*/  @!P2 SYNCS.PHASECHK.TRANS64 P2, [R4+URZ+0x30830], R3 ;  /* 0x030830030400a5a7 */ /* 0x000ea4000804007f */
[----:B--2---:R-:W-:Y:S05]  /*16080*/  @!P2 BRA `(.L_x_1213) ;  /* 0xfffffffc00eca947 */ /* 0x004fea000383ffff */
[----:B------:R-:W-:Y:S05]  /*16090*/  BRA `(.L_x_1212) ;  /* 0xffffff3800387947 */ /* 0x000fea000383ffff */
.L_x_1217:
[----:B01----:R-:W-:-:S04]  /*160a0*/  IMAD.U32 R3, RZ, RZ, UR10 ;  /* 0x0000000aff037e24 */ /* 0x003fc8000f8e00ff */
[----:B------:R0:W1:Y:S03]  /*160b0*/  SYNCS.PHASECHK.TRANS64.TRYWAIT P2, [R3+URZ+0x30850], R0 ;  /* 0x03085000030075a7 */ /* 0x000066000804017f */
[----:B-1----:R-:W-:Y:S05]  /*160c0*/  @!P2 NANOSLEEP.SYNCS 0x989680 ;  /* 0x009896800000a95d */ /* 0x002fea0003900000 */
[----:B------:R-:W1:Y:S02]  /*160d0*/  @!P2 SYNCS.PHASECHK.TRANS64 P2, [R3+URZ+0x30850], R0 ;  /* 0x030850000300a5a7 */ /* 0x000e64000804007f */
[----:B-1----:R-:W-:Y:S05]  /*160e0*/  @!P2 BRA `(.L_x_1217) ;  /* 0xfffffffc00eca947 */ /* 0x002fea000383ffff */
[----:B------:R-:W-:Y:S05]  /*160f0*/  BRA `(.L_x_1216) ;  /* 0xffffff4400d47947 */ /* 0x000fea000383ffff */
.L_x_1230:
[----:B-1----:R-:W-:-:S04]  /*16100*/  IMAD.U32 R7, RZ, RZ, UR5 ;  /* 0x00000005ff077e24 */ /* 0x002fc8000f8e00ff */
[----:B------:R1:W2:Y:S03]  /*16110*/  SYNCS.PHASECHK.TRANS64.TRYWAIT P0, [R7+URZ+0x30850], R0 ;  /* 0x03085000070075a7 */ /* 0x0002a6000800017f */
[----:B--2---:R-:W-:Y:S05]  /*16120*/  @!P0 NANOSLEEP.SYNCS 0x989680 ;  /* 0x009896800000895d */ /* 0x004fea0003900000 */
[----:B------:R-:W2:Y:S02]  /*16130*/  @!P0 SYNCS.PHASECHK.TRANS64 P0, [R7+URZ+0x30850], R0 ;  /* 0x03085000070085a7 */ /* 0x000ea4000800007f */
[----:B--2---:R-:W-:Y:S05]  /*16140*/  @!P0 BRA `(.L_x_1230) ;  /* 0xfffffffc00ec8947 */ /* 0x004fea000383ffff */
[----:B------:R-:W-:Y:S05]  /*16150*/  BRA `(.L_x_1229) ;  /* 0xffffff6800c47947 */ /* 0x000fea000383ffff */
.L_x_1266:
[----:B------:R-:W-:Y:S02]  /*16160*/  IMAD.MOV.U32 R13, RZ, RZ, R4 ;  /* 0x000000ffff0d7224 */ /* 0x000fe400078e0004 */
[----:B------:R-:W-:Y:S02]  /*16170*/  IMAD.MOV.U32 R12, RZ, RZ, RZ ;  /* 0x000000ffff0c7224 */ /* 0x000fe400078e00ff */
[----:B------:R-:W-:Y:S02]  /*16180*/  IMAD.MOV.U32 R11, RZ, RZ, 0x1f ;  /* 0x0000001fff0b7424 */ /* 0x000fe400078e00ff */
[----:B------:R-:W-:-:S07]  /*16190*/  IMAD.MOV.U32 R15, RZ, RZ, -0x1 ;  /* 0xffffffffff0f7424 */ /* 0x000fce00078e00ff */
[----:B0-----:R-:W-:Y:S05]  /*161a0*/  WARPSYNC.COLLECTIVE R15, `(.L_x_1370) ;  /* 0x000000000f087348 */ /* 0x001fea0003c00000 */
[----:B------:R1:W2:Y:S02]  /*161b0*/  SHFL.IDX P6, R14, R13, R12, R11 ;  /* 0x0000000c0d0e7389 */ /* 0x0002a400000c000b */
[----:B012---:R-:W-:Y:S01]  /*161c0*/  ENDCOLLECTIVE ;  /* 0x000000000000791b */ /* 0x007fe20003800000 */
.L_x_1370:
[----:B------:R-:W-:Y:S05]  /*161d0*/  BRA `(.L_x_1371) ;  /* 0xffffffb000bc7947 */ /* 0x000fea000383ffff */
.L_x_1268:
[----:B------:R-:W-:Y:S01]  /*161e0*/  BSSY B0, `(.L_x_1372) ;  /* 0x0000006000007945 */ /* 0x000fe20003800000 */
[----:B------:R-:W-:-:S07]  /*161f0*/  IMAD.MOV.U32 R15, RZ, RZ, -0x1 ;  /* 0xffffffffff0f7424 */ /* 0x000fce00078e00ff */
[----:B01----:R-:W-:Y:S05]  /*16200*/  WARPSYNC.COLLECTIVE R15, `(.L_x_1373) ;  /* 0x000000000f0c7348 */ /* 0x003fea0003c00000 */
[----:B------:R-:W-:Y:S02]  /*16210*/  ELECT P6, UR62, PT ;  /* 0x00000000003e782f */ /* 0x000fe400038c0000 */
[----:B------:R-:W-:Y:S01]  /*16220*/  MOV R14, UR62 ;  /* 0x0000003e000e7c02 */ /* 0x000fe20008000f00 */
[----:B01----:R-:W-:Y:S10]  /*16230*/  ENDCOLLECTIVE ;  /* 0x000000000000791b */ /* 0x003ff40003800000 */
.L_x_1373:
[----:B------:R-:W-:Y:S05]  /*16240*/  BSYNC B0 ;  /* 0x0000000000007941 */ /* 0x000fea0003800000 */
.L_x_1372:
[----:B------:R-:W-:Y:S05]  /*16250*/  BRA `(.L_x_1374) ;  /* 0xffffffb000c07947 */ /* 0x000fea000383ffff */
.L_x_1270:
[----:B--2---:R2:W3:Y:S02]  /*16260*/  SYNCS.PHASECHK.TRANS64.TRYWAIT P0, [R0+URZ+0x30840], R2 ;  /* 0x03084002000075a7 */ /* 0x0044e4000800017f */
[----:B---3--:R-:W-:Y:S05]  /*16270*/  @!P0 NANOSLEEP.SYNCS 0x989680 ;  /* 0x009896800000895d */ /* 0x008fea0003900000 */
[----:B------:R-:W3:Y:S02]  /*16280*/  @!P0 SYNCS.PHASECHK.TRANS64 P0, [R0+URZ+0x30840], R2 ;  /* 0x03084002000085a7 */ /* 0x000ee4000800007f */
[----:B---3--:R-:W-:Y:S05]  /*16290*/  @!P0 BRA `(.L_x_1270) ;  /* 0xfffffffc00f08947 */ /* 0x008fea000383ffff */
[----:B------:R-:W-:Y:S05]  /*162a0*/  BRA `(.L_x_1375) ;  /* 0xffffffb4001c7947 */ /* 0x000fea000383ffff */
.L_x_1274:
[----:B------:R-:W-:Y:S02]  /*162b0*/  IMAD.MOV.U32 R13, RZ, RZ, R5 ;  /* 0x000000ffff0d7224 */ /* 0x000fe400078e0005 */
[----:B------:R-:W-:Y:S02]  /*162c0*/  IMAD.MOV.U32 R12, RZ, RZ, RZ ;  /* 0x000000ffff0c7224 */ /* 0x000fe400078e00ff */
[----:B------:R-:W-:Y:S02]  /*162d0*/  IMAD.MOV.U32 R11, RZ, RZ, 0x181f ;  /* 0x0000181fff0b7424 */ /* 0x000fe400078e00ff */
[----:B------:R-:W-:Y:S02]  /*162e0*/  IMAD.MOV.U32 R15, RZ, RZ, -0x1 ;  /* 0xffffffffff0f7424 */ /* 0x000fe400078e00ff */
[----:B------:R-:W-:-:S07]  /*162f0*/  VIADD R0, R10, UR43 ;  /* 0x0000002b0a007c36 */ /* 0x000fce0008000000 */
[----:B-----5:R-:W-:Y:S05]  /*16300*/  WARPSYNC.COLLECTIVE R15, `(.L_x_1376) ;  /* 0x000000000f087348 */ /* 0x020fea0003c00000 */
[----:B------:R0:W1:Y:S02]  /*16310*/  SHFL.IDX P6, R14, R13, R12, R11 ;  /* 0x0000000c0d0e7389 */ /* 0x00006400000c000b */
[----:B01---5:R-:W-:Y:S01]  /*16320*/  ENDCOLLECTIVE ;  /* 0x000000000000791b */ /* 0x023fe20003800000 */
.L_x_1376:
[----:B------:R-:W-:Y:S02]  /*16330*/  IMAD.MOV.U32 R13, RZ, RZ, R6 ;  /* 0x000000ffff0d7224 */ /* 0x000fe400078e0006 */
[----:B------:R-:W-:-:S07]  /*16340*/  IMAD.MOV.U32 R2, RZ, RZ, R14 ;  /* 0x000000ffff027224 */ /* 0x000fce00078e000e */
[----:B------:R-:W-:Y:S05]  /*16350*/  WARPSYNC.COLLECTIVE R15, `(.L_x_1377) ;  /* 0x000000000f087348 */ /* 0x000fea0003c00000 */
[----:B------:R0:W1:Y:S02]  /*16360*/  SHFL.IDX P6, R14, R13, R12, R11 ;  /* 0x0000000c0d0e7389 */ /* 0x00006400000c000b */
[----:B01----:R-:W-:Y:S01]  /*16370*/  ENDCOLLECTIVE ;  /* 0x000000000000791b */ /* 0x003fe20003800000 */
.L_x_1377:
[----:B------:R-:W-:Y:S01]  /*16380*/  ULDC UR4, c[0x0][0x288] ;  /* 0x0000a20000047ab9 */ /* 0x000fe20000000800 */
[----:B------:R-:W-:Y:S01]  /*16390*/  ULDC.64 UR6, c[0x0][0x208] ;  /* 0x0000820000067ab9 */ /* 0x000fe20000000a00 */
[----:B------:R-:W-:Y:S02]  /*163a0*/  IMAD R4, R7, UR4, RZ ;  /* 0x0000000407047c24 */ /* 0x000fe4000f8e02ff */
[----:B------:R-:W-:-:S03]  /*163b0*/  VIADD R7, R0, 0x10 ;  /* 0x0000001000077836 */ /* 0x000fc60000000000 */
        /* <DEDUP_REMOVED lines=20> */
.L_x_1378:
[----:B------:R-:W-:Y:S02]  /*16500*/  IMAD.MOV.U32 R13, RZ, RZ, R6 ;  /* 0x000000ffff0d7224 */ /* 0x000fe400078e0006 */
[----:B------:R-:W-:-:S07]  /*16510*/  IMAD.MOV.U32 R2, RZ, RZ, R14 ;  /* 0x000000ffff027224 */ /* 0x000fce00078e000e */
[----:B------:R-:W-:Y:S05]  /*16520*/  WARPSYNC.COLLECTIVE R15, `(.L_x_1379) ;  /* 0x000000000f087348 */ /* 0x000fea0003c00000 */
[----:B------:R0:W1:Y:S02]  /*16530*/  SHFL.IDX P6, R14, R13, R12, R11 ;  /* 0x0000000c0d0e7389 */ /* 0x00006400000c000b */
[----:B01----:R-:W-:Y:S01]  /*16540*/  ENDCOLLECTIVE ;  /* 0x000000000000791b */ /* 0x003fe20003800000 */
.L_x_1379:
        /* <DEDUP_REMOVED lines=19> */
.L_x_1380:
[----:B------:R-:W-:-:S05]  /*16680*/  VIADD R2, R0, 0x20 ;  /* 0x0000002000027836 */ /* 0x000fca0000000000 */
[----:B------:R-:W-:Y:S01]  /*16690*/  ISETP.GE.AND P4, PT, R2, R4, PT ;  /* 0x000000040200720c */ /* 0x000fe20003f86270 */
[----:B------:R-:W-:Y:S02]  /*166a0*/  IMAD.MOV.U32 R13, RZ, RZ, R6 ;  /* 0x000000ffff0d7224 */ /* 0x000fe400078e0006 */
[----:B------:R-:W-:-:S10]  /*166b0*/  IMAD.MOV.U32 R2, RZ, RZ, R14 ;  /* 0x000000ffff027224 */ /* 0x000fd400078e000e */
[----:B------:R-:W-:Y:S05]  /*166c0*/  WARPSYNC.COLLECTIVE R15, `(.L_x_1381) ;  /* 0x000000000f087348 */ /* 0x000fea0003c00000 */
[----:B------:R0:W1:Y:S02]  /*166d0*/  SHFL.IDX P6, R14, R13, R12, R11 ;  /* 0x0000000c0d0e7389 */ /* 0x00006400000c000b */
[----:B01----:R-:W-:Y:S01]  /*166e0*/  ENDCOLLECTIVE ;  /* 0x000000000000791b */ /* 0x003fe20003800000 */
.L_x_1381:
        /* <DEDUP_REMOVED lines=19> */
.L_x_1382:
[----:B------:R-:W-:-:S05]  /*16820*/  VIADD R2, R0, 0x30 ;  /* 0x0000003000027836 */ /* 0x000fca0000000000 */
[----:B------:R-:W-:Y:S01]  /*16830*/  ISETP.GE.AND P4, PT, R2, R4, PT ;  /* 0x000000040200720c */ /* 0x000fe20003f86270 */
[----:B------:R-:W-:Y:S02]  /*16840*/  IMAD.MOV.U32 R13, RZ, RZ, R6 ;  /* 0x000000ffff0d7224 */ /* 0x000fe400078e0006 */
[----:B------:R-:W-:-:S10]  /*16850*/  IMAD.MOV.U32 R2, RZ, RZ, R14 ;  /* 0x000000ffff027224 */ /* 0x000fd400078e000e */
[----:B------:R-:W-:Y:S05]  /*16860*/  WARPSYNC.COLLECTIVE R15, `(.L_x_1383) ;  /* 0x000000000f087348 */ /* 0x000fea0003c00000 */
[----:B------:R0:W1:Y:S02]  /*16870*/  SHFL.IDX P6, R14, R13, R12, R11 ;  /* 0x0000000c0d0e7389 */ /* 0x00006400000c000b */
[----:B01----:R-:W-:Y:S01]  /*16880*/  ENDCOLLECTIVE ;  /* 0x000000000000791b */ /* 0x003fe20003800000 */
.L_x_1383:
        /* <DEDUP_REMOVED lines=19> */
.L_x_1384:
[----:B------:R-:W-:-:S05]  /*169c0*/  VIADD R2, R0, 0x40 ;  /* 0x0000004000027836 */ /* 0x000fca0000000000 */
[----:B------:R-:W-:Y:S01]  /*169d0*/  ISETP.GE.AND P4, PT, R2, R4, PT ;  /* 0x000000040200720c */ /* 0x000fe20003f86270 */
[----:B------:R-:W-:Y:S02]  /*169e0*/  IMAD.MOV.U32 R13, RZ, RZ, R6 ;  /* 0x000000ffff0d7224 */ /* 0x000fe400078e0006 */
[----:B------:R-:W-:-:S10]  /*169f0*/  IMAD.MOV.U32 R2, RZ, RZ, R14 ;  /* 0x000000ffff027224 */ /* 0x000fd400078e000e */
[----:B------:R-:W-:Y:S05]  /*16a00*/  WARPSYNC.COLLECTIVE R15, `(.L_x_1385) ;  /* 0x000000000f087348 */ /* 0x000fea0003c00000 */
[----:B------:R0:W1:Y:S02]  /*16a10*/  SHFL.IDX P6, R14, R13, R12, R11 ;  /* 0x0000000c0d0e7389 */ /* 0x00006400000c000b */
[----:B01----:R-:W-:Y:S01]  /*16a20*/  ENDCOLLECTIVE ;  /* 0x000000000000791b */ /* 0x003fe20003800000 */
.L_x_1385:
        /* <DEDUP_REMOVED lines=19> */
.L_x_1386:
[----:B------:R-:W-:-:S05]  /*16b60*/  VIADD R2, R0, 0x50 ;  /* 0x0000005000027836 */ /* 0x000fca0000000000 */
[----:B------:R-:W-:Y:S01]  /*16b70*/  ISETP.GE.AND P4, PT, R2, R4, PT ;  /* 0x000000040200720c */ /* 0x000fe20003f86270 */
[----:B------:R-:W-:Y:S02]  /*16b80*/  IMAD.MOV.U32 R13, RZ, RZ, R6 ;  /* 0x000000ffff0d7224 */ /* 0x000fe400078e0006 */
[----:B------:R-:W-:-:S10]  /*16b90*/  IMAD.MOV.U32 R2, RZ, RZ, R14 ;  /* 0x000000ffff027224 */ /* 0x000fd400078e000e */
[----:B------:R-:W-:Y:S05]  /*16ba0*/  WARPSYNC.COLLECTIVE R15, `(.L_x_1387) ;  /* 0x000000000f087348 */ /* 0x000fea0003c00000 */
[----:B------:R0:W1:Y:S02]  /*16bb0*/  SHFL.IDX P6, R14, R13, R12, R11 ;  /* 0x0000000c0d0e7389 */ /* 0x00006400000c000b */
[----:B01----:R-:W-:Y:S01]  /*16bc0*/  ENDCOLLECTIVE ;  /* 0x000000000000791b */ /* 0x003fe20003800000 */
.L_x_1387:
        /* <DEDUP_REMOVED lines=19> */
.L_x_1388:
[----:B------:R-:W-:-:S05]  /*16d00*/  VIADD R2, R0, 0x60 ;  /* 0x0000006000027836 */ /* 0x000fca0000000000 */
[----:B------:R-:W-:Y:S01]  /*16d10*/  ISETP.GE.AND P4, PT, R2, R4, PT ;  /* 0x000000040200720c */ /* 0x000fe20003f86270 */
[----:B------:R-:W-:Y:S02]  /*16d20*/  IMAD.MOV.U32 R13, RZ, RZ, R6 ;  /* 0x000000ffff0d7224 */ /* 0x000fe400078e0006 */
[----:B------:R-:W-:-:S10]  /*16d30*/  IMAD.MOV.U32 R2, RZ, RZ, R14 ;  /* 0x000000ffff027224 */ /* 0x000fd400078e000e */
[----:B------:R-:W-:Y:S05]  /*16d40*/  WARPSYNC.COLLECTIVE R15, `(.L_x_1389) ;  /* 0x000000000f087348 */ /* 0x000fea0003c00000 */
[----:B------:R0:W1:Y:S02]  /*16d50*/  SHFL.IDX P6, R14, R13, R12, R11 ;  /* 0x0000000c0d0e7389 */ /* 0x00006400000c000b */
[----:B01----:R-:W-:Y:S01]  /*16d60*/  ENDCOLLECTIVE ;  /* 0x000000000000791b */ /* 0x003fe20003800000 */
.L_x_1389:
        /* <DEDUP_REMOVED lines=19> */
.L_x_1390:
[----:B------:R-:W-:Y:S02]  /*16ea0*/  IMAD.MOV.U32 R13, RZ, RZ, R6 ;  /* 0x000000ffff0d7224 */ /* 0x000fe400078e0006 */
[----:B------:R-:W-:-:S07]  /*16eb0*/  IMAD.MOV.U32 R7, RZ, RZ, R14 ;  /* 0x000000ffff077224 */ /* 0x000fce00078e000e */
[----:B------:R-:W-:Y:S05]  /*16ec0*/  WARPSYNC.COLLECTIVE R15, `(.L_x_1391) ;  /* 0x000000000f087348 */ /* 0x000fea0003c00000 */
[----:B------:R0:W1:Y:S02]  /*16ed0*/  SHFL.IDX P6, R14, R13, R12, R11 ;  /* 0x0000000c0d0e7389 */ /* 0x00006400000c000b */
[----:B01----:R-:W-:Y:S01]  /*16ee0*/  ENDCOLLECTIVE ;  /* 0x000000000000791b */ /* 0x003fe20003800000 */
.L_x_1391:
[----:B------:R-:W-:Y:S01]  /*16ef0*/  IMAD.MOV.U32 R2, RZ, RZ, R14 ;  /* 0x000000ffff027224 */ /* 0x000fe200078e000e */
[----:B------:R-:W-:Y:S06]  /*16f00*/  BRA `(.L_x_1392) ;  /* 0xffffffb400b07947 */ /* 0x000fec000383ffff */
.L_x_1279:
[----:B0-----:R0:W1:Y:S02]  /*16f10*/  SYNCS.PHASECHK.TRANS64.TRYWAIT P0, [R17+URZ+0x30820], R0 ;  /* 0x03082000110075a7 */ /* 0x001064000800017f */
[----:B-1----:R-:W-:Y:S05]  /*16f20*/  @!P0 NANOSLEEP.SYNCS 0x989680 ;  /* 0x009896800000895d */ /* 0x002fea0003900000 */
[----:B------:R-:W1:Y:S02]  /*16f30*/  @!P0 SYNCS.PHASECHK.TRANS64 P0, [R17+URZ+0x30820], R0 ;  /* 0x03082000110085a7 */ /* 0x000e64000800007f */
[----:B-1----:R-:W-:Y:S05]  /*16f40*/  @!P0 BRA `(.L_x_1279) ;  /* 0xfffffffc00f08947 */ /* 0x002fea000383ffff */
[----:B------:R-:W-:Y:S05]  /*16f50*/  BRA `(.L_x_1393) ;  /* 0xffffffb8002c7947 */ /* 0x000fea000383ffff */
.L_x_1286:
[----:B0-----:R0:W1:Y:S02]  /*16f60*/  SYNCS.PHASECHK.TRANS64.TRYWAIT P0, [R3+URZ+0x30840], R2 ;  /* 0x03084002030075a7 */ /* 0x001064000800017f */
[----:B-1----:R-:W-:Y:S05]  /*16f70*/  @!P0 NANOSLEEP.SYNCS 0x989680 ;  /* 0x009896800000895d */ /* 0x002fea0003900000 */
[----:B------:R-:W1:Y:S02]  /*16f80*/  @!P0 SYNCS.PHASECHK.TRANS64 P0, [R3+URZ+0x30840], R2 ;  /* 0x03084002030085a7 */ /* 0x000e64000800007f */
[----:B-1----:R-:W-:Y:S05]  /*16f90*/  @!P0 BRA `(.L_x_1286) ;  /* 0xfffffffc00f08947 */ /* 0x002fea000383ffff */
[----:B------:R-:W-:Y:S05]  /*16fa0*/  BRA `(.L_x_1394) ;  /* 0xffffffb800e87947 */ /* 0x000fea000383ffff */
.L_x_1294:
[----:B0-----:R0:W1:Y:S02]  /*16fb0*/  SYNCS.PHASECHK.TRANS64.TRYWAIT P0, [R3+URZ+0x60], R2 ;  /* 0x00006002030075a7 */ /* 0x001064000800017f */
[----:B-1----:R-:W-:Y:S05]  /*16fc0*/  @!P0 NANOSLEEP.SYNCS 0x989680 ;  /* 0x009896800000895d */ /* 0x002fea0003900000 */
[----:B------:R-:W1:Y:S02]  /*16fd0*/  @!P0 SYNCS.PHASECHK.TRANS64 P0, [R3+URZ+0x60], R2 ;  /* 0x00006002030085a7 */ /* 0x000e64000800007f */
[----:B-1----:R-:W-:Y:S05]  /*16fe0*/  @!P0 BRA `(.L_x_1294) ;  /* 0xfffffffc00f08947 */ /* 0x002fea000383ffff */
[----:B------:R-:W-:Y:S05]  /*16ff0*/  BRA `(.L_x_1395) ;  /* 0xffffffc000387947 */ /* 0x000fea000383ffff */
.L_x_1306:
[----:B--2---:R2:W3:Y:S02]  /*17000*/  SYNCS.PHASECHK.TRANS64.TRYWAIT P0, [R3+URZ+0x30840], R2 ;  /* 0x03084002030075a7 */ /* 0x0044e4000800017f */
[----:B---3--:R-:W-:Y:S05]  /*17010*/  @!P0 NANOSLEEP.SYNCS 0x989680 ;  /* 0x009896800000895d */ /* 0x008fea0003900000 */
[----:B------:R-:W3:Y:S02]  /*17020*/  @!P0 SYNCS.PHASECHK.TRANS64 P0, [R3+URZ+0x30840], R2 ;  /* 0x03084002030085a7 */ /* 0x000ee4000800007f */
[----:B---3--:R-:W-:Y:S05]  /*17030*/  @!P0 BRA `(.L_x_1306) ;  /* 0xfffffffc00f08947 */ /* 0x008fea000383ffff */
[----:B------:R-:W-:Y:S05]  /*17040*/  BRA `(.L_x_1396) ;  /* 0xffffffc800387947 */ /* 0x000fea000383ffff */
.L_x_1314:
[----:B0-----:R0:W1:Y:S02]  /*17050*/  SYNCS.PHASECHK.TRANS64.TRYWAIT P0, [R9+URZ+0x60], R2 ;  /* 0x00006002090075a7 */ /* 0x001064000800017f */
[----:B-1----:R-:W-:Y:S05]  /*17060*/  @!P0 NANOSLEEP.SYNCS 0x989680 ;  /* 0x009896800000895d */ /* 0x002fea0003900000 */
[----:B------:R-:W1:Y:S02]  /*17070*/  @!P0 SYNCS.PHASECHK.TRANS64 P0, [R9+URZ+0x60], R2 ;  /* 0x00006002090085a7 */ /* 0x000e64000800007f */
[----:B-1----:R-:W-:Y:S05]  /*17080*/  @!P0 BRA `(.L_x_1314) ;  /* 0xfffffffc00f08947 */ /* 0x002fea000383ffff */
[----:B------:R-:W-:Y:S05]  /*17090*/  BRA `(.L_x_1397) ;  /* 0xffffffcc00887947 */ /* 0x000fea000383ffff */
.L_x_1325:
[----:B--2---:R2:W3:Y:S02]  /*170a0*/  SYNCS.PHASECHK.TRANS64.TRYWAIT P0, [R2+URZ+0x30840], R3 ;  /* 0x03084003020075a7 */ /* 0x0044e4000800017f */
[----:B---3--:R-:W-:Y:S05]  /*170b0*/  @!P0 NANOSLEEP.SYNCS 0x989680 ;  /* 0x009896800000895d */ /* 0x008fea0003900000 */
[----:B------:R-:W3:Y:S02]  /*170c0*/  @!P0 SYNCS.PHASECHK.TRANS64 P0, [R2+URZ+0x30840], R3 ;  /* 0x03084003020085a7 */ /* 0x000ee4000800007f */
[----:B---3--:R-:W-:Y:S05]  /*170d0*/  @!P0 BRA `(.L_x_1325) ;  /* 0xfffffffc00f08947 */ /* 0x008fea000383ffff */
[----:B------:R-:W-:Y:S05]  /*170e0*/  BRA `(.L_x_1398) ;  /* 0xffffffd400587947 */ /* 0x000fea000383ffff */
.L_x_1333:
[----:B0-----:R0:W1:Y:S02]  /*170f0*/  SYNCS.PHASECHK.TRANS64.TRYWAIT P0, [R2+URZ+0x60], R5 ;  /* 0x00006005020075a7 */ /* 0x001064000800017f */
[----:B-1----:R-:W-:Y:S05]  /*17100*/  @!P0 NANOSLEEP.SYNCS 0x989680 ;  /* 0x009896800000895d */ /* 0x002fea0003900000 */
[----:B------:R-:W1:Y:S02]  /*17110*/  @!P0 SYNCS.PHASECHK.TRANS64 P0, [R2+URZ+0x60], R5 ;  /* 0x00006005020085a7 */ /* 0x000e64000800007f */
[----:B-1----:R-:W-:Y:S05]  /*17120*/  @!P0 BRA `(.L_x_1333) ;  /* 0xfffffffc00f08947 */ /* 0x002fea000383ffff */
[----:B------:R-:W-:Y:S05]  /*17130*/  BRA `(.L_x_1399) ;  /* 0xffffffd800a87947 */ /* 0x000fea000383ffff */
.L_x_1346:
[----:B0-----:R0:W3:Y:S02]  /*17140*/  SYNCS.PHASECHK.TRANS64.TRYWAIT P0, [R0+URZ+0x30860], R3 ;  /* 0x03086003000075a7 */ /* 0x0010e4000800017f */
[----:B---3--:R-:W-:Y:S05]  /*17150*/  @!P0 NANOSLEEP.SYNCS 0x989680 ;  /* 0x009896800000895d */ /* 0x008fea0003900000 */
[----:B------:R-:W3:Y:S02]  /*17160*/  @!P0 SYNCS.PHASECHK.TRANS64 P0, [R0+URZ+0x30860], R3 ;  /* 0x03086003000085a7 */ /* 0x000ee4000800007f */
[----:B---3--:R-:W-:Y:S05]  /*17170*/  @!P0 BRA `(.L_x_1346) ;  /* 0xfffffffc00f08947 */ /* 0x008fea000383ffff */
[----:B------:R-:W-:Y:S05]  /*17180*/  BRA `(.L_x_1400) ;  /* 0xffffffe000647947 */ /* 0x000fea000383ffff */
.L_x_1355:
[----:B------:R-:W-:Y:S01]  /*17190*/  BSSY B0, `(.L_x_1401) ;  /* 0x0000008000007945 */ /* 0x000fe20003800000 */
[----:B-----5:R-:W-:Y:S02]  /*171a0*/  IMAD.MOV.U32 R13, RZ, RZ, R2 ;  /* 0x000000ffff0d7224 */ /* 0x020fe400078e0002 */
[----:B------:R-:W-:Y:S02]  /*171b0*/  IMAD.MOV.U32 R12, RZ, RZ, RZ ;  /* 0x000000ffff0c7224 */ /* 0x000fe400078e00ff */
[----:B------:R-:W-:Y:S02]  /*171c0*/  IMAD.MOV.U32 R11, RZ, RZ, 0x1f ;  /* 0x0000001fff0b7424 */ /* 0x000fe400078e00ff */
[----:B------:R-:W-:-:S07]  /*171d0*/  IMAD.MOV.U32 R15, RZ, RZ, -0x1 ;  /* 0xffffffffff0f7424 */ /* 0x000fce00078e00ff */
[----:B0123--:R-:W-:Y:S05]  /*171e0*/  WARPSYNC.COLLECTIVE R15, `(.L_x_1402) ;  /* 0x000000000f087348 */ /* 0x00ffea0003c00000 */
[----:B------:R4:W0:Y:S02]  /*171f0*/  SHFL.IDX P6, R14, R13, R12, R11 ;  /* 0x0000000c0d0e7389 */ /* 0x00082400000c000b */
[----:B01234-:R-:W-:Y:S01]  /*17200*/  ENDCOLLECTIVE ;  /* 0x000000000000791b */ /* 0x01ffe20003800000 */
.L_x_1402:
[----:B------:R-:W-:Y:S05]  /*17210*/  BSYNC B0 ;  /* 0x0000000000007941 */ /* 0x000fea0003800000 */
.L_x_1401:
[----:B------:R-:W-:Y:S05]  /*17220*/  BRA `(.L_x_1403) ;  /* 0xffffffe400d47947 */ /* 0x000fea000383ffff */
.L_x_1358:
[----:B0-----:R0:W3:Y:S02]  /*17230*/  SYNCS.PHASECHK.TRANS64.TRYWAIT P0, [R0+URZ+0x30820], R3 ;  /* 0x03082003000075a7 */ /* 0x0010e4000800017f */
[----:B---3--:R-:W-:Y:S05]  /*17240*/  @!P0 NANOSLEEP.SYNCS 0x989680 ;  /* 0x009896800000895d */ /* 0x008fea0003900000 */
[----:B------:R-:W3:Y:S02]  /*17250*/  @!P0 SYNCS.PHASECHK.TRANS64 P0, [R0+URZ+0x30820], R3 ;  /* 0x03082003000085a7 */ /* 0x000ee4000800007f */
[----:B---3--:R-:W-:Y:S05]  /*17260*/  @!P0 BRA `(.L_x_1358) ;  /* 0xfffffffc00f08947 */ /* 0x008fea000383ffff */
[----:B------:R-:W-:Y:S05]  /*17270*/  BRA `(.L_x_1404) ;  /* 0xffffffe800207947 */ /* 0x000fea000383ffff */
.L_x_1359:
        /* <DEDUP_REMOVED lines=8> */
[----:B012---:R-:W-:Y:S05]  /*17300*/  WARPSYNC.COLLECTIVE R15, `(.L_x_1406) ;  /* 0x000000000f087348 */ /* 0x007fea0003c00000 */
[----:B------:R3:W4:Y:S02]  /*17310*/  SHFL.IDX P6, R14, R13, R12, R11 ;  /* 0x0000000c0d0e7389 */ /* 0x00072400000c000b */
[----:B01234-:R-:W-:Y:S01]  /*17320*/  ENDCOLLECTIVE ;  /* 0x000000000000791b */ /* 0x01ffe20003800000 */
.L_x_1406:
[----:B------:R-:W-:Y:S05]  /*17330*/  BSYNC B0 ;  /* 0x0000000000007941 */ /* 0x000fea0003800000 */
.L_x_1405:
[----:B------:R-:W-:Y:S05]  /*17340*/  BRA `(.L_x_1407) ;  /* 0xffffffe800087947 */ /* 0x000fea000383ffff */
.L_x_1362:
[----:B------:R-:W-:Y:S01]  /*17350*/  BSSY B1, `(.L_x_1408) ;  /* 0x0000006000017945 */ /* 0x000fe20003800000 */
[----:B------:R-:W-:-:S07]  /*17360*/  IMAD.MOV.U32 R15, RZ, RZ, -0x1 ;  /* 0xffffffffff0f7424 */ /* 0x000fce00078e00ff */
[----:B0123--:R-:W-:Y:S05]  /*17370*/  WARPSYNC.COLLECTIVE R15, `(.L_x_1409) ;  /* 0x000000000f0c7348 */ /* 0x00ffea0003c00000 */
[----:B------:R-:W-:Y:S02]  /*17380*/  ELECT P6, UR62, PT ;  /* 0x00000000003e782f */ /* 0x000fe400038c0000 */
[----:B------:R-:W-:Y:S01]  /*17390*/  MOV R14, UR62 ;  /* 0x0000003e000e7c02 */ /* 0x000fe20008000f00 */
[----:B0123--:R-:W-:Y:S10]  /*173a0*/  ENDCOLLECTIVE ;  /* 0x000000000000791b */ /* 0x00fff40003800000 */
.L_x_1409:
[----:B------:R-:W-:Y:S05]  /*173b0*/  BSYNC B1 ;  /* 0x0000000000017941 */ /* 0x000fea0003800000 */
.L_x_1408:
[----:B------:R-:W-:Y:S05]  /*173c0*/  BRA `(.L_x_1410) ;  /* 0xffffffe800007947 */ /* 0x000fea000383ffff */
.L_x_1364:
[----:B0-----:R0:W3:Y:S02]  /*173d0*/  SYNCS.PHASECHK.TRANS64.TRYWAIT P0, [R6+URZ], R5 ;  /* 0x00000005060075a7 */ /* 0x0010e4000800017f */
[----:B---3--:R-:W-:Y:S05]  /*173e0*/  @!P0 NANOSLEEP.SYNCS 0x989680 ;  /* 0x009896800000895d */ /* 0x008fea0003900000 */
[----:B------:R-:W3:Y:S02]  /*173f0*/  @!P0 SYNCS.PHASECHK.TRANS64 P0, [R6+URZ], R5 ;  /* 0x00000005060085a7 */ /* 0x000ee4000800007f */
[----:B---3--:R-:W-:Y:S05]  /*17400*/  @!P0 BRA `(.L_x_1364) ;  /* 0xfffffffc00f08947 */ /* 0x008fea000383ffff */
[----:B------:R-:W-:Y:S05]  /*17410*/  BRA `(.L_x_1411) ;  /* 0xffffffe800407947 */ /* 0x000fea000383ffff */
.L_x_1365:
[----:B---3--:R3:W4:Y:S02]  /*17420*/  SYNCS.PHASECHK.TRANS64.TRYWAIT P0, [R3+URZ], R2 ;  /* 0x00000002030075a7 */ /* 0x008724000800017f */
[----:B----4-:R-:W-:Y:S05]  /*17430*/  @!P0 NANOSLEEP.SYNCS 0x989680 ;  /* 0x009896800000895d */ /* 0x010fea0003900000 */
[----:B------:R-:W4:Y:S02]  /*17440*/  @!P0 SYNCS.PHASECHK.TRANS64 P0, [R3+URZ], R2 ;  /* 0x00000002030085a7 */ /* 0x000f24000800007f */
[----:B----4-:R-:W-:Y:S05]  /*17450*/  @!P0 BRA `(.L_x_1365) ;  /* 0xfffffffc00f08947 */ /* 0x010fea000383ffff */
[----:B------:R-:W-:Y:S05]  /*17460*/  BRA `(.L_x_1412) ;  /* 0xffffffe800347947 */ /* 0x000fea000383ffff */
.L_x_1367:
[----:B---3--:R3:W4:Y:S02]  /*17470*/  SYNCS.PHASECHK.TRANS64.TRYWAIT P0, [R18+URZ], R5 ;  /* 0x00000005120075a7 */ /* 0x008724000800017f */
[----:B----4-:R-:W-:Y:S05]  /*17480*/  @!P0 NANOSLEEP.SYNCS 0x989680 ;  /* 0x009896800000895d */ /* 0x010fea0003900000 */
[----:B------:R-:W4:Y:S02]  /*17490*/  @!P0 SYNCS.PHASECHK.TRANS64 P0, [R18+URZ], R5 ;  /* 0x00000005120085a7 */ /* 0x000f24000800007f */
[----:B----4-:R-:W-:Y:S05]  /*174a0*/  @!P0 BRA `(.L_x_1367) ;  /* 0xfffffffc00f08947 */ /* 0x010fea000383ffff */
[----:B------:R-:W-:Y:S05]  /*174b0*/  BRA `(.L_x_1413) ;  /* 0xffffffe800387947 */ /* 0x000fea000383ffff */
.L_x_1414:
        /* <DEDUP_REMOVED lines=12> */
.L_x_3428:


//--------------------- .text._ZN7cutlass13device_kernelIN5flash11enable_sm90INS1_16FlashAttnFwdSm90INS1_25CollectiveMainloopFwdSm90ILi2EN4cute5tupleIJNS5_1CILi1EEES8_S8_EEENS6_IJNS7_ILi128EEENS7_ILi64EEENS7_ILi256EEEEEELi256ENS_6half_tEfNS_4arch4Sm90ELb0ELb1ELb1ELb1ELb0ELb0ELb0ELb1ELb1ELb1ELb0ELb0EEENS1_21CollectiveEpilogueFwdINS6_IJSA_SC_SB_EEES9_SE_SG_Li256ELb1ELb1ELb0ELb0EEENS1_36VarlenDynamicPersistentTileSchedulerILi128ELi64ELi256ELi128ELb0ELb1ELb1ELb1ELb0ELb1EEEEEEEEEvNT_6ParamsE --------------------------
	.section	.text._ZN7cutlass13device_kernelIN5flash11enable_sm90INS1_16FlashAttnFwdSm90INS1_25CollectiveMainloopFwdSm90ILi2EN4cute5tupleIJNS5_1CILi1EEES8_S8_EEENS6_IJNS7_ILi128EEENS7_ILi64EEENS7_ILi256EEEEEELi256ENS_6half_tEfNS_4arch4Sm90ELb0ELb1ELb1ELb1ELb0ELb0ELb0ELb1ELb1ELb1ELb0ELb0EEENS1_21CollectiveEpilogueFwdINS6_IJSA_SC_SB_EEES9_SE_SG_Li256ELb1ELb1ELb0ELb0EEENS1_36VarlenDynamicPersistentTileSchedulerILi128ELi64ELi256ELi128ELb0ELb1ELb1ELb1ELb0ELb1EEEEEEEEEvNT_6ParamsE,"ax",@progbits
	.align	128
.text._ZN7cutlass13device_kernelIN5flash11enable_sm90INS1_16FlashAttnFwdSm90INS1_25CollectiveMainloopFwdSm90ILi2EN4cute5tupleIJNS5_1CILi1EEES8_S8_EEENS6_IJNS7_ILi128EEENS7_ILi64EEENS7_ILi256EEEEEELi256ENS_6half_tEfNS_4arch4Sm90ELb0ELb1ELb1ELb1ELb0ELb0ELb0ELb1ELb1ELb1ELb0ELb0EEENS1_21CollectiveEpilogueFwdINS6_IJSA_SC_SB_EEES9_SE_SG_Li256ELb1ELb1ELb0ELb0EEENS1_36VarlenDynamicPersistentTileSchedulerILi128ELi64ELi256ELi128ELb0ELb1ELb1ELb1ELb0ELb1EEEEEEEEEvNT_6ParamsE:
        .type           _ZN7cutlass13device_kernelIN5flash11enable_sm90INS1_16FlashAttnFwdSm90INS1_25CollectiveMainloopFwdSm90ILi2EN4cute5tupleIJNS5_1CILi1EEES8_S8_EEENS6_IJNS7_ILi128EEENS7_ILi64EEENS7_ILi256EEEEEELi256ENS_6half_tEfNS_4arch4Sm90ELb0ELb1ELb1ELb1ELb0ELb0ELb0ELb1ELb1ELb1ELb0ELb0EEENS1_21CollectiveEpilogueFwdINS6_IJSA_SC_SB_EEES9_SE_SG_Li256ELb1ELb1ELb0ELb0EEENS1_36VarlenDynamicPersistentTileSchedulerILi128ELi64ELi256ELi128ELb0ELb1ELb1ELb1ELb0ELb1EEEEEEEEEvNT_6ParamsE,@function
        .size           _ZN7cutlass13device_kernelIN5flash11enable_sm90INS1_16FlashAttnFwdSm90INS1_25CollectiveMainloopFwdSm90ILi2EN4cute5tupleIJNS5_1CILi1EEES8_S8_EEENS6_IJNS7_ILi128EEENS7_ILi64EEENS7_ILi256EEEEEELi256ENS_6half_tEfNS_4arch4Sm90ELb0ELb1ELb1ELb1ELb0ELb0ELb0ELb1ELb1ELb1ELb0ELb0EEENS1_21CollectiveEpilogueFwdINS6_IJSA_SC_SB_EEES9_SE_SG_Li256ELb1ELb1ELb0ELb0EEENS1_36VarlenDynamicPersistentTileSchedulerILi128ELi64ELi256ELi128ELb0ELb1ELb1ELb1ELb0ELb1EEEEEEEEEvNT_6ParamsE,(.L_x_3429 - _ZN7cutlass13device_kernelIN5flash11enable_sm90INS1_16FlashAttnFwdSm90INS1_25CollectiveMainloopFwdSm90ILi2EN4cute5tupleIJNS5_1CILi1EEES8_S8_EEENS6_IJNS7_ILi128EEENS7_ILi64EEENS7_ILi256EEEEEELi256ENS_6half_tEfNS_4arch4Sm90ELb0ELb1ELb1ELb1ELb0ELb0ELb0ELb1ELb1ELb1ELb0ELb0EEENS1_21CollectiveEpilogueFwdINS6_IJSA_SC_SB_EEES9_SE_SG_Li256ELb1ELb1ELb0ELb0EEENS1_36VarlenDynamicPersistentTileSchedulerILi128ELi64ELi256ELi128ELb0ELb1ELb1ELb1ELb0ELb1EEEEEEEEEvNT_6ParamsE)
        .other          _ZN7cutlass13device_kernelIN5flash11enable_sm90INS1_16FlashAttnFwdSm90INS1_25CollectiveMainloopFwdSm90ILi2EN4cute5tupleIJNS5_1CILi1EEES8_S8_EEENS6_IJNS7_ILi128EEENS7_ILi64EEENS7_ILi256EEEEEELi256ENS_6half_tEfNS_4arch4Sm90ELb0ELb1ELb1ELb1ELb0ELb0ELb0ELb1ELb1ELb1ELb0ELb0EEENS1_21CollectiveEpilogueFwdINS6_IJSA_SC_SB_EEES9_SE_SG_Li256ELb1ELb1ELb0ELb0EEENS1_36VarlenDynamicPersistentTileSchedulerILi128ELi64ELi256ELi128ELb0ELb1ELb1ELb1ELb0ELb1EEEEEEEEEvNT_6ParamsE,@"STO_CUDA_ENTRY STV_DEFAULT"
_ZN7cutlass13device_kernelIN5flash11enable_sm90INS1_16FlashAttnFwdSm90INS1_25CollectiveMainloopFwdSm90ILi2EN4cute5tupleIJNS5_1CILi1EEES8_S8_EEENS6_IJNS7_ILi128EEENS7_ILi64EEENS7_ILi256EEEEEELi256ENS_6half_tEfNS_4arch4Sm90ELb0ELb1ELb1ELb1ELb0ELb0ELb0ELb1ELb1ELb1ELb0ELb0EEENS1_21CollectiveEpilogueFwdINS6_IJSA_SC_SB_EEES9_SE_SG_Li256ELb1ELb1ELb0ELb0EEENS1_36VarlenDynamicPersistentTileSchedulerILi128ELi64ELi256ELi128ELb0ELb1ELb1ELb1ELb0ELb1EEEEEEEEEvNT_6ParamsE:
        /* <DEDUP_REMOVED lines=18> */
.L_x_1416:
[----:B------:R-:W-:Y:S05]  /*0120*/  BSYNC B0 ;  /* 0x0000000000007941 */ /* 0x000fea0003800000 */
.L_x_1415:
        /* <DEDUP_REMOVED lines=41> */
.L_x_1417:
        /* <DEDUP_REMOVED lines=22> */
.L_x_1418:
        /* <DEDUP_REMOVED lines=18> */
.L_x_1419:
        /* <DEDUP_REMOVED lines=22> */
.L_x_1420:
        /* <DEDUP_REMOVED lines=22> */
.L_x_1421:
        /* <DEDUP_REMOVED lines=8> */
.L_x_1423:
        /* <DEDUP_REMOVED lines=16> */
[----:B------:R-:W-:Y:S01]  /*0a80*/  UMOV UR36, URZ ;  /* 0x0000003f00247c82 */ /* 0x000fe20008000000 */
[----:B------:R-:W-:Y:S01]  /*0a90*/  R2UR UR7, R10 ;  /* 0x000000000a0772ca */ /* 0x000fe200000e0000 */
[----:B------:R-:W0:Y:S01]  /*0aa0*/  S2R R0, SR_TID.X ;  /* 0x0000000000007919 */ /* 0x000e220000002100 */
[----:B------:R-:W-:Y:S01]  /*0ab0*/  R2UR UR6, R11 ;  /* 0x000000000b0672ca */ /* 0x000fe200000e0000 */
[----:B------:R-:W-:Y:S01]  /*0ac0*/  UMOV UR37, URZ ;  /* 0x0000003f00257c82 */ /* 0x000fe20008000000 */
[----:B0-----:R-:W-:-:S05]  /*0ad0*/  VIADD R218, R0, 0xffffff80 ;  /* 0xffffff8000da7836 */ /* 0x001fca0000000000 */
[----:B------:R-:W-:-:S04]  /*0ae0*/  SHF.R.S32.HI R3, RZ, 0x1f, R218 ;  /* 0x0000001fff037819 */ /* 0x000fc800000114da */
[CC--:B------:R-:W-:Y:S02]  /*0af0*/  LEA.HI R5, R3.reuse, R218.reuse, RZ, 0x7 ;  /* 0x000000da03057211 */ /* 0x0c0fe400078f38ff */
[----:B------:R-:W-:Y:S02]  /*0b00*/  LEA.HI R0, R3, R218, RZ, 0x4 ;  /* 0x000000da03007211 */ /* 0x000fe400078f20ff */
[----:B------:R-:W-:Y:S02]  /*0b10*/  LOP3.LUT R209, R5, 0xffffff80, RZ, 0xc0, !PT ;  /* 0xffffff8005d17812 */ /* 0x000fe400078ec0ff */
[----:B------:R-:W-:Y:S02]  /*0b20*/  SHF.R.S32.HI R9, RZ, 0x4, R0 ;  /* 0x00000004ff097819 */ /* 0x000fe40000011400 */
[----:B------:R-:W-:Y:S01]  /*0b30*/  LOP3.LUT R7, R0, 0x3fffff0, RZ, 0xc0, !PT ;  /* 0x03fffff000077812 */ /* 0x000fe200078ec0ff */
[----:B------:R-:W-:Y:S01]  /*0b40*/  IMAD.IADD R209, R218, 0x1, -R209 ;  /* 0x00000001dad17824 */ /* 0x000fe200078e0ad1 */
[----:B------:R-:W-:-:S02]  /*0b50*/  LEA.HI R0, R0, R9, RZ, 0x1 ;  /* 0x0000000900007211 */ /* 0x000fc400078f08ff */
[----:B------:R-:W-:Y:S01]  /*0b60*/  LEA.HI R10, R3, R218, RZ, 0x2 ;  /* 0x000000da030a7211 */ /* 0x000fe200078f10ff */
[----:B------:R-:W-:Y:S01]  /*0b70*/  IMAD.IADD R7, R218, 0x1, -R7 ;  /* 0x00000001da077824 */ /* 0x000fe200078e0a07 */
[----:B------:R-:W-:Y:S02]  /*0b80*/  SHF.R.S32.HI R4, RZ, 0x1f, R209 ;  /* 0x0000001fff047819 */ /* 0x000fe400000114d1 */
[----:B------:R-:W-:Y:S02]  /*0b90*/  LOP3.LUT R0, R0, 0x1ffffffe, RZ, 0xc0, !PT ;  /* 0x1ffffffe00007812 */ /* 0x000fe400078ec0ff */
[----:B------:R-:W-:Y:S02]  /*0ba0*/  LEA.HI R6, R4, R209, RZ, 0x2 ;  /* 0x000000d104067211 */ /* 0x000fe400078f10ff */
[----:B------:R-:W-:Y:S01]  /*0bb0*/  SHF.R.S32.HI R210, RZ, 0x7, R5 ;  /* 0x00000007ffd27819 */ /* 0x000fe20000011405 */
[----:B------:R-:W-:Y:S01]  /*0bc0*/  IMAD.IADD R0, R9, 0x1, -R0 ;  /* 0x0000000109007824 */ /* 0x000fe200078e0a00 */
[----:B------:R-:W-:-:S02]  /*0bd0*/  SHF.R.S32.HI R8, RZ, 0x2, R6 ;  /* 0x00000002ff087819 */ /* 0x000fc40000011406 */
[----:B------:R-:W-:Y:S02]  /*0be0*/  SHF.R.S32.HI R11, RZ, 0x1f, R6 ;  /* 0x0000001fff0b7819 */ /* 0x000fe40000011406 */
[----:B------:R-:W-:Y:S02]  /*0bf0*/  LOP3.LUT R9, R10, 0xfffffffc, RZ, 0xc0, !PT ;  /* 0xfffffffc0a097812 */ /* 0x000fe400078ec0ff */
[----:B------:R-:W-:Y:S02]  /*0c00*/  LEA.HI R11, R11, R8, RZ, 0x3 ;  /* 0x000000080b0b7211 */ /* 0x000fe400078f18ff */
[----:B------:R-:W-:Y:S02]  /*0c10*/  LEA.HI R5, R5, R210, RZ, 0x1 ;  /* 0x000000d205057211 */ /* 0x000fe400078f08ff */
[----:B------:R-:W-:Y:S02]  /*0c20*/  LOP3.LUT R11, R11, 0xfffffff8, RZ, 0xc0, !PT ;  /* 0xfffffff80b0b7812 */ /* 0x000fe400078ec0ff */
[----:B------:R-:W-:-:S02]  /*0c30*/  LEA.HI R4, R4, R209, RZ, 0x5 ;  /* 0x000000d104047211 */ /* 0x000fc400078f28ff */
[----:B------:R-:W-:Y:S01]  /*0c40*/  LOP3.LUT R6, R6, 0x7ffffffc, RZ, 0xc0, !PT ;  /* 0x7ffffffc06067812 */ /* 0x000fe200078ec0ff */
[----:B------:R-:W-:Y:S01]  /*0c50*/  IMAD.IADD R11, R8, 0x1, -R11 ;  /* 0x00000001080b7824 */ /* 0x000fe200078e0a0b */
[----:B------:R-:W-:-:S03]  /*0c60*/  SHF.R.S32.HI R4, RZ, 0x5, R4 ;  /* 0x00000005ff047819 */ /* 0x000fc60000011404 */
[----:B------:R-:W-:Y:S02]  /*0c70*/  IMAD.IADD R17, R209, 0x1, -R6 ;  /* 0x00000001d1117824 */ /* 0x000fe400078e0a06 */
[----:B------:R-:W-:Y:S01]  /*0c80*/  IMAD R4, R4, 0x10, R11 ;  /* 0x0000001004047824 */ /* 0x000fe200078e020b */
[----:B--2---:R-:W-:Y:S02]  /*0c90*/  R2UR UR4, R2 ;  /* 0x00000000020472ca */ /* 0x004fe400000e0000 */
[CC--:B------:R-:W-:Y:S02]  /*0ca0*/  LEA.HI R2, R3.reuse, R218.reuse, RZ, 0x5 ;  /* 0x000000da03027211 */ /* 0x0c0fe400078f28ff */
[----:B------:R-:W-:-:S03]  /*0cb0*/  LEA.HI R3, R3, R218, RZ, 0x3 ;  /* 0x000000da03037211 */ /* 0x000fc600078f18ff */
[----:B------:R-:W-:Y:S01]  /*0cc0*/  IMAD.SHL.U32 R2, R2, 0x20, RZ ;  /* 0x0000002002027824 */ /* 0x000fe200078e00ff */
[----:B------:R-:W-:-:S04]  /*0cd0*/  SHF.R.S32.HI R206, RZ, 0x3, R3 ;  /* 0x00000003ffce7819 */ /* 0x000fc80000011403 */
[----:B------:R-:W-:Y:S01]  /*0ce0*/  LOP3.LUT R2, R2, 0xfffffc00, RZ, 0xc0, !PT ;  /* 0xfffffc0002027812 */ /* 0x000fe200078ec0ff */
[----:B------:R-:W-:-:S03]  /*0cf0*/  ULOP3.LUT UR8, UR4, 0x1, URZ, 0xfc, !UPT ;  /* 0x0000000104087892 */ /* 0x000fc6000f8efc3f */
[----:B------:R-:W-:Y:S01]  /*0d00*/  UMOV UR4, URZ ;  /* 0x0000003f00047c82 */ /* 0x000fe20008000000 */
[----:B------:R-:W-:Y:S02]  /*0d10*/  IMAD R7, R7, 0x40, R2 ;  /* 0x0000004007077824 */ /* 0x000fe400078e0202 */
[----:B------:R-:W-:Y:S01]  /*0d20*/  IMAD.IADD R2, R218, 0x1, -R9 ;  /* 0x00000001da027824 */ /* 0x000fe200078e0a09 */
[----:B------:R-:W-:Y:S01]  /*0d30*/  LOP3.LUT R9, R5, 0x3fffffe, RZ, 0xc0, !PT ;  /* 0x03fffffe05097812 */ /* 0x000fe200078ec0ff */
[----:B------:R-:W-:Y:S01]  /*0d40*/  IMAD R212, R0, 0x8, R7 ;  /* 0x0000000800d47824 */ /* 0x000fe200078e0207 */
[----:B------:R-:W-:Y:S01]  /*0d50*/  LOP3.LUT R5, R3, 0xfffffff8, RZ, 0xc0, !PT ;  /* 0xfffffff803057812 */ /* 0x000fe200078ec0ff */
[----:B------:R-:W-:Y:S01]  /*0d60*/  IMAD.U32 R213, RZ, RZ, UR8 ;  /* 0x00000008ffd57e24 */ /* 0x000fe2000f8e00ff */
[----:B------:R-:W-:Y:S01]  /*0d70*/  LEA.HI R8, R2, R2, RZ, 0x1 ;  /* 0x0000000202087211 */ /* 0x000fe200078f08ff */
[----:B------:R-:W-:Y:S02]  /*0d80*/  IMAD.IADD R9, R210, 0x1, -R9 ;  /* 0x00000001d2097824 */ /* 0x000fe400078e0a09 */
[----:B------:R-:W-:Y:S01]  /*0d90*/  IMAD.IADD R204, R218, 0x1, -R5 ;  /* 0x00000001dacc7824 */ /* 0x000fe200078e0a05 */
[----:B------:R-:W-:Y:S01]  /*0da0*/  LOP3.LUT R11, R8, 0x1ffffffe, RZ, 0xc0, !PT ;  /* 0x1ffffffe080b7812 */ /* 0x000fe200078ec0ff */
[----:B------:R-:W-:-:S02]  /*0db0*/  IMAD R211, R9, 0x40, R4 ;  /* 0x0000004009d37824 */ /* 0x000fc400078e0204 */
[----:B------:R-:W-:Y:S02]  /*0dc0*/  IMAD.SHL.U32 R19, R204, 0x8, RZ ;  /* 0x00000008cc137824 */ /* 0x000fe400078e00ff */
[----:B------:R-:W-:Y:S02]  /*0dd0*/  IMAD.IADD R2, R2, 0x1, -R11 ;  /* 0x0000000102027824 */ /* 0x000fe400078e0a0b */
[C---:B------:R-:W-:Y:S01]  /*0de0*/  VIADD R202, R19.reuse, 0x40 ;  /* 0x0000004013ca7836 */ /* 0x040fe20000000000 */
[----:B------:R-:W-:Y:S01]  /*0df0*/  SHF.R.S32.HI R217, RZ, 0x1f, R19 ;  /* 0x0000001fffd97819 */ /* 0x000fe20000011413 */
[C---:B------:R-:W-:Y:S02]  /*0e00*/  VIADD R201, R19.reuse, 0x80 ;  /* 0x0000008013c97836 */ /* 0x040fe40000000000 */
[----:B------:R-:W-:Y:S01]  /*0e10*/  VIADD R203, R19, 0xc0 ;  /* 0x000000c013cb7836 */ /* 0x000fe20000000000 */
[----:B------:R-:W-:Y:S01]  /*0e20*/  SHF.R.S32.HI R216, RZ, 0x1f, R202 ;  /* 0x0000001fffd87819 */ /* 0x000fe200000114ca */
[----:B------:R-:W-:Y:S01]  /*0e30*/  IMAD.U32 R208, RZ, RZ, UR4 ;  /* 0x00000004ffd07e24 */ /* 0x000fe2000f8e00ff */
[----:B------:R-:W-:Y:S01]  /*0e40*/  SHF.R.S32.HI R215, RZ, 0x1f, R201 ;  /* 0x0000001fffd77819 */ /* 0x000fe200000114c9 */
[----:B------:R-:W-:Y:S01]  /*0e50*/  IMAD R23, R2, 0x8, R211 ;  /* 0x0000000802177824 */ /* 0x000fe200078e02d3 */
[----:B------:R-:W-:-:S07]  /*0e60*/  SHF.R.S32.HI R214, RZ, 0x1f, R203 ;  /* 0x0000001fffd67819 */ /* 0x000fce00000114cb */
.L_x_1523:
[----:B------:R-:W-:Y:S01]  /*0e70*/  ULDC.64 UR8, c[0x0][0xa28] ;  /* 0x00028a0000087ab9 */ /* 0x000fe20000000a00 */
[----:B------:R-:W-:Y:S01]  /*0e80*/  ULDC.64 UR12, c[0x0][0x208] ;  /* 0x00008200000c7ab9 */ /* 0x000fe20000000a00 */
[----:B------:R-:W-:Y:S01]  /*0e90*/  UISETP.NE.U32.AND UP0, UPT, UR8, URZ, UPT ;  /* 0x0000003f0800728c */ /* 0x000fe2000bf05070 */
[----:B------:R-:W-:-:S03]  /*0ea0*/  ULDC UR4, c[0x0][0x424] ;  /* 0x0001090000047ab9 */ /* 0x000fc60000000800 */
[----:B------:R-:W-:-:S03]  /*0eb0*/  UISETP.NE.AND.EX UP0, UPT, UR9, URZ, UPT, UP0 ;  /* 0x0000003f0900728c */ /* 0x000fc6000bf05300 */
[----:B------:R-:W-:Y:S02]  /*0ec0*/  ULDC.64 UR8, c[0x0][0xa18] ;  /* 0x0002860000087ab9 */ /* 0x000fe40000000a00 */
[----:B------:R-:W-:Y:S01]  /*0ed0*/  UISETP.NE.U32.AND UP1, UPT, UR8, URZ, UPT ;  /* 0x0000003f0800728c */ /* 0x000fe2000bf25070 */
[----:B------:R-:W-:-:S03]  /*0ee0*/  PLOP3.LUT P0, PT, PT, PT, UP0, 0x80, 0x0 ;  /* 0x000000000000781c */ /* 0x000fc60003f0f008 */
[----:B------:R-:W-:-:S03]  /*0ef0*/  UISETP.NE.AND.EX UP1, UPT, UR9, URZ, UPT, UP1 ;  /* 0x0000003f0900728c */ /* 0x000fc6000bf25310 */
[----:B------:R-:W-:Y:S02]  /*0f00*/  @UP0 ULDC.64 UR8, c[0x0][0xa28] ;  /* 0x00028a0000080ab9 */ /* 0x000fe40000000a00 */
[----:B------:R-:W-:Y:S01]  /*0f10*/  @UP0 UIMAD.WIDE UR8, UR6, 0x4, UR8 ;  /* 0x00000004060808a5 */ /* 0x000fe2000f8e0208 */
[----:B------:R-:W-:-:S05]  /*0f20*/  PLOP3.LUT P2, PT, PT, PT, UP1, 0x80, 0x0 ;  /* 0x000000000000781c */ /* 0x000fca0003f4f018 */
[----:B------:R-:W-:Y:S01]  /*0f30*/  @UP1 ULDC.64 UR10, c[0x0][0xa18] ;  /* 0x00028600000a1ab9 */ /* 0x000fe20000000a00 */
[----:B01--4-:R-:W-:Y:S02]  /*0f40*/  IMAD.U32 R2, RZ, RZ, UR8 ;  /* 0x00000008ff027e24 */ /* 0x013fe4000f8e00ff */
[----:B------:R-:W-:Y:S01]  /*0f50*/  IMAD.U32 R3, RZ, RZ, UR9 ;  /* 0x00000009ff037e24 */ /* 0x000fe2000f8e00ff */
[----:B------:R-:W-:-:S04]  /*0f60*/  @UP1 UIMAD.WIDE UR8, UR6, 0x4, UR10 ;  /* 0x00000004060818a5 */ /* 0x000fc8000f8e020a */
[----:B--2---:R-:W2:Y:S02]  /*0f70*/  @P0 LDG.E R2, desc[UR12][R2.64] ;  /* 0x0000000c02020981 */ /* 0x004ea4000c1e1900 */
[----:B------:R-:W-:Y:S02]  /*0f80*/  IMAD.U32 R4, RZ, RZ, UR8 ;  /* 0x00000008ff047e24 */ /* 0x000fe4000f8e00ff */
[----:B------:R-:W-:Y:S01]  /*0f90*/  IMAD.U32 R5, RZ, RZ, UR9 ;  /* 0x00000009ff057e24 */ /* 0x000fe2000f8e00ff */
[----:B------:R-:W-:-:S04]  /*0fa0*/  ULDC.64 UR8, c[0x0][0x418] ;  /* 0x0001060000087ab9 */ /* 0x000fc80000000a00 */
[----:B---3--:R-:W3:Y:S01]  /*0fb0*/  @P2 LDG.E R4, desc[UR12][R4.64] ;  /* 0x0000000c04042981 */ /* 0x008ee2000c1e1900 */
[----:B------:R-:W-:Y:S01]  /*0fc0*/  UISETP.NE.U32.AND UP0, UPT, UR8, URZ, UPT ;  /* 0x0000003f0800728c */ /* 0x000fe2000bf05070 */
[----:B------:R-:W-:Y:S01]  /*0fd0*/  IMAD.U32 R205, RZ, RZ, UR7 ;  /* 0x00000007ffcd7e24 */ /* 0x000fe2000f8e00ff */
[----:B------:R-:W-:Y:S01]  /*0fe0*/  UMOV UR61, URZ ;  /* 0x0000003f003d7c82 */ /* 0x000fe20008000000 */
[----:B------:R-:W-:Y:S01]  /*0ff0*/  ULDC UR60, c[0x0][0x288] ;  /* 0x0000a200003c7ab9 */ /* 0x000fe20000000800 */
[----:B------:R-:W-:-:S03]  /*1000*/  UISETP.NE.AND.EX UP0, UPT, UR9, URZ, UPT, UP0 ;  /* 0x0000003f0900728c */ /* 0x000fc6000bf05300 */
[----:B------:R-:W-:Y:S01]  /*1010*/  ULDC.64 UR8, c[0x0][0xa20] ;  /* 0x0002880000087ab9 */ /* 0x000fe20000000a00 */
[----:B------:R-:W-:Y:S01]  /*1020*/  USEL UR4, UR4, 0x1, UP0 ;  /* 0x0000000104047887 */ /* 0x000fe20008000000 */
[----:B------:R-:W-:Y:S01]  /*1030*/  ISETP.NE.U32.AND P1, PT, RZ, UR8, PT ;  /* 0x00000008ff007c0c */ /* 0x000fe2000bf25070 */
[----:B------:R-:W-:Y:S02]  /*1040*/  ULDC UR8, c[0x0][0x2f0] ;  /* 0x0000bc0000087ab9 */ /* 0x000fe40000000800 */
[----:B------:R-:W-:Y:S01]  /*1050*/  UIMAD UR4, UR4, UR8, URZ ;  /* 0x00000008040472a4 */ /* 0x000fe2000f8e023f */
[----:B------:R-:W-:Y:S02]  /*1060*/  ISETP.NE.AND.EX P1, PT, RZ, UR9, PT, P1 ;  /* 0x00000009ff007c0c */ /* 0x000fe4000bf25310 */
[----:B--2---:R-:W-:Y:S02]  /*1070*/  @P0 R2UR UR61, R2 ;  /* 0x00000000023d02ca */ /* 0x004fe400000e0000 */
[----:B---3--:R-:W-:Y:S01]  /*1080*/  @P2 R2UR UR60, R4 ;  /* 0x00000000043c22ca */ /* 0x008fe200000e0000 */
[----:B------:R-:W-:-:S14]  /*1090*/  @P2 BRA `(.L_x_1424) ;  /* 0x0000000000382947 */ /* 0x000fdc0003800000 */
[----:B------:R-:W-:Y:S02]  /*10a0*/  ULDC.64 UR8, c[0x0][0xa00] ;  /* 0x0002800000087ab9 */ /* 0x000fe40000000a00 */
[----:B------:R-:W-:-:S04]  /*10b0*/  ISETP.NE.U32.AND P0, PT, RZ, UR8, PT ;  /* 0x00000008ff007c0c */ /* 0x000fc8000bf05070 */
[----:B------:R-:W-:-:S13]  /*10c0*/  ISETP.NE.AND.EX P0, PT, RZ, UR9, PT, P0 ;  /* 0x00000009ff007c0c */ /* 0x000fda000bf05300 */
[----:B------:R-:W-:Y:S05]  /*10d0*/  @!P0 BRA `(.L_x_1424) ;  /* 0x0000000000288947 */ /* 0x000fea0003800000 */
[----:B------:R-:W-:Y:S01]  /*10e0*/  ULDC.64 UR8, c[0x0][0xa00] ;  /* 0x0002800000087ab9 */ /* 0x000fe20000000a00 */
[----:B------:R-:W-:Y:S01]  /*10f0*/  ULDC.64 UR10, c[0x0][0x208] ;  /* 0x00008200000a7ab9 */ /* 0x000fe20000000a00 */
        /* <DEDUP_REMOVED lines=8> */
.L_x_1424:
[----:B------:R-:W-:Y:S01]  /*1180*/  IMAD.U32 R207, RZ, RZ, UR6 ;  /* 0x00000006ffcf7e24 */ /* 0x000fe2000f8e00ff */
[----:B------:R-:W-:Y:S06]  /*1190*/  @!P1 BRA `(.L_x_1425) ;  /* 0x0000000000209947 */ /* 0x000fec0003800000 */
[----:B------:R-:W-:Y:S01]  /*11a0*/  ULDC.64 UR8, c[0x0][0xa20] ;  /* 0x0002880000087ab9 */ /* 0x000fe20000000a00 */
[----:B------:R-:W-:Y:S01]  /*11b0*/  ULDC.64 UR10, c[0x0][0x208] ;  /* 0x00008200000a7ab9 */ /* 0x000fe20000000a00 */
[----:B------:R-:W-:-:S06]  /*11c0*/  UIMAD.WIDE UR6, UR6, 0x4, UR8 ;  /* 0x00000004060678a5 */ /* 0x000fcc000f8e0208 */
[----:B------:R-:W-:Y:S02]  /*11d0*/  IMAD.U32 R2, RZ, RZ, UR6 ;  /* 0x00000006ff027e24 */ /* 0x000fe4000f8e00ff */
[----:B------:R-:W-:-:S05]  /*11e0*/  IMAD.U32 R3, RZ, RZ, UR7 ;  /* 0x00000007ff037e24 */ /* 0x000fca000f8e00ff */
[----:B------:R-:W2:Y:S02]  /*11f0*/  LDG.E R2, desc[UR10][R2.64] ;  /* 0x0000000a02027981 */ /* 0x000ea4000c1e1900 */
[----:B--2---:R-:W-:Y:S01]  /*1200*/  R2UR UR4, R2 ;  /* 0x00000000020472ca */ /* 0x004fe200000e0000 */
[----:B------:R-:W-:-:S14]  /*1210*/  BRA `(.L_x_1426) ;  /* 0x0000000000387947 */ /* 0x000fdc0003800000 */
.L_x_1425:
        /* <DEDUP_REMOVED lines=14> */
.L_x_1426:
[----:B------:R-:W-:Y:S01]  /*1300*/  ULDC UR6, c[0x0][0x448] ;  /* 0x0001120000067ab9 */ /* 0x000fe20000000800 */
[----:B------:R-:W-:Y:S02]  /*1310*/  USHF.L.U32 UR5, UR5, 0x7, URZ ;  /* 0x0000000705057899 */ /* 0x000fe4000800063f */
[----:B------:R-:W-:Y:S02]  /*1320*/  UISETP.NE.AND UP0, UPT, UR6, 0x1, UPT ;  /* 0x000000010600788c */ /* 0x000fe4000bf05270 */
[----:B------:R-:W-:Y:S02]  /*1330*/  UIADD3 UR8, UR5, 0x7f, URZ ;  /* 0x0000007f05087890 */ /* 0x000fe4000fffe03f */
[----:B------:R-:W-:Y:S01]  /*1340*/  IMAD.U32 R22, RZ, RZ, UR5 ;  /* 0x00000005ff167e24 */ /* 0x000fe2000f8e00ff */
[----:B------:R-:W-:-:S03]  /*1350*/  UIADD3 UR61, -UR61, UR4, URZ ;  /* 0x000000043d3d7290 */ /* 0x000fc6000fffe13f */
[----:B------:R-:W-:Y:S01]  /*1360*/  ULDC.64 UR4, c[0x0][0x9e0] ;  /* 0x0002780000047ab9 */ /* 0x000fe20000000a00 */
[----:B------:R-:W-:Y:S02]  /*1370*/  UIADD3 UR9, UR61, 0x1, -UR60 ;  /* 0x000000013d097890 */ /* 0x000fe4000fffe83c */
[----:B------:R-:W-:Y:S01]  /*1380*/  @UP0 ULDC UR6, c[0x0][0x44c] ;  /* 0x0001130000060ab9 */ /* 0x000fe20000000800 */
[----:B------:R-:W-:Y:S02]  /*1390*/  UISETP.GE.AND UP1, UPT, UR5, 0x1, UPT ;  /* 0x000000010500788c */ /* 0x000fe4000bf26270 */
[----:B------:R-:W-:Y:S01]  /*13a0*/  UIMAD.WIDE.U32 UR6, UR8, UR6, URZ ;  /* 0x00000006080672a5 */ /* 0x000fe2000f8e003f */
[----:B------:R-:W-:-:S03]  /*13b0*/  @UP0 ULDC UR10, c[0x0][0x450] ;  /* 0x00011400000a0ab9 */ /* 0x000fc60000000800 */
[----:B------:R-:W-:Y:S01]  /*13c0*/  @UP0 USHF.R.U32.HI UR8, URZ, UR10, UR7 ;  /* 0x0000000a3f080299 */ /* 0x000fe20008011607 */
[----:B------:R-:W-:-:S03]  /*13d0*/  PLOP3.LUT P1, PT, PT, PT, UP1, 0x80, 0x0 ;  /* 0x000000000000781c */ /* 0x000fc60003f2f018 */
[----:B------:R-:W-:-:S04]  /*13e0*/  UIADD3 UR8, UR9, UR8, URZ ;  /* 0x0000000809087290 */ /* 0x000fc8000fffe03f */
[----:B------:R-:W-:-:S06]  /*13f0*/  UIADD3 UR4, UR8, UR4, URZ ;  /* 0x0000000408047290 */ /* 0x000fcc000fffe03f */
        /* <DEDUP_REMOVED lines=12> */
.L_x_1428:
[----:B------:R-:W-:-:S11]  /*14c0*/  UISETP.NE.AND UP1, UPT, UR5, 0x1, UPT ;  /* 0x000000010500788c */ /* 0x000fd6000bf25270 */
[----:B------:R-:W-:Y:S02]  /*14d0*/  @UP1 ULDC.64 UR8, c[0x0][0x9e8] ;  /* 0x00027a0000081ab9 */ /* 0x000fe40000000a00 */
[----:B------:R-:W-:-:S04]  /*14e0*/  UIMAD.WIDE.U32 UR6, UR4, UR8, URZ ;  /* 0x00000008040672a5 */ /* 0x000fc8000f8e003f */
[----:B------:R-:W-:-:S12]  /*14f0*/  @UP1 USHF.R.U32.HI UR4, URZ, UR9, UR7 ;  /* 0x000000093f041299 */ /* 0x000fd80008011607 */
.L_x_1429:
[----:B------:R-:W-:-:S06]  /*1500*/  UIMAD UR4, UR4, UR5, UR5 ;  /* 0x00000005040472a4 */ /* 0x000fcc000f8e0205 */
[----:B------:R-:W-:-:S07]  /*1510*/  VIMNMX R0, R0, UR4, PT ;  /* 0x0000000400007c48 */ /* 0x000fce000bfe0100 */
.L_x_1427:
[----:B------:R-:W-:Y:S01]  /*1520*/  R2UR UR8, R22 ;  /* 0x00000000160872ca */ /* 0x000fe200000e0000 */
[----:B------:R-:W-:Y:S01]  /*1530*/  UIADD3 UR4, UR61, 0x3f, URZ ;  /* 0x0000003f3d047890 */ /* 0x000fe2000fffe03f */
[----:B------:R-:W-:Y:S01]  /*1540*/  VIADD R0, R0, 0x3f ;  /* 0x0000003f00007836 */ /* 0x000fe20000000000 */
[----:B------:R-:W-:Y:S01]  /*1550*/  @UP0 ULDC UR6, c[0x0][0x44c] ;  /* 0x0001130000060ab9 */ /* 0x000fe20000000800 */
[----:B------:R-:W-:Y:S01]  /*1560*/  @UP0 ULDC UR10, c[0x0][0x450] ;  /* 0x00011400000a0ab9 */ /* 0x000fe20000000800 */
[----:B------:R-:W-:Y:S02]  /*1570*/  UIADD3 UR39, UR61, -UR60, URZ ;  /* 0x8000003c3d277290 */ /* 0x000fe4000fffe03f */
[----:B------:R-:W-:-:S04]  /*1580*/  SHF.R.S32.HI R3, RZ, 0x1f, R0 ;  /* 0x0000001fff037819 */ /* 0x000fc80000011400 */
[----:B------:R-:W-:Y:S02]  /*1590*/  LEA.HI R3, R3, R0, RZ, 0x6 ;  /* 0x0000000003037211 */ /* 0x000fe400078f30ff */
[----:B------:R-:W-:Y:S02]  /*15a0*/  UIMAD.WIDE.U32 UR6, UR8, UR6, URZ ;  /* 0x00000006080672a5 */ /* 0x000fe4000f8e003f */
[----:B------:R-:W-:Y:S01]  /*15b0*/  UMOV UR9, UR8 ;  /* 0x0000000800097c82 */ /* 0x000fe20008000000 */
[----:B------:R-:W-:Y:S01]  /*15c0*/  USHF.R.S32.HI UR8, URZ, 0x1f, UR4 ;  /* 0x0000001f3f087899 */ /* 0x000fe20008011404 */
[----:B------:R-:W-:Y:S01]  /*15d0*/  SHF.R.S32.HI R3, RZ, 0x6, R3 ;  /* 0x00000006ff037819 */ /* 0x000fe20000011403 */
[----:B------:R-:W-:Y:S02]  /*15e0*/  @UP0 USHF.R.U32.HI UR9, URZ, UR10, UR7 ;  /* 0x0000000a3f090299 */ /* 0x000fe40008011607 */
[----:B------:R-:W-:Y:S02]  /*15f0*/  ULEA.HI UR8, UR8, UR4, URZ, 0x6 ;  /* 0x0000000408087291 */ /* 0x000fe4000f8f303f */
[----:B------:R-:W-:-:S02]  /*1600*/  UIADD3 UR4, UR39, UR9, URZ ;  /* 0x0000000927047290 */ /* 0x000fc4000fffe03f */
[----:B------:R-:W-:Y:S01]  /*1610*/  USHF.R.S32.HI UR8, URZ, 0x6, UR8 ;  /* 0x000000063f087899 */ /* 0x000fe20008011408 */
[----:B------:R-:W-:Y:S02]  /*1620*/  ULDC UR9, c[0x0][0x9dc] ;  /* 0x0002770000097ab9 */ /* 0x000fe40000000800 */
[----:B------:R-:W-:-:S03]  /*1630*/  UIADD3 UR9, UR4, -UR9, URZ ;  /* 0x8000000904097290 */ /* 0x000fc6000fffe03f */
[----:B------:R-:W-:Y:S01]  /*1640*/  VIMNMX R62, R3, UR8, PT ;  /* 0x00000008033e7c48 */ /* 0x000fe2000bfe0100 */
[----:B------:R-:W-:Y:S08]  /*1650*/  @!P1 BRA `(.L_x_1430) ;  /* 0x0000000000449947 */ /* 0x000ff00003800000 */
        /* <DEDUP_REMOVED lines=10> */
.L_x_1431:
[----:B------:R-:W-:-:S11]  /*1700*/  UISETP.NE.AND UP0, UPT, UR5, 0x1, UPT ;  /* 0x000000010500788c */ /* 0x000fd6000bf05270 */
[----:B------:R-:W-:Y:S02]  /*1710*/  @UP0 ULDC.64 UR10, c[0x0][0x9e8] ;  /* 0x00027a00000a0ab9 */ /* 0x000fe40000000a00 */
[----:B------:R-:W-:-:S04]  /*1720*/  UIMAD.WIDE.U32 UR6, UR4, UR10, URZ ;  /* 0x0000000a040672a5 */ /* 0x000fc8000f8e003f */
[----:B------:R-:W-:-:S12]  /*1730*/  @UP0 USHF.R.U32.HI UR4, URZ, UR11, UR7 ;  /* 0x0000000b3f040299 */ /* 0x000fd80008011607 */
.L_x_1432:
[----:B------:R-:W-:-:S04]  /*1740*/  UIMAD UR4, UR4, UR5, URZ ;  /* 0x00000005040472a4 */ /* 0x000fc8000f8e023f */
[----:B------:R-:W-:-:S04]  /*1750*/  UISETP.LT.AND UP0, UPT, UR9, UR4, UPT ;  /* 0x000000040900728c */ /* 0x000fc8000bf01270 */
[----:B------:R-:W-:-:S12]  /*1760*/  USEL UR9, UR9, UR4, !UP0 ;  /* 0x0000000409097287 */ /* 0x000fd8000c000000 */
.L_x_1430:
        /* <DEDUP_REMOVED lines=107> */
.L_x_1434:
        /* <DEDUP_REMOVED lines=11> */
.L_x_1667:
[----:B------:R-:W-:Y:S05]  /*1ed0*/  @!P0 BRA `(.L_x_1436) ;  /* 0x0000000000048947 */ /* 0x000fea0003800000 */
[----:B------:R-:W-:Y:S01]  /*1ee0*/  BPT.TRAP 0x1 ;  /* 0x000000040000795c */ /* 0x000fe20000300000 */
.L_x_1436:
[----:B------:R-:W-:Y:S02]  /*1ef0*/  IMAD.U32 R5, RZ, RZ, UR37 ;  /* 0x00000025ff057e24 */ /* 0x000fe4000f8e00ff */
[----:B0-----:R-:W-:-:S03]  /*1f00*/  IMAD.U32 R0, RZ, RZ, UR36 ;  /* 0x00000024ff007e24 */ /* 0x001fc6000f8e00ff */
[----:B------:R-:W-:Y:S02]  /*1f10*/  LEA R5, R5, UR38, 0x3 ;  /* 0x0000002605057c11 */ /* 0x000fe4000f8e18ff */
[----:B------:R-:W-:-:S04]  /*1f20*/  SHF.L.U32 R0, R0, 0x1f, RZ ;  /* 0x0000001f00007819 */ /* 0x000fc800000006ff */
[----:B------:R0:W1:Y:S01]  /*1f30*/  SYNCS.PHASECHK.TRANS64.TRYWAIT P2, [R5+URZ+0x30830], R0 ;  /* 0x03083000050075a7 */ /* 0x000062000804017f */
[----:B------:R-:W-:Y:S05]  /*1f40*/  @!P0 BRA `(.L_x_1437) ;  /* 0x0000000000048947 */ /* 0x000fea0003800000 */
[----:B------:R-:W-:Y:S01]  /*1f50*/  BPT.TRAP 0x1 ;  /* 0x000000040000795c */ /* 0x000fe20000300000 */
.L_x_1437:
[----:B------:R-:W2:Y:S02]  /*1f60*/  S2R R2, SR_TID.X ;  /* 0x0000000000027919 */ /* 0x000ea40000002100 */
[----:B--2---:R-:W-:Y:S01]  /*1f70*/  LOP3.LUT P1, RZ, R2, 0x7f, RZ, 0xc0, !PT ;  /* 0x0000007f02ff7812 */ /* 0x004fe2000782c0ff */
[----:B-1----:R-:W-:-:S12]  /*1f80*/  @P2 BRA `(.L_x_1438) ;  /* 0x0000000000082947 */ /* 0x002fd80003800000 */
[----:B------:R-:W1:Y:S02]  /*1f90*/  SYNCS.PHASECHK.TRANS64.TRYWAIT P2, [R5+URZ+0x30830], R0 ;  /* 0x03083000050075a7 */ /* 0x000e64000804017f */
[----:B-1----:R-:W-:Y:S05]  /*1fa0*/  @!P2 BRA `(.L_x_1439) ;  /* 0x000001600010a947 */ /* 0x002fea0003800000 */
.L_x_1438:
        /* <DEDUP_REMOVED lines=10> */
[----:B------:R-:W-:Y:S01]  /*2050*/  UMOV UR53, 0x40000040 ;  /* 0x4000004000357882 */ /* 0x000fe20000000000 */
[----:B------:R-:W-:-:S02]  /*2060*/  UMOV UR55, 0x40000040 ;  /* 0x4000004000377882 */ /* 0x000fc40000000000 */
[----:B------:R-:W-:Y:S02]  /*2070*/  ULOP3.LUT UR5, UR4, 0x10000, URZ, 0xfc, !UPT ;  /* 0x0001000004057892 */ /* 0x000fe4000f8efc3f */
[----:B------:R-:W-:Y:S01]  /*2080*/  ULOP3.LUT UR4, UR40, 0x10000, URZ, 0xfc, !UPT ;  /* 0x0001000028047892 */ /* 0x000fe2000f8efc3f */
[----:B------:R-:W-:Y:S01]  /*2090*/  UMOV UR13, 0x40000040 ;  /* 0x40000040000d7882 */ /* 0x000fe20000000000 */
[----:B------:R-:W-:Y:S02]  /*20a0*/  UMOV UR15, 0x40000040 ;  /* 0x40000040000f7882 */ /* 0x000fe40000000000 */
[----:B------:R-:W-:Y:S01]  /*20b0*/  IMAD.U32 R18, RZ, RZ, UR5 ;  /* 0x00000005ff127e24 */ /* 0x000fe2000f8e00ff */
[----:B------:R-:W-:Y:S02]  /*20c0*/  ULEA UR5, UR37, UR5, 0xb ;  /* 0x0000000525057291 */ /* 0x000fe4000f8e583f */
[----:B------:R-:W-:Y:S01]  /*20d0*/  UMOV UR8, UR4 ;  /* 0x0000000400087c82 */ /* 0x000fe20008000000 */
[----:B------:R-:W-:Y:S01]  /*20e0*/  UIADD3 UR6, UR4, 0x2, URZ ;  /* 0x0000000204067890 */ /* 0x000fe2000fffe03f */
[----:B------:R-:W-:Y:S01]  /*20f0*/  IMAD.U32 R14, RZ, RZ, UR8 ;  /* 0x00000008ff0e7e24 */ /* 0x000fe2000f8e00ff */
[----:B------:R-:W-:-:S02]  /*2100*/  UIADD3 UR7, UR5, 0x2, URZ ;  /* 0x0000000205077890 */ /* 0x000fc4000fffe03f */
        /* <DEDUP_REMOVED lines=74> */
[----:B------:R-:W-:Y:S01]  /*25b0*/  R2UR UR7, R22 ;  /* 0x00000000160772ca */ /* 0x000fe200000e0000 */
[----:B------:R-:W-:Y:S01]  /*25c0*/  IMAD.U32 R7, RZ, RZ, UR9 ;  /* 0x00000009ff077e24 */ /* 0x000fe2000f8e00ff */
[----:B------:R-:W-:-:S11]  /*25d0*/  ULDC UR6, c[0x0][0x9d8] ;  /* 0x0002760000067ab9 */ /* 0x000fd60000000800 */
[----:B01----:R-:W-:-:S04]  /*25e0*/  VIADD R0, R23, UR7 ;  /* 0x0000000717007c36 */ /* 0x003fc80008000000 */
[----:B------:R-:W-:Y:S01]  /*25f0*/  IMAD.MOV.U32 R2, RZ, RZ, R0 ;  /* 0x000000ffff027224 */ /* 0x000fe200078e0000 */
        /* <DEDUP_REMOVED lines=16> */
[----:B------:R-:W-:Y:S01]  /*2700*/  IMAD.MOV.U32 R3, RZ, RZ, -0x40 ;  /* 0xffffffc0ff037424 */ /* 0x000fe200078e00ff */
[----:B------:R-:W-:Y:S01]  /*2710*/  ULDC.64 UR4, c[0x0][0x9e0] ;  /* 0x0002780000047ab9 */ /* 0x000fe20000000a00 */
[----:B------:R-:W-:Y:S01]  /*2720*/  LEA R5, R62, 0xffffffc0, 0x6 ;  /* 0xffffffc03e057811 */ /* 0x000fe200078e30ff */
[----:B------:R-:W-:Y:S01]  /*2730*/  UISETP.GE.AND UP1, UPT, UR5, 0x1, UPT ;  /* 0x000000010500788c */ /* 0x000fe2000bf26270 */
[----:B------:R-:W-:Y:S01]  /*2740*/  @!P1 PRMT R0, RZ, 0x654, R0 ;  /* 0x00000654ff009816 */ /* 0x000fe20000000000 */
[----:B------:R-:W0:Y:S04]  /*2750*/  SHFL.IDX PT, R4, R2, RZ, 0x1c1f ;  /* 0x001c1fff02047589 */ /* 0x000e2800000e0000 */
        /* <DEDUP_REMOVED lines=39> */
[----:B------:R1:W-:Y:S01]  /*29d0*/  @!P1 SYNCS.ARRIVE.TRANS64.RED.A1T0 RZ, [R0+URZ], RZ ;  /* 0x000000ff00ff99a7 */ /* 0x0003e2000810043f */
[----:B------:R-:W-:Y:S01]  /*29e0*/  FMUL.FTZ R24, R24, UR6 ;  /* 0x0000000618187c20 */ /* 0x000fe20008410000 */
[----:B------:R2:W3:Y:S01]  /*29f0*/  MUFU.TANH R16, R30 ;  /* 0x0000001e00107308 */ /* 0x0004e20000002400 */
        /* <DEDUP_REMOVED lines=8> */
[----:B--2---:R-:W-:-:S02]  /*2a80*/  IMAD R30, R62, R3, 0x40 ;  /* 0x000000403e1e7424 */ /* 0x004fc400078e0203 */
[----:B------:R-:W-:Y:S01]  /*2a90*/  FMUL.FTZ R37, R37, UR6 ;  /* 0x0000000625257c20 */ /* 0x000fe20008410000 */
[----:B------:R-:W-:Y:S01]  /*2aa0*/  FMUL.FTZ R38, R38, UR6 ;  /* 0x0000000626267c20 */ /* 0x000fe20008410000 */
[----:B------:R-:W-:Y:S01]  /*2ab0*/  FMUL.FTZ R40, R40, UR6 ;  /* 0x0000000628287c20 */ /* 0x000fe20008410000 */
[----:B-1----:R-:W-:Y:S02]  /*2ac0*/  VIADD R0, R30, 0x1 ;  /* 0x000000011e007836 */ /* 0x002fe40000000000 */
        /* <DEDUP_REMOVED lines=15> */
[----:B------:R1:W2:Y:S01]  /*2bc0*/  MUFU.TANH R21, R34 ;  /* 0x0000002200157308 */ /* 0x0002a20000002400 */
[----:B------:R-:W-:-:S02]  /*2bd0*/  IMAD R3, R17, -0x2, R0 ;  /* 0xfffffffe11037824 */ /* 0x000fc400078e0200 */
[----:B------:R-:W-:Y:S01]  /*2be0*/  FMUL.FTZ R26, R26, UR6 ;  /* 0x000000061a1a7c20 */ /* 0x000fe20008410000 */
[----:B------:R-:W-:Y:S01]  /*2bf0*/  FMUL.FTZ R31, R31, UR6 ;  /* 0x000000061f1f7c20 */ /* 0x000fe20008410000 */
[----:B------:R-:W-:Y:S01]  /*2c00*/  FMUL.FTZ R39, R39, UR6 ;  /* 0x0000000627277c20 */ /* 0x000fe20008410000 */
[----:B------:R-:W-:Y:S02]  /*2c10*/  VIADD R0, R30, UR61 ;  /* 0x0000003d1e007c36 */ /* 0x000fe40008000000 */
[----:B------:R-:W4:Y:S01]  /*2c20*/  MUFU.TANH R24, R24 ;  /* 0x0000001800187308 */ /* 0x000f220000002400 */
[----:B-1----:R-:W-:-:S05]  /*2c30*/  IMAD.U32 R34, RZ, RZ, UR60 ;  /* 0x0000003cff227e24 */ /* 0x002fca000f8e00ff */
[----:B------:R-:W-:Y:S02]  /*2c40*/  IADD3 R3, -R34, UR61, R3 ;  /* 0x0000003d22037c10 */ /* 0x000fe4000fffe103 */
[----:B------:R-:W1:Y:S03]  /*2c50*/  MUFU.TANH R25, R25 ;  /* 0x0000001900197308 */ /* 0x000e660000002400 */
[----:B------:R-:W-:-:S05]  /*2c60*/  VIADD R34, R3, UR4 ;  /* 0x0000000403227c36 */ /* 0x000fca0008000000 */
        /* <DEDUP_REMOVED lines=26> */
[----:B------:R5:W1:Y:S08]  /*2e10*/  MUFU.TANH R20, R31 ;  /* 0x0000001f00147308 */ /* 0x000a700000002400 */
[----:B------:R3:W1:Y:S01]  /*2e20*/  MUFU.TANH R26, R39 ;  /* 0x00000027001a7308 */ /* 0x0006620000002400 */
[----:B-----5:R-:W-:-:S05]  /*2e30*/  IMAD R31, R17, -0x2, R0 ;  /* 0xfffffffe111f7824 */ /* 0x020fca00078e0200 */
[----:B0-----:R-:W-:Y:S01]  /*2e40*/  VIADDMNMX R0, R4, R34, R31, PT ;  /* 0x0000002204007246 */ /* 0x001fe2000380011f */
[----:B---3--:R-:W-:-:S04]  /*2e50*/  VIADD R39, R3, UR54 ;  /* 0x0000003603277c36 */ /* 0x008fc80008000000 */
[----:B------:R-:W-:Y:S01]  /*2e60*/  IMAD.IADD R3, R39, 0x1, R4 ;  /* 0x0000000127037824 */ /* 0x000fe200078e0204 */
[----:B--2-4-:R-:W-:Y:S06]  /*2e70*/  @P2 BRA `(.L_x_1440) ;  /* 0x00000000005c2947 */ /* 0x014fec0003800000 */
[----:B------:R-:W-:Y:S01]  /*2e80*/  IMAD.U32 R57, RZ, RZ, UR60 ;  /* 0x0000003cff397e24 */ /* 0x000fe2000f8e00ff */
[----:B------:R-:W-:Y:S04]  /*2e90*/  BSSY B0, `(.L_x_1441) ;  /* 0x0000011000007945 */ /* 0x000fe80003800000 */
[----:B------:R-:W-:-:S04]  /*2ea0*/  IADD3 R4, -R57, UR61, R4 ;  /* 0x0000003d39047c10 */ /* 0x000fc8000fffe104 */
        /* <DEDUP_REMOVED lines=10> */
.L_x_1442:
[----:B------:R-:W-:-:S06]  /*2f50*/  UISETP.NE.AND UP2, UPT, UR5, 0x1, UPT ;  /* 0x000000010500788c */ /* 0x000fcc000bf45270 */
[----:B------:R-:W-:-:S05]  /*2f60*/  PLOP3.LUT P2, PT, PT, PT, UP2, 0x80, 0x0 ;  /* 0x000000000000781c */ /* 0x000fca0003f4f028 */
[----:B------:R-:W-:-:S08]  /*2f70*/  @UP2 ULDC.64 UR6, c[0x0][0x9e8] ;  /* 0x00027a0000062ab9 */ /* 0x000fd00000000a00 */
[----:B------:R-:W-:-:S05]  /*2f80*/  @P2 IMAD.HI.U32 R57, R4, UR6, RZ ;  /* 0x0000000604392c27 */ /* 0x000fca000f8e00ff */
[----:B------:R-:W-:-:S07]  /*2f90*/  @P2 SHF.R.U32.HI R4, RZ, UR7, R57 ;  /* 0x00000007ff042c19 */ /* 0x000fce0008011639 */
.L_x_1443:
[----:B------:R-:W-:Y:S05]  /*2fa0*/  BSYNC B0 ;  /* 0x0000000000007941 */ /* 0x000fea0003800000 */
.L_x_1441:
[----:B------:R-:W-:-:S04]  /*2fb0*/  IMAD R4, R4, UR5, -R5 ;  /* 0x0000000504047c24 */ /* 0x000fc8000f8e0a05 */
[----:B------:R-:W-:-:S05]  /*2fc0*/  IMAD R4, R17, -0x2, R4 ;  /* 0xfffffffe11047824 */ /* 0x000fca00078e0204 */
[----:B------:R-:W-:Y:S02]  /*2fd0*/  VIMNMX R3, R3, R4, !PT ;  /* 0x0000000403037248 */ /* 0x000fe40007fe0100 */
[----:B------:R-:W-:-:S07]  /*2fe0*/  VIADDMNMX R0, R4, UR5, R0, PT ;  /* 0x0000000504007c46 */ /* 0x000fce000b800100 */
.L_x_1440:
[C---:B------:R-:W-:Y:S01]  /*2ff0*/  ISETP.GE.AND P2, PT, R30.reuse, 0x2, PT ;  /* 0x000000021e00780c */ /* 0x040fe20003f46270 */
[----:B------:R-:W0:Y:S01]  /*3000*/  SHFL.IDX PT, R2, R2, 0x1, 0x1c1f ;  /* 0x003c1f0002027f89 */ /* 0x000e2200000e0000 */
[C---:B------:R-:W-:Y:S02]  /*3010*/  ISETP.GE.AND P6, PT, R30.reuse, 0xa, PT ;  /* 0x0000000a1e00780c */ /* 0x040fe40003fc6270 */
[----:B------:R-:W-:Y:S02]  /*3020*/  ISETP.GT.AND P4, PT, R3, 0x1, !P2 ;  /* 0x000000010300780c */ /* 0x000fe40005784270 */
[----:B------:R-:W-:Y:S02]  /*3030*/  ISETP.GE.AND P3, PT, R30, 0x9, PT ;  /* 0x000000091e00780c */ /* 0x000fe40003f66270 */
[----:B------:R-:W-:Y:S02]  /*3040*/  ISETP.LT.OR P4, PT, R0, 0x2, P4 ;  /* 0x000000020000780c */ /* 0x000fe40002781670 */
[----:B------:R-:W-:-:S02]  /*3050*/  P2R R58, PR, RZ, 0x40 ;  /* 0x00000040ff3a7803 */ /* 0x000fc40000000000 */
[----:B-1----:R-:W-:Y:S02]  /*3060*/  FSEL R57, R25, -INF , !P4 ;  /* 0xff80000019397808 */ /* 0x002fe40006000000 */
[C---:B------:R-:W-:Y:S02]  /*3070*/  ISETP.GT.AND P4, PT, R3.reuse, 0x9, !P6 ;  /* 0x000000090300780c */ /* 0x040fe40007784270 */
[----:B------:R-:W-:Y:S02]  /*3080*/  ISETP.GT.AND P5, PT, R3, 0x8, !P3 ;  /* 0x000000080300780c */ /* 0x000fe40005fa4270 */
[----:B------:R-:W-:Y:S02]  /*3090*/  ISETP.LT.OR P4, PT, R0, 0xa, P4 ;  /* 0x0000000a0000780c */ /* 0x000fe40002781670 */
[----:B------:R-:W-:Y:S02]  /*30a0*/  ISETP.GE.AND P6, PT, R30, 0x11, PT ;  /* 0x000000111e00780c */ /* 0x000fe40003fc6270 */
[----:B------:R-:W-:-:S02]  /*30b0*/  FSEL R61, R29, -INF , !P4 ;  /* 0xff8000001d3d7808 */ /* 0x000fc40006000000 */
        /* <DEDUP_REMOVED lines=62> */
[----:B0-----:R-:W-:-:S03]  /*34a0*/  IMAD.IADD R3, R39, 0x1, R2 ;  /* 0x0000000127037824 */ /* 0x001fc600078e0202 */
[----:B------:R-:W-:Y:S02]  /*34b0*/  ISETP.LT.OR P6, PT, R0, 0x3a, P6 ;  /* 0x0000003a0000780c */ /* 0x000fe400037c1670 */
[----:B------:R-:W-:Y:S02]  /*34c0*/  VIADDMNMX R0, R2, R34, R31, PT ;  /* 0x0000002202007246 */ /* 0x000fe4000380011f */
[----:B------:R-:W-:Y:S02]  /*34d0*/  FSEL R53, R53, -INF , !P6 ;  /* 0xff80000035357808 */ /* 0x000fe40007000000 */
[----:B------:R-:W-:-:S13]  /*34e0*/  PLOP3.LUT P6, PT, PT, PT, UP1, 0x40, 0x0 ;  /* 0x000000000000781c */ /* 0x000fda0003fce818 */
[----:B------:R-:W-:Y:S05]  /*34f0*/  @P6 BRA `(.L_x_1444) ;  /* 0x0000000000646947 */ /* 0x000fea0003800000 */
        /* <DEDUP_REMOVED lines=14> */
.L_x_1446:
[----:B------:R-:W-:-:S06]  /*35e0*/  UISETP.NE.AND UP2, UPT, UR5, 0x1, UPT ;  /* 0x000000010500788c */ /* 0x000fcc000bf45270 */
[----:B------:R-:W-:-:S05]  /*35f0*/  PLOP3.LUT P6, PT, PT, PT, UP2, 0x80, 0x0 ;  /* 0x000000000000781c */ /* 0x000fca0003fcf028 */
[----:B------:R-:W-:-:S08]  /*3600*/  @UP2 ULDC.64 UR6, c[0x0][0x9e8] ;  /* 0x00027a0000062ab9 */ /* 0x000fd00000000a00 */
[----:B------:R-:W-:Y:S01]  /*3610*/  @P6 IMAD.HI.U32 R24, R2, UR6, RZ ;  /* 0x0000000602186c27 */ /* 0x000fe2000f8e00ff */
[----:B------:R-:W-:-:S13]  /*3620*/  PLOP3.LUT P6, PT, PT, PT, UP2, 0x80, 0x0 ;  /* 0x000000000000781c */ /* 0x000fda0003fcf028 */
[----:B------:R-:W-:-:S07]  /*3630*/  @P6 SHF.R.U32.HI R2, RZ, UR7, R24 ;  /* 0x00000007ff026c19 */ /* 0x000fce0008011618 */
.L_x_1447:
[----:B------:R-:W-:Y:S05]  /*3640*/  BSYNC B0 ;  /* 0x0000000000007941 */ /* 0x000fea0003800000 */
.L_x_1445:
[----:B------:R-:W-:-:S04]  /*3650*/  IMAD R2, R2, UR5, -R5 ;  /* 0x0000000502027c24 */ /* 0x000fc8000f8e0a05 */
[----:B------:R-:W-:-:S05]  /*3660*/  IMAD R2, R17, -0x2, R2 ;  /* 0xfffffffe11027824 */ /* 0x000fca00078e0202 */
[----:B------:R-:W-:Y:S02]  /*3670*/  VIMNMX R3, R3, R2, !PT ;  /* 0x0000000203037248 */ /* 0x000fe40007fe0100 */
[----:B------:R-:W-:-:S07]  /*3680*/  VIADDMNMX R0, R2, UR5, R0, PT ;  /* 0x0000000502007c46 */ /* 0x000fce000b800100 */
.L_x_1444:
[----:B------:R-:W-:Y:S01]  /*3690*/  ISETP.GT.AND P2, PT, R3, 0x1, !P2 ;  /* 0x000000010300780c */ /* 0x000fe20005744270 */
[----:B------:R-:W-:Y:S01]  /*36a0*/  ULDC UR6, c[0x0][0x988] ;  /* 0x0002620000067ab9 */ /* 0x000fe20000000800 */
[----:B------:R-:W-:Y:S01]  /*36b0*/  ISETP.NE.AND P6, PT, R4, RZ, PT ;  /* 0x000000ff0400720c */ /* 0x000fe20003fc5270 */
[----:B------:R-:W-:Y:S01]  /*36c0*/  @UP0 ULDC UR10, c[0x0][0x44c] ;  /* 0x00011300000a0ab9 */ /* 0x000fe20000000800 */
[----:B------:R-:W-:Y:S01]  /*36d0*/  ISETP.LT.OR P2, PT, R0, 0x2, P2 ;  /* 0x000000020000780c */ /* 0x000fe20001741670 */
[----:B------:R-:W-:Y:S01]  /*36e0*/  @UP0 ULDC UR14, c[0x0][0x450] ;  /* 0x00011400000e0ab9 */ /* 0x000fe20000000800 */
        /* <DEDUP_REMOVED lines=27> */
[----:B------:R-:W-:Y:S02]  /*38a0*/  ISETP.LT.OR P2, PT, R0, 0x19, P2 ;  /* 0x000000190000780c */ /* 0x000fe40001741670 */
[----:B------:R-:W-:Y:S02]  /*38b0*/  FMNMX.FTZ R4, R49, R4, !PT ;  /* 0x0000000431047209 */ /* 0x000fe40007810000 */
[----:B------:R-:W-:Y:S02]  /*38c0*/  FSEL R25, R38, -INF , !P2 ;  /* 0xff80000026197808 */ /* 0x000fe40005000000 */
[----:B------:R-:W-:Y:S02]  /*38d0*/  ISETP.NE.AND P2, PT, R33, RZ, PT ;  /* 0x000000ff2100720c */ /* 0x000fe40003f45270 */
[----:B------:R-:W-:Y:S02]  /*38e0*/  FMNMX.FTZ R4, R81, R4, !PT ;  /* 0x0000000451047209 */ /* 0x000fe40007810000 */
[----:B------:R-:W-:-:S02]  /*38f0*/  ISETP.GT.AND P2, PT, R3, 0x19, !P2 ;  /* 0x000000190300780c */ /* 0x000fc40005744270 */
[----:B------:R-:W-:Y:S02]  /*3900*/  ISETP.GT.AND P3, PT, R3, 0x8, !P3 ;  /* 0x000000080300780c */ /* 0x000fe40005f64270 */
[----:B------:R-:W-:Y:S02]  /*3910*/  ISETP.LT.OR P2, PT, R0, 0x1a, P2 ;  /* 0x0000001a0000780c */ /* 0x000fe40001741670 */
[----:B------:R-:W-:Y:S02]  /*3920*/  FMNMX.FTZ R32, R53, R4, !PT ;  /* 0x0000000435207209 */ /* 0x000fe40007810000 */
[----:B------:R-:W-:Y:S02]  /*3930*/  FSEL R26, R26, -INF , !P2 ;  /* 0xff8000001a1a7808 */ /* 0x000fe40005000000 */
[----:B------:R-:W-:Y:S01]  /*3940*/  ISETP.NE.AND P2, PT, R36, RZ, PT ;  /* 0x000000ff2400720c */ /* 0x000fe20003f45270 */
[----:B------:R-:W0:Y:S01]  /*3950*/  SHFL.BFLY PT, R31, R32, 0x2, 0x1f ;  /* 0x0c401f00201f7f89 */ /* 0x000e2200000e0000 */
[----:B------:R-:W-:-:S02]  /*3960*/  ISETP.LT.OR P3, PT, R0, 0x9, P3 ;  /* 0x000000090000780c */ /* 0x000fc40001f61670 */
[----:B------:R-:W-:Y:S02]  /*3970*/  ISETP.GT.AND P2, PT, R3, 0x20, !P2 ;  /* 0x000000200300780c */ /* 0x000fe40005744270 */
[----:B------:R-:W-:Y:S02]  /*3980*/  FSEL R16, R16, -INF , !P3 ;  /* 0xff80000010107808 */ /* 0x000fe40005800000 */
[----:B------:R-:W-:Y:S02]  /*3990*/  ISETP.LT.OR P2, PT, R0, 0x21, P2 ;  /* 0x000000210000780c */ /* 0x000fe40001741670 */
[----:B------:R-:W-:Y:S02]  /*39a0*/  ISETP.NE.AND P3, PT, R41, RZ, PT ;  /* 0x000000ff2900720c */ /* 0x000fe40003f65270 */
[----:B------:R-:W-:Y:S02]  /*39b0*/  FSEL R27, R42, -INF , !P2 ;  /* 0xff8000002a1b7808 */ /* 0x000fe40005000000 */
[----:B------:R-:W-:-:S02]  /*39c0*/  ISETP.NE.AND P2, PT, R40, RZ, PT ;  /* 0x000000ff2800720c */ /* 0x000fc40003f45270 */
[C---:B------:R-:W-:Y:S02]  /*39d0*/  ISETP.GT.AND P4, PT, R3.reuse, 0x31, !P4 ;  /* 0x000000310300780c */ /* 0x040fe40006784270 */
[C---:B------:R-:W-:Y:S02]  /*39e0*/  ISETP.GT.AND P2, PT, R3.reuse, 0x21, !P2 ;  /* 0x000000210300780c */ /* 0x040fe40005744270 */
[----:B------:R-:W-:Y:S02]  /*39f0*/  ISETP.GT.AND P5, PT, R3, 0x38, !P5 ;  /* 0x000000380300780c */ /* 0x000fe40006fa4270 */
[C---:B------:R-:W-:Y:S02]  /*3a00*/  ISETP.LT.OR P2, PT, R0.reuse, 0x22, P2 ;  /* 0x000000220000780c */ /* 0x040fe40001741670 */
[----:B------:R-:W-:Y:S02]  /*3a10*/  ISETP.LT.OR P4, PT, R0, 0x32, P4 ;  /* 0x000000320000780c */ /* 0x000fe40002781670 */
[----:B------:R-:W-:-:S02]  /*3a20*/  FSEL R28, R43, -INF , !P2 ;  /* 0xff8000002b1c7808 */ /* 0x000fc40005000000 */
[----:B------:R-:W-:Y:S02]  /*3a30*/  ISETP.GT.AND P2, PT, R3, 0x28, !P3 ;  /* 0x000000280300780c */ /* 0x000fe40005f44270 */
[----:B0-----:R-:W-:Y:S02]  /*3a40*/  FMNMX.FTZ R33, R32, R31, !PT ;  /* 0x0000001f20217209 */ /* 0x001fe40007810000 */
[----:B------:R-:W-:Y:S02]  /*3a50*/  ISETP.LT.OR P2, PT, R0, 0x29, P2 ;  /* 0x000000290000780c */ /* 0x000fe40001741670 */
[----:B------:R-:W-:Y:S01]  /*3a60*/  ISETP.NE.AND P3, PT, R45, RZ, PT ;  /* 0x000000ff2d00720c */ /* 0x000fe20003f65270 */
[----:B------:R-:W0:Y:S01]  /*3a70*/  SHFL.BFLY PT, R34, R33, 0x1, 0x1f ;  /* 0x0c201f0021227f89 */ /* 0x000e2200000e0000 */
[----:B------:R-:W-:Y:S02]  /*3a80*/  FSEL R29, R46, -INF , !P2 ;  /* 0xff8000002e1d7808 */ /* 0x000fe40005000000 */
[----:B------:R-:W-:-:S02]  /*3a90*/  ISETP.GT.AND P2, PT, R3, RZ, !P6 ;  /* 0x000000ff0300720c */ /* 0x000fc40007744270 */
[----:B------:R-:W-:Y:S02]  /*3aa0*/  ISETP.NE.AND P6, PT, R30, RZ, PT ;  /* 0x000000ff1e00720c */ /* 0x000fe40003fc5270 */
[----:B------:R-:W-:Y:S02]  /*3ab0*/  ISETP.LT.OR P2, PT, R0, 0x1, P2 ;  /* 0x000000010000780c */ /* 0x000fe40001741670 */
[----:B------:R-:W-:Y:S02]  /*3ac0*/  ISETP.GT.AND P3, PT, R3, 0x30, !P3 ;  /* 0x000000300300780c */ /* 0x000fe40005f64270 */
[----:B------:R-:W-:Y:S02]  /*3ad0*/  FSEL R2, R56, -INF , !P2 ;  /* 0xff80000038027808 */ /* 0x000fe40005000000 */
[----:B------:R-:W-:Y:S02]  /*3ae0*/  ISETP.NE.AND P2, PT, R44, RZ, PT ;  /* 0x000000ff2c00720c */ /* 0x000fe40003f45270 */
[----:B------:R-:W-:-:S02]  /*3af0*/  FMNMX.FTZ R31, R2, R5, !PT ;  /* 0x00000005021f7209 */ /* 0x000fc40007810000 */
[----:B------:R-:W-:Y:S02]  /*3b00*/  ISETP.GT.AND P2, PT, R3, 0x29, !P2 ;  /* 0x000000290300780c */ /* 0x000fe40005744270 */
[----:B------:R-:W-:Y:S02]  /*3b10*/  FMNMX.FTZ R31, R16, R31, !PT ;  /* 0x0000001f101f7209 */ /* 0x000fe40007810000 */
[----:B------:R-:W-:Y:S02]  /*3b20*/  ISETP.LT.OR P2, PT, R0, 0x2a, P2 ;  /* 0x0000002a0000780c */ /* 0x000fe40001741670 */
[----:B------:R-:W-:Y:S02]  /*3b30*/  FMNMX.FTZ R4, R20, R31, !PT ;  /* 0x0000001f14047209 */ /* 0x000fe40007810000 */
[----:B------:R-:W-:Y:S02]  /*3b40*/  ISETP.LT.OR P3, PT, R0, 0x31, P3 ;  /* 0x000000310000780c */ /* 0x000fe40001f61670 */
[----:B------:R-:W-:-:S02]  /*3b50*/  FMNMX.FTZ R31, R21, R4, !PT ;  /* 0x00000004151f7209 */ /* 0x000fc40007810000 */
[----:B0-----:R-:W-:Y:S02]  /*3b60*/  FMNMX.FTZ R4, R33, R34, !PT ;  /* 0x0000002221047209 */ /* 0x001fe40007810000 */
[----:B------:R-:W-:Y:S02]  /*3b70*/  FMNMX.FTZ R30, R24, R31, !PT ;  /* 0x0000001f181e7209 */ /* 0x000fe40007810000 */
[----:B------:R-:W-:Y:S01]  /*3b80*/  ISETP.LT.OR P5, PT, R0, 0x39, P5 ;  /* 0x000000390000780c */ /* 0x000fe20002fa1670 */
[----:B------:R-:W-:Y:S01]  /*3b90*/  FMUL.FTZ R33, R4, UR6 ;  /* 0x0000000604217c20 */ /* 0x000fe20008410000 */
[----:B------:R-:W-:Y:S02]  /*3ba0*/  FMNMX.FTZ R31, R25, R30, !PT ;  /* 0x0000001e191f7209 */ /* 0x000fe40007810000 */
[----:B------:R-:W-:Y:S02]  /*3bb0*/  FSEL R30, R47, -INF , !P2 ;  /* 0xff8000002f1e7808 */ /* 0x000fe40005000000 */
[----:B------:R-:W-:-:S02]  /*3bc0*/  FMNMX.FTZ R32, R26, R31, !PT ;  /* 0x0000001f1a207209 */ /* 0x000fc40007810000 */
[----:B------:R-:W-:Y:S02]  /*3bd0*/  FSETP.NEU.FTZ.AND P2, PT, R4, -INF , PT ;  /* 0xff8000000400780b */ /* 0x000fe40003f5d000 */
[----:B------:R-:W-:Y:S02]  /*3be0*/  FMNMX.FTZ R31, R27, R32, !PT ;  /* 0x000000201b1f7209 */ /* 0x000fe40007810000 */
        /* <DEDUP_REMOVED lines=15> */
[----:B------:R-:W-:Y:S01]  /*3ce0*/  MUFU.EX2 R37, R37 ;  /* 0x0000002500257308 */ /* 0x000fe20000000800 */
[----:B------:R-:W-:Y:S01]  /*3cf0*/  FSEL R0, R54, -INF , !P5 ;  /* 0xff80000036007808 */ /* 0x000fe20006800000 */
[--C-:B0-----:R-:W-:Y:S01]  /*3d00*/  FFMA.FTZ R35, R59, UR6, -R36.reuse ;  /* 0x000000063b237c23 */ /* 0x101fe20008010824 */
        /* <DEDUP_REMOVED lines=12> */
[----:B------:R-:W-:Y:S01]  /*3dd0*/  R2UR UR7, R22 ;  /* 0x00000000160772ca */ /* 0x000fe200000e0000 */
[----:B------:R-:W0:Y:S01]  /*3de0*/  SHFL.BFLY PT, R3, R34, 0x2, 0x1f ;  /* 0x0c401f0022037f89 */ /* 0x000e2200000e0000 */
[----:B------:R1:W-:Y:S08]  /*3df0*/  MUFU.EX2 R39, R38 ;  /* 0x0000002600277308 */ /* 0x0003f00000000800 */
[----:B------:R-:W-:Y:S01]  /*3e00*/  MUFU.EX2 R40, R40 ;  /* 0x0000002800287308 */ /* 0x000fe20000000800 */
[----:B-1----:R-:W-:-:S02]  /*3e10*/  FFMA.FTZ R38, R73, UR6, -R36 ;  /* 0x0000000649267c23 */ /* 0x002fc40008010824 */
[----:B------:R-:W-:-:S04]  /*3e20*/  UIMAD.WIDE.U32 UR10, UR7, UR10, URZ ;  /* 0x0000000a070a72a5 */ /* 0x000fc8000f8e003f */
[----:B------:R-:W-:Y:S01]  /*3e30*/  @UP0 USHF.R.U32.HI UR7, URZ, UR14, UR11 ;  /* 0x0000000e3f070299 */ /* 0x000fe2000801160b */
[----:B------:R-:W1:Y:S03]  /*3e40*/  MUFU.EX2 R41, R41 ;  /* 0x0000002900297308 */ /* 0x000e660000000800 */
[----:B------:R-:W-:Y:S01]  /*3e50*/  UIADD3 UR39, UR39, UR7, URZ ;  /* 0x0000000727277290 */ /* 0x000fe2000fffe03f */
[----:B0-----:R-:W-:-:S04]  /*3e60*/  FMNMX.FTZ R35, R34, R3, !PT ;  /* 0x0000000322237209 */ /* 0x001fc80007810000 */
[----:B------:R-:W-:Y:S01]  /*3e70*/  MUFU.EX2 R42, R42 ;  /* 0x0000002a002a7308 */ /* 0x000fe20000000800 */
[----:B------:R-:W-:Y:S01]  /*3e80*/  UIADD3 UR4, UR39, UR4, URZ ;  /* 0x0000000427047290 */ /* 0x000fe2000fffe03f */
[----:B------:R-:W0:Y:S06]  /*3e90*/  SHFL.BFLY PT, R34, R35, 0x1, 0x1f ;  /* 0x0c201f0023227f89 */ /* 0x000e2c00000e0000 */
[----:B------:R-:W2:Y:S01]  /*3ea0*/  MUFU.EX2 R43, R43 ;  /* 0x0000002b002b7308 */ /* 0x000ea20000000800 */
[----:B-1----:R-:W-:-:S07]  /*3eb0*/  F2FP.F16.F32.PACK_AB R192, R41, R40 ;  /* 0x0000002829c0723e */ /* 0x002fce00000000ff */
[----:B------:R-:W-:Y:S08]  /*3ec0*/  MUFU.EX2 R44, R44 ;  /* 0x0000002c002c7308 */ /* 0x000ff00000000800 */
[----:B------:R-:W1:Y:S01]  /*3ed0*/  MUFU.EX2 R45, R38 ;  /* 0x00000026002d7308 */ /* 0x000e620000000800 */
[----:B--2---:R-:W-:Y:S02]  /*3ee0*/  F2FP.F16.F32.PACK_AB R194, R43, R42 ;  /* 0x0000002a2bc2723e */ /* 0x004fe400000000ff */
[----:B0-----:R-:W-:Y:S01]  /*3ef0*/  FMNMX.FTZ R3, R35, R34, !PT ;  /* 0x0000002223037209 */ /* 0x001fe20007810000 */
[--C-:B------:R-:W-:Y:S01]  /*3f00*/  FFMA.FTZ R34, R81, UR6, -R36.reuse ;  /* 0x0000000651227c23 */ /* 0x100fe20008010824 */
[----:B------:R-:W-:Y:S01]  /*3f10*/  FFMA.FTZ R36, R53, UR6, -R36 ;  /* 0x0000000635247c23 */ /* 0x000fe20008010824 */
[----:B------:R-:W-:Y:S01]  /*3f20*/  FADD.FTZ R53, R196, R37 ;  /* 0x00000025c4357221 */ /* 0x000fe20000010000 */
[C---:B------:R-:W-:Y:S01]  /*3f30*/  FSETP.NEU.FTZ.AND P2, PT, R3.reuse, -INF , PT ;  /* 0xff8000000300780b */ /* 0x040fe20003f5d000 */
[----:B------:R-:W-:Y:S01]  /*3f40*/  FMUL.FTZ R35, R3, UR6 ;  /* 0x0000000603237c20 */ /* 0x000fe20008410000 */
[----:B------:R-:W-:Y:S01]  /*3f50*/  MUFU.EX2 R46, R46 ;  /* 0x0000002e002e7308 */ /* 0x000fe20000000800 */
[----:B------:R-:W-:-:S03]  /*3f60*/  F2FP.F16.F32.PACK_AB R196, R37, R196 ;  /* 0x000000c425c4723e */ /* 0x000fc600000000ff */
        /* <DEDUP_REMOVED lines=20> */
[----:B------:R-:W-:Y:S01]  /*40b0*/  FFMA.FTZ R33, R33, UR6, -R51 ;  /* 0x0000000621217c23 */ /* 0x000fe20008010833 */
[----:B-1----:R-:W-:-:S05]  /*40c0*/  F2FP.F16.F32.PACK_AB R188, R45, R44 ;  /* 0x0000002c2dbc723e */ /* 0x002fca00000000ff */
[----:B------:R1:W2:Y:S08]  /*40d0*/  MUFU.EX2 R199, R16 ;  /* 0x0000001000c77308 */ /* 0x0002b00000000800 */
[----:B------:R-:W3:Y:S01]  /*40e0*/  MUFU.EX2 R20, R20 ;  /* 0x0000001400147308 */ /* 0x000ee20000000800 */
[----:B-1----:R-:W-:Y:S01]  /*40f0*/  FADD.FTZ R16, R198, R53 ;  /* 0x00000035c6107221 */ /* 0x002fe20000010000 */
[----:B------:R-:W-:-:S02]  /*4100*/  F2FP.F16.F32.PACK_AB R198, R39, R198 ;  /* 0x000000c627c6723e */ /* 0x000fc400000000ff */
[----:B0-----:R-:W-:Y:S01]  /*4110*/  F2FP.F16.F32.PACK_AB R197, R5, R2 ;  /* 0x0000000205c5723e */ /* 0x001fe200000000ff */
[----:B------:R-:W-:-:S03]  /*4120*/  FADD.FTZ R53, R39, R16 ;  /* 0x0000001027357221 */ /* 0x000fc60000010000 */
[----:B------:R-:W0:Y:S01]  /*4130*/  MUFU.EX2 R21, R21 ;  /* 0x0000001500157308 */ /* 0x000e220000000800 */
[----:B------:R-:W-:-:S04]  /*4140*/  FADD.FTZ R16, R40, R53 ;  /* 0x0000003528107221 */ /* 0x000fc80000010000 */
[----:B------:R-:W-:Y:S01]  /*4150*/  FADD.FTZ R53, R41, R16 ;  /* 0x0000001029357221 */ /* 0x000fe20000010000 */
[----:B------:R-:W-:Y:S02]  /*4160*/  FADD.FTZ R16, R2, R5 ;  /* 0x0000000502107221 */ /* 0x000fe40000010000 */
[----:B------:R-:W1:Y:S01]  /*4170*/  MUFU.EX2 R24, R24 ;  /* 0x0000001800187308 */ /* 0x000e620000000800 */
[----:B------:R-:W-:Y:S01]  /*4180*/  FADD.FTZ R36, R42, R53 ;  /* 0x000000352a247221 */ /* 0x000fe20000010000 */
[----:B--2---:R-:W-:Y:S01]  /*4190*/  FADD.FTZ R53, R199, R16 ;  /* 0x00000010c7357221 */ /* 0x004fe20000010000 */
[C---:B---3--:R-:W-:Y:S02]  /*41a0*/  F2FP.F16.F32.PACK_AB R199, R20.reuse, R199 ;  /* 0x000000c714c7723e */ /* 0x048fe400000000ff */
[----:B------:R-:W-:Y:S01]  /*41b0*/  FADD.FTZ R55, R43, R36 ;  /* 0x000000242b377221 */ /* 0x000fe20000010000 */
[----:B------:R-:W-:Y:S01]  /*41c0*/  FADD.FTZ R16, R20, R53 ;  /* 0x0000003514107221 */ /* 0x000fe20000010000 */
[----:B------:R-:W-:Y:S01]  /*41d0*/  VIADD R20, R62, 0xfffffffe ;  /* 0xfffffffe3e147836 */ /* 0x000fe20000000000 */
[----:B------:R-:W2:Y:S01]  /*41e0*/  MUFU.EX2 R25, R25 ;  /* 0x0000001900197308 */ /* 0x000ea20000000800 */
[----:B------:R-:W-:Y:S01]  /*41f0*/  FADD.FTZ R36, R44, R55 ;  /* 0x000000372c247221 */ /* 0x000fe20000010000 */
[----:B0-----:R-:W-:-:S03]  /*4200*/  FADD.FTZ R51, R21, R16 ;  /* 0x0000001015337221 */ /* 0x001fc60000010000 */
[----:B------:R-:W-:-:S03]  /*4210*/  FADD.FTZ R53, R45, R36 ;  /* 0x000000242d357221 */ /* 0x000fc60000010000 */
[----:B------:R-:W0:Y:S01]  /*4220*/  MUFU.EX2 R47, R47 ;  /* 0x0000002f002f7308 */ /* 0x000e220000000800 */
[----:B-1----:R-:W-:Y:S01]  /*4230*/  FADD.FTZ R16, R24, R51 ;  /* 0x0000003318107221 */ /* 0x002fe20000010000 */
[----:B------:R-:W-:Y:S01]  /*4240*/  FADD.FTZ R36, R46, R53 ;  /* 0x000000352e247221 */ /* 0x000fe20000010000 */
[----:B------:R-:W-:-:S05]  /*4250*/  F2FP.F16.F32.PACK_AB R193, R24, R21 ;  /* 0x0000001518c1723e */ /* 0x000fca00000000ff */
        /* <DEDUP_REMOVED lines=11> */
[----:B0-----:R-:W-:-:S07]  /*4310*/  FADD.FTZ R37, R27, R16 ;  /* 0x000000101b257221 */ /* 0x001fce0000010000 */
[----:B------:R-:W0:Y:S01]  /*4320*/  MUFU.EX2 R29, R29 ;  /* 0x0000001d001d7308 */ /* 0x000e220000000800 */
[C---:B-1----:R-:W-:Y:S01]  /*4330*/  FADD.FTZ R39, R49.reuse, R36 ;  /* 0x0000002431277221 */ /* 0x042fe20000010000 */
[----:B------:R-:W-:-:S06]  /*4340*/  F2FP.F16.F32.PACK_AB R184, R49, R48 ;  /* 0x0000003031b8723e */ /* 0x000fcc00000000ff */
        /* <DEDUP_REMOVED lines=14> */
[----:B-1----:R-:W-:Y:S01]  /*4430*/  FADD.FTZ R16, R34, R39 ;  /* 0x0000002722107221 */ /* 0x002fe20000010000 */
[----:B------:R-:W-:-:S03]  /*4440*/  F2FP.F16.F32.PACK_AB R186, R35, R34 ;  /* 0x0000002223ba723e */ /* 0x000fc600000000ff */
[----:B------:R-:W-:Y:S01]  /*4450*/  FADD.FTZ R16, R35, R16 ;  /* 0x0000001023107221 */ /* 0x000fe20000010000 */
[----:B--2---:R-:W-:-:S04]  /*4460*/  FADD.FTZ R2, R0, R5 ;  /* 0x0000000500027221 */ /* 0x004fc80000010000 */
[C---:B0-----:R-:W-:Y:S01]  /*4470*/  FADD.FTZ R5, R33.reuse, R2 ;  /* 0x0000000221057221 */ /* 0x041fe20000010000 */
        /* <DEDUP_REMOVED lines=12> */
.L_x_1449:
[----:B------:R-:W-:-:S11]  /*4540*/  UISETP.NE.AND UP2, UPT, UR5, 0x1, UPT ;  /* 0x000000010500788c */ /* 0x000fd6000bf45270 */
[----:B------:R-:W-:Y:S02]  /*4550*/  @UP2 ULDC.64 UR10, c[0x0][0x9e8] ;  /* 0x00027a00000a2ab9 */ /* 0x000fe40000000a00 */
[----:B------:R-:W-:-:S04]  /*4560*/  UIMAD.WIDE.U32 UR14, UR7, UR10, URZ ;  /* 0x0000000a070e72a5 */ /* 0x000fc8000f8e003f */
[----:B------:R-:W-:-:S12]  /*4570*/  @UP2 USHF.R.U32.HI UR7, URZ, UR11, UR15 ;  /* 0x0000000b3f072299 */ /* 0x000fd8000801160f */
.L_x_1450:
[----:B------:R-:W-:-:S04]  /*4580*/  UIMAD UR5, UR7, UR5, UR5 ;  /* 0x00000005070572a4 */ /* 0x000fc8000f8e0205 */
[----:B------:R-:W-:-:S04]  /*4590*/  UISETP.LT.AND UP2, UPT, UR4, UR5, UPT ;  /* 0x000000050400728c */ /* 0x000fc8000bf41270 */
[----:B------:R-:W-:-:S12]  /*45a0*/  USEL UR4, UR4, UR5, UP2 ;  /* 0x0000000504047287 */ /* 0x000fd80009000000 */
.L_x_1448:
        /* <DEDUP_REMOVED lines=78> */
[----:B------:R-:W-:-:S05]  /*4a90*/  ULDC UR55, c[0x0][0x988] ;  /* 0x0002620000377ab9 */ /* 0x000fca0000000800 */
.L_x_1468:
[----:B------:R-:W-:-:S04]  /*4aa0*/  UIADD3 UR5, UR37, 0x1, URZ ;  /* 0x0000000125057890 */ /* 0x000fc8000fffe03f */
[----:B------:R-:W-:-:S04]  /*4ab0*/  UISETP.NE.AND UP2, UPT, UR5, 0x2, UPT ;  /* 0x000000020500788c */ /* 0x000fc8000bf45270 */
[----:B------:R-:W-:Y:S02]  /*4ac0*/  USEL UR39, URZ, 0x1, UP2 ;  /* 0x000000013f277887 */ /* 0x000fe40009000000 */
[----:B------:R-:W-:Y:S02]  /*4ad0*/  USEL UR5, UR5, URZ, UP2 ;  /* 0x0000003f05057287 */ /* 0x000fe40009000000 */
[----:B------:R-:W-:Y:S01]  /*4ae0*/  ULOP3.LUT UR39, UR36, UR39, URZ, 0x3c, !UPT ;  /* 0x0000002724277292 */ /* 0x000fe2000f8e3c3f */
[----:B------:R-:W-:Y:S11]  /*4af0*/  @!P0 BRA `(.L_x_1452) ;  /* 0x0000000000048947 */ /* 0x000ff60003800000 */
[----:B------:R-:W-:Y:S01]  /*4b00*/  BPT.TRAP 0x1 ;  /* 0x000000040000795c */ /* 0x000fe20000300000 */
.L_x_1452:
[----:B------:R-:W-:Y:S01]  /*4b10*/  ULEA UR7, UR5, UR38, 0x3 ;  /* 0x0000002605077291 */ /* 0x000fe2000f8e183f */
[----:B------:R-:W-:-:S05]  /*4b20*/  IMAD.U32 R21, RZ, RZ, UR39 ;  /* 0x00000027ff157e24 */ /* 0x000fca000f8e00ff */
[----:B------:R-:W-:-:S04]  /*4b30*/  SHF.L.U32 R21, R21, 0x1f, RZ ;  /* 0x0000001f15157819 */ /* 0x000fc800000006ff */
[----:B------:R0:W1:Y:S01]  /*4b40*/  SYNCS.PHASECHK.TRANS64.TRYWAIT P2, [UR7+0x30830], R21 ;  /* 0x03083015ff0075a7 */ /* 0x0000620008040147 */
[----:B------:R-:W-:Y:S05]  /*4b50*/  @!P0 BRA `(.L_x_1453) ;  /* 0x0000000000048947 */ /* 0x000fea0003800000 */
[----:B------:R-:W-:Y:S01]  /*4b60*/  BPT.TRAP 0x1 ;  /* 0x000000040000795c */ /* 0x000fe20000300000 */
.L_x_1453:
[----:B-1----:R-:W-:Y:S05]  /*4b70*/  @P2 BRA `(.L_x_1454) ;  /* 0x0000000000082947 */ /* 0x002fea0003800000 */
[----:B------:R-:W1:Y:S02]  /*4b80*/  SYNCS.PHASECHK.TRANS64.TRYWAIT P2, [UR7+0x30830], R21 ;  /* 0x03083015ff0075a7 */ /* 0x000e640008040147 */
[----:B-1----:R-:W-:Y:S05]  /*4b90*/  @!P2 BRA `(.L_x_1455) ;  /* 0x000001340028a947 */ /* 0x002fea0003800000 */
.L_x_1454:
        /* <DEDUP_REMOVED lines=228> */
.L_x_1456:
[----:B------:R-:W-:Y:S01]  /*59e0*/  ULEA UR14, UR37, UR38, 0x3 ;  /* 0x00000026250e7291 */ /* 0x000fe2000f8e183f */
[----:B------:R-:W-:-:S05]  /*59f0*/  IMAD.U32 R0, RZ, RZ, UR36 ;  /* 0x00000024ff007e24 */ /* 0x000fca000f8e00ff */
[----:B------:R-:W-:-:S04]  /*5a00*/  SHF.L.U32 R0, R0, 0x1f, RZ ;  /* 0x0000001f00007819 */ /* 0x000fc800000006ff */
[----:B------:R1:W2:Y:S01]  /*5a10*/  SYNCS.PHASECHK.TRANS64.TRYWAIT P2, [UR14+0x30850], R0 ;  /* 0x03085000ff0075a7 */ /* 0x0002a2000804014e */
[----:B------:R-:W-:Y:S05]  /*5a20*/  @!P0 BRA `(.L_x_1457) ;  /* 0x0000000000048947 */ /* 0x000fea0003800000 */
[----:B------:R-:W-:Y:S01]  /*5a30*/  BPT.TRAP 0x1 ;  /* 0x000000040000795c */ /* 0x000fe20000300000 */
.L_x_1457:
[----:B--2---:R-:W-:Y:S05]  /*5a40*/  @P2 BRA `(.L_x_1458) ;  /* 0x0000000000082947 */ /* 0x004fea0003800000 */
[----:B------:R-:W2:Y:S02]  /*5a50*/  SYNCS.PHASECHK.TRANS64.TRYWAIT P2, [UR14+0x30850], R0 ;  /* 0x03085000ff0075a7 */ /* 0x000ea4000804014e */
[----:B--2---:R-:W-:Y:S05]  /*5a60*/  @!P2 BRA `(.L_x_1459) ;  /* 0x00000124008ca947 */ /* 0x004fea0003800000 */
.L_x_1458:
[----:B------:R-:W-:Y:S01]  /*5a70*/  UIADD3 UR6, UR38, 0x400, URZ ;  /* 0x0000040026067890 */ /* 0x000fe2000fffe03f */
[----:B------:R-:W-:Y:S01]  /*5a80*/  WARPGROUP.ARRIVE ;  /* 0x00000000000079c5 */ /* 0x000fe20000000000 */
[----:B------:R-:W-:Y:S01]  /*5a90*/  UMOV UR11, 0x40000040 ;  /* 0x40000040000b7882 */ /* 0x000fe20000000000 */
[----:B------:R-:W-:Y:S01]  /*5aa0*/  R2UR UR15, R22 ;  /* 0x00000000160f72ca */ /* 0x000fe200000e0000 */
[----:B------:R-:W-:Y:S01]  /*5ab0*/  USHF.R.U32.HI UR6, URZ, 0x4, UR6 ;  /* 0x000000043f067899 */ /* 0x000fe20008011606 */
[----:B------:R-:W-:Y:S01]  /*5ac0*/  PLOP3.LUT P2, PT, PT, PT, UP0, 0x80, 0x0 ;  /* 0x000000000000781c */ /* 0x000fe20003f4f008 */
[----:B0-----:R-:W-:Y:S01]  /*5ad0*/  FMUL.FTZ R21, R158, UR4 ;  /* 0x000000049e157c20 */ /* 0x001fe20008410000 */
[----:B------:R-:W-:Y:S01]  /*5ae0*/  PLOP3.LUT P3, PT, PT, PT, UP0, 0x80, 0x0 ;  /* 0x000000000000781c */ /* 0x000fe20003f6f008 */
[----:B------:R-:W-:Y:S01]  /*5af0*/  ULOP3.LUT UR6, UR6, 0x3fff, URZ, 0xc0, !UPT ;  /* 0x00003fff06067892 */ /* 0x000fe2000f8ec03f */
[----:B------:R-:W-:Y:S01]  /*5b00*/  FMUL.FTZ R158, R167, UR4 ;  /* 0x00000004a79e7c20 */ /* 0x000fe20008410000 */
[----:B-1----:R-:W-:Y:S01]  /*5b10*/  FMUL.FTZ R0, R154, UR4 ;  /* 0x000000049a007c20 */ /* 0x002fe20008410000 */
[----:B------:R-:W-:Y:S01]  /*5b20*/  FMUL.FTZ R2, R155, UR4 ;  /* 0x000000049b027c20 */ /* 0x000fe20008410000 */
[----:B------:R-:W-:Y:S01]  /*5b30*/  ULOP3.LUT UR6, UR6, 0x2000000, URZ, 0xfc, !UPT ;  /* 0x0200000006067892 */ /* 0x000fe2000f8efc3f */
[----:B------:R-:W-:Y:S01]  /*5b40*/  FMUL.FTZ R154, R159, UR4 ;  /* 0x000000049f9a7c20 */ /* 0x000fe20008410000 */
[----:B------:R-:W-:Y:S01]  /*5b50*/  FMUL.FTZ R155, R162, UR4 ;  /* 0x00000004a29b7c20 */ /* 0x000fe20008410000 */
[----:B------:R-:W-:Y:S01]  /*5b60*/  FMUL.FTZ R159, R170, UR4 ;  /* 0x00000004aa9f7c20 */ /* 0x000fe20008410000 */
[----:B------:R-:W-:Y:S01]  /*5b70*/  ULEA UR6, UR37, UR6, 0xb ;  /* 0x0000000625067291 */ /* 0x000fe2000f8e583f */
[----:B------:R-:W-:-:S02]  /*5b80*/  VIADD R167, R23, UR15 ;  /* 0x0000000f17a77c36 */ /* 0x000fc40008000000 */
[----:B------:R-:W-:Y:S01]  /*5b90*/  FMUL.FTZ R162, R174, UR4 ;  /* 0x00000004aea27c20 */ /* 0x000fe20008410000 */
[----:B------:R-:W0:Y:S03]  /*5ba0*/  MUFU.TANH R0, R0 ;  /* 0x0000000000007308 */ /* 0x000e260000002400 */
[----:B------:R-:W-:Y:S02]  /*5bb0*/  UMOV UR10, UR6 ;  /* 0x00000006000a7c82 */ /* 0x000fe40008000000 */
[----:B------:R-:W-:Y:S01]  /*5bc0*/  HGMMA.64x256x16.F32 R24, R196, gdesc[UR8].tnspB, R24, gsb0 ;  /* 0x43e00008c4187df0 */ /* 0x000fe20008000818 */
[----:B------:R-:W-:Y:S02]  /*5bd0*/  UIADD3 UR10, UR6, 0x80, URZ ;  /* 0x00000080060a7890 */ /* 0x000fe4000fffe03f */
[----:B------:R-:W1:Y:S01]  /*5be0*/  MUFU.TANH R2, R2 ;  /* 0x0000000200027308 */ /* 0x000e620000002400 */
[----:B------:R-:W-:-:S07]  /*5bf0*/  UMOV UR11, 0x40000040 ;  /* 0x40000040000b7882 */ /* 0x000fce0000000000 */
[----:B------:R-:W2:Y:S08]  /*5c00*/  MUFU.TANH R21, R21 ;  /* 0x0000001500157308 */ /* 0x000eb00000002400 */
[----:B------:R-:W3:Y:S08]  /*5c10*/  MUFU.TANH R154, R154 ;  /* 0x0000009a009a7308 */ /* 0x000ef00000002400 */
[----:B------:R-:W4:Y:S08]  /*5c20*/  MUFU.TANH R155, R155 ;  /* 0x0000009b009b7308 */ /* 0x000f300000002400 */
[----:B------:R-:W0:Y:S08]  /*5c30*/  MUFU.TANH R158, R158 ;  /* 0x0000009e009e7308 */ /* 0x000e300000002400 */
[----:B------:R-:W0:Y:S08]  /*5c40*/  MUFU.TANH R159, R159 ;  /* 0x0000009f009f7308 */ /* 0x000e300000002400 */
[----:B------:R-:W0:Y:S01]  /*5c50*/  MUFU.TANH R162, R162 ;  /* 0x000000a200a27308 */ /* 0x000e220000002400 */
[----:B------:R-:W-:-:S02]  /*5c60*/  WARPGROUP.DEPBAR.LE gsb0, 0x0 ;  /* 0x00008000000079c5 */ /* 0x000fc40000010000 */
[----:B------:R-:W-:-:S06]  /*5c70*/  WARPGROUP.ARRIVE ;  /* 0x00000000000079c5 */ /* 0x000fcc0000000000 */
[----:B------:R-:W-:Y:S01]  /*5c80*/  HGMMA.64x256x16.F32 R24, R192, gdesc[UR8].tnspB, R24, gsb0 ;  /* 0x43e00008c0187df0 */ /* 0x000fe20008000818 */
[----:B------:R-:W-:Y:S01]  /*5c90*/  UIADD3 UR10, UR6, 0x100, URZ ;  /* 0x00000100060a7890 */ /* 0x000fe2000fffe03f */
[----:B------:R-:W-:Y:S01]  /*5ca0*/  UMOV UR11, 0x40000040 ;  /* 0x40000040000b7882 */ /* 0x000fe20000000000 */
[----:B------:R-:W-:Y:S02]  /*5cb0*/  WARPGROUP.DEPBAR.LE gsb0, 0x0 ;  /* 0x00008000000079c5 */ /* 0x000fe40000010000 */
[----:B------:R-:W-:Y:S01]  /*5cc0*/  WARPGROUP.ARRIVE ;  /* 0x00000000000079c5 */ /* 0x000fe20000000000 */
[----:B------:R-:W-:Y:S01]  /*5cd0*/  FMUL.FTZ R192, R168, UR4 ;  /* 0x00000004a8c07c20 */ /* 0x000fe20008410000 */
[----:B------:R-:W-:Y:S01]  /*5ce0*/  FMUL.FTZ R193, R169, UR4 ;  /* 0x00000004a9c17c20 */ /* 0x000fe20008410000 */
[----:B------:R-:W-:Y:S01]  /*5cf0*/  FMUL.FTZ R194, R172, UR4 ;  /* 0x00000004acc27c20 */ /* 0x000fe20008410000 */
[----:B------:R-:W-:Y:S01]  /*5d00*/  FMUL.FTZ R195, R173, UR4 ;  /* 0x00000004adc37c20 */ /* 0x000fe20008410000 */
[----:B------:R-:W-:-:S15]  /*5d10*/  IMAD.U32 R169, RZ, RZ, UR60 ;  /* 0x0000003cffa97e24 */ /* 0x000fde000f8e00ff */
[----:B------:R-:W-:-:S03]  /*5d20*/  NOP ;  /* 0x0000000000007918 */ /* 0x000fc60000000000 */
        /* <DEDUP_REMOVED lines=11> */
[----:B------:R-:W-:Y:S01]  /*5de0*/  @P2 IMAD.HI.U32 R152, R167, UR6, RZ ;  /* 0x00000006a7982c27 */ /* 0x000fe2000f8e00ff */
[----:B------:R-:W-:-:S03]  /*5df0*/  @UP0 ULDC UR6, c[0x0][0x450] ;  /* 0x0001140000060ab9 */ /* 0x000fc60000000800 */
[----:B------:R-:W-:Y:S01]  /*5e00*/  FMUL.FTZ R189, R153, UR4 ;  /* 0x0000000499bd7c20 */ /* 0x000fe20008410000 */
[----:B------:R-:W-:Y:S01]  /*5e10*/  FMUL.FTZ R191, R156, UR4 ;  /* 0x000000049cbf7c20 */ /* 0x000fe20008410000 */
[----:B------:R-:W-:Y:S01]  /*5e20*/  HGMMA.64x256x16.F32 R24, R184, gdesc[UR8].tnspB, R24, gsb0 ;  /* 0x43e00008b8187df0 */ /* 0x000fe20008000818 */
[----:B------:R-:W-:Y:S01]  /*5e30*/  @P3 SHF.R.U32.HI R167, RZ, UR6, R152 ;  /* 0x00000006ffa73c19 */ /* 0x000fe20008011698 */
[----:B------:R-:W-:Y:S01]  /*5e40*/  FMUL.FTZ R190, R157, UR4 ;  /* 0x000000049dbe7c20 */ /* 0x000fe20008410000 */
[----:B------:R-:W-:Y:S01]  /*5e50*/  FMUL.FTZ R156, R163, UR4 ;  /* 0x00000004a39c7c20 */ /* 0x000fe20008410000 */
[----:B------:R-:W-:Y:S01]  /*5e60*/  FMUL.FTZ R157, R166, UR4 ;  /* 0x00000004a69d7c20 */ /* 0x000fe20008410000 */
[----:B------:R-:W-:Y:S01]  /*5e70*/  FMUL.FTZ R163, R178, UR4 ;  /* 0x00000004b2a37c20 */ /* 0x000fe20008410000 */
[----:B------:R-:W5:Y:S01]  /*5e80*/  SHFL.IDX PT, R153, R167, RZ, 0x1c1f ;  /* 0x001c1fffa7997589 */ /* 0x000f6200000e0000 */
[----:B------:R-:W-:Y:S01]  /*5e90*/  FMUL.FTZ R178, R181, UR4 ;  /* 0x00000004b5b27c20 */ /* 0x000fe20008410000 */
[----:B------:R-:W-:Y:S01]  /*5ea0*/  FMUL.FTZ R166, R183, UR4 ;  /* 0x00000004b7a67c20 */ /* 0x000fe20008410000 */
[----:B------:R-:W-:Y:S01]  /*5eb0*/  IMAD.U32 R152, RZ, RZ, UR7 ;  /* 0x00000007ff987e24 */ /* 0x000fe2000f8e00ff */
[----:B------:R-:W-:Y:S01]  /*5ec0*/  PLOP3.LUT P2, PT, PT, PT, UP1, 0x40, 0x0 ;  /* 0x000000000000781c */ /* 0x000fe20003f4e818 */
[----:B------:R-:W0:Y:S01]  /*5ed0*/  MUFU.TANH R188, R188 ;  /* 0x000000bc00bc7308 */ /* 0x000e220000002400 */
[----:B------:R-:W-:Y:S01]  /*5ee0*/  ULDC UR6, c[0x0][0x9e0] ;  /* 0x0002780000067ab9 */ /* 0x000fe20000000800 */
        /* <DEDUP_REMOVED lines=13> */
[----:B------:R-:W-:Y:S02]  /*5fc0*/  IMAD.SHL.U32 R179, R20, 0x40, RZ ;  /* 0x0000004014b37824 */ /* 0x000fe400078e00ff */
[----:B------:R-:W-:Y:S01]  /*5fd0*/  FMUL.FTZ R185, R161, UR4 ;  /* 0x00000004a1b97c20 */ /* 0x000fe20008410000 */
[----:B------:R-:W-:Y:S01]  /*5fe0*/  FMUL.FTZ R161, R175, UR4 ;  /* 0x00000004afa17c20 */ /* 0x000fe20008410000 */
[----:B------:R-:W-:Y:S01]  /*5ff0*/  FMUL.FTZ R175, R176, UR4 ;  /* 0x00000004b0af7c20 */ /* 0x000fe20008410000 */
[----:B------:R-:W-:Y:S01]  /*6000*/  FMUL.FTZ R184, R160, UR4 ;  /* 0x00000004a0b87c20 */ /* 0x000fe20008410000 */
[----:B------:R-:W-:Y:S01]  /*6010*/  FMUL.FTZ R187, R165, UR4 ;  /* 0x00000004a5bb7c20 */ /* 0x000fe20008410000 */
[----:B------:R-:W-:Y:S01]  /*6020*/  FMUL.FTZ R176, R177, UR4 ;  /* 0x00000004b1b07c20 */ /* 0x000fe20008410000 */
[----:B------:R-:W-:Y:S01]  /*6030*/  IADD3 R168, -R179, 0x1, RZ ;  /* 0x00000001b3a87810 */ /* 0x000fe20007ffe1ff */
[----:B------:R-:W-:Y:S01]  /*6040*/  FMUL.FTZ R160, R171, UR4 ;  /* 0x00000004aba07c20 */ /* 0x000fe20008410000 */
[----:B------:R-:W-:Y:S01]  /*6050*/  FMUL.FTZ R177, R180, UR4 ;  /* 0x00000004b4b17c20 */ /* 0x000fe20008410000 */
[----:B------:R-:W-:Y:S01]  /*6060*/  FMUL.FTZ R165, R182, UR4 ;  /* 0x00000004b6a57c20 */ /* 0x000fe20008410000 */
[----:B------:R-:W0:Y:S01]  /*6070*/  MUFU.TANH R184, R184 ;  /* 0x000000b800b87308 */ /* 0x000e220000002400 */
[----:B------:R-:W-:Y:S01]  /*6080*/  IMAD R168, R17, -0x2, R168 ;  /* 0xfffffffe11a87824 */ /* 0x000fe200078e02a8 */
[----:B------:R0:W-:Y:S04]  /*6090*/  @!P1 SYNCS.ARRIVE.TRANS64.RED.A1T0 RZ, [R152+URZ], RZ ;  /* 0x000000ff98ff99a7 */ /* 0x0001e8000810043f */
[----:B------:R-:W-:-:S02]  /*60a0*/  IADD3 R168, -R169, UR61, R168 ;  /* 0x0000003da9a87c10 */ /* 0x000fc4000fffe1a8 */
[----:B------:R-:W0:Y:S03]  /*60b0*/  MUFU.TANH R185, R185 ;  /* 0x000000b900b97308 */ /* 0x000e260000002400 */
[C---:B------:R-:W-:Y:S02]  /*60c0*/  VIADD R183, R168.reuse, UR6 ;  /* 0x00000006a8b77c36 */ /* 0x040fe40008000000 */
[----:B------:R-:W-:Y:S02]  /*60d0*/  VIADD R196, R168, UR54 ;  /* 0x00000036a8c47c36 */ /* 0x000fe40008000000 */
[--C-:B-----5:R-:W-:Y:S01]  /*60e0*/  IMAD.IADD R180, R183, 0x1, R153.reuse ;  /* 0x00000001b7b47824 */ /* 0x120fe200078e0299 */
[----:B------:R-:W0:Y:S01]  /*60f0*/  MUFU.TANH R186, R186 ;  /* 0x000000ba00ba7308 */ /* 0x000e220000002400 */
[----:B------:R-:W-:-:S07]  /*6100*/  IMAD.IADD R182, R196, 0x1, R153 ;  /* 0x00000001c4b67824 */ /* 0x000fce00078e0299 */
        /* <DEDUP_REMOVED lines=9> */
[----:B------:R-:W-:Y:S01]  /*61a0*/  IMAD.U32 R168, RZ, RZ, UR60 ;  /* 0x0000003cffa87e24 */ /* 0x000fe2000f8e00ff */
[----:B------:R-:W-:Y:S04]  /*61b0*/  BSSY B0, `(.L_x_1461) ;  /* 0x0000011000007945 */ /* 0x000fe80003800000 */
[----:B------:R-:W-:-:S04]  /*61c0*/  IADD3 R168, -R168, UR61, R153 ;  /* 0x0000003da8a87c10 */ /* 0x000fc8000fffe199 */
[----:B------:R-:W-:-:S13]  /*61d0*/  ISETP.GT.AND P2, PT, R168, -0x1, PT ;  /* 0xffffffffa800780c */ /* 0x000fda0003f44270 */
[----:B------:R-:W-:Y:S05]  /*61e0*/  @P2 BRA `(.L_x_1462) ;  /* 0x0000000000202947 */ /* 0x000fea0003800000 */
[----:B------:R-:W-:Y:S01]  /*61f0*/  IMAD.U32 R170, RZ, RZ, UR51 ;  /* 0x00000033ffaa7e24 */ /* 0x000fe2000f8e00ff */
[----:B------:R-:W-:-:S04]  /*6200*/  LOP3.LUT R169, RZ, R168, RZ, 0x33, !PT ;  /* 0x000000a8ffa97212 */ /* 0x000fc800078e33ff */
[----:B------:R-:W-:-:S13]  /*6210*/  ISETP.NE.AND P2, PT, R170, 0x1, PT ;  /* 0x00000001aa00780c */ /* 0x000fda0003f45270 */
[----:B0-----:R-:W0:Y:S02]  /*6220*/  @P2 LDC.64 R152, c[0x0][0x9e8] ;  /* 0x00027a00ff982b82 */ /* 0x001e240000000a00 */
[----:B0-----:R-:W-:-:S05]  /*6230*/  @P2 IMAD.HI.U32 R152, R169, R152, RZ ;  /* 0x00000098a9982227 */ /* 0x001fca00078e00ff */
[----:B------:R-:W-:-:S04]  /*6240*/  @P2 SHF.R.U32.HI R169, RZ, R153, R152 ;  /* 0x00000099ffa92219 */ /* 0x000fc80000011698 */
[----:B------:R-:W-:Y:S01]  /*6250*/  LOP3.LUT R168, RZ, R169, RZ, 0x33, !PT ;  /* 0x000000a9ffa87212 */ /* 0x000fe200078e33ff */
[----:B------:R-:W-:Y:S06]  /*6260*/  BRA `(.L_x_1463) ;  /* 0x0000000000147947 */ /* 0x000fec0003800000 */
.L_x_1462:
[----:B------:R-:W-:-:S05]  /*6270*/  IMAD.U32 R170, RZ, RZ, UR51 ;  /* 0x00000033ffaa7e24 */ /* 0x000fca000f8e00ff */
[----:B------:R-:W-:-:S13]  /*6280*/  ISETP.NE.AND P2, PT, R170, 0x1, PT ;  /* 0x00000001aa00780c */ /* 0x000fda0003f45270 */
[----:B0-----:R-:W0:Y:S02]  /*6290*/  @P2 LDC.64 R152, c[0x0][0x9e8] ;  /* 0x00027a00ff982b82 */ /* 0x001e240000000a00 */
[----:B0-----:R-:W-:-:S05]  /*62a0*/  @P2 IMAD.HI.U32 R152, R168, R152, RZ ;  /* 0x00000098a8982227 */ /* 0x001fca00078e00ff */
[----:B------:R-:W-:-:S07]  /*62b0*/  @P2 SHF.R.U32.HI R168, RZ, R153, R152 ;  /* 0x00000099ffa82219 */ /* 0x000fce0000011698 */
.L_x_1463:
[----:B------:R-:W-:Y:S05]  /*62c0*/  BSYNC B0 ;  /* 0x0000000000007941 */ /* 0x000fea0003800000 */
.L_x_1461:
[----:B------:R-:W-:-:S04]  /*62d0*/  IMAD R168, R168, R170, -R179 ;  /* 0x000000aaa8a87224 */ /* 0x000fc800078e0ab3 */
[----:B------:R-:W-:-:S05]  /*62e0*/  IMAD R153, R17, -0x2, R168 ;  /* 0xfffffffe11997824 */ /* 0x000fca00078e02a8 */
[----:B------:R-:W-:Y:S02]  /*62f0*/  VIADDMNMX R180, R153, R170, R180, PT ;  /* 0x000000aa99b47246 */ /* 0x000fe400038001b4 */
[----:B------:R-:W-:-:S07]  /*6300*/  VIMNMX R182, R182, R153, !PT ;  /* 0x00000099b6b67248 */ /* 0x000fce0007fe0100 */
.L_x_1460:
[----:B------:R-:W-:Y:S01]  /*6310*/  ISETP.GT.AND P2, PT, R20, -0x1, PT ;  /* 0xffffffff1400780c */ /* 0x000fe20003f44270 */
[----:B0-----:R0:W1:Y:S03]  /*6320*/  SHFL.IDX PT, R152, R167, 0x1, 0x1c1f ;  /* 0x003c1f00a7987f89 */ /* 0x00106600000e0000 */
[C---:B------:R-:W-:Y:S02]  /*6330*/  ISETP.GT.AND P5, PT, R182.reuse, RZ, P2 ;  /* 0x000000ffb600720c */ /* 0x040fe400017a4270 */
[----:B------:R-:W-:Y:S02]  /*6340*/  ISETP.GT.AND P4, PT, R182, 0x1, P2 ;  /* 0x00000001b600780c */ /* 0x000fe40001784270 */
[----:B------:R-:W-:Y:S02]  /*6350*/  ISETP.LT.OR P5, PT, R180, 0x1, P5 ;  /* 0x00000001b400780c */ /* 0x000fe40002fa1670 */
[----:B------:R-:W-:-:S02]  /*6360*/  ISETP.GT.AND P6, PT, R182, 0x8, P2 ;  /* 0x00000008b600780c */ /* 0x000fc400017c4270 */
[----:B------:R-:W-:Y:S02]  /*6370*/  FSEL R181, R188, -INF , !P5 ;  /* 0xff800000bcb57808 */ /* 0x000fe40006800000 */
[C---:B------:R-:W-:Y:S02]  /*6380*/  ISETP.GT.AND P5, PT, R182.reuse, 0x10, P2 ;  /* 0x00000010b600780c */ /* 0x040fe400017a4270 */
[----:B------:R-:W-:Y:S02]  /*6390*/  ISETP.GT.AND P3, PT, R182, 0x9, P2 ;  /* 0x00000009b600780c */ /* 0x000fe40001764270 */
[C---:B------:R-:W-:Y:S02]  /*63a0*/  ISETP.LT.OR P5, PT, R180.reuse, 0x11, P5 ;  /* 0x00000011b400780c */ /* 0x040fe40002fa1670 */
[----:B------:R-:W-:Y:S02]  /*63b0*/  ISETP.LT.OR P4, PT, R180, 0x2, P4 ;  /* 0x00000002b400780c */ /* 0x000fe40002781670 */
[----:B0-----:R-:W-:-:S02]  /*63c0*/  FSEL R167, R184, -INF , !P5 ;  /* 0xff800000b8a77808 */ /* 0x001fc40006800000 */
[----:B------:R-:W-:Y:S02]  /*63d0*/  ISETP.GT.AND P5, PT, R182, 0x20, P2 ;  /* 0x00000020b600780c */ /* 0x000fe400017a4270 */
[C---:B------:R-:W-:Y:S02]  /*63e0*/  ISETP.LT.OR P6, PT, R180.reuse, 0x9, P6 ;  /* 0x00000009b400780c */ /* 0x040fe400037c1670 */
[C---:B------:R-:W-:Y:S02]  /*63f0*/  ISETP.LT.OR P3, PT, R180.reuse, 0xa, P3 ;  /* 0x0000000ab400780c */ /* 0x040fe40001f61670 */
[----:B------:R-:W-:Y:S02]  /*6400*/  ISETP.LT.OR P5, PT, R180, 0x21, P5 ;  /* 0x00000021b400780c */ /* 0x000fe40002fa1670 */
[----:B------:R-:W-:Y:S02]  /*6410*/  FSEL R189, R189, -INF , !P4 ;  /* 0xff800000bdbd7808 */ /* 0x000fe40006000000 */
[----:B------:R-:W-:-:S02]  /*6420*/  FSEL R191, R191, -INF , !P6 ;  /* 0xff800000bfbf7808 */ /* 0x000fc40007000000 */
[----:B------:R-:W-:Y:S02]  /*6430*/  FSEL R190, R190, -INF , !P3 ;  /* 0xff800000bebe7808 */ /* 0x000fe40005800000 */
[C---:B------:R-:W-:Y:S02]  /*6440*/  ISETP.GT.AND P4, PT, R182.reuse, 0x11, P2 ;  /* 0x00000011b600780c */ /* 0x040fe40001784270 */
[C---:B------:R-:W-:Y:S02]  /*6450*/  ISETP.GT.AND P6, PT, R182.reuse, 0x18, P2 ;  /* 0x00000018b600780c */ /* 0x040fe400017c4270 */
[----:B------:R-:W-:Y:S02]  /*6460*/  ISETP.GT.AND P3, PT, R182, 0x19, P2 ;  /* 0x00000019b600780c */ /* 0x000fe40001764270 */
[----:B------:R-:W-:Y:S02]  /*6470*/  FSEL R171, R192, -INF , !P5 ;  /* 0xff800000c0ab7808 */ /* 0x000fe40006800000 */
[----:B------:R-:W-:-:S02]  /*6480*/  ISETP.GT.AND P5, PT, R182, 0x30, P2 ;  /* 0x00000030b600780c */ /* 0x000fc400017a4270 */
[C---:B------:R-:W-:Y:S02]  /*6490*/  ISETP.LT.OR P4, PT, R180.reuse, 0x12, P4 ;  /* 0x00000012b400780c */ /* 0x040fe40002781670 */
        /* <DEDUP_REMOVED lines=10> */
[----:B------:R-:W-:-:S02]  /*6540*/  PLOP3.LUT P5, PT, PT, PT, UP1, 0x40, 0x0 ;  /* 0x000000000000781c */ /* 0x000fc40003fae818 */
[C---:B------:R-:W-:Y:S02]  /*6550*/  ISETP.LT.OR P4, PT, R180.reuse, 0x22, P4 ;  /* 0x00000022b400780c */ /* 0x040fe40002781670 */
[C---:B------:R-:W-:Y:S02]  /*6560*/  ISETP.LT.OR P6, PT, R180.reuse, 0x29, P6 ;  /* 0x00000029b400780c */ /* 0x040fe400037c1670 */
[----:B------:R-:W-:Y:S02]  /*6570*/  ISETP.LT.OR P3, PT, R180, 0x2a, P3 ;  /* 0x0000002ab400780c */ /* 0x000fe40001f61670 */
[----:B------:R-:W-:Y:S02]  /*6580*/  FSEL R172, R193, -INF , !P4 ;  /* 0xff800000c1ac7808 */ /* 0x000fe40006000000 */
[----:B------:R-:W-:Y:S02]  /*6590*/  FSEL R173, R194, -INF , !P6 ;  /* 0xff800000c2ad7808 */ /* 0x000fe40007000000 */
[----:B------:R-:W-:-:S02]  /*65a0*/  FSEL R174, R195, -INF , !P3 ;  /* 0xff800000c3ae7808 */ /* 0x000fc40005800000 */
[C---:B------:R-:W-:Y:S02]  /*65b0*/  ISETP.GT.AND P4, PT, R182.reuse, 0x31, P2 ;  /* 0x00000031b600780c */ /* 0x040fe40001784270 */
[C---:B------:R-:W-:Y:S02]  /*65c0*/  ISETP.GT.AND P6, PT, R182.reuse, 0x38, P2 ;  /* 0x00000038b600780c */ /* 0x040fe400017c4270 */
[----:B------:R-:W-:Y:S02]  /*65d0*/  ISETP.GT.AND P3, PT, R182, 0x39, P2 ;  /* 0x00000039b600780c */ /* 0x000fe40001764270 */
[C---:B------:R-:W-:Y:S02]  /*65e0*/  ISETP.LT.OR P4, PT, R180.reuse, 0x32, P4 ;  /* 0x00000032b400780c */ /* 0x040fe40002781670 */
[C---:B------:R-:W-:Y:S02]  /*65f0*/  ISETP.LT.OR P6, PT, R180.reuse, 0x39, P6 ;  /* 0x00000039b400780c */ /* 0x040fe400037c1670 */
[----:B------:R-:W-:Y:S01]  /*6600*/  ISETP.LT.OR P3, PT, R180, 0x3a, P3 ;  /* 0x0000003ab400780c */ /* 0x000fe20001f61670 */
[--C-:B-1----:R-:W-:Y:S01]  /*6610*/  IMAD.IADD R180, R183, 0x1, R152.reuse ;  /* 0x00000001b7b47824 */ /* 0x102fe200078e0298 */
[----:B------:R-:W-:Y:S01]  /*6620*/  FSEL R176, R176, -INF , !P4 ;  /* 0xff800000b0b07808 */ /* 0x000fe20006000000 */
[----:B------:R-:W-:Y:S01]  /*6630*/  IMAD.IADD R183, R196, 0x1, R152 ;  /* 0x00000001c4b77824 */ /* 0x000fe200078e0298 */
[----:B------:R-:W-:-:S02]  /*6640*/  FSEL R177, R177, -INF , !P6 ;  /* 0xff800000b1b17808 */ /* 0x000fc40007000000 */
[----:B------:R-:W-:Y:S01]  /*6650*/  FSEL R178, R178, -INF , !P3 ;  /* 0xff800000b2b27808 */ /* 0x000fe20005800000 */
[----:B------:R-:W-:Y:S06]  /*6660*/  @P5 BRA `(.L_x_1464) ;  /* 0x00000000005c5947 */ /* 0x000fec0003800000 */
        /* <DEDUP_REMOVED lines=13> */
.L_x_1466:
[----:B------:R-:W-:-:S05]  /*6740*/  IMAD.U32 R187, RZ, RZ, UR51 ;  /* 0x00000033ffbb7e24 */ /* 0x000fca000f8e00ff */
[----:B------:R-:W-:-:S13]  /*6750*/  ISETP.NE.AND P3, PT, R187, 0x1, PT ;  /* 0x00000001bb00780c */ /* 0x000fda0003f65270 */
[----:B------:R-:W0:Y:S02]  /*6760*/  @P3 LDC.64 R152, c[0x0][0x9e8] ;  /* 0x00027a00ff983b82 */ /* 0x000e240000000a00 */
[----:B0-----:R-:W-:-:S05]  /*6770*/  @P3 IMAD.HI.U32 R152, R182, R152, RZ ;  /* 0x00000098b6983227 */ /* 0x001fca00078e00ff */
[----:B------:R-:W-:-:S07]  /*6780*/  @P3 SHF.R.U32.HI R182, RZ, R153, R152 ;  /* 0x00000099ffb63219 */ /* 0x000fce0000011698 */
.L_x_1467:
[----:B------:R-:W-:Y:S05]  /*6790*/  BSYNC B0 ;  /* 0x0000000000007941 */ /* 0x000fea0003800000 */
.L_x_1465:
[----:B------:R-:W-:-:S04]  /*67a0*/  IMAD R182, R182, R187, -R179 ;  /* 0x000000bbb6b67224 */ /* 0x000fc800078e0ab3 */
[----:B------:R-:W-:-:S05]  /*67b0*/  IMAD R182, R17, -0x2, R182 ;  /* 0xfffffffe11b67824 */ /* 0x000fca00078e02b6 */
[----:B------:R-:W-:Y:S02]  /*67c0*/  VIADDMNMX R180, R182, R187, R180, PT ;  /* 0x000000bbb6b47246 */ /* 0x000fe400038001b4 */
[----:B------:R-:W-:-:S07]  /*67d0*/  VIMNMX R183, R183, R182, !PT ;  /* 0x000000b6b7b77248 */ /* 0x000fce0007fe0100 */
.L_x_1464:
        /* <DEDUP_REMOVED lines=94> */
[----:B------:R1:W-:Y:S01]  /*6dc0*/  MUFU.EX2 R179, R190 ;  /* 0x000000be00b37308 */ /* 0x0003e20000000800 */
[----:B0-----:R-:W-:Y:S01]  /*6dd0*/  FMNMX.FTZ R181, R165, R180, !PT ;  /* 0x000000b4a5b57209 */ /* 0x001fe20007810000 */
[--C-:B------:R-:W-:Y:S01]  /*6de0*/  FFMA.FTZ R194, R169, UR6, -R0.reuse ;  /* 0x00000006a9c27c23 */ /* 0x100fe20008010800 */
[----:B------:R-:W-:Y:S01]  /*6df0*/  FSEL R177, R152, RZ, P4 ;  /* 0x000000ff98b17208 */ /* 0x000fe20002000000 */
[--C-:B------:R-:W-:Y:S01]  /*6e00*/  FFMA.FTZ R188, R171, UR6, -R0.reuse ;  /* 0x00000006abbc7c23 */ /* 0x100fe20008010800 */
[----:B------:R-:W-:Y:S01]  /*6e10*/  FMNMX.FTZ R181, R166, R181, !PT ;  /* 0x000000b5a6b57209 */ /* 0x000fe20007810000 */
[--C-:B------:R-:W-:Y:S01]  /*6e20*/  FFMA.FTZ R184, R175, UR6, -R0.reuse ;  /* 0x00000006afb87c23 */ /* 0x100fe20008010800 */
[--C-:B------:R-:W-:Y:S01]  /*6e30*/  FFMA.FTZ R196, R189, UR6, -R0.reuse ;  /* 0x00000006bdc47c23 */ /* 0x100fe20008010800 */
[--C-:B------:R-:W-:Y:S01]  /*6e40*/  FFMA.FTZ R198, R191, UR6, -R0.reuse ;  /* 0x00000006bfc67c23 */ /* 0x100fe20008010800 */
[--C-:B-1----:R-:W-:Y:S01]  /*6e50*/  FFMA.FTZ R190, R173, UR6, -R0.reuse ;  /* 0x00000006adbe7c23 */ /* 0x102fe20008010800 */
[----:B------:R-:W0:Y:S01]  /*6e60*/  SHFL.BFLY PT, R168, R181, 0x2, 0x1f ;  /* 0x0c401f00b5a87f89 */ /* 0x000e2200000e0000 */
[--C-:B------:R-:W-:Y:S01]  /*6e70*/  FFMA.FTZ R169, R170, UR6, -R0.reuse ;  /* 0x00000006aaa97c23 */ /* 0x100fe20008010800 */
        /* <DEDUP_REMOVED lines=8> */
[----:B------:R-:W1:Y:S01]  /*6f00*/  MUFU.EX2 R0, R0 ;  /* 0x0000000000007308 */ /* 0x000e620000000800 */
[----:B0-----:R-:W-:-:S05]  /*6f10*/  FMNMX.FTZ R168, R181, R168, !PT ;  /* 0x000000a8b5a87209 */ /* 0x001fca0007810000 */
[----:B------:R-:W0:Y:S02]  /*6f20*/  SHFL.BFLY PT, R181, R168, 0x1, 0x1f ;  /* 0x0c201f00a8b57f89 */ /* 0x000e2400000e0000 */
[----:B------:R-:W2:Y:S08]  /*6f30*/  MUFU.EX2 R192, R192 ;  /* 0x000000c000c07308 */ /* 0x000eb00000000800 */
[----:B------:R-:W3:Y:S08]  /*6f40*/  MUFU.EX2 R167, R167 ;  /* 0x000000a700a77308 */ /* 0x000ef00000000800 */
[----:B------:R-:W-:Y:S01]  /*6f50*/  MUFU.EX2 R194, R194 ;  /* 0x000000c200c27308 */ /* 0x000fe20000000800 */
[----:B0-----:R-:W-:-:S07]  /*6f60*/  FMNMX.FTZ R168, R168, R181, !PT ;  /* 0x000000b5a8a87209 */ /* 0x001fce0007810000 */
        /* <DEDUP_REMOVED lines=13> */
[----:B-1----:R-:W-:Y:S01]  /*7040*/  FFMA.FTZ R3, R0, R16, R153 ;  /* 0x0000001000037223 */ /* 0x002fe20000010099 */
        /* <DEDUP_REMOVED lines=9> */
[----:B------:R-:W-:Y:S01]  /*70e0*/  FFMA.FTZ R160, R160, UR6, -R181 ;  /* 0x00000006a0a07c23 */ /* 0x000fe200080108b5 */
[----:B------:R-:W-:-:S02]  /*70f0*/  IMAD.U32 R21, RZ, RZ, UR14 ;  /* 0x0000000eff157e24 */ /* 0x000fc4000f8e00ff */
[----:B------:R-:W-:Y:S01]  /*7100*/  FADD.FTZ R3, R179, R16 ;  /* 0x00000010b3037221 */ /* 0x000fe20000010000 */
[--C-:B------:R-:W-:Y:S01]  /*7110*/  FFMA.FTZ R185, R163, UR6, -R181.reuse ;  /* 0x00000006a3b97c23 */ /* 0x100fe200080108b5 */
[----:B------:R-:W-:Y:S01]  /*7120*/  FFMA.FTZ R164, R164, UR6, -R181 ;  /* 0x00000006a4a47c23 */ /* 0x000fe200080108b5 */
[----:B------:R-:W0:Y:S01]  /*7130*/  MUFU.EX2 R2, R2 ;  /* 0x0000000200027308 */ /* 0x000e220000000800 */
[----:B--2---:R-:W-:Y:S01]  /*7140*/  FADD.FTZ R162, R192, R3 ;  /* 0x00000003c0a27221 */ /* 0x004fe20000010000 */
[----:B------:R-:W-:Y:S02]  /*7150*/  @!P1 VIADD R21, R21, 0x30860 ;  /* 0x0003086015159836 */ /* 0x000fe40000000000 */
[--C-:B------:R-:W-:Y:S01]  /*7160*/  FFMA.FTZ R165, R165, UR6, -R181.reuse ;  /* 0x00000006a5a57c23 */ /* 0x100fe200080108b5 */
[----:B------:R-:W-:Y:S01]  /*7170*/  FFMA.FTZ R166, R166, UR6, -R181 ;  /* 0x00000006a6a67c23 */ /* 0x000fe200080108b5 */
[C---:B------:R-:W-:Y:S01]  /*7180*/  ISETP.GT.AND P2, PT, R20.reuse, UR50, PT ;  /* 0x0000003214007c0c */ /* 0x040fe2000bf44270 */
[----:B------:R-:W-:Y:S01]  /*7190*/  VIADD R20, R20, 0xffffffff ;  /* 0xffffffff14147836 */ /* 0x000fe20000000000 */
[----:B------:R-:W-:Y:S01]  /*71a0*/  @!P1 PRMT R21, RZ, 0x654, R21 ;  /* 0x00000654ff159816 */ /* 0x000fe20000000015 */
[----:B------:R-:W1:Y:S01]  /*71b0*/  MUFU.EX2 R199, R199 ;  /* 0x000000c700c77308 */ /* 0x000e620000000800 */
[----:B------:R-:W-:-:S02]  /*71c0*/  F2FP.F16.F32.PACK_AB R196, R196, R153 ;  /* 0x00000099c4c4723e */ /* 0x000fc400000000ff */
[----:B------:R2:W-:Y:S01]  /*71d0*/  @!P1 SYNCS.ARRIVE.TRANS64.RED.A1T0 RZ, [R21+URZ], RZ ;  /* 0x000000ff15ff99a7 */ /* 0x0005e2000810043f */
[----:B------:R-:W-:Y:S02]  /*71e0*/  F2FP.F16.F32.PACK_AB R198, R179, R198 ;  /* 0x000000c6b3c6723e */ /* 0x000fe400000000ff */
[----:B---3--:R-:W-:Y:S02]  /*71f0*/  F2FP.F16.F32.PACK_AB R192, R167, R192 ;  /* 0x000000c0a7c0723e */ /* 0x008fe400000000ff */
[----:B------:R-:W3:Y:S01]  /*7200*/  MUFU.EX2 R154, R154 ;  /* 0x0000009a009a7308 */ /* 0x000ee20000000800 */
[----:B0-----:R-:W-:Y:S01]  /*7210*/  FFMA.FTZ R5, R2, R5, R197 ;  /* 0x0000000502057223 */ /* 0x001fe200000100c5 */
[----:B------:R-:W-:-:S03]  /*7220*/  F2FP.F16.F32.PACK_AB R197, R4, R197 ;  /* 0x000000c504c5723e */ /* 0x000fc600000000ff */
[----:B------:R-:W-:Y:S01]  /*7230*/  FADD.FTZ R16, R4, R5 ;  /* 0x0000000504107221 */ /* 0x000fe20000010000 */
[----:B------:R-:W-:Y:S01]  /*7240*/  FADD.FTZ R5, R167, R162 ;  /* 0x000000a2a7057221 */ /* 0x000fe20000010000 */
[----:B------:R-:W-:Y:S01]  /*7250*/  FFMA.FTZ R162, R161, UR6, -R181 ;  /* 0x00000006a1a27c23 */ /* 0x000fe200080108b5 */
[----:B------:R-:W0:Y:S01]  /*7260*/  MUFU.EX2 R193, R193 ;  /* 0x000000c100c17308 */ /* 0x000e220000000800 */
[----:B-1----:R-:W-:Y:S01]  /*7270*/  FADD.FTZ R3, R199, R16 ;  /* 0x00000010c7037221 */ /* 0x002fe20000010000 */
[----:B------:R-:W-:Y:S01]  /*7280*/  FADD.FTZ R170, R194, R5 ;  /* 0x00000005c2aa7221 */ /* 0x000fe20000010000 */
[C---:B------:R-:W-:Y:S01]  /*7290*/  F2FP.F16.F32.PACK_AB R194, R169.reuse, R194 ;  /* 0x000000c2a9c2723e */ /* 0x040fe200000000ff */
[----:B------:R-:W-:Y:S02]  /*72a0*/  IMAD.MOV.U32 R4, RZ, RZ, R152 ;  /* 0x000000ffff047224 */ /* 0x000fe400078e0098 */
[----:B------:R-:W-:Y:S02]  /*72b0*/  FADD.FTZ R5, R169, R170 ;  /* 0x000000aaa9057221 */ /* 0x000fe40000010000 */
[----:B------:R-:W1:Y:S01]  /*72c0*/  MUFU.EX2 R156, R156 ;  /* 0x0000009c009c7308 */ /* 0x000e620000000800 */
[----:B---3--:R-:W-:Y:S01]  /*72d0*/  FADD.FTZ R16, R154, R3 ;  /* 0x000000039a107221 */ /* 0x008fe20000010000 */
[----:B------:R-:W-:Y:S01]  /*72e0*/  FADD.FTZ R170, R188, R5 ;  /* 0x00000005bcaa7221 */ /* 0x000fe20000010000 */
[----:B------:R-:W-:-:S05]  /*72f0*/  F2FP.F16.F32.PACK_AB R199, R154, R199 ;  /* 0x000000c79ac7723e */ /* 0x000fca00000000ff */
        /* <DEDUP_REMOVED lines=16> */
[C---:B0-----:R-:W-:Y:S01]  /*7400*/  FADD.FTZ R16, R160.reuse, R3 ;  /* 0x00000003a0107221 */ /* 0x041fe20000010000 */
[----:B------:R-:W-:-:S06]  /*7410*/  F2FP.F16.F32.PACK_AB R189, R160, R189 ;  /* 0x000000bda0bd723e */ /* 0x000fcc00000000ff */
[----:B------:R-:W0:Y:S01]  /*7420*/  MUFU.EX2 R173, R173 ;  /* 0x000000ad00ad7308 */ /* 0x000e220000000800 */
[----:B-1----:R-:W-:-:S07]  /*7430*/  FADD.FTZ R170, R190, R5 ;  /* 0x00000005beaa7221 */ /* 0x002fce0000010000 */
[----:B------:R-:W1:Y:S01]  /*7440*/  MUFU.EX2 R162, R162 ;  /* 0x000000a200a27308 */ /* 0x000e620000000800 */
[----:B---3--:R-:W-:-:S07]  /*7450*/  FADD.FTZ R3, R191, R16 ;  /* 0x00000010bf037221 */ /* 0x008fce0000010000 */
[----:B------:R-:W3:Y:S01]  /*7460*/  MUFU.EX2 R184, R184 ;  /* 0x000000b800b87308 */ /* 0x000ee20000000800 */
[C---:B0-----:R-:W-:Y:S01]  /*7470*/  FADD.FTZ R5, R173.reuse, R170 ;  /* 0x000000aaad057221 */ /* 0x041fe20000010000 */
[----:B------:R-:W-:-:S06]  /*7480*/  F2FP.F16.F32.PACK_AB R190, R173, R190 ;  /* 0x000000beadbe723e */ /* 0x000fcc00000000ff */
[----:B------:R-:W-:Y:S01]  /*7490*/  MUFU.EX2 R185, R185 ;  /* 0x000000b900b97308 */ /* 0x000fe20000000800 */
[----:B-1----:R-:W-:-:S07]  /*74a0*/  F2FP.F16.F32.PACK_AB R191, R162, R191 ;  /* 0x000000bfa2bf723e */ /* 0x002fce00000000ff */
[----:B------:R-:W0:Y:S01]  /*74b0*/  MUFU.EX2 R175, R175 ;  /* 0x000000af00af7308 */ /* 0x000e220000000800 */
[----:B---3--:R-:W-:-:S07]  /*74c0*/  FADD.FTZ R170, R184, R5 ;  /* 0x00000005b8aa7221 */ /* 0x008fce0000010000 */
[----:B--2---:R1:W2:Y:S08]  /*74d0*/  MUFU.EX2 R21, R164 ;  /* 0x000000a400157308 */ /* 0x0042b00000000800 */
[----:B------:R-:W3:Y:S01]  /*74e0*/  MUFU.EX2 R186, R186 ;  /* 0x000000ba00ba7308 */ /* 0x000ee20000000800 */
[----:B-1----:R-:W-:Y:S01]  /*74f0*/  FADD.FTZ R164, R162, R3 ;  /* 0x00000003a2a47221 */ /* 0x002fe20000010000 */
[C---:B0-----:R-:W-:Y:S01]  /*7500*/  FADD.FTZ R5, R175.reuse, R170 ;  /* 0x000000aaaf057221 */ /* 0x041fe20000010000 */
[----:B------:R-:W-:Y:S01]  /*7510*/  F2FP.F16.F32.PACK_AB R184, R175, R184 ;  /* 0x000000b8afb8723e */ /* 0x000fe200000000ff */
[----:B------:R-:W-:-:S02]  /*7520*/  IMAD.MOV.U32 R3, RZ, RZ, R168 ;  /* 0x000000ffff037224 */ /* 0x000fc400078e00a8 */
[----:B------:R-:W-:Y:S02]  /*7530*/  FADD.FTZ R164, R185, R164 ;  /* 0x000000a4b9a47221 */ /* 0x000fe40000010000 */
[----:B------:R-:W0:Y:S02]  /*7540*/  MUFU.EX2 R165, R165 ;  /* 0x000000a500a57308 */ /* 0x000e240000000800 */
[C---:B--2---:R-:W-:Y:S01]  /*7550*/  FADD.FTZ R164, R21.reuse, R164 ;  /* 0x000000a415a47221 */ /* 0x044fe20000010000 */
[----:B------:R-:W-:-:S05]  /*7560*/  F2FP.F16.F32.PACK_AB R185, R21, R185 ;  /* 0x000000b915b9723e */ /* 0x000fca00000000ff */
[----:B------:R-:W1:Y:S01]  /*7570*/  MUFU.EX2 R177, R178 ;  /* 0x000000b200b17308 */ /* 0x000e620000000800 */
[----:B---3--:R-:W-:-:S07]  /*7580*/  FADD.FTZ R16, R186, R5 ;  /* 0x00000005ba107221 */ /* 0x008fce0000010000 */
[----:B------:R-:W2:Y:S01]  /*7590*/  MUFU.EX2 R166, R166 ;  /* 0x000000a600a67308 */ /* 0x000ea20000000800 */
[----:B0-----:R-:W-:Y:S01]  /*75a0*/  FADD.FTZ R164, R165, R164 ;  /* 0x000000a4a5a47221 */ /* 0x001fe20000010000 */
[C---:B-1----:R-:W-:Y:S01]  /*75b0*/  FADD.FTZ R16, R177.reuse, R16 ;  /* 0x00000010b1107221 */ /* 0x042fe20000010000 */
[----:B------:R-:W-:Y:S02]  /*75c0*/  F2FP.F16.F32.PACK_AB R186, R177, R186 ;  /* 0x000000bab1ba723e */ /* 0x000fe400000000ff */
[C---:B--2---:R-:W-:Y:S01]  /*75d0*/  FADD.FTZ R5, R166.reuse, R164 ;  /* 0x000000a4a6057221 */ /* 0x044fe20000010000 */
[----:B------:R-:W-:Y:S01]  /*75e0*/  F2FP.F16.F32.PACK_AB R187, R166, R165 ;  /* 0x000000a5a6bb723e */ /* 0x000fe200000000ff */
[----:B------:R-:W-:Y:S06]  /*75f0*/  @P2 BRA `(.L_x_1468) ;  /* 0xffffffd400282947 */ /* 0x000fec000383ffff */
[----:B------:R-:W-:Y:S01]  /*7600*/  IMAD.MOV.U32 R3, RZ, RZ, R168 ;  /* 0x000000ffff037224 */ /* 0x000fe200078e00a8 */
[----:B------:R-:W-:Y:S01]  /*7610*/  UMOV UR37, UR5 ;  /* 0x0000000500257c82 */ /* 0x000fe20008000000 */
[----:B------:R-:W-:Y:S01]  /*7620*/  IMAD.MOV.U32 R4, RZ, RZ, R152 ;  /* 0x000000ffff047224 */ /* 0x000fe200078e0098 */
[----:B------:R-:W-:-:S06]  /*7630*/  UMOV UR36, UR39 ;  /* 0x0000002700247c82 */ /* 0x000fcc0008000000 */
.L_x_1451:
[----:B------:R-:W-:Y:S01]  /*7640*/  R2UR UR5, R22 ;  /* 0x00000000160572ca */ /* 0x000fe200000e0000 */
[----:B------:R-:W-:Y:S01]  /*7650*/  ULDC UR4, c[0x0][0x448] ;  /* 0x0001120000047ab9 */ /* 0x000fe20000000800 */
[----:B------:R-:W-:Y:S01]  /*7660*/  ULDC UR7, c[0x0][0x9e4] ;  /* 0x0002790000077ab9 */ /* 0x000fe20000000800 */
[----:B------:R-:W-:Y:S02]  /*7670*/  UISETP.NE.AND UP0, UPT, UR4, 0x1, UPT ;  /* 0x000000010400788c */ /* 0x000fe4000bf05270 */
[----:B------:R-:W-:Y:S02]  /*7680*/  UISETP.GE.AND UP1, UPT, UR7, 0x1, UPT ;  /* 0x000000010700788c */ /* 0x000fe4000bf26270 */
[----:B------:R-:W-:-:S04]  /*7690*/  UIADD3 UR11, UR61, 0x1, -UR60 ;  /* 0x000000013d0b7890 */ /* 0x000fc8000fffe83c */
[----:B------:R-:W-:Y:S02]  /*76a0*/  PLOP3.LUT P6, PT, PT, PT, UP1, 0x80, 0x0 ;  /* 0x000000000000781c */ /* 0x000fe40003fcf018 */
[----:B------:R-:W-:Y:S01]  /*76b0*/  UIADD3 UR10, UR5, 0x7f, URZ ;  /* 0x0000007f050a7890 */ /* 0x000fe2000fffe03f */
[----:B------:R-:W-:Y:S01]  /*76c0*/  @UP0 ULDC UR4, c[0x0][0x44c] ;  /* 0x0001130000040ab9 */ /* 0x000fe20000000800 */
[----:B------:R-:W-:Y:S02]  /*76d0*/  @UP0 ULDC UR14, c[0x0][0x450] ;  /* 0x00011400000e0ab9 */ /* 0x000fe40000000800 */
[----:B------:R-:W-:-:S04]  /*76e0*/  UIMAD.WIDE.U32 UR4, UR10, UR4, URZ ;  /* 0x000000040a0472a5 */ /* 0x000fc8000f8e003f */
[----:B------:R-:W-:-:S03]  /*76f0*/  @UP0 USHF.R.U32.HI UR10, URZ, UR14, UR5 ;  /* 0x0000000e3f0a0299 */ /* 0x000fc60008011605 */
[----:B------:R-:W-:Y:S01]  /*7700*/  ULDC UR14, c[0x0][0x9dc] ;  /* 0x00027700000e7ab9 */ /* 0x000fe20000000800 */
[----:B------:R-:W-:-:S04]  /*7710*/  UIADD3 UR10, UR11, UR10, URZ ;  /* 0x0000000a0b0a7290 */ /* 0x000fc8000fffe03f */
[----:B------:R-:W-:Y:S01]  /*7720*/  UIADD3 UR14, UR10, -UR14, URZ ;  /* 0x8000000e0a0e7290 */ /* 0x000fe2000fffe03f */
[----:B------:R-:W-:Y:S11]  /*7730*/  @!P6 BRA `(.L_x_1469) ;  /* 0x000000000048e947 */ /* 0x000ff60003800000 */
[----:B------:R-:W-:Y:S02]  /*7740*/  UMOV UR15, UR10 ;  /* 0x0000000a000f7c82 */ /* 0x000fe40008000000 */
        /* <DEDUP_REMOVED lines=10> */
.L_x_1470:
[----:B------:R-:W-:-:S11]  /*77f0*/  UISETP.NE.AND UP1, UPT, UR7, 0x1, UPT ;  /* 0x000000010700788c */ /* 0x000fd6000bf25270 */
[----:B------:R-:W-:Y:S02]  /*7800*/  @UP1 ULDC.64 UR4, c[0x0][0x9e8] ;  /* 0x00027a0000041ab9 */ /* 0x000fe40000000a00 */
[----:B------:R-:W-:-:S04]  /*7810*/  UIMAD.WIDE.U32 UR10, UR15, UR4, URZ ;  /* 0x000000040f0a72a5 */ /* 0x000fc8000f8e003f */
[----:B------:R-:W-:-:S12]  /*7820*/  @UP1 USHF.R.U32.HI UR15, URZ, UR5, UR11 ;  /* 0x000000053f0f1299 */ /* 0x000fd8000801160b */
.L_x_1471:
[----:B------:R-:W-:-:S04]  /*7830*/  UIMAD UR7, UR15, UR7, URZ ;  /* 0x000000070f0772a4 */ /* 0x000fc8000f8e023f */
[----:B------:R-:W-:-:S04]  /*7840*/  UISETP.LT.AND UP1, UPT, UR14, UR7, UPT ;  /* 0x000000070e00728c */ /* 0x000fc8000bf21270 */
[----:B------:R-:W-:-:S12]  /*7850*/  USEL UR14, UR14, UR7, !UP1 ;  /* 0x000000070e0e7287 */ /* 0x000fd8000c800000 */
.L_x_1469:
[----:B------:R-:W-:Y:S01]  /*7860*/  UIADD3 UR14, UR14, 0x3f, URZ ;  /* 0x0000003f0e0e7890 */ /* 0x000fe2000fffe03f */
[----:B------:R-:W-:-:S03]  /*7870*/  R2UR UR5, R200 ;  /* 0x00000000c80572ca */ /* 0x000fc600000e0000 */
[----:B------:R-:W-:-:S04]  /*7880*/  USHF.R.S32.HI UR4, URZ, 0x1f, UR14 ;  /* 0x0000001f3f047899 */ /* 0x000fc8000801140e */
[----:B------:R-:W-:-:S04]  /*7890*/  ULEA.HI UR4, UR4, UR14, URZ, 0x6 ;  /* 0x0000000e04047291 */ /* 0x000fc8000f8f303f */
[----:B------:R-:W-:-:S04]  /*78a0*/  USHF.R.S32.HI UR4, URZ, 0x6, UR4 ;  /* 0x000000063f047899 */ /* 0x000fc80008011404 */
[----:B------:R-:W-:-:S04]  /*78b0*/  UISETP.LT.AND UP1, UPT, UR5, UR4, UPT ;  /* 0x000000040500728c */ /* 0x000fc8000bf21270 */
[----:B------:R-:W-:-:S06]  /*78c0*/  USEL UR39, UR5, UR4, !UP1 ;  /* 0x0000000405277287 */ /* 0x000fcc000c800000 */
[----:B------:R-:W-:-:S13]  /*78d0*/  ISETP.GE.AND P2, PT, R20, UR39, PT ;  /* 0x0000002714007c0c */ /* 0x000fda000bf46270 */
[----:B------:R-:W-:Y:S05]  /*78e0*/  @!P2 BRA `(.L_x_1472) ;  /* 0x000000200038a947 */ /* 0x000fea0003800000 */
[----:B------:R-:W-:Y:S01]  /*78f0*/  IMAD.MOV.U32 R220, RZ, RZ, R3 ;  /* 0x000000ffffdc7224 */ /* 0x000fe200078e0003 */
[----:B------:R-:W-:Y:S01]  /*7900*/  UMOV UR7, UR36 ;  /* 0x0000002400077c82 */ /* 0x000fe20008000000 */
[----:B------:R-:W-:Y:S01]  /*7910*/  IMAD.MOV.U32 R21, RZ, RZ, R4 ;  /* 0x000000ffff157224 */ /* 0x000fe200078e0004 */
[----:B------:R-:W-:Y:S01]  /*7920*/  UMOV UR4, UR37 ;  /* 0x0000002500047c82 */ /* 0x000fe20008000000 */
[----:B------:R-:W-:Y:S01]  /*7930*/  ULDC UR5, c[0x0][0x9d8] ;  /* 0x0002760000057ab9 */ /* 0x000fe20000000800 */
[----:B------:R-:W-:-:S05]  /*7940*/  ULDC UR50, c[0x0][0x988] ;  /* 0x0002620000327ab9 */ /* 0x000fca0000000800 */
.L_x_1481:
[----:B------:R-:W-:-:S04]  /*7950*/  UIADD3 UR37, UR4, 0x1, URZ ;  /* 0x0000000104257890 */ /* 0x000fc8000fffe03f */
[----:B------:R-:W-:-:S04]  /*7960*/  UISETP.NE.AND UP1, UPT, UR37, 0x2, UPT ;  /* 0x000000022500788c */ /* 0x000fc8000bf25270 */
[----:B------:R-:W-:Y:S02]  /*7970*/  USEL UR36, URZ, 0x1, UP1 ;  /* 0x000000013f247887 */ /* 0x000fe40008800000 */
[----:B------:R-:W-:Y:S02]  /*7980*/  USEL UR37, UR37, URZ, UP1 ;  /* 0x0000003f25257287 */ /* 0x000fe40008800000 */
[----:B------:R-:W-:Y:S01]  /*7990*/  ULOP3.LUT UR36, UR7, UR36, URZ, 0x3c, !UPT ;  /* 0x0000002407247292 */ /* 0x000fe2000f8e3c3f */
[----:B------:R-:W-:Y:S11]  /*79a0*/  @!P0 BRA `(.L_x_1473) ;  /* 0x0000000000048947 */ /* 0x000ff60003800000 */
[----:B------:R-:W-:Y:S01]  /*79b0*/  BPT.TRAP 0x1 ;  /* 0x000000040000795c */ /* 0x000fe20000300000 */
.L_x_1473:
[----:B------:R-:W-:Y:S01]  /*79c0*/  ULEA UR6, UR37, UR38, 0x3 ;  /* 0x0000002625067291 */ /* 0x000fe2000f8e183f */
[----:B------:R-:W-:-:S05]  /*79d0*/  IMAD.U32 R3, RZ, RZ, UR36 ;  /* 0x00000024ff037e24 */ /* 0x000fca000f8e00ff */
[----:B------:R-:W-:-:S04]  /*79e0*/  SHF.L.U32 R3, R3, 0x1f, RZ ;  /* 0x0000001f03037819 */ /* 0x000fc800000006ff */
[----:B------:R0:W1:Y:S01]  /*79f0*/  SYNCS.PHASECHK.TRANS64.TRYWAIT P2, [UR6+0x30830], R3 ;  /* 0x03083003ff0075a7 */ /* 0x0000620008040146 */
[----:B------:R-:W-:Y:S05]  /*7a00*/  @!P0 BRA `(.L_x_1474) ;  /* 0x0000000000048947 */ /* 0x000fea0003800000 */
[----:B------:R-:W-:Y:S01]  /*7a10*/  BPT.TRAP 0x1 ;  /* 0x000000040000795c */ /* 0x000fe20000300000 */
.L_x_1474:
[----:B-1----:R-:W-:Y:S05]  /*7a20*/  @P2 BRA `(.L_x_1475) ;  /* 0x0000000000082947 */ /* 0x002fea0003800000 */
[----:B------:R-:W1:Y:S02]  /*7a30*/  SYNCS.PHASECHK.TRANS64.TRYWAIT P2, [UR6+0x30830], R3 ;  /* 0x03083003ff0075a7 */ /* 0x000e640008040146 */
[----:B-1----:R-:W-:Y:S05]  /*7a40*/  @!P2 BRA `(.L_x_1476) ;  /* 0x0000010400aca947 */ /* 0x002fea0003800000 */
.L_x_1475:
        /* <DEDUP_REMOVED lines=228> */
.L_x_1477:
[----:B------:R-:W-:Y:S01]  /*8890*/  ULEA UR14, UR4, UR38, 0x3 ;  /* 0x00000026040e7291 */ /* 0x000fe2000f8e183f */
[----:B------:R-:W-:-:S05]  /*88a0*/  IMAD.U32 R0, RZ, RZ, UR7 ;  /* 0x00000007ff007e24 */ /* 0x000fca000f8e00ff */
[----:B------:R-:W-:-:S04]  /*88b0*/  SHF.L.U32 R0, R0, 0x1f, RZ ;  /* 0x0000001f00007819 */ /* 0x000fc800000006ff */
[----:B------:R2:W3:Y:S01]  /*88c0*/  SYNCS.PHASECHK.TRANS64.TRYWAIT P2, [UR14+0x30850], R0 ;  /* 0x03085000ff0075a7 */ /* 0x0004e2000804014e */
[----:B------:R-:W-:Y:S05]  /*88d0*/  @!P0 BRA `(.L_x_1478) ;  /* 0x0000000000048947 */ /* 0x000fea0003800000 */
[----:B------:R-:W-:Y:S01]  /*88e0*/  BPT.TRAP 0x1 ;  /* 0x000000040000795c */ /* 0x000fe20000300000 */
.L_x_1478:
[----:B---3--:R-:W-:Y:S05]  /*88f0*/  @P2 BRA `(.L_x_1479) ;  /* 0x0000000000082947 */ /* 0x008fea0003800000 */
[----:B------:R-:W3:Y:S02]  /*8900*/  SYNCS.PHASECHK.TRANS64.TRYWAIT P2, [UR14+0x30850], R0 ;  /* 0x03085000ff0075a7 */ /* 0x000ee4000804014e */
[----:B---3--:R-:W-:Y:S05]  /*8910*/  @!P2 BRA `(.L_x_1480) ;  /* 0x000000f80010a947 */ /* 0x008fea0003800000 */
.L_x_1479:
        /* <DEDUP_REMOVED lines=40> */
[C---:B------:R-:W-:Y:S01]  /*8ba0*/  ISETP.GT.AND P2, PT, R20.reuse, UR39, PT ;  /* 0x0000002714007c0c */ /* 0x040fe2000bf44270 */
        /* <DEDUP_REMOVED lines=44> */
[----:B------:R-:W-:-:S06]  /*8e70*/  FMUL.FTZ R173, R180, UR5 ;  /* 0x00000005b4ad7c20 */ /* 0x000fcc0008410000 */
[----:B------:R-:W0:Y:S01]  /*8e80*/  MUFU.TANH R161, R161 ;  /* 0x000000a100a17308 */ /* 0x000e220000002400 */
[----:B-1----:R-:W-:-:S04]  /*8e90*/  FMNMX.FTZ R0, R193, R0, !PT ;  /* 0x00000000c1007209 */ /* 0x002fc80007810000 */
[----:B------:R-:W-:-:S03]  /*8ea0*/  FMNMX.FTZ R177, R159, R0, !PT ;  /* 0x000000009fb17209 */ /* 0x000fc60007810000 */
[----:B------:R-:W1:Y:S01]  /*8eb0*/  MUFU.TANH R169, R169 ;  /* 0x000000a900a97308 */ /* 0x000e620000002400 */
[----:B------:R-:W-:-:S04]  /*8ec0*/  FMNMX.FTZ R177, R164, R177, !PT ;  /* 0x000000b1a4b17209 */ /* 0x000fc80007810000 */
[----:B--2---:R-:W-:-:S03]  /*8ed0*/  FMNMX.FTZ R0, R160, R177, !PT ;  /* 0x000000b1a0007209 */ /* 0x004fc60007810000 */
        /* <DEDUP_REMOVED lines=28> */
[----:B------:R-:W-:-:S03]  /*90a0*/  FMNMX.FTZ R21, R163, R0, !PT ;  /* 0x00000000a3157209 */ /* 0x000fc60007810000 */
        /* <DEDUP_REMOVED lines=81> */
[C---:B------:R-:W-:Y:S01]  /*95c0*/  FADD.FTZ R153, R196.reuse, R153 ;  /* 0x00000099c4997221 */ /* 0x040fe20000010000 */
        /* <DEDUP_REMOVED lines=55> */
[----:B0-----:R-:W-:Y:S01]  /*9940*/  FADD.FTZ R16, R186, R21 ;  /* 0x00000015ba107221 */ /* 0x001fe20000010000 */
[----:B------:R-:W-:-:S06]  /*9950*/  IMAD.MOV.U32 R21, RZ, RZ, R4 ;  /* 0x000000ffff157224 */ /* 0x000fcc00078e0004 */
[----:B------:R-:W0:Y:S01]  /*9960*/  MUFU.EX2 R173, R173 ;  /* 0x000000ad00ad7308 */ /* 0x000e220000000800 */
[----:B--2---:R-:W-:Y:S01]  /*9970*/  FADD.FTZ R5, R178, R5 ;  /* 0x00000005b2057221 */ /* 0x004fe20000010000 */
[C---:B-1----:R-:W-:Y:S01]  /*9980*/  FADD.FTZ R16, R169.reuse, R16 ;  /* 0x00000010a9107221 */ /* 0x042fe20000010000 */
[----:B------:R-:W-:Y:S02]  /*9990*/  F2FP.F16.F32.PACK_AB R186, R169, R186 ;  /* 0x000000baa9ba723e */ /* 0x000fe400000000ff */
[C---:B0-----:R-:W-:Y:S01]  /*99a0*/  FADD.FTZ R5, R173.reuse, R5 ;  /* 0x00000005ad057221 */ /* 0x041fe20000010000 */
[----:B------:R-:W-:Y:S01]  /*99b0*/  F2FP.F16.F32.PACK_AB R187, R173, R178 ;  /* 0x000000b2adbb723e */ /* 0x000fe200000000ff */
[----:B------:R-:W-:Y:S06]  /*99c0*/  @P2 BRA `(.L_x_1481) ;  /* 0xffffffdc00e02947 */ /* 0x000fec000383ffff */
.L_x_1472:
        /* <DEDUP_REMOVED lines=10> */
[----:B------:R-:W-:-:S05]  /*9a70*/  ULDC UR51, c[0x0][0x9e0] ;  /* 0x0002780000337ab9 */ /* 0x000fca0000000800 */
.L_x_1499:
[----:B------:R-:W-:-:S04]  /*9a80*/  UIADD3 UR37, UR4, 0x1, URZ ;  /* 0x0000000104257890 */ /* 0x000fc8000fffe03f */
[----:B------:R-:W-:-:S04]  /*9a90*/  UISETP.NE.AND UP1, UPT, UR37, 0x2, UPT ;  /* 0x000000022500788c */ /* 0x000fc8000bf25270 */
[----:B------:R-:W-:Y:S02]  /*9aa0*/  USEL UR36, URZ, 0x1, UP1 ;  /* 0x000000013f247887 */ /* 0x000fe40008800000 */
[----:B------:R-:W-:Y:S02]  /*9ab0*/  USEL UR37, UR37, URZ, UP1 ;  /* 0x0000003f25257287 */ /* 0x000fe40008800000 */
[----:B------:R-:W-:Y:S01]  /*9ac0*/  ULOP3.LUT UR36, UR7, UR36, URZ, 0x3c, !UPT ;  /* 0x0000002407247292 */ /* 0x000fe2000f8e3c3f */
[----:B------:R-:W-:Y:S11]  /*9ad0*/  @!P0 BRA `(.L_x_1483) ;  /* 0x0000000000048947 */ /* 0x000ff60003800000 */
[----:B------:R-:W-:Y:S01]  /*9ae0*/  BPT.TRAP 0x1 ;  /* 0x000000040000795c */ /* 0x000fe20000300000 */
.L_x_1483:
[----:B------:R-:W-:Y:S01]  /*9af0*/  ULEA UR6, UR37, UR38, 0x3 ;  /* 0x0000002625067291 */ /* 0x000fe2000f8e183f */
[----:B------:R-:W-:-:S05]  /*9b00*/  IMAD.U32 R3, RZ, RZ, UR36 ;  /* 0x00000024ff037e24 */ /* 0x000fca000f8e00ff */
[----:B------:R-:W-:-:S04]  /*9b10*/  SHF.L.U32 R3, R3, 0x1f, RZ ;  /* 0x0000001f03037819 */ /* 0x000fc800000006ff */
[----:B------:R0:W1:Y:S01]  /*9b20*/  SYNCS.PHASECHK.TRANS64.TRYWAIT P2, [UR6+0x30830], R3 ;  /* 0x03083003ff0075a7 */ /* 0x0000620008040146 */
[----:B------:R-:W-:Y:S05]  /*9b30*/  @!P0 BRA `(.L_x_1484) ;  /* 0x0000000000048947 */ /* 0x000fea0003800000 */
[----:B------:R-:W-:Y:S01]  /*9b40*/  BPT.TRAP 0x1 ;  /* 0x000000040000795c */ /* 0x000fe20000300000 */
.L_x_1484:
[----:B-1----:R-:W-:Y:S05]  /*9b50*/  @P2 BRA `(.L_x_1485) ;  /* 0x0000000000082947 */ /* 0x002fea0003800000 */
[----:B------:R-:W1:Y:S02]  /*9b60*/  SYNCS.PHASECHK.TRANS64.TRYWAIT P2, [UR6+0x30830], R3 ;  /* 0x03083003ff0075a7 */ /* 0x000e640008040146 */
[----:B-1----:R-:W-:Y:S05]  /*9b70*/  @!P2 BRA `(.L_x_1486) ;  /* 0x000000e40090a947 */ /* 0x002fea0003800000 */
.L_x_1485:
        /* <DEDUP_REMOVED lines=228> */
.L_x_1487:
[----:B------:R-:W-:Y:S01]  /*a9c0*/  ULEA UR10, UR4, UR38, 0x3 ;  /* 0x00000026040a7291 */ /* 0x000fe2000f8e183f */
[----:B------:R-:W-:-:S05]  /*a9d0*/  IMAD.U32 R0, RZ, RZ, UR7 ;  /* 0x00000007ff007e24 */ /* 0x000fca000f8e00ff */
[----:B------:R-:W-:-:S04]  /*a9e0*/  SHF.L.U32 R0, R0, 0x1f, RZ ;  /* 0x0000001f00007819 */ /* 0x000fc800000006ff */
[----:B------:R2:W3:Y:S01]  /*a9f0*/  SYNCS.PHASECHK.TRANS64.TRYWAIT P2, [UR10+0x30850], R0 ;  /* 0x03085000ff0075a7 */ /* 0x0004e2000804014a */
[----:B------:R-:W-:Y:S05]  /*aa00*/  @!P0 BRA `(.L_x_1488) ;  /* 0x0000000000048947 */ /* 0x000fea0003800000 */
[----:B------:R-:W-:Y:S01]  /*aa10*/  BPT.TRAP 0x1 ;  /* 0x000000040000795c */ /* 0x000fe20000300000 */
.L_x_1488:
[----:B---3--:R-:W-:Y:S05]  /*aa20*/  @P2 BRA `(.L_x_1489) ;  /* 0x0000000000082947 */ /* 0x008fea0003800000 */
[----:B------:R-:W3:Y:S02]  /*aa30*/  SYNCS.PHASECHK.TRANS64.TRYWAIT P2, [UR10+0x30850], R0 ;  /* 0x03085000ff0075a7 */ /* 0x000ee4000804014a */
[----:B---3--:R-:W-:Y:S05]  /*aa40*/  @!P2 BRA `(.L_x_1490) ;  /* 0x000000d400f4a947 */ /* 0x008fea0003800000 */
.L_x_1489:
[----:B------:R-:W-:Y:S01]  /*aa50*/  UIADD3 UR6, UR38, 0x400, URZ ;  /* 0x0000040026067890 */ /* 0x000fe2000fffe03f */
[----:B------:R-:W-:Y:S01]  /*aa60*/  WARPGROUP.ARRIVE ;  /* 0x00000000000079c5 */ /* 0x000fe20000000000 */
[----:B------:R-:W-:Y:S01]  /*aa70*/  UMOV UR7, 0x40000040 ;  /* 0x4000004000077882 */ /* 0x000fe20000000000 */
[----:B------:R-:W-:Y:S01]  /*aa80*/  R2UR UR11, R22 ;  /* 0x00000000160b72ca */ /* 0x000fe200000e0000 */
[----:B------:R-:W-:Y:S01]  /*aa90*/  USHF.R.U32.HI UR6, URZ, 0x4, UR6 ;  /* 0x000000043f067899 */ /* 0x000fe20008011606 */
[----:B------:R-:W-:Y:S01]  /*aaa0*/  PLOP3.LUT P2, PT, PT, PT, UP0, 0x80, 0x0 ;  /* 0x000000000000781c */ /* 0x000fe20003f4f008 */
[----:B0-2---:R-:W-:Y:S01]  /*aab0*/  FMUL.FTZ R0, R154, UR5 ;  /* 0x000000059a007c20 */ /* 0x005fe20008410000 */
[----:B------:R-:W-:Y:S01]  /*aac0*/  FMUL.FTZ R154, R159, UR5 ;  /* 0x000000059f9a7c20 */ /* 0x000fe20008410000 */
[----:B------:R-:W-:Y:S01]  /*aad0*/  ULOP3.LUT UR6, UR6, 0x3fff, URZ, 0xc0, !UPT ;  /* 0x00003fff06067892 */ /* 0x000fe2000f8ec03f */
[----:B------:R-:W-:Y:S01]  /*aae0*/  FMUL.FTZ R159, R170, UR5 ;  /* 0x00000005aa9f7c20 */ /* 0x000fe20008410000 */
[----:B-1----:R-:W-:-:S02]  /*aaf0*/  IMAD.U32 R3, RZ, RZ, UR37 ;  /* 0x00000025ff037e24 */ /* 0x002fc4000f8e00ff */
[----:B------:R-:W-:Y:S01]  /*ab00*/  FMUL.FTZ R4, R152, UR5 ;  /* 0x0000000598047c20 */ /* 0x000fe20008410000 */
[----:B------:R-:W-:Y:S01]  /*ab10*/  ULOP3.LUT UR6, UR6, 0x2000000, URZ, 0xfc, !UPT ;  /* 0x0200000006067892 */ /* 0x000fe2000f8efc3f */
[----:B------:R-:W-:Y:S01]  /*ab20*/  FMUL.FTZ R152, R155, UR5 ;  /* 0x000000059b987c20 */ /* 0x000fe20008410000 */
[----:B------:R-:W-:Y:S01]  /*ab30*/  FMUL.FTZ R155, R162, UR5 ;  /* 0x00000005a29b7c20 */ /* 0x000fe20008410000 */
[----:B------:R-:W-:Y:S01]  /*ab40*/  FMUL.FTZ R162, R174, UR5 ;  /* 0x00000005aea27c20 */ /* 0x000fe20008410000 */
[----:B------:R-:W-:Y:S01]  /*ab50*/  ULEA UR4, UR4, UR6, 0xb ;  /* 0x0000000604047291 */ /* 0x000fe2000f8e583f */
[----:B------:R-:W0:Y:S06]  /*ab60*/  MUFU.TANH R4, R4 ;  /* 0x0000000400047308 */ /* 0x000e2c0000002400 */
[----:B------:R-:W-:-:S02]  /*ab70*/  UMOV UR6, UR4 ;  /* 0x0000000400067c82 */ /* 0x000fc40008000000 */
[----:B------:R-:W-:Y:S01]  /*ab80*/  HGMMA.64x256x16.F32 R24, R196, gdesc[UR4].tnspB, R24, gsb0 ;  /* 0x43e00004c4187df0 */ /* 0x000fe20008000818 */
[----:B------:R-:W-:Y:S01]  /*ab90*/  UIADD3 UR6, UR4, 0x80, URZ ;  /* 0x0000008004067890 */ /* 0x000fe2000fffe03f */
[----:B------:R-:W1:Y:S01]  /*aba0*/  MUFU.TANH R0, R0 ;  /* 0x0000000000007308 */ /* 0x000e620000002400 */
[----:B------:R-:W-:-:S07]  /*abb0*/  UMOV UR7, 0x40000040 ;  /* 0x4000004000077882 */ /* 0x000fce0000000000 */
[----:B------:R-:W2:Y:S08]  /*abc0*/  MUFU.TANH R152, R152 ;  /* 0x0000009800987308 */ /* 0x000eb00000002400 */
[----:B------:R-:W3:Y:S08]  /*abd0*/  MUFU.TANH R154, R154 ;  /* 0x0000009a009a7308 */ /* 0x000ef00000002400 */
[----:B------:R-:W4:Y:S08]  /*abe0*/  MUFU.TANH R155, R155 ;  /* 0x0000009b009b7308 */ /* 0x000f300000002400 */
        /* <DEDUP_REMOVED lines=10> */
[----:B------:R-:W-:Y:S02]  /*ac90*/  VIADD R173, R23, UR11 ;  /* 0x0000000b17ad7c36 */ /* 0x000fe40008000000 */
[----:B------:R-:W-:Y:S01]  /*aca0*/  FMUL.FTZ R192, R169, UR5 ;  /* 0x00000005a9c07c20 */ /* 0x000fe20008410000 */
[----:B------:R-:W-:-:S15]  /*acb0*/  FMUL.FTZ R193, R172, UR5 ;  /* 0x00000005acc17c20 */ /* 0x000fde0008410000 */
[----:B------:R-:W-:-:S03]  /*acc0*/  NOP ;  /* 0x0000000000007918 */ /* 0x000fc60000000000 */
[----:B------:R-:W-:Y:S01]  /*acd0*/  HGMMA.64x256x16.F32 R24, R188, gdesc[UR4].tnspB, R24, gsb0 ;  /* 0x43e00004bc187df0 */ /* 0x000fe20008000818 */
[----:B------:R-:W-:Y:S01]  /*ace0*/  UIADD3 UR6, UR4, 0x180, URZ ;  /* 0x0000018004067890 */ /* 0x000fe2000fffe03f */
[----:B------:R-:W0:Y:S01]  /*acf0*/  MUFU.TANH R194, R194 ;  /* 0x000000c200c27308 */ /* 0x000e220000002400 */
[----:B------:R-:W-:Y:S01]  /*ad00*/  UMOV UR7, 0x40000040 ;  /* 0x4000004000077882 */ /* 0x000fe20000000000 */
[----:B------:R-:W-:Y:S02]  /*ad10*/  @UP0 ULDC UR4, c[0x0][0x44c] ;  /* 0x0001130000040ab9 */ /* 0x000fe40000000800 */
[----:B------:R-:W-:Y:S01]  /*ad20*/  @P2 IMAD.HI.U32 R2, R173, UR4, RZ ;  /* 0x00000004ad022c27 */ /* 0x000fe2000f8e00ff */
[----:B------:R-:W-:-:S03]  /*ad30*/  @UP0 ULDC UR4, c[0x0][0x450] ;  /* 0x0001140000040ab9 */ /* 0x000fc60000000800 */
[----:B------:R-:W0:Y:S01]  /*ad40*/  MUFU.TANH R192, R192 ;  /* 0x000000c000c07308 */ /* 0x000e220000002400 */
[----:B------:R-:W-:Y:S02]  /*ad50*/  @P2 SHF.R.U32.HI R173, RZ, UR4, R2 ;  /* 0x00000004ffad2c19 */ /* 0x000fe40008011602 */
[----:B------:R-:W-:Y:S01]  /*ad60*/  @!P1 LEA R2, R3, UR38, 0x3 ;  /* 0x0000002603029c11 */ /* 0x000fe2000f8e18ff */
[----:B------:R-:W-:Y:S02]  /*ad70*/  IMAD.U32 R3, RZ, RZ, UR60 ;  /* 0x0000003cff037e24 */ /* 0x000fe4000f8e00ff */
[----:B------:R-:W5:Y:S02]  /*ad80*/  SHFL.IDX PT, R170, R173, RZ, 0x1c1f ;  /* 0x001c1fffadaa7589 */ /* 0x000f6400000e0000 */
[----:B------:R-:W0:Y:S01]  /*ad90*/  MUFU.TANH R193, R193 ;  /* 0x000000c100c17308 */ /* 0x000e220000002400 */
[----:B------:R-:W-:-:S05]  /*ada0*/  @!P1 VIADD R2, R2, 0x30840 ;  /* 0x0003084002029836 */ /* 0x000fca0000000000 */
[----:B------:R-:W-:Y:S01]  /*adb0*/  @!P1 PRMT R2, RZ, 0x654, R2 ;  /* 0x00000654ff029816 */ /* 0x000fe20000000002 */
[----:B------:R-:W-:Y:S02]  /*adc0*/  WARPGROUP.DEPBAR.LE gsb0, 0x0 ;  /* 0x00008000000079c5 */ /* 0x000fe40000010000 */
[----:B------:R-:W-:Y:S01]  /*add0*/  WARPGROUP.ARRIVE ;  /* 0x00000000000079c5 */ /* 0x000fe20000000000 */
[----:B------:R-:W-:Y:S01]  /*ade0*/  FMUL.FTZ R190, R156, UR5 ;  /* 0x000000059cbe7c20 */ /* 0x000fe20008410000 */
[----:B------:R-:W-:Y:S01]  /*adf0*/  FMUL.FTZ R156, R163, UR5 ;  /* 0x00000005a39c7c20 */ /* 0x000fe20008410000 */
[----:B------:R-:W-:Y:S01]  /*ae00*/  FMUL.FTZ R163, R179, UR5 ;  /* 0x00000005b3a37c20 */ /* 0x000fe20008410000 */
[----:B------:R-:W-:Y:S02]  /*ae10*/  IMAD.SHL.U32 R179, R20, 0x40, RZ ;  /* 0x0000004014b37824 */ /* 0x000fe400078e00ff */
[----:B------:R-:W-:Y:S01]  /*ae20*/  FMUL.FTZ R188, R153, UR5 ;  /* 0x0000000599bc7c20 */ /* 0x000fe20008410000 */
[----:B------:R-:W-:Y:S01]  /*ae30*/  HGMMA.64x256x16.F32 R24, R184, gdesc[UR4].tnspB, R24, gsb0 ;  /* 0x43e00004b8187df0 */ /* 0x000fe20008000818 */
[----:B------:R-:W-:Y:S01]  /*ae40*/  FMUL.FTZ R189, R157, UR5 ;  /* 0x000000059dbd7c20 */ /* 0x000fe20008410000 */
[----:B------:R-:W-:Y:S01]  /*ae50*/  FMUL.FTZ R191, R168, UR5 ;  /* 0x00000005a8bf7c20 */ /* 0x000fe20008410000 */
[----:B------:R-:W-:Y:S01]  /*ae60*/  FMUL.FTZ R153, R158, UR5 ;  /* 0x000000059e997c20 */ /* 0x000fe20008410000 */
[----:B------:R-:W-:Y:S01]  /*ae70*/  FMUL.FTZ R157, R166, UR5 ;  /* 0x00000005a69d7c20 */ /* 0x000fe20008410000 */
[----:B------:R-:W-:Y:S01]  /*ae80*/  IADD3 R168, -R179, 0x1, RZ ;  /* 0x00000001b3a87810 */ /* 0x000fe20007ffe1ff */
[----:B------:R-:W-:Y:S01]  /*ae90*/  FMUL.FTZ R158, R167, UR5 ;  /* 0x00000005a79e7c20 */ /* 0x000fe20008410000 */
[----:B------:R-:W-:Y:S01]  /*aea0*/  FMUL.FTZ R166, R183, UR5 ;  /* 0x00000005b7a67c20 */ /* 0x000fe20008410000 */
[----:B------:R-:W0:Y:S02]  /*aeb0*/  MUFU.TANH R188, R188 ;  /* 0x000000bc00bc7308 */ /* 0x000e240000002400 */
[----:B------:R-:W-:-:S05]  /*aec0*/  IMAD R168, R17, -0x2, R168 ;  /* 0xfffffffe11a87824 */ /* 0x000fca00078e02a8 */
[----:B------:R-:W-:Y:S01]  /*aed0*/  IADD3 R168, -R3, UR61, R168 ;  /* 0x0000003d03a87c10 */ /* 0x000fe2000fffe1a8 */
[----:B------:R-:W0:Y:S04]  /*aee0*/  MUFU.TANH R190, R190 ;  /* 0x000000be00be7308 */ /* 0x000e280000002400 */
[C---:B------:R-:W-:Y:S02]  /*aef0*/  VIADD R183, R168.reuse, UR51 ;  /* 0x00000033a8b77c36 */ /* 0x040fe40008000000 */
[----:B------:R-:W-:Y:S02]  /*af00*/  VIADD R195, R168, UR54 ;  /* 0x00000036a8c37c36 */ /* 0x000fe40008000000 */
        /* <DEDUP_REMOVED lines=21> */
[----:B------:R-:W0:Y:S01]  /*b060*/  MUFU.TANH R184, R184 ;  /* 0x000000b800b87308 */ /* 0x000e220000002400 */
[----:B------:R0:W-:Y:S01]  /*b070*/  @!P1 SYNCS.ARRIVE.TRANS64.RED.A1T0 RZ, [R2+URZ], RZ ;  /* 0x000000ff02ff99a7 */ /* 0x0001e2000810043f */
[----:B-----5:R-:W-:-:S02]  /*b080*/  IMAD.IADD R181, R183, 0x1, R170 ;  /* 0x00000001b7b57824 */ /* 0x020fc400078e02aa */
[----:B------:R-:W-:-:S04]  /*b090*/  IMAD.IADD R182, R195, 0x1, R170 ;  /* 0x00000001c3b67824 */ /* 0x000fc800078e02aa */
        /* <DEDUP_REMOVED lines=25> */
.L_x_1493:
[----:B------:R-:W-:-:S05]  /*b230*/  IMAD.U32 R168, RZ, RZ, UR39 ;  /* 0x00000027ffa87e24 */ /* 0x000fca000f8e00ff */
[----:B------:R-:W-:-:S13]  /*b240*/  ISETP.NE.AND P2, PT, R168, 0x1, PT ;  /* 0x00000001a800780c */ /* 0x000fda0003f45270 */
[----:B0-----:R-:W0:Y:S02]  /*b250*/  @P2 LDC.64 R2, c[0x0][0x9e8] ;  /* 0x00027a00ff022b82 */ /* 0x001e240000000a00 */
[----:B0-----:R-:W-:-:S05]  /*b260*/  @P2 IMAD.HI.U32 R2, R167, R2, RZ ;  /* 0x00000002a7022227 */ /* 0x001fca00078e00ff */
[----:B------:R-:W-:-:S07]  /*b270*/  @P2 SHF.R.U32.HI R167, RZ, R3, R2 ;  /* 0x00000003ffa72219 */ /* 0x000fce0000011602 */
.L_x_1494:
[----:B------:R-:W-:Y:S05]  /*b280*/  BSYNC B0 ;  /* 0x0000000000007941 */ /* 0x000fea0003800000 */
.L_x_1492:
[----:B------:R-:W-:-:S04]  /*b290*/  IMAD R2, R167, R168, -R179 ;  /* 0x000000a8a7027224 */ /* 0x000fc800078e0ab3 */
[----:B------:R-:W-:-:S05]  /*b2a0*/  IMAD R2, R17, -0x2, R2 ;  /* 0xfffffffe11027824 */ /* 0x000fca00078e0202 */
[----:B------:R-:W-:Y:S02]  /*b2b0*/  VIADDMNMX R181, R2, R168, R181, PT ;  /* 0x000000a802b57246 */ /* 0x000fe400038001b5 */
[----:B------:R-:W-:-:S07]  /*b2c0*/  VIMNMX R182, R182, R2, !PT ;  /* 0x00000002b6b67248 */ /* 0x000fce0007fe0100 */
.L_x_1491:
[----:B------:R-:W-:-:S04]  /*b2d0*/  ISETP.GT.AND P2, PT, R20, -0x1, PT ;  /* 0xffffffff1400780c */ /* 0x000fc80003f44270 */
[C---:B------:R-:W-:Y:S02]  /*b2e0*/  ISETP.GT.AND P3, PT, R182.reuse, RZ, P2 ;  /* 0x000000ffb600720c */ /* 0x040fe40001764270 */
[C---:B------:R-:W-:Y:S02]  /*b2f0*/  ISETP.GT.AND P5, PT, R182.reuse, 0x1, P2 ;  /* 0x00000001b600780c */ /* 0x040fe400017a4270 */
[C---:B------:R-:W-:Y:S02]  /*b300*/  ISETP.LT.OR P4, PT, R181.reuse, 0x1, P3 ;  /* 0x00000001b500780c */ /* 0x040fe40001f81670 */
[----:B------:R-:W-:Y:S02]  /*b310*/  ISETP.GT.AND P3, PT, R182, 0x8, P2 ;  /* 0x00000008b600780c */ /* 0x000fe40001764270 */
[----:B0-----:R-:W-:Y:S02]  /*b320*/  FSEL R180, R4, -INF , !P4 ;  /* 0xff80000004b47808 */ /* 0x001fe40006000000 */
[----:B------:R-:W-:Y:S01]  /*b330*/  ISETP.GT.AND P4, PT, R182, 0x9, P2 ;  /* 0x00000009b600780c */ /* 0x000fe20001784270 */
[----:B------:R0:W1:Y:S01]  /*b340*/  SHFL.IDX PT, R4, R173, 0x1, 0x1c1f ;  /* 0x003c1f00ad047f89 */ /* 0x00006200000e0000 */
[----:B------:R-:W-:-:S02]  /*b350*/  ISETP.LT.OR P5, PT, R181, 0x2, P5 ;  /* 0x00000002b500780c */ /* 0x000fc40002fa1670 */
[C---:B------:R-:W-:Y:S02]  /*b360*/  ISETP.LT.OR P3, PT, R181.reuse, 0x9, P3 ;  /* 0x00000009b500780c */ /* 0x040fe40001f61670 */
[----:B------:R-:W-:Y:S02]  /*b370*/  ISETP.LT.OR P4, PT, R181, 0xa, P4 ;  /* 0x0000000ab500780c */ /* 0x000fe40002781670 */
[----:B------:R-:W-:Y:S02]  /*b380*/  FSEL R188, R188, -INF , !P5 ;  /* 0xff800000bcbc7808 */ /* 0x000fe40006800000 */
[----:B------:R-:W-:Y:S02]  /*b390*/  FSEL R190, R190, -INF , !P3 ;  /* 0xff800000bebe7808 */ /* 0x000fe40005800000 */
[----:B------:R-:W-:Y:S02]  /*b3a0*/  FSEL R189, R189, -INF , !P4 ;  /* 0xff800000bdbd7808 */ /* 0x000fe40006000000 */
[----:B------:R-:W-:-:S02]  /*b3b0*/  ISETP.GT.AND P5, PT, R182, 0x10, P2 ;  /* 0x00000010b600780c */ /* 0x000fc400017a4270 */
[C---:B------:R-:W-:Y:S02]  /*b3c0*/  ISETP.GT.AND P3, PT, R182.reuse, 0x11, P2 ;  /* 0x00000011b600780c */ /* 0x040fe40001764270 */
[----:B------:R-:W-:Y:S02]  /*b3d0*/  ISETP.GT.AND P4, PT, R182, 0x18, P2 ;  /* 0x00000018b600780c */ /* 0x000fe40001784270 */
[C---:B------:R-:W-:Y:S02]  /*b3e0*/  ISETP.LT.OR P5, PT, R181.reuse, 0x11, P5 ;  /* 0x00000011b500780c */ /* 0x040fe40002fa1670 */
[C---:B------:R-:W-:Y:S02]  /*b3f0*/  ISETP.LT.OR P3, PT, R181.reuse, 0x12, P3 ;  /* 0x00000012b500780c */ /* 0x040fe40001f61670 */
[----:B------:R-:W-:Y:S02]  /*b400*/  ISETP.LT.OR P4, PT, R181, 0x19, P4 ;  /* 0x00000019b500780c */ /* 0x000fe40002781670 */
[----:B------:R-:W-:-:S02]  /*b410*/  FSEL R167, R184, -INF , !P5 ;  /* 0xff800000b8a77808 */ /* 0x000fc40006800000 */
[----:B------:R-:W-:Y:S02]  /*b420*/  FSEL R168, R185, -INF , !P3 ;  /* 0xff800000b9a87808 */ /* 0x000fe40005800000 */
[----:B------:R-:W-:Y:S02]  /*b430*/  FSEL R169, R186, -INF , !P4 ;  /* 0xff800000baa97808 */ /* 0x000fe40006000000 */
[C---:B------:R-:W-:Y:S02]  /*b440*/  ISETP.GT.AND P5, PT, R182.reuse, 0x19, P2 ;  /* 0x00000019b600780c */ /* 0x040fe400017a4270 */
[C---:B------:R-:W-:Y:S02]  /*b450*/  ISETP.GT.AND P3, PT, R182.reuse, 0x20, P2 ;  /* 0x00000020b600780c */ /* 0x040fe40001764270 */
[----:B------:R-:W-:Y:S02]  /*b460*/  ISETP.GT.AND P4, PT, R182, 0x21, P2 ;  /* 0x00000021b600780c */ /* 0x000fe40001784270 */
        /* <DEDUP_REMOVED lines=12> */
[----:B0-----:R-:W-:-:S02]  /*b530*/  FSEL R173, R193, -INF , !P5 ;  /* 0xff800000c1ad7808 */ /* 0x001fc40006800000 */
[----:B------:R-:W-:Y:S02]  /*b540*/  FSEL R174, R194, -INF , !P3 ;  /* 0xff800000c2ae7808 */ /* 0x000fe40005800000 */
[----:B------:R-:W-:Y:S02]  /*b550*/  FSEL R175, R175, -INF , !P4 ;  /* 0xff800000afaf7808 */ /* 0x000fe40006000000 */
[C---:B------:R-:W-:Y:S02]  /*b560*/  ISETP.GT.AND P5, PT, R182.reuse, 0x31, P2 ;  /* 0x00000031b600780c */ /* 0x040fe400017a4270 */
[C---:B------:R-:W-:Y:S02]  /*b570*/  ISETP.GT.AND P3, PT, R182.reuse, 0x38, P2 ;  /* 0x00000038b600780c */ /* 0x040fe40001764270 */
[----:B------:R-:W-:Y:S01]  /*b580*/  ISETP.GT.AND P4, PT, R182, 0x39, P2 ;  /* 0x00000039b600780c */ /* 0x000fe20001784270 */
[----:B-1----:R-:W-:Y:S01]  /*b590*/  IMAD.IADD R182, R195, 0x1, R4 ;  /* 0x00000001c3b67824 */ /* 0x002fe200078e0204 */
[----:B------:R-:W-:-:S02]  /*b5a0*/  ISETP.LT.OR P5, PT, R181, 0x32, P5 ;  /* 0x00000032b500780c */ /* 0x000fc40002fa1670 */
[C---:B------:R-:W-:Y:S02]  /*b5b0*/  ISETP.LT.OR P3, PT, R181.reuse, 0x39, P3 ;  /* 0x00000039b500780c */ /* 0x040fe40001f61670 */
[----:B------:R-:W-:Y:S01]  /*b5c0*/  ISETP.LT.OR P4, PT, R181, 0x3a, P4 ;  /* 0x0000003ab500780c */ /* 0x000fe20002781670 */
[----:B------:R-:W-:Y:S01]  /*b5d0*/  IMAD.IADD R181, R183, 0x1, R4 ;  /* 0x00000001b7b57824 */ /* 0x000fe200078e0204 */
[----:B------:R-:W-:Y:S02]  /*b5e0*/  FSEL R176, R176, -INF , !P5 ;  /* 0xff800000b0b07808 */ /* 0x000fe40006800000 */
[----:B------:R-:W-:Y:S02]  /*b5f0*/  FSEL R177, R177, -INF , !P3 ;  /* 0xff800000b1b17808 */ /* 0x000fe40005800000 */
[----:B------:R-:W-:Y:S01]  /*b600*/  FSEL R178, R178, -INF , !P4 ;  /* 0xff800000b2b27808 */ /* 0x000fe20006000000 */
[----:B------:R-:W-:Y:S06]  /*b610*/  @!P6 BRA `(.L_x_1495) ;  /* 0x00000000005ce947 */ /* 0x000fec0003800000 */
        /* <DEDUP_REMOVED lines=13> */
.L_x_1497:
[----:B------:R-:W-:-:S05]  /*b6f0*/  IMAD.U32 R184, RZ, RZ, UR39 ;  /* 0x00000027ffb87e24 */ /* 0x000fca000f8e00ff */
[----:B------:R-:W-:-:S13]  /*b700*/  ISETP.NE.AND P3, PT, R184, 0x1, PT ;  /* 0x00000001b800780c */ /* 0x000fda0003f65270 */
[----:B------:R-:W0:Y:S02]  /*b710*/  @P3 LDC.64 R2, c[0x0][0x9e8] ;  /* 0x00027a00ff023b82 */ /* 0x000e240000000a00 */
[----:B0-----:R-:W-:-:S05]  /*b720*/  @P3 IMAD.HI.U32 R2, R4, R2, RZ ;  /* 0x0000000204023227 */ /* 0x001fca00078e00ff */
[----:B------:R-:W-:-:S07]  /*b730*/  @P3 SHF.R.U32.HI R4, RZ, R3, R2 ;  /* 0x00000003ff043219 */ /* 0x000fce0000011602 */
.L_x_1498:
[----:B------:R-:W-:Y:S05]  /*b740*/  BSYNC B0 ;  /* 0x0000000000007941 */ /* 0x000fea0003800000 */
.L_x_1496:
[----:B------:R-:W-:-:S04]  /*b750*/  IMAD R4, R4, R184, -R179 ;  /* 0x000000b804047224 */ /* 0x000fc800078e0ab3 */
[----:B------:R-:W-:-:S05]  /*b760*/  IMAD R4, R17, -0x2, R4 ;  /* 0xfffffffe11047824 */ /* 0x000fca00078e0204 */
[----:B------:R-:W-:Y:S02]  /*b770*/  VIADDMNMX R181, R4, R184, R181, PT ;  /* 0x000000b804b57246 */ /* 0x000fe400038001b5 */
[----:B------:R-:W-:-:S07]  /*b780*/  VIMNMX R182, R182, R4, !PT ;  /* 0x00000004b6b67248 */ /* 0x000fce0007fe0100 */
.L_x_1495:
[----:B------:R-:W-:Y:S01]  /*b790*/  FMNMX.FTZ R3, R180, R21, !PT ;  /* 0x00000015b4037209 */ /* 0x000fe20007810000 */
[----:B------:R-:W-:Y:S01]  /*b7a0*/  UMOV UR6, UR50 ;  /* 0x0000003200067c82 */ /* 0x000fe20008000000 */
[----:B------:R-:W-:Y:S01]  /*b7b0*/  ISETP.GT.AND P3, PT, R182, 0x1, P2 ;  /* 0x00000001b600780c */ /* 0x000fe20001764270 */
[----:B------:R-:W-:Y:S01]  /*b7c0*/  UMOV UR7, UR36 ;  /* 0x0000002400077c82 */ /* 0x000fe20008000000 */
[----:B------:R-:W-:Y:S02]  /*b7d0*/  FMNMX.FTZ R3, R188, R3, !PT ;  /* 0x00000003bc037209 */ /* 0x000fe40007810000 */
[----:B------:R-:W-:Y:S02]  /*b7e0*/  ISETP.LT.OR P3, PT, R181, 0x2, P3 ;  /* 0x00000002b500780c */ /* 0x000fe40001f61670 */
[----:B------:R-:W-:Y:S02]  /*b7f0*/  FMNMX.FTZ R2, R190, R3, !PT ;  /* 0x00000003be027209 */ /* 0x000fe40007810000 */
[----:B------:R-:W-:-:S02]  /*b800*/  FSEL R152, R152, -INF , !P3 ;  /* 0xff80000098987808 */ /* 0x000fc40005800000 */
[----:B------:R-:W-:Y:S02]  /*b810*/  FMNMX.FTZ R2, R189, R2, !PT ;  /* 0x00000002bd027209 */ /* 0x000fe40007810000 */
[C---:B------:R-:W-:Y:S02]  /*b820*/  ISETP.GT.AND P3, PT, R182.reuse, RZ, P2 ;  /* 0x000000ffb600720c */ /* 0x040fe40001764270 */
[----:B------:R-:W-:Y:S02]  /*b830*/  FMNMX.FTZ R3, R167, R2, !PT ;  /* 0x00000002a7037209 */ /* 0x000fe40007810000 */
        /* <DEDUP_REMOVED lines=8> */
[----:B------:R-:W-:-:S02]  /*b8c0*/  ISETP.LT.OR P4, PT, R181, 0x9, P4 ;  /* 0x00000009b500780c */ /* 0x000fc40002781670 */
[----:B------:R-:W-:Y:S02]  /*b8d0*/  FMNMX.FTZ R2, R172, R3, !PT ;  /* 0x00000003ac027209 */ /* 0x000fe40007810000 */
[----:B------:R-:W-:Y:S02]  /*b8e0*/  FSEL R154, R154, -INF , !P5 ;  /* 0xff8000009a9a7808 */ /* 0x000fe40006800000 */
[----:B------:R-:W-:Y:S02]  /*b8f0*/  FMNMX.FTZ R3, R173, R2, !PT ;  /* 0x00000002ad037209 */ /* 0x000fe40007810000 */
[----:B------:R-:W-:Y:S02]  /*b900*/  ISETP.GT.AND P5, PT, R182, 0x11, P2 ;  /* 0x00000011b600780c */ /* 0x000fe400017a4270 */
[----:B------:R-:W-:Y:S02]  /*b910*/  FMNMX.FTZ R2, R174, R3, !PT ;  /* 0x00000003ae027209 */ /* 0x000fe40007810000 */
[----:B------:R-:W-:-:S02]  /*b920*/  FSEL R153, R153, -INF , !P4 ;  /* 0xff80000099997808 */ /* 0x000fc40006000000 */
        /* <DEDUP_REMOVED lines=8> */
[C---:B------:R-:W-:Y:S01]  /*b9b0*/  ISETP.GT.AND P5, PT, R182.reuse, 0x20, P2 ;  /* 0x00000020b600780c */ /* 0x040fe200017a4270 */
[----:B------:R-:W0:Y:S01]  /*b9c0*/  SHFL.BFLY PT, R2, R3, 0x2, 0x1f ;  /* 0x0c401f0003027f89 */ /* 0x000e2200000e0000 */
[----:B------:R-:W-:Y:S02]  /*b9d0*/  FSEL R155, R155, -INF , !P4 ;  /* 0xff8000009b9b7808 */ /* 0x000fe40006000000 */
[----:B------:R-:W-:Y:S02]  /*b9e0*/  ISETP.LT.OR P5, PT, R181, 0x21, P5 ;  /* 0x00000021b500780c */ /* 0x000fe40002fa1670 */
[----:B------:R-:W-:-:S02]  /*b9f0*/  ISETP.GT.AND P4, PT, R182, 0x19, P2 ;  /* 0x00000019b600780c */ /* 0x000fc40001784270 */
[----:B------:R-:W-:Y:S02]  /*ba00*/  FSEL R159, R159, -INF , !P5 ;  /* 0xff8000009f9f7808 */ /* 0x000fe40006800000 */
[----:B------:R-:W-:Y:S02]  /*ba10*/  ISETP.LT.OR P4, PT, R181, 0x1a, P4 ;  /* 0x0000001ab500780c */ /* 0x000fe40002781670 */
[----:B------:R-:W-:Y:S02]  /*ba20*/  R2UR UR4, R200 ;  /* 0x00000000c80472ca */ /* 0x000fe400000e0000 */
[----:B------:R-:W-:Y:S02]  /*ba30*/  FSEL R158, R158, -INF , !P4 ;  /* 0xff8000009e9e7808 */ /* 0x000fe40006000000 */
[----:B------:R-:W-:-:S04]  /*ba40*/  ISETP.GT.AND P4, PT, R182, 0x28, P2 ;  /* 0x00000028b600780c */ /* 0x000fc80001784270 */
[----:B------:R-:W-:-:S04]  /*ba50*/  ISETP.LT.OR P4, PT, R181, 0x29, P4 ;  /* 0x00000029b500780c */ /* 0x000fc80002781670 */
[----:B------:R-:W-:Y:S02]  /*ba60*/  FSEL R162, R162, -INF , !P4 ;  /* 0xff800000a2a27808 */ /* 0x000fe40006000000 */
[----:B0-----:R-:W-:Y:S02]  /*ba70*/  FMNMX.FTZ R2, R3, R2, !PT ;  /* 0x0000000203027209 */ /* 0x001fe40007810000 */
[----:B------:R-:W-:-:S03]  /*ba80*/  ISETP.GT.AND P4, PT, R182, 0x30, P2 ;  /* 0x00000030b600780c */ /* 0x000fc60001784270 */
[----:B------:R-:W0:Y:S01]  /*ba90*/  SHFL.BFLY PT, R179, R2, 0x1, 0x1f ;  /* 0x0c201f0002b37f89 */ /* 0x000e2200000e0000 */
[----:B------:R-:W-:-:S04]  /*baa0*/  ISETP.LT.OR P4, PT, R181, 0x31, P4 ;  /* 0x00000031b500780c */ /* 0x000fc80002781670 */
[----:B------:R-:W-:Y:S02]  /*bab0*/  FSEL R164, R164, -INF , !P4 ;  /* 0xff800000a4a47808 */ /* 0x000fe40006000000 */
[----:B------:R-:W-:-:S04]  /*bac0*/  ISETP.GT.AND P4, PT, R182, 0x38, P2 ;  /* 0x00000038b600780c */ /* 0x000fc80001784270 */
[----:B------:R-:W-:-:S04]  /*bad0*/  ISETP.LT.OR P4, PT, R181, 0x39, P4 ;  /* 0x00000039b500780c */ /* 0x000fc80002781670 */
[----:B------:R-:W-:Y:S02]  /*bae0*/  FSEL R165, R165, -INF , !P4 ;  /* 0xff800000a5a57808 */ /* 0x000fe40006000000 */
[----:B0-----:R-:W-:Y:S02]  /*baf0*/  FMNMX.FTZ R4, R2, R179, !PT ;  /* 0x000000b302047209 */ /* 0x001fe40007810000 */
[----:B------:R-:W-:Y:S02]  /*bb00*/  FSEL R2, R0, -INF , !P3 ;  /* 0xff80000000027808 */ /* 0x000fe40005800000 */
[----:B------:R-:W-:Y:S01]  /*bb10*/  ISETP.GT.AND P3, PT, R182, 0x18, P2 ;  /* 0x00000018b600780c */ /* 0x000fe20001764270 */
[----:B------:R-:W-:Y:S01]  /*bb20*/  FMUL.FTZ R179, R4, UR6 ;  /* 0x0000000604b37c20 */ /* 0x000fe20008410000 */
[----:B------:R-:W-:Y:S02]  /*bb30*/  FMNMX.FTZ R3, R2, R219, !PT ;  /* 0x000000db02037209 */ /* 0x000fe40007810000 */
[----:B------:R-:W-:-:S02]  /*bb40*/  ISETP.LT.OR P3, PT, R181, 0x19, P3 ;  /* 0x00000019b500780c */ /* 0x000fc40001f61670 */
[----:B------:R-:W-:Y:S02]  /*bb50*/  FMNMX.FTZ R0, R152, R3, !PT ;  /* 0x0000000398007209 */ /* 0x000fe40007810000 */
[----:B------:R-:W-:Y:S02]  /*bb60*/  FSETP.NEU.FTZ.AND P5, PT, R4, -INF , PT ;  /* 0xff8000000400780b */ /* 0x000fe40003fbd000 */
[----:B------:R-:W-:Y:S02]  /*bb70*/  FMNMX.FTZ R3, R153, R0, !PT ;  /* 0x0000000099037209 */ /* 0x000fe40007810000 */
[----:B------:R-:W-:Y:S02]  /*bb80*/  FSEL R157, R157, -INF , !P3 ;  /* 0xff8000009d9d7808 */ /* 0x000fe40005800000 */
[----:B------:R-:W-:Y:S02]  /*bb90*/  FMNMX.FTZ R0, R154, R3, !PT ;  /* 0x000000039a007209 */ /* 0x000fe40007810000 */
[----:B------:R-:W-:-:S02]  /*bba0*/  ISETP.GT.AND P3, PT, R182, 0x21, P2 ;  /* 0x00000021b600780c */ /* 0x000fc40001764270 */
[----:B------:R-:W-:Y:S02]  /*bbb0*/  FMNMX.FTZ R3, R155, R0, !PT ;  /* 0x000000009b037209 */ /* 0x000fe40007810000 */
[----:B------:R-:W-:Y:S02]  /*bbc0*/  ISETP.LT.OR P3, PT, R181, 0x22, P3 ;  /* 0x00000022b500780c */ /* 0x000fe40001f61670 */
[----:B------:R-:W-:Y:S02]  /*bbd0*/  FMNMX.FTZ R0, R156, R3, !PT ;  /* 0x000000039c007209 */ /* 0x000fe40007810000 */
[----:B------:R-:W-:Y:S02]  /*bbe0*/  FSEL R3, R179, RZ, P5 ;  /* 0x000000ffb3037208 */ /* 0x000fe40002800000 */
[----:B------:R-:W-:Y:S02]  /*bbf0*/  FMNMX.FTZ R179, R157, R0, !PT ;  /* 0x000000009db37209 */ /* 0x000fe40007810000 */
[----:B------:R-:W-:Y:S01]  /*bc00*/  FSEL R160, R160, -INF , !P3 ;  /* 0xff800000a0a07808 */ /* 0x000fe20005800000 */
[--C-:B------:R-:W-:Y:S01]  /*bc10*/  FFMA.FTZ R196, R188, UR6, -R3.reuse ;  /* 0x00000006bcc47c23 */ /* 0x100fe20008010803 */
[----:B------:R-:W-:Y:S01]  /*bc20*/  FMNMX.FTZ R0, R158, R179, !PT ;  /* 0x000000b39e007209 */ /* 0x000fe20007810000 */
        /* <DEDUP_REMOVED lines=19> */
[----:B------:R-:W-:Y:S01]  /*bd60*/  ISETP.GT.AND P2, PT, R182, 0x39, P2 ;  /* 0x00000039b600780c */ /* 0x000fe20001744270 */
[--C-:B------:R-:W-:Y:S01]  /*bd70*/  FFMA.FTZ R173, R174, UR6, -R3.reuse ;  /* 0x00000006aead7c23 */ /* 0x100fe20008010803 */
[----:B------:R-:W-:Y:S01]  /*bd80*/  FSEL R163, R163, -INF , !P3 ;  /* 0xff800000a3a37808 */ /* 0x000fe20005800000 */
[--C-:B------:R-:W-:Y:S01]  /*bd90*/  FFMA.FTZ R175, R176, UR6, -R3.reuse ;  /* 0x00000006b0af7c23 */ /* 0x100fe20008010803 */
[----:B------:R-:W-:Y:S01]  /*bda0*/  FMNMX.FTZ R0, R164, R183, !PT ;  /* 0x000000b7a4007209 */ /* 0x000fe20007810000 */
[--C-:B------:R-:W-:Y:S01]  /*bdb0*/  FFMA.FTZ R186, R177, UR6, -R3.reuse ;  /* 0x00000006b1ba7c23 */ /* 0x100fe20008010803 */
[----:B------:R-:W-:Y:S01]  /*bdc0*/  ISETP.LT.OR P2, PT, R181, 0x3a, P2 ;  /* 0x0000003ab500780c */ /* 0x000fe20001741670 */
[--C-:B------:R-:W-:Y:S01]  /*bdd0*/  FFMA.FTZ R181, R189, UR6, -R3.reuse ;  /* 0x00000006bdb57c23 */ /* 0x100fe20008010803 */
[----:B------:R-:W-:Y:S01]  /*bde0*/  FMNMX.FTZ R0, R163, R0, !PT ;  /* 0x00000000a3007209 */ /* 0x000fe20007810000 */
[----:B------:R-:W-:Y:S01]  /*bdf0*/  FFMA.FTZ R178, R178, UR6, -R3 ;  /* 0x00000006b2b27c23 */ /* 0x000fe20008010803 */
[----:B------:R-:W-:Y:S01]  /*be00*/  FSEL R166, R166, -INF , !P2 ;  /* 0xff800000a6a67808 */ /* 0x000fe20005000000 */
[----:B------:R-:W-:Y:S01]  /*be10*/  MUFU.EX2 R179, R180 ;  /* 0x000000b400b37308 */ /* 0x000fe20000000800 */
[----:B------:R-:W-:-:S02]  /*be20*/  FMNMX.FTZ R183, R165, R0, !PT ;  /* 0x00000000a5b77209 */ /* 0x000fc40007810000 */
[----:B------:R-:W-:Y:S02]  /*be30*/  FSEL R168, R4, RZ, P5 ;  /* 0x000000ff04a87208 */ /* 0x000fe40002800000 */
[----:B------:R-:W-:-:S03]  /*be40*/  FMNMX.FTZ R183, R166, R183, !PT ;  /* 0x000000b7a6b77209 */ /* 0x000fc60007810000 */
[----:B------:R-:W-:Y:S01]  /*be50*/  FADD.FTZ R168, -R168, R21 ;  /* 0x00000015a8a87221 */ /* 0x000fe20000010100 */
[----:B------:R-:W-:Y:S01]  /*be60*/  MUFU.EX2 R196, R196 ;  /* 0x000000c400c47308 */ /* 0x000fe20000000800 */
[----:B------:R-:W0:Y:S02]  /*be70*/  SHFL.BFLY PT, R0, R183, 0x2, 0x1f ;  /* 0x0c401f00b7007f89 */ /* 0x000e2400000e0000 */
[----:B------:R-:W-:-:S05]  /*be80*/  FMUL.FTZ R168, R168, UR6 ;  /* 0x00000006a8a87c20 */ /* 0x000fca0008410000 */
        /* <DEDUP_REMOVED lines=9> */
[----:B------:R-:W0:Y:S01]  /*bf20*/  MUFU.EX2 R0, R168 ;  /* 0x000000a800007308 */ /* 0x000e220000000800 */
[C---:B------:R-:W-:Y:S01]  /*bf30*/  FSETP.NEU.FTZ.AND P2, PT, R3.reuse, -INF , PT ;  /* 0xff8000000300780b */ /* 0x040fe20003f5d000 */
[----:B------:R-:W-:-:S05]  /*bf40*/  FMUL.FTZ R177, R3, UR6 ;  /* 0x0000000603b17c20 */ /* 0x000fca0008410000 */
[----:B------:R-:W-:Y:S01]  /*bf50*/  FSEL R177, R177, RZ, P2 ;  /* 0x000000ffb1b17208 */ /* 0x000fe20001000000 */
[----:B------:R-:W1:Y:S04]  /*bf60*/  MUFU.EX2 R188, R188 ;  /* 0x000000bc00bc7308 */ /* 0x000e680000000800 */
[--C-:B------:R-:W-:Y:S01]  /*bf70*/  FFMA.FTZ R197, R2, UR6, -R177.reuse ;  /* 0x0000000602c57c23 */ /* 0x100fe200080108b1 */
[----:B------:R-:W-:Y:S01]  /*bf80*/  FSEL R2, R3, RZ, P2 ;  /* 0x000000ff03027208 */ /* 0x000fe20001000000 */
[--C-:B------:R-:W-:Y:S01]  /*bf90*/  FFMA.FTZ R152, R152, UR6, -R177.reuse ;  /* 0x0000000698987c23 */ /* 0x100fe200080108b1 */
[--C-:B------:R-:W-:Y:S01]  /*bfa0*/  FFMA.FTZ R199, R153, UR6, -R177.reuse ;  /* 0x0000000699c77c23 */ /* 0x100fe200080108b1 */
[----:B------:R-:W-:Y:S01]  /*bfb0*/  FFMA.FTZ R154, R154, UR6, -R177 ;  /* 0x000000069a9a7c23 */ /* 0x000fe200080108b1 */
[----:B0-----:R-:W-:Y:S01]  /*bfc0*/  FFMA.FTZ R153, R0, R16, R179 ;  /* 0x0000001000997223 */ /* 0x001fe200000100b3 */
[----:B------:R-:W-:Y:S01]  /*bfd0*/  FADD.FTZ R2, -R2, R219 ;  /* 0x000000db02027221 */ /* 0x000fe20000010100 */
[----:B------:R-:W-:Y:S01]  /*bfe0*/  MUFU.EX2 R197, R197 ;  /* 0x000000c500c57308 */ /* 0x000fe20000000800 */
[----:B------:R-:W-:Y:S01]  /*bff0*/  FFMA.FTZ R193, R155, UR6, -R177 ;  /* 0x000000069bc17c23 */ /* 0x000fe200080108b1 */
[----:B------:R-:W-:Y:S01]  /*c000*/  FADD.FTZ R153, R196, R153 ;  /* 0x00000099c4997221 */ /* 0x000fe20000010000 */
[----:B------:R-:W-:Y:S01]  /*c010*/  FMUL.FTZ R2, R2, UR6 ;  /* 0x0000000602027c20 */ /* 0x000fe20008410000 */
[--C-:B------:R-:W-:Y:S01]  /*c020*/  FFMA.FTZ R156, R156, UR6, -R177.reuse ;  /* 0x000000069c9c7c23 */ /* 0x100fe200080108b1 */
[----:B------:R-:W-:Y:S01]  /*c030*/  FFMA.FTZ R195, R157, UR6, -R177 ;  /* 0x000000069dc37c23 */ /* 0x000fe200080108b1 */
[----:B------:R-:W-:Y:S01]  /*c040*/  FADD.FTZ R16, R198, R153 ;  /* 0x00000099c6107221 */ /* 0x000fe20000010000 */
[--C-:B------:R-:W-:Y:S01]  /*c050*/  FFMA.FTZ R158, R158, UR6, -R177.reuse ;  /* 0x000000069e9e7c23 */ /* 0x100fe200080108b1 */
[----:B------:R-:W-:Y:S01]  /*c060*/  MUFU.EX2 R152, R152 ;  /* 0x0000009800987308 */ /* 0x000fe20000000800 */
[--C-:B------:R-:W-:Y:S01]  /*c070*/  FFMA.FTZ R191, R162, UR6, -R177.reuse ;  /* 0x00000006a2bf7c23 */ /* 0x100fe200080108b1 */
[----:B------:R-:W-:Y:S01]  /*c080*/  FADD.FTZ R153, R181, R16 ;  /* 0x00000010b5997221 */ /* 0x000fe20000010000 */
[--C-:B------:R-:W-:Y:S01]  /*c090*/  FFMA.FTZ R189, R159, UR6, -R177.reuse ;  /* 0x000000069fbd7c23 */ /* 0x100fe200080108b1 */
[--C-:B------:R-:W-:Y:S01]  /*c0a0*/  FFMA.FTZ R160, R160, UR6, -R177.reuse ;  /* 0x00000006a0a07c23 */ /* 0x100fe200080108b1 */
[----:B------:R-:W-:Y:S01]  /*c0b0*/  FFMA.FTZ R185, R164, UR6, -R177 ;  /* 0x00000006a4b97c23 */ /* 0x000fe200080108b1 */
[----:B------:R-:W-:Y:S01]  /*c0c0*/  FADD.FTZ R162, R192, R153 ;  /* 0x00000099c0a27221 */ /* 0x000fe20000010000 */
[--C-:B------:R-:W-:Y:S01]  /*c0d0*/  FFMA.FTZ R163, R163, UR6, -R177.reuse ;  /* 0x00000006a3a37c23 */ /* 0x100fe200080108b1 */
[----:B------:R-:W0:Y:S01]  /*c0e0*/  MUFU.EX2 R2, R2 ;  /* 0x0000000200027308 */ /* 0x000e220000000800 */
[--C-:B------:R-:W-:Y:S01]  /*c0f0*/  FFMA.FTZ R165, R165, UR6, -R177.reuse ;  /* 0x00000006a5a57c23 */ /* 0x100fe200080108b1 */
[----:B------:R-:W-:Y:S01]  /*c100*/  FADD.FTZ R153, R167, R162 ;  /* 0x000000a2a7997221 */ /* 0x000fe20000010000 */
[--C-:B------:R-:W-:Y:S01]  /*c110*/  FFMA.FTZ R162, R161, UR6, -R177.reuse ;  /* 0x00000006a1a27c23 */ /* 0x100fe200080108b1 */
[----:B------:R-:W-:Y:S01]  /*c120*/  FFMA.FTZ R166, R166, UR6, -R177 ;  /* 0x00000006a6a67c23 */ /* 0x000fe200080108b1 */
[----:B------:R-:W-:-:S02]  /*c130*/  IMAD.U32 R155, RZ, RZ, UR10 ;  /* 0x0000000aff9b7e24 */ /* 0x000fc4000f8e00ff */
[----:B------:R-:W-:Y:S01]  /*c140*/  FADD.FTZ R168, R194, R153 ;  /* 0x00000099c2a87221 */ /* 0x000fe20000010000 */
[----:B------:R-:W-:Y:S01]  /*c150*/  ISETP.GT.AND P2, PT, R20, UR4, PT ;  /* 0x0000000414007c0c */ /* 0x000fe2000bf44270 */
[----:B------:R-:W2:Y:S01]  /*c160*/  MUFU.EX2 R199, R199 ;  /* 0x000000c700c77308 */ /* 0x000ea20000000800 */
[----:B------:R-:W-:Y:S02]  /*c170*/  @!P1 VIADD R155, R155, 0x30860 ;  /* 0x000308609b9b9836 */ /* 0x000fe40000000000 */
[----:B------:R-:W-:Y:S01]  /*c180*/  FADD.FTZ R153, R169, R168 ;  /* 0x000000a8a9997221 */ /* 0x000fe20000010000 */
[----:B------:R-:W-:Y:S01]  /*c190*/  UMOV UR4, UR37 ;  /* 0x0000002500047c82 */ /* 0x000fe20008000000 */
[----:B------:R-:W-:Y:S01]  /*c1a0*/  F2FP.F16.F32.PACK_AB R196, R196, R179 ;  /* 0x000000b3c4c4723e */ /* 0x000fe200000000ff */
[----:B------:R-:W-:Y:S02]  /*c1b0*/  VIADD R20, R20, 0xffffffff ;  /* 0xffffffff14147836 */ /* 0x000fe40000000000 */
[----:B-1----:R-:W-:Y:S01]  /*c1c0*/  FADD.FTZ R164, R188, R153 ;  /* 0x00000099bca47221 */ /* 0x002fe20000010000 */
[----:B------:R-:W-:Y:S01]  /*c1d0*/  @!P1 PRMT R155, RZ, 0x654, R155 ;  /* 0x00000654ff9b9816 */ /* 0x000fe2000000009b */
[----:B------:R-:W1:Y:S01]  /*c1e0*/  MUFU.EX2 R154, R154 ;  /* 0x0000009a009a7308 */ /* 0x000e620000000800 */
[----:B0-----:R-:W-:Y:S01]  /*c1f0*/  FFMA.FTZ R5, R2, R5, R197 ;  /* 0x0000000502057223 */ /* 0x001fe200000100c5 */
[----:B------:R-:W-:Y:S01]  /*c200*/  F2FP.F16.F32.PACK_AB R198, R181, R198 ;  /* 0x000000c6b5c6723e */ /* 0x000fe200000000ff */
[----:B------:R0:W-:Y:S01]  /*c210*/  @!P1 SYNCS.ARRIVE.TRANS64.RED.A1T0 RZ, [R155+URZ], RZ ;  /* 0x000000ff9bff99a7 */ /* 0x0001e2000810043f */
[----:B------:R-:W-:Y:S01]  /*c220*/  F2FP.F16.F32.PACK_AB R192, R167, R192 ;  /* 0x000000c0a7c0723e */ /* 0x000fe200000000ff */
[C---:B------:R-:W-:Y:S01]  /*c230*/  FADD.FTZ R16, R152.reuse, R5 ;  /* 0x0000000598107221 */ /* 0x040fe20000010000 */
[----:B------:R-:W-:Y:S01]  /*c240*/  F2FP.F16.F32.PACK_AB R194, R169, R194 ;  /* 0x000000c2a9c2723e */ /* 0x000fe200000000ff */
[----:B------:R-:W-:Y:S01]  /*c250*/  IMAD.MOV.U32 R219, RZ, RZ, R3 ;  /* 0x000000ffffdb7224 */ /* 0x000fe200078e0003 */
[----:B------:R-:W3:Y:S01]  /*c260*/  MUFU.EX2 R193, R193 ;  /* 0x000000c100c17308 */ /* 0x000ee20000000800 */
[----:B--2---:R-:W-:Y:S01]  /*c270*/  FADD.FTZ R5, R199, R16 ;  /* 0x00000010c7057221 */ /* 0x004fe20000010000 */
[----:B------:R-:W-:-:S06]  /*c280*/  F2FP.F16.F32.PACK_AB R197, R152, R197 ;  /* 0x000000c598c5723e */ /* 0x000fcc00000000ff */
[----:B------:R-:W2:Y:S01]  /*c290*/  MUFU.EX2 R156, R156 ;  /* 0x0000009c009c7308 */ /* 0x000ea20000000800 */
[C---:B-1----:R-:W-:Y:S01]  /*c2a0*/  FADD.FTZ R16, R154.reuse, R5 ;  /* 0x000000059a107221 */ /* 0x042fe20000010000 */
[----:B------:R-:W-:-:S06]  /*c2b0*/  F2FP.F16.F32.PACK_AB R199, R154, R199 ;  /* 0x000000c79ac7723e */ /* 0x000fcc00000000ff */
[----:B------:R-:W1:Y:S01]  /*c2c0*/  MUFU.EX2 R195, R195 ;  /* 0x000000c300c37308 */ /* 0x000e620000000800 */
[----:B---3--:R-:W-:-:S07]  /*c2d0*/  FADD.FTZ R5, R193, R16 ;  /* 0x00000010c1057221 */ /* 0x008fce0000010000 */
[----:B------:R-:W3:Y:S01]  /*c2e0*/  MUFU.EX2 R171, R171 ;  /* 0x000000ab00ab7308 */ /* 0x000ee20000000800 */
[C---:B--2---:R-:W-:Y:S01]  /*c2f0*/  FADD.FTZ R16, R156.reuse, R5 ;  /* 0x000000059c107221 */ /* 0x044fe20000010000 */
[----:B------:R-:W-:-:S06]  /*c300*/  F2FP.F16.F32.PACK_AB R193, R156, R193 ;  /* 0x000000c19cc1723e */ /* 0x000fcc00000000ff */
[----:B------:R-:W2:Y:S01]  /*c310*/  MUFU.EX2 R158, R158 ;  /* 0x0000009e009e7308 */ /* 0x000ea20000000800 */
[----:B-1----:R-:W-:-:S07]  /*c320*/  FADD.FTZ R5, R195, R16 ;  /* 0x00000010c3057221 */ /* 0x002fce0000010000 */
[----:B------:R-:W1:Y:S01]  /*c330*/  MUFU.EX2 R190, R190 ;  /* 0x000000be00be7308 */ /* 0x000e620000000800 */
[C---:B---3--:R-:W-:Y:S01]  /*c340*/  FADD.FTZ R153, R171.reuse, R164 ;  /* 0x000000a4ab997221 */ /* 0x048fe20000010000 */
[----:B------:R-:W-:-:S06]  /*c350*/  F2FP.F16.F32.PACK_AB R188, R171, R188 ;  /* 0x000000bcabbc723e */ /* 0x000fcc00000000ff */
[----:B------:R-:W3:Y:S01]  /*c360*/  MUFU.EX2 R189, R189 ;  /* 0x000000bd00bd7308 */ /* 0x000ee20000000800 */
[C---:B--2---:R-:W-:Y:S01]  /*c370*/  FADD.FTZ R16, R158.reuse, R5 ;  /* 0x000000059e107221 */ /* 0x044fe20000010000 */
[----:B------:R-:W-:-:S06]  /*c380*/  F2FP.F16.F32.PACK_AB R195, R158, R195 ;  /* 0x000000c39ec3723e */ /* 0x000fcc00000000ff */
[----:B------:R-:W2:Y:S01]  /*c390*/  MUFU.EX2 R173, R173 ;  /* 0x000000ad00ad7308 */ /* 0x000ea20000000800 */
[----:B-1----:R-:W-:-:S07]  /*c3a0*/  FADD.FTZ R164, R190, R153 ;  /* 0x00000099bea47221 */ /* 0x002fce0000010000 */
[----:B------:R-:W1:Y:S01]  /*c3b0*/  MUFU.EX2 R160, R160 ;  /* 0x000000a000a07308 */ /* 0x000e620000000800 */
[----:B---3--:R-:W-:-:S07]  /*c3c0*/  FADD.FTZ R5, R189, R16 ;  /* 0x00000010bd057221 */ /* 0x008fce0000010000 */
[----:B------:R-:W3:Y:S01]  /*c3d0*/  MUFU.EX2 R184, R184 ;  /* 0x000000b800b87308 */ /* 0x000ee20000000800 */
[C---:B--2---:R-:W-:Y:S01]  /*c3e0*/  FADD.FTZ R153, R173.reuse, R164 ;  /* 0x000000a4ad997221 */ /* 0x044fe20000010000 */
[----:B------:R-:W-:-:S06]  /*c3f0*/  F2FP.F16.F32.PACK_AB R190, R173, R190 ;  /* 0x000000beadbe723e */ /* 0x000fcc00000000ff */
[----:B------:R-:W2:Y:S01]  /*c400*/  MUFU.EX2 R191, R191 ;  /* 0x000000bf00bf7308 */ /* 0x000ea20000000800 */
[C---:B-1----:R-:W-:Y:S01]  /*c410*/  FADD.FTZ R16, R160.reuse, R5 ;  /* 0x00000005a0107221 */ /* 0x042fe20000010000 */
[----:B------:R-:W-:-:S06]  /*c420*/  F2FP.F16.F32.PACK_AB R189, R160, R189 ;  /* 0x000000bda0bd723e */ /* 0x000fcc00000000ff */
[----:B------:R-:W1:Y:S01]  /*c430*/  MUFU.EX2 R175, R175 ;  /* 0x000000af00af7308 */ /* 0x000e620000000800 */
[----:B---3--:R-:W-:-:S07]  /*c440*/  FADD.FTZ R164, R184, R153 ;  /* 0x00000099b8a47221 */ /* 0x008fce0000010000 */
[----:B------:R-:W3:Y:S01]  /*c450*/  MUFU.EX2 R162, R162 ;  /* 0x000000a200a27308 */ /* 0x000ee20000000800 */
[----:B--2---:R-:W-:-:S07]  /*c460*/  FADD.FTZ R5, R191, R16 ;  /* 0x00000010bf057221 */ /* 0x004fce0000010000 */
[----:B------:R-:W2:Y:S01]  /*c470*/  MUFU.EX2 R185, R185 ;  /* 0x000000b900b97308 */ /* 0x000ea20000000800 */
[C---:B-1----:R-:W-:Y:S01]  /*c480*/  FADD.FTZ R153, R175.reuse, R164 ;  /* 0x000000a4af997221 */ /* 0x042fe20000010000 */
[----:B------:R-:W-:-:S06]  /*c490*/  F2FP.F16.F32.PACK_AB R184, R175, R184 ;  /* 0x000000b8afb8723e */ /* 0x000fcc00000000ff */
[----:B------:R-:W1:Y:S01]  /*c4a0*/  MUFU.EX2 R163, R163 ;  /* 0x000000a300a37308 */ /* 0x000e620000000800 */
[C---:B---3--:R-:W-:Y:S01]  /*c4b0*/  FADD.FTZ R164, R162.reuse, R5 ;  /* 0x00000005a2a47221 */ /* 0x048fe20000010000 */
[----:B------:R-:W-:-:S06]  /*c4c0*/  F2FP.F16.F32.PACK_AB R191, R162, R191 ;  /* 0x000000bfa2bf723e */ /* 0x000fcc00000000ff */
[----:B------:R-:W3:Y:S01]  /*c4d0*/  MUFU.EX2 R186, R186 ;  /* 0x000000ba00ba7308 */ /* 0x000ee20000000800 */
[----:B--2---:R-:W-:-:S07]  /*c4e0*/  FADD.FTZ R164, R185, R164 ;  /* 0x000000a4b9a47221 */ /* 0x004fce0000010000 */
[----:B------:R-:W2:Y:S01]  /*c4f0*/  MUFU.EX2 R165, R165 ;  /* 0x000000a500a57308 */ /* 0x000ea20000000800 */
[C---:B-1----:R-:W-:Y:S01]  /*c500*/  FADD.FTZ R164, R163.reuse, R164 ;  /* 0x000000a4a3a47221 */ /* 0x042fe20000010000 */
[----:B------:R-:W-:-:S06]  /*c510*/  F2FP.F16.F32.PACK_AB R185, R163, R185 ;  /* 0x000000b9a3b9723e */ /* 0x000fcc00000000ff */
[----:B------:R-:W1:Y:S01]  /*c520*/  MUFU.EX2 R21, R178 ;  /* 0x000000b200157308 */ /* 0x000e620000000800 */
[----:B---3--:R-:W-:-:S07]  /*c530*/  FADD.FTZ R16, R186, R153 ;  /* 0x00000099ba107221 */ /* 0x008fce0000010000 */
[----:B------:R-:W3:Y:S01]  /*c540*/  MUFU.EX2 R166, R166 ;  /* 0x000000a600a67308 */ /* 0x000ee20000000800 */
[----:B--2---:R-:W-:Y:S01]  /*c550*/  FADD.FTZ R164, R165, R164 ;  /* 0x000000a4a5a47221 */ /* 0x004fe20000010000 */
[C---:B-1----:R-:W-:Y:S01]  /*c560*/  FADD.FTZ R16, R21.reuse, R16 ;  /* 0x0000001015107221 */ /* 0x042fe20000010000 */
[----:B------:R-:W-:Y:S01]  /*c570*/  F2FP.F16.F32.PACK_AB R186, R21, R186 ;  /* 0x000000ba15ba723e */ /* 0x000fe200000000ff */
[----:B------:R-:W-:Y:S02]  /*c580*/  IMAD.MOV.U32 R21, RZ, RZ, R4 ;  /* 0x000000ffff157224 */ /* 0x000fe400078e0004 */
[C---:B---3--:R-:W-:Y:S01]  /*c590*/  FADD.FTZ R5, R166.reuse, R164 ;  /* 0x000000a4a6057221 */ /* 0x048fe20000010000 */
[----:B------:R-:W-:Y:S01]  /*c5a0*/  F2FP.F16.F32.PACK_AB R187, R166, R165 ;  /* 0x000000a5a6bb723e */ /* 0x000fe200000000ff */
[----:B0-----:R-:W-:Y:S06]  /*c5b0*/  @P2 BRA `(.L_x_1499) ;  /* 0xffffffd400302947 */ /* 0x001fec000383ffff */
.L_x_1482:
        /* <DEDUP_REMOVED lines=131> */
.L_x_1500:
[----:B------:R-:W-:Y:S01]  /*cdf0*/  ULEA UR5, UR37, UR38, 0x3 ;  /* 0x0000002625057291 */ /* 0x000fe2000f8e183f */
[----:B------:R-:W-:-:S05]  /*ce00*/  IMAD.U32 R0, RZ, RZ, UR36 ;  /* 0x00000024ff007e24 */ /* 0x000fca000f8e00ff */
[----:B------:R-:W-:-:S04]  /*ce10*/  SHF.L.U32 R0, R0, 0x1f, RZ ;  /* 0x0000001f00007819 */ /* 0x000fc800000006ff */
[----:B------:R0:W1:Y:S01]  /*ce20*/  SYNCS.PHASECHK.TRANS64.TRYWAIT P2, [UR5+0x30850], R0 ;  /* 0x03085000ff0075a7 */ /* 0x0000620008040145 */
[----:B------:R-:W-:Y:S05]  /*ce30*/  @!P0 BRA `(.L_x_1501) ;  /* 0x0000000000048947 */ /* 0x000fea0003800000 */
[----:B------:R-:W-:Y:S01]  /*ce40*/  BPT.TRAP 0x1 ;  /* 0x000000040000795c */ /* 0x000fe20000300000 */
.L_x_1501:
[----:B-1----:R-:W-:Y:S05]  /*ce50*/  @P2 BRA `(.L_x_1502) ;  /* 0x0000000000082947 */ /* 0x002fea0003800000 */
[----:B------:R-:W1:Y:S02]  /*ce60*/  SYNCS.PHASECHK.TRANS64.TRYWAIT P0, [UR5+0x30850], R0 ;  /* 0x03085000ff0075a7 */ /* 0x000e640008000145 */
[----:B-1----:R-:W-:Y:S05]  /*ce70*/  @!P0 BRA `(.L_x_1503) ;  /* 0x000000b400008947 */ /* 0x002fea0003800000 */
.L_x_1502:
        /* <DEDUP_REMOVED lines=197> */
.L_x_1433:
[----:B------:R-:W0:Y:S01]  /*dad0*/  S2R R5, SR_CgaCtaId ;  /* 0x0000000000057919 */ /* 0x000e220000008800 */
[----:B------:R-:W-:Y:S01]  /*dae0*/  MOV R168, 0x400 ;  /* 0x0000040000a87802 */ /* 0x000fe20000000f00 */
[----:B------:R-:W-:Y:S01]  /*daf0*/  BSSY B0, `(.L_x_1504) ;  /* 0x00002ef000007945 */ /* 0x000fe20003800000 */
[----:B------:R-:W-:Y:S02]  /*db00*/  BAR.SYNC.DEFER_BLOCKING 0x5, 0x180 ;  /* 0x0146000000007b1d */ /* 0x000fe40000010000 */
[----:B0-----:R-:W-:-:S05]  /*db10*/  LEA R168, R5, R168, 0x18 ;  /* 0x000000a805a87211 */ /* 0x001fca00078ec0ff */
[----:B------:R-:W0:Y:S02]  /*db20*/  LDS.128 R4, [R168+0x308d0] ;  /* 0x0308d000a8047984 */ /* 0x000e240000000c00 */
[----:B0-----:R-:W-:Y:S02]  /*db30*/  R2UR UR5, R5 ;  /* 0x00000000050572ca */ /* 0x001fe400000e0000 */
[----:B------:R-:W-:Y:S02]  /*db40*/  R2UR UR7, R6 ;  /* 0x00000000060772ca */ /* 0x000fe400000e0000 */
        /* <DEDUP_REMOVED lines=13> */
[----:B------:R-:W-:Y:S01]  /*dc20*/  F2FP.F16.F32.PACK_AB R33, R162, R34 ;  /* 0x00000022a221723e */ /* 0x000fe200000000ff */
[----:B------:R-:W-:Y:S01]  /*dc30*/  ULDC.64 UR8, c[0x0][0xc00] ;  /* 0x0003000000087ab9 */ /* 0x000fe20000000a00 */
        /* <DEDUP_REMOVED lines=10> */
[----:B------:R-:W-:Y:S02]  /*dce0*/  MOV R4, R168 ;  /* 0x000000a800047202 */ /* 0x000fe40000000f00 */
[----:B0-----:R-:W-:Y:S02]  /*dcf0*/  MOV R5, R7 ;  /* 0x0000000700057202 */ /* 0x001fe40000000f00 */
[----:B------:R-:W-:-:S02]  /*dd00*/  F2FP.F16.F32.PACK_AB R51, R157, R51 ;  /* 0x000000339d33723e */ /* 0x000fc400000000ff */
[----:B------:R-:W-:Y:S01]  /*dd10*/  F2FP.F16.F32.PACK_AB R57, R156, R58 ;  /* 0x0000003a9c39723e */ /* 0x000fe200000000ff */
[----:B------:R-:W-:Y:S01]  /*dd20*/  IMAD.WIDE R98, R212, 0x2, R4 ;  /* 0x00000002d4627825 */ /* 0x000fe200078e0204 */
[----:B------:R-:W-:Y:S02]  /*dd30*/  F2FP.F16.F32.PACK_AB R64, R65, R64 ;  /* 0x000000404140723e */ /* 0x000fe400000000ff */
[----:B------:R-:W-:Y:S02]  /*dd40*/  F2FP.F16.F32.PACK_AB R58, R61, R60 ;  /* 0x0000003c3d3a723e */ /* 0x000fe400000000ff */
[C---:B------:R-:W-:Y:S02]  /*dd50*/  IADD3 R171, P1, R98.reuse, 0x20, RZ ;  /* 0x0000002062ab7810 */ /* 0x040fe40007f3e0ff */
[C---:B------:R-:W-:Y:S02]  /*dd60*/  IADD3 R173, P0, R98.reuse, 0x40, RZ ;  /* 0x0000004062ad7810 */ /* 0x040fe40007f1e0ff */
[C---:B------:R-:W-:Y:S01]  /*dd70*/  LOP3.LUT R7, R98.reuse, 0x380, RZ, 0xc0, !PT ;  /* 0x0000038062077812 */ /* 0x040fe200078ec0ff */
        /* <DEDUP_REMOVED lines=16> */
[----:B------:R-:W-:-:S02]  /*de80*/  SHF.R.U64 R7, R7, 0x3, RZ ;  /* 0x0000000307077819 */ /* 0x000fc400000012ff */
[----:B------:R-:W-:Y:S02]  /*de90*/  LOP3.LUT R14, R175, 0x380, RZ, 0xc0, !PT ;  /* 0x00000380af0e7812 */ /* 0x000fe400078ec0ff */
[----:B------:R-:W-:Y:S02]  /*dea0*/  LOP3.LUT R20, R177, 0x380, RZ, 0xc0, !PT ;  /* 0x00000380b1147812 */ /* 0x000fe400078ec0ff */
[----:B------:R-:W-:Y:S02]  /*deb0*/  IADD3 R187, P0, R98, 0x8020, RZ ;  /* 0x0000802062bb7810 */ /* 0x000fe40007f1e0ff */
[----:B------:R-:W-:Y:S02]  /*dec0*/  SHF.R.U64 R10, R10, 0x3, RZ ;  /* 0x000000030a0a7819 */ /* 0x000fe400000012ff */
[----:B------:R-:W-:Y:S01]  /*ded0*/  LOP3.LUT R30, R179, 0x380, RZ, 0xc0, !PT ;  /* 0x00000380b31e7812 */ /* 0x000fe200078ec0ff */
        /* <DEDUP_REMOVED lines=10> */
[----:B------:R-:W-:Y:S01]  /*df80*/  IMAD.X R95, RZ, RZ, R99, P5 ;  /* 0x000000ffff5f7224 */ /* 0x000fe200028e0663 */
[----:B------:R-:W-:-:S02]  /*df90*/  SHF.R.U64 R12, R12, 0x3, RZ ;  /* 0x000000030c0c7819 */ /* 0x000fc400000012ff */
[----:B------:R-:W-:Y:S01]  /*dfa0*/  LOP3.LUT R38, R181, 0x380, RZ, 0xc0, !PT ;  /* 0x00000380b5267812 */ /* 0x000fe200078ec0ff */
[--C-:B------:R-:W-:Y:S01]  /*dfb0*/  IMAD.X R9, RZ, RZ, R99.reuse, P1 ;  /* 0x000000ffff097224 */ /* 0x100fe200008e0663 */
[----:B------:R-:W-:Y:S01]  /*dfc0*/  LOP3.LUT R98, R7, R98, RZ, 0x3c, !PT ;  /* 0x0000006207627212 */ /* 0x000fe200078e3cff */
[----:B------:R-:W-:Y:S01]  /*dfd0*/  IMAD.X R7, RZ, RZ, R99, P2 ;  /* 0x000000ffff077224 */ /* 0x000fe200010e0663 */
[----:B------:R-:W-:Y:S02]  /*dfe0*/  SHF.R.U64 R14, R14, 0x3, RZ ;  /* 0x000000030e0e7819 */ /* 0x000fe400000012ff */
[----:B------:R-:W-:Y:S02]  /*dff0*/  LOP3.LUT R46, R183, 0x380, RZ, 0xc0, !PT ;  /* 0x00000380b72e7812 */ /* 0x000fe400078ec0ff */
[----:B------:R-:W-:Y:S02]  /*e000*/  SHF.R.U64 R20, R20, 0x3, RZ ;  /* 0x0000000314147819 */ /* 0x000fe400000012ff */
[----:B------:R-:W-:-:S02]  /*e010*/  LOP3.LUT R54, R185, 0x380, RZ, 0xc0, !PT ;  /* 0x00000380b9367812 */ /* 0x000fc400078ec0ff */
[----:B------:R-:W-:Y:S02]  /*e020*/  LOP3.LUT R10, R10, R171, RZ, 0x3c, !PT ;  /* 0x000000ab0a0a7212 */ /* 0x000fe400078e3cff */
[----:B------:R-:W-:Y:S02]  /*e030*/  SHF.R.U64 R30, R30, 0x3, RZ ;  /* 0x000000031e1e7819 */ /* 0x000fe400000012ff */
[----:B------:R-:W-:Y:S02]  /*e040*/  LOP3.LUT R62, R187, 0x380, RZ, 0xc0, !PT ;  /* 0x00000380bb3e7812 */ /* 0x000fe400078ec0ff */
[----:B------:R-:W-:Y:S02]  /*e050*/  LOP3.LUT R12, R12, R173, RZ, 0x3c, !PT ;  /* 0x000000ad0c0c7212 */ /* 0x000fe400078e3cff */
[----:B------:R-:W-:Y:S02]  /*e060*/  SHF.R.U64 R38, R38, 0x3, RZ ;  /* 0x0000000326267819 */ /* 0x000fe400000012ff */
[----:B------:R-:W-:-:S02]  /*e070*/  LOP3.LUT R70, R189, 0x380, RZ, 0xc0, !PT ;  /* 0x00000380bd467812 */ /* 0x000fc400078ec0ff */
[----:B------:R-:W-:Y:S02]  /*e080*/  LOP3.LUT R14, R14, R175, RZ, 0x3c, !PT ;  /* 0x000000af0e0e7212 */ /* 0x000fe400078e3cff */
[----:B------:R-:W-:Y:S02]  /*e090*/  SHF.R.U64 R46, R46, 0x3, RZ ;  /* 0x000000032e2e7819 */ /* 0x000fe400000012ff */
[----:B------:R-:W-:Y:S02]  /*e0a0*/  LOP3.LUT R78, R191, 0x380, RZ, 0xc0, !PT ;  /* 0x00000380bf4e7812 */ /* 0x000fe400078ec0ff */
[----:B------:R-:W-:Y:S01]  /*e0b0*/  MOV R98, R98 ;  /* 0x0000006200627202 */ /* 0x000fe20000000f00 */
[----:B------:R-:W-:Y:S01]  /*e0c0*/  BAR.SYNC.DEFER_BLOCKING 0x1, 0x100 ;  /* 0x0044000000007b1d */ /* 0x000fe20000010000 */
[----:B------:R-:W-:Y:S02]  /*e0d0*/  LOP3.LUT R94, R6, 0x380, RZ, 0xc0, !PT ;  /* 0x00000380065e7812 */ /* 0x000fe400078ec0ff */
[----:B------:R-:W-:-:S02]  /*e0e0*/  LOP3.LUT R20, R20, R177, RZ, 0x3c, !PT ;  /* 0x000000b114147212 */ /* 0x000fc400078e3cff */
[----:B------:R-:W-:Y:S02]  /*e0f0*/  SHF.R.U64 R54, R54, 0x3, RZ ;  /* 0x0000000336367819 */ /* 0x000fe400000012ff */
[----:B------:R-:W-:Y:S02]  /*e100*/  LOP3.LUT R86, R193, 0x380, RZ, 0xc0, !PT ;  /* 0x00000380c1567812 */ /* 0x000fe400078ec0ff */
[----:B------:R-:W-:Y:S02]  /*e110*/  LOP3.LUT R99, R170, 0x380, RZ, 0xc0, !PT ;  /* 0x00000380aa637812 */ /* 0x000fe400078ec0ff */
[----:B------:R-:W-:Y:S02]  /*e120*/  LOP3.LUT R30, R30, R179, RZ, 0x3c, !PT ;  /* 0x000000b31e1e7212 */ /* 0x000fe400078e3cff */
[----:B------:R-:W-:Y:S02]  /*e130*/  SHF.R.U64 R62, R62, 0x3, RZ ;  /* 0x000000033e3e7819 */ /* 0x000fe400000012ff */
[----:B------:R-:W-:-:S02]  /*e140*/  MOV R11, R10 ;  /* 0x0000000a000b7202 */ /* 0x000fc40000000f00 */
[----:B------:R-:W-:Y:S02]  /*e150*/  LOP3.LUT R38, R38, R181, RZ, 0x3c, !PT ;  /* 0x000000b526267212 */ /* 0x000fe400078e3cff */
[----:B------:R-:W-:Y:S02]  /*e160*/  SHF.R.U64 R70, R70, 0x3, RZ ;  /* 0x0000000346467819 */ /* 0x000fe400000012ff */
[----:B------:R-:W-:Y:S02]  /*e170*/  MOV R12, R12 ;  /* 0x0000000c000c7202 */ /* 0x000fe40000000f00 */
[----:B------:R-:W-:Y:S01]  /*e180*/  LOP3.LUT R46, R46, R183, RZ, 0x3c, !PT ;  /* 0x000000b72e2e7212 */ /* 0x000fe200078e3cff */
[----:B------:R0:W-:Y:S01]  /*e190*/  STSM.16.M88.4 [R98], R24 ;  /* 0x0000001862007844 */ /* 0x0001e20000000200 */
[----:B------:R-:W-:Y:S02]  /*e1a0*/  SHF.R.U64 R78, R78, 0x3, RZ ;  /* 0x000000034e4e7819 */ /* 0x000fe400000012ff */
[----:B------:R-:W-:Y:S01]  /*e1b0*/  LOP3.LUT R163, R169, 0x380, RZ, 0xc0, !PT ;  /* 0x00000380a9a37812 */ /* 0x000fe200078ec0ff */
[----:B------:R-:W-:Y:S01]  /*e1c0*/  STSM.16.M88.4 [R11], R32 ;  /* 0x000000200b007844 */ /* 0x000fe20000000200 */
[----:B------:R-:W-:-:S02]  /*e1d0*/  SHF.R.U64 R29, R94, 0x3, RZ ;  /* 0x000000035e1d7819 */ /* 0x000fc400000012ff */
[----:B------:R-:W-:Y:S01]  /*e1e0*/  MOV R14, R14 ;  /* 0x0000000e000e7202 */ /* 0x000fe20000000f00 */
[----:B------:R1:W-:Y:S01]  /*e1f0*/  STSM.16.M88.4 [R12], R40 ;  /* 0x000000280c007844 */ /* 0x0003e20000000200 */
[----:B------:R-:W-:Y:S02]  /*e200*/  LOP3.LUT R54, R54, R185, RZ, 0x3c, !PT ;  /* 0x000000b936367212 */ /* 0x000fe400078e3cff */
[----:B------:R-:W-:Y:S01]  /*e210*/  SHF.R.U64 R86, R86, 0x3, RZ ;  /* 0x0000000356567819 */ /* 0x000fe200000012ff */
[----:B------:R-:W-:Y:S01]  /*e220*/  STSM.16.M88.4 [R14], R48 ;  /* 0x000000300e007844 */ /* 0x000fe20000000200 */
[----:B------:R-:W-:Y:S02]  /*e230*/  SHF.R.U64 R99, R99, 0x3, RZ ;  /* 0x0000000363637819 */ /* 0x000fe400000012ff */
[----:B------:R-:W-:Y:S02]  /*e240*/  MOV R20, R20 ;  /* 0x0000001400147202 */ /* 0x000fe40000000f00 */
[----:B------:R-:W-:-:S02]  /*e250*/  F2FP.F16.F32.PACK_AB R59, R155, R59 ;  /* 0x0000003b9b3b723e */ /* 0x000fc400000000ff */
[----:B------:R-:W-:Y:S02]  /*e260*/  F2FP.F16.F32.PACK_AB R65, R154, R66 ;  /* 0x000000429a41723e */ /* 0x000fe400000000ff */
[----:B------:R-:W-:Y:S01]  /*e270*/  F2FP.F16.F32.PACK_AB R72, R73, R72 ;  /* 0x000000484948723e */ /* 0x000fe200000000ff */
[----:B------:R-:W-:Y:S01]  /*e280*/  STSM.16.M88.4 [R20], R56 ;  /* 0x0000003814007844 */ /* 0x000fe20000000200 */
[----:B------:R-:W-:Y:S02]  /*e290*/  LOP3.LUT R62, R62, R187, RZ, 0x3c, !PT ;  /* 0x000000bb3e3e7212 */ /* 0x000fe400078e3cff */
[----:B------:R-:W-:Y:S02]  /*e2a0*/  MOV R30, R30 ;  /* 0x0000001e001e7202 */ /* 0x000fe40000000f00 */
[----:B------:R-:W-:Y:S02]  /*e2b0*/  F2FP.F16.F32.PACK_AB R66, R69, R68 ;  /* 0x000000444542723e */ /* 0x000fe400000000ff */
        /* <DEDUP_REMOVED lines=11> */
[----:B------:R-:W-:Y:S01]  /*e370*/  LOP3.LUT R78, R78, R191, RZ, 0x3c, !PT ;  /* 0x000000bf4e4e7212 */ /* 0x000fe200078e3cff */
[----:B------:R-:W2:Y:S01]  /*e380*/  LDC R16, c[0x0][0xbe8] ;  /* 0x0002fa00ff107b82 */ /* 0x000ea20000000800 */
[----:B------:R-:W-:Y:S02]  /*e390*/  SHF.R.U64 R28, R163, 0x3, RZ ;  /* 0x00000003a31c7819 */ /* 0x000fe400000012ff */
[----:B------:R-:W-:Y:S02]  /*e3a0*/  LOP3.LUT R94, R29, R6, RZ, 0x3c, !PT ;  /* 0x000000061d5e7212 */ /* 0x000fe400078e3cff */
[----:B------:R-:W-:-:S02]  /*e3b0*/  MOV R46, R46 ;  /* 0x0000002e002e7202 */ /* 0x000fc40000000f00 */
[----:B------:R-:W-:Y:S02]  /*e3c0*/  F2FP.F16.F32.PACK_AB R82, R85, R84 ;  /* 0x000000545552723e */ /* 0x000fe400000000ff */
[----:B------:R-:W-:Y:S02]  /*e3d0*/  F2FP.F16.F32.PACK_AB R83, R3, R83 ;  /* 0x000000530353723e */ /* 0x000fe400000000ff */
[----:B------:R-:W-:Y:S02]  /*e3e0*/  F2FP.F16.F32.PACK_AB R89, R91, R90 ;  /* 0x0000005a5b59723e */ /* 0x000fe400000000ff */
[----:B------:R-:W-:Y:S01]  /*e3f0*/  LOP3.LUT R86, R86, R193, RZ, 0x3c, !PT ;  /* 0x000000c156567212 */ /* 0x000fe200078e3cff */
[----:B------:R-:W-:Y:S01]  /*e400*/  STSM.16.M88.4 [R46], R80 ;  /* 0x000000502e007844 */ /* 0x000fe20000000200 */
[----:B------:R-:W-:Y:S02]  /*e410*/  LOP3.LUT R6, R99, R170, RZ, 0x3c, !PT ;  /* 0x000000aa63067212 */ /* 0x000fe400078e3cff */
[----:B------:R-:W-:-:S02]  /*e420*/  MOV R54, R54 ;  /* 0x0000003600367202 */ /* 0x000fc40000000f00 */
[----:B------:R-:W-:Y:S02]  /*e430*/  F2FP.F16.F32.PACK_AB R90, R93, R92 ;  /* 0x0000005c5d5a723e */ /* 0x000fe400000000ff */
[----:B------:R-:W-:Y:S02]  /*e440*/  F2FP.F16.F32.PACK_AB R91, R165, R164 ;  /* 0x000000a4a55b723e */ /* 0x000fe400000000ff */
[----:B------:R-:W-:Y:S02]  /*e450*/  F2FP.F16.F32.PACK_AB R96, R97, R96 ;  /* 0x000000606160723e */ /* 0x000fe400000000ff */
[----:B------:R-:W-:Y:S01]  /*e460*/  F2FP.F16.F32.PACK_AB R104, R105, R104 ;  /* 0x000000686968723e */ /* 0x000fe200000000ff */
[----:B------:R-:W-:Y:S01]  /*e470*/  STSM.16.M88.4 [R54], R88 ;  /* 0x0000005836007844 */ /* 0x000fe20000000200 */
[----:B------:R-:W-:Y:S02]  /*e480*/  MOV R62, R62 ;  /* 0x0000003e003e7202 */ /* 0x000fe40000000f00 */
[----:B------:R-:W-:-:S02]  /*e490*/  F2FP.F16.F32.PACK_AB R97, R167, R166 ;  /* 0x000000a6a761723e */ /* 0x000fc400000000ff */
[----:B0-----:R-:W-:Y:S02]  /*e4a0*/  F2FP.F16.F32.PACK_AB R98, R101, R100 ;  /* 0x000000646562723e */ /* 0x001fe400000000ff */
[----:B------:R-:W-:Y:S02]  /*e4b0*/  F2FP.F16.F32.PACK_AB R99, R103, R102 ;  /* 0x000000666763723e */ /* 0x000fe400000000ff */
[----:B------:R-:W-:Y:S02]  /*e4c0*/  F2FP.F16.F32.PACK_AB R105, R107, R106 ;  /* 0x0000006a6b69723e */ /* 0x000fe400000000ff */
[----:B------:R-:W-:Y:S01]  /*e4d0*/  F2FP.F16.F32.PACK_AB R112, R113, R112 ;  /* 0x000000707170723e */ /* 0x000fe200000000ff */
[----:B------:R-:W-:Y:S01]  /*e4e0*/  STSM.16.M88.4 [R62], R96 ;  /* 0x000000603e007844 */ /* 0x000fe20000000200 */
[----:B------:R-:W-:Y:S02]  /*e4f0*/  MOV R70, R70 ;  /* 0x0000004600467202 */ /* 0x000fe40000000f00 */
[----:B------:R-:W-:-:S02]  /*e500*/  F2FP.F16.F32.PACK_AB R106, R109, R108 ;  /* 0x0000006c6d6a723e */ /* 0x000fc400000000ff */
[----:B------:R-:W-:Y:S02]  /*e510*/  F2FP.F16.F32.PACK_AB R107, R111, R110 ;  /* 0x0000006e6f6b723e */ /* 0x000fe400000000ff */
[----:B------:R-:W-:Y:S02]  /*e520*/  F2FP.F16.F32.PACK_AB R113, R115, R114 ;  /* 0x000000727371723e */ /* 0x000fe400000000ff */
[----:B------:R-:W-:Y:S01]  /*e530*/  F2FP.F16.F32.PACK_AB R120, R121, R120 ;  /* 0x000000787978723e */ /* 0x000fe200000000ff */
[----:B------:R-:W-:Y:S01]  /*e540*/  STSM.16.M88.4 [R70], R104 ;  /* 0x0000006846007844 */ /* 0x000fe20000000200 */
[----:B------:R-:W-:Y:S02]  /*e550*/  LOP3.LUT R8, R28, R169, RZ, 0x3c, !PT ;  /* 0x000000a91c087212 */ /* 0x000fe400078e3cff */
[----:B------:R-:W-:Y:S02]  /*e560*/  MOV R78, R78 ;  /* 0x0000004e004e7202 */ /* 0x000fe40000000f00 */
[----:B------:R-:W-:-:S02]  /*e570*/  F2FP.F16.F32.PACK_AB R114, R117, R116 ;  /* 0x000000747572723e */ /* 0x000fc400000000ff */
[----:B------:R-:W-:Y:S02]  /*e580*/  F2FP.F16.F32.PACK_AB R115, R119, R118 ;  /* 0x000000767773723e */ /* 0x000fe400000000ff */
[----:B------:R-:W-:Y:S02]  /*e590*/  F2FP.F16.F32.PACK_AB R121, R123, R122 ;  /* 0x0000007a7b79723e */ /* 0x000fe400000000ff */
[----:B------:R-:W-:Y:S01]  /*e5a0*/  F2FP.F16.F32.PACK_AB R128, R129, R128 ;  /* 0x000000808180723e */ /* 0x000fe200000000ff */
[----:B------:R-:W-:Y:S01]  /*e5b0*/  STSM.16.M88.4 [R78], R112 ;  /* 0x000000704e007844 */ /* 0x000fe20000000200 */
[----:B------:R-:W-:Y:S02]  /*e5c0*/  MOV R86, R86 ;  /* 0x0000005600567202 */ /* 0x000fe40000000f00 */
[----:B------:R-:W-:Y:S02]  /*e5d0*/  F2FP.F16.F32.PACK_AB R122, R125, R124 ;  /* 0x0000007c7d7a723e */ /* 0x000fe400000000ff */
[----:B------:R-:W-:-:S02]  /*e5e0*/  F2FP.F16.F32.PACK_AB R123, R127, R126 ;  /* 0x0000007e7f7b723e */ /* 0x000fc400000000ff */
[----:B------:R-:W-:Y:S02]  /*e5f0*/  F2FP.F16.F32.PACK_AB R129, R131, R130 ;  /* 0x000000828381723e */ /* 0x000fe400000000ff */
[----:B------:R-:W-:Y:S01]  /*e600*/  F2FP.F16.F32.PACK_AB R136, R137, R136 ;  /* 0x000000888988723e */ /* 0x000fe200000000ff */
[----:B------:R-:W-:Y:S01]  /*e610*/  STSM.16.M88.4 [R86], R120 ;  /* 0x0000007856007844 */ /* 0x000fe20000000200 */
[----:B------:R-:W-:Y:S02]  /*e620*/  MOV R94, R94 ;  /* 0x0000005e005e7202 */ /* 0x000fe40000000f00 */
[----:B------:R-:W-:Y:S02]  /*e630*/  F2FP.F16.F32.PACK_AB R130, R133, R132 ;  /* 0x000000848582723e */ /* 0x000fe400000000ff */
[----:B------:R-:W-:Y:S02]  /*e640*/  F2FP.F16.F32.PACK_AB R131, R135, R134 ;  /* 0x000000868783723e */ /* 0x000fe400000000ff */
[----:B------:R-:W-:-:S02]  /*e650*/  F2FP.F16.F32.PACK_AB R137, R139, R138 ;  /* 0x0000008a8b89723e */ /* 0x000fc400000000ff */
[----:B------:R-:W-:Y:S01]  /*e660*/  F2FP.F16.F32.PACK_AB R144, R145, R144 ;  /* 0x000000909190723e */ /* 0x000fe200000000ff */
[----:B------:R-:W-:Y:S01]  /*e670*/  STSM.16.M88.4 [R94], R128 ;  /* 0x000000805e007844 */ /* 0x000fe20000000200 */
[----:B------:R-:W-:Y:S02]  /*e680*/  MOV R10, R6 ;  /* 0x00000006000a7202 */ /* 0x000fe40000000f00 */
[----:B------:R-:W-:Y:S02]  /*e690*/  F2FP.F16.F32.PACK_AB R138, R141, R140 ;  /* 0x0000008c8d8a723e */ /* 0x000fe400000000ff */
[----:B------:R-:W-:Y:S02]  /*e6a0*/  F2FP.F16.F32.PACK_AB R139, R143, R142 ;  /* 0x0000008e8f8b723e */ /* 0x000fe400000000ff */
[----:B------:R-:W-:Y:S02]  /*e6b0*/  F2FP.F16.F32.PACK_AB R145, R147, R146 ;  /* 0x000000929391723e */ /* 0x000fe400000000ff */
[----:B------:R-:W-:Y:S01]  /*e6c0*/  MOV R8, R8 ;  /* 0x0000000800087202 */ /* 0x000fe20000000f00 */
[----:B------:R0:W-:Y:S01]  /*e6d0*/  STSM.16.M88.4 [R10], R136 ;  /* 0x000000880a007844 */ /* 0x0001e20000000200 */
[----:B------:R-:W-:-:S02]  /*e6e0*/  F2FP.F16.F32.PACK_AB R146, R149, R148 ;  /* 0x000000949592723e */ /* 0x000fc400000000ff */
[----:B------:R-:W-:Y:S02]  /*e6f0*/  F2FP.F16.F32.PACK_AB R147, R151, R150 ;  /* 0x000000969793723e */ /* 0x000fe400000000ff */
[----:B------:R-:W-:Y:S02]  /*e700*/  R2UR UR4, R207 ;  /* 0x00000000cf0472ca */ /* 0x000fe400000e0000 */
[----:B------:R-:W-:Y:S01]  /*e710*/  PLOP3.LUT P0, PT, PT, PT, UP0, 0x80, 0x0 ;  /* 0x000000000000781c */ /* 0x000fe20003f0f008 */
[----:B------:R3:W-:Y:S10]  /*e720*/  STSM.16.M88.4 [R8], R144 ;  /* 0x0000009008007844 */ /* 0x0007f40000000200 */
[----:B------:R-:W-:-:S06]  /*e730*/  UIMAD.WIDE UR8, UR4, 0x4, UR8 ;  /* 0x00000004040878a5 */ /* 0x000fcc000f8e0208 */
[----:B------:R-:W-:Y:S02]  /*e740*/  IMAD.U32 R6, RZ, RZ, UR8 ;  /* 0x00000008ff067e24 */ /* 0x000fe4000f8e00ff */
[----:B------:R-:W-:Y:S01]  /*e750*/  IMAD.U32 R7, RZ, RZ, UR9 ;  /* 0x00000009ff077e24 */ /* 0x000fe2000f8e00ff */
[----:B------:R-:W-:Y:S01]  /*e760*/  BAR.SYNC.DEFER_BLOCKING 0x1, 0x100 ;  /* 0x0044000000007b1d */ /* 0x000fe20000010000 */
[----:B--2---:R-:W-:-:S05]  /*e770*/  ISETP.NE.AND P1, PT, R16, 0x1, PT ;  /* 0x000000011000780c */ /* 0x004fca0003f25270 */
[----:B------:R-:W-:Y:S01]  /*e780*/  ULDC.64 UR8, c[0x0][0xc08] ;  /* 0x0003020000087ab9 */ /* 0x000fe20000000a00 */
[----:B------:R-:W2:Y:S01]  /*e790*/  @P0 LDG.E R3, desc[UR12][R6.64] ;  /* 0x0000000c06030981 */ /* 0x000ea2000c1e1900 */
[----:B------:R-:W-:-:S06]  /*e7a0*/  UISETP.NE.U32.AND UP1, UPT, UR8, URZ, UPT ;  /* 0x0000003f0800728c */ /* 0x000fcc000bf25070 */
[----:B------:R-:W4:Y:S01]  /*e7b0*/  @P1 LDC R9, c[0x0][0xbec] ;  /* 0x0002fb00ff091b82 */ /* 0x000f220000000800 */
[----:B------:R-:W-:Y:S01]  /*e7c0*/  ULDC UR10, c[0x0][0xa88] ;  /* 0x0002a200000a7ab9 */ /* 0x000fe20000000800 */
[----:B------:R-:W-:-:S06]  /*e7d0*/  UISETP.NE.AND.EX UP1, UPT, UR9, URZ, UPT, UP1 ;  /* 0x0000003f0900728c */ /* 0x000fcc000bf25310 */
[----:B-1----:R-:W1:Y:S01]  /*e7e0*/  @P1 LDC R12, c[0x0][0xbf0] ;  /* 0x0002fc00ff0c1b82 */ /* 0x002e620000000800 */
[----:B------:R-:W-:-:S04]  /*e7f0*/  PLOP3.LUT P2, PT, PT, PT, UP1, 0x80, 0x0 ;  /* 0x000000000000781c */ /* 0x000fc80003f4f018 */
[----:B------:R-:W-:Y:S02]  /*e800*/  @UP1 ULDC.64 UR8, c[0x0][0xc08] ;  /* 0x0003020000081ab9 */ /* 0x000fe40000000a00 */
[----:B------:R-:W-:-:S03]  /*e810*/  @UP1 UIMAD.WIDE UR8, UR4, 0x4, UR8 ;  /* 0x00000004040818a5 */ /* 0x000fc6000f8e0208 */
[----:B------:R-:W-:-:S03]  /*e820*/  UMOV UR4, URZ ;  /* 0x0000003f00047c82 */ /* 0x000fc60008000000 */
[----:B0-----:R-:W-:Y:S02]  /*e830*/  IMAD.U32 R10, RZ, RZ, UR8 ;  /* 0x00000008ff0a7e24 */ /* 0x001fe4000f8e00ff */
[----:B------:R-:W-:Y:S01]  /*e840*/  IMAD.U32 R11, RZ, RZ, UR9 ;  /* 0x00000009ff0b7e24 */ /* 0x000fe2000f8e00ff */
[----:B--2---:R-:W-:Y:S01]  /*e850*/  @P0 R2UR UR4, R3 ;  /* 0x00000000030402ca */ /* 0x004fe200000e0000 */
[----:B------:R-:W-:-:S06]  /*e860*/  IMAD.U32 R3, RZ, RZ, UR10 ;  /* 0x0000000aff037e24 */ /* 0x000fcc000f8e00ff */
[----:B------:R3:W5:Y:S01]  /*e870*/  @P2 LDG.E R3, desc[UR12][R10.64] ;  /* 0x0000000c0a032981 */ /* 0x000762000c1e1900 */
[----:B-1--4-:R-:W-:Y:S07]  /*e880*/  @P2 BRA `(.L_x_1506) ;  /* 0x0000000000142947 */ /* 0x012fee0003800000 */
[----:B------:R-:W-:Y:S05]  /*e890*/  @!P0 BRA `(.L_x_1506) ;  /* 0x0000000000108947 */ /* 0x000fea0003800000 */
[----:B------:R-:W-:Y:S02]  /*e8a0*/  ULDC.64 UR8, c[0x0][0x208] ;  /* 0x0000820000087ab9 */ /* 0x000fe40000000a00 */
[----:B---3--:R-:W2:Y:S04]  /*e8b0*/  LDG.E R8, desc[UR8][R6.64] ;  /* 0x0000000806087981 */ /* 0x008ea8000c1e1900 */
[----:B-----5:R-:W2:Y:S02]  /*e8c0*/  LDG.E R3, desc[UR8][R6.64+0x4] ;  /* 0x0000040806037981 */ /* 0x020ea4000c1e1900 */
[----:B--2---:R-:W-:-:S07]  /*e8d0*/  IMAD.IADD R3, R3, 0x1, -R8 ;  /* 0x0000000103037824 */ /* 0x004fce00078e0a08 */
.L_x_1506:
[----:B------:R-:W-:Y:S01]  /*e8e0*/  R2UR UR20, R205 ;  /* 0x00000000cd1472ca */ /* 0x000fe200000e0000 */
[----:B------:R-:W-:Y:S01]  /*e8f0*/  USHF.R.S32.HI UR9, URZ, 0x1f, UR4 ;  /* 0x0000001f3f097899 */ /* 0x000fe20008011404 */
[----:B------:R-:W-:Y:S01]  /*e900*/  R2UR UR19, R22 ;  /* 0x00000000161372ca */ /* 0x000fe200000e0000 */
[----:B------:R-:W-:Y:S01]  /*e910*/  ULDC.64 UR14, c[0x0][0xb90] ;  /* 0x0002e400000e7ab9 */ /* 0x000fe20000000a00 */
[----:B------:R-:W-:Y:S01]  /*e920*/  R2UR UR13, R207 ;  /* 0x00000000cf0d72ca */ /* 0x000fe200000e0000 */
[----:B------:R-:W-:Y:S01]  /*e930*/  UMOV UR8, UR4 ;  /* 0x0000000400087c82 */ /* 0x000fe20008000000 */
[----:B-----5:R-:W-:Y:S01]  /*e940*/  IMAD R81, R3, R16, RZ ;  /* 0x0000001003517224 */ /* 0x020fe200078e02ff */
[----:B------:R-:W0:Y:S01]  /*e950*/  @P1 LDC R77, c[0x0][0xbf0] ;  /* 0x0002fc00ff4d1b82 */ /* 0x000e220000000800 */
[----:B------:R-:W-:-:S05]  /*e960*/  ULDC.64 UR22, c[0x0][0x208] ;  /* 0x0000820000167ab9 */ /* 0x000fca0000000a00 */
[----:B------:R-:W-:Y:S02]  /*e970*/  USHF.R.S32.HI UR16, URZ, 0x1f, UR20 ;  /* 0x0000001f3f107899 */ /* 0x000fe40008011414 */
[----:B---3--:R-:W-:Y:S01]  /*e980*/  VIADD R8, R23, UR19 ;  /* 0x0000001317087c36 */ /* 0x008fe20008000000 */
[----:B------:R-:W-:Y:S01]  /*e990*/  UIMAD.WIDE.U32 UR10, UR20, UR14, UR8 ;  /* 0x0000000e140a72a5 */ /* 0x000fe2000f8e0008 */
[----:B------:R-:W-:Y:S01]  /*e9a0*/  VIADD R18, R211, UR19 ;  /* 0x00000013d3127c36 */ /* 0x000fe20008000000 */
[----:B------:R-:W-:Y:S01]  /*e9b0*/  USHF.R.S32.HI UR8, URZ, 0x1f, UR13 ;  /* 0x0000001f3f087899 */ /* 0x000fe2000801140d */
[----:B------:R-:W-:Y:S01]  /*e9c0*/  @P1 IMAD.HI.U32 R7, R8, R9, RZ ;  /* 0x0000000908071227 */ /* 0x000fe200078e00ff */
[----:B------:R-:W-:Y:S02]  /*e9d0*/  UIMAD UR12, UR16, UR14, URZ ;  /* 0x0000000e100c72a4 */ /* 0x000fe4000f8e023f */
[----:B------:R-:W-:Y:S01]  /*e9e0*/  USEL UR18, UR8, URZ, !UP0 ;  /* 0x0000003f08127287 */ /* 0x000fe2000c000000 */
[----:B------:R-:W-:Y:S01]  /*e9f0*/  IMAD.MOV.U32 R6, RZ, RZ, R8 ;  /* 0x000000ffff067224 */ /* 0x000fe200078e0008 */
[----:B------:R-:W-:Y:S01]  /*ea00*/  UIMAD UR12, UR20, UR15, UR12 ;  /* 0x0000000f140c72a4 */ /* 0x000fe2000f8e020c */
[----:B------:R-:W-:Y:S01]  /*ea10*/  @P1 SHF.R.U32.HI R6, RZ, R12, R7 ;  /* 0x0000000cff061219 */ /* 0x000fe20000011607 */
[----:B------:R-:W-:Y:S01]  /*ea20*/  USEL UR17, UR13, URZ, !UP0 ;  /* 0x0000003f0d117287 */ /* 0x000fe2000c000000 */
[----:B------:R-:W-:Y:S01]  /*ea30*/  IMAD R7, R206, 0x40, R19 ;  /* 0x00000040ce077824 */ /* 0x000fe200078e0213 */
[----:B------:R-:W-:Y:S01]  /*ea40*/  ULDC.64 UR14, c[0x0][0xb98] ;  /* 0x0002e600000e7ab9 */ /* 0x000fe20000000a00 */
[----:B------:R-:W-:Y:S01]  /*ea50*/  UIADD3 UR11, UR11, UR12, URZ ;  /* 0x0000000c0b0b7290 */ /* 0x000fe2000fffe03f */
[----:B------:R-:W-:Y:S01]  /*ea60*/  IMAD.MOV R9, RZ, RZ, -R6 ;  /* 0x000000ffff097224 */ /* 0x000fe200078e0a06 */
[----:B------:R-:W-:Y:S01]  /*ea70*/  UIMAD UR8, UR18, UR14, URZ ;  /* 0x0000000e120872a4 */ /* 0x000fe2000f8e023f */
[----:B------:R-:W-:Y:S01]  /*ea80*/  IMAD.WIDE R4, R7, 0x2, R4 ;  /* 0x0000000207047825 */ /* 0x000fe200078e0204 */
[----:B------:R-:W-:Y:S01]  /*ea90*/  UIMAD.WIDE.U32 UR10, UR17, UR14, UR10 ;  /* 0x0000000e110a72a5 */ /* 0x000fe2000f8e000a */
[----:B------:R-:W-:Y:S01]  /*eaa0*/  SHF.R.S32.HI R7, RZ, 0x1f, R6 ;  /* 0x0000001fff077819 */ /* 0x000fe20000011406 */
[----:B------:R-:W-:Y:S01]  /*eab0*/  UIMAD UR8, UR17, UR15, UR8 ;  /* 0x0000000f110872a4 */ /* 0x000fe2000f8e0208 */
[----:B------:R-:W-:Y:S01]  /*eac0*/  IMAD R9, R16, R9, R8 ;  /* 0x0000000910097224 */ /* 0x000fe200078e0208 */
[----:B------:R-:W-:Y:S01]  /*ead0*/  IADD3 R11, P5, R4, 0x1000, RZ ;  /* 0x00001000040b7810 */ /* 0x000fe20007fbe0ff */
[----:B------:R-:W-:Y:S01]  /*eae0*/  ULDC.64 UR12, c[0x0][0xaa0] ;  /* 0x0002a800000c7ab9 */ /* 0x000fe20000000a00 */
[----:B------:R-:W-:-:S02]  /*eaf0*/  IADD3 R6, P0, R6, UR10, RZ ;  /* 0x0000000a06067c10 */ /* 0x000fc4000ff1e0ff */
[----:B------:R-:W-:Y:S01]  /*eb00*/  IMAD.U32 R10, RZ, RZ, UR8 ;  /* 0x00000008ff0a7e24 */ /* 0x000fe2000f8e00ff */
[----:B------:R-:W-:Y:S02]  /*eb10*/  SHF.R.S32.HI R8, RZ, 0x1f, R9 ;  /* 0x0000001fff087819 */ /* 0x000fe40000011409 */
[----:B------:R-:W-:Y:S02]  /*eb20*/  IADD3 R53, P3, R4, 0x4000, RZ ;  /* 0x0000400004357810 */ /* 0x000fe40007f7e0ff */
[----:B------:R-:W-:Y:S01]  /*eb30*/  IADD3.X R7, R7, UR11, R10, P0, !PT ;  /* 0x0000000b07077c10 */ /* 0x000fe200087fe40a */
[----:B------:R-:W-:Y:S01]  /*eb40*/  ULDC.64 UR10, c[0x0][0xb88] ;  /* 0x0002e200000a7ab9 */ /* 0x000fe20000000a00 */
[----:B------:R-:W-:Y:S01]  /*eb50*/  LOP3.LUT R52, R53, 0x380, RZ, 0xc0, !PT ;  /* 0x0000038035347812 */ /* 0x000fe200078ec0ff */
[----:B------:R-:W-:Y:S01]  /*eb60*/  IMAD R10, R8, UR10, RZ ;  /* 0x0000000a080a7c24 */ /* 0x000fe2000f8e02ff */
[----:B------:R-:W-:Y:S01]  /*eb70*/  LOP3.LUT R8, R11, 0x380, RZ, 0xc0, !PT ;  /* 0x000003800b087812 */ /* 0x000fe200078ec0ff */
[----:B------:R-:W-:Y:S01]  /*eb80*/  IMAD.WIDE.U32 R6, R9, UR10, R6 ;  /* 0x0000000a09067c25 */ /* 0x000fe2000f8e0006 */
[----:B------:R-:W-:-:S02]  /*eb90*/  SHF.R.U64 R52, R52, 0x3, RZ ;  /* 0x0000000334347819 */ /* 0x000fc400000012ff */
[----:B------:R-:W-:Y:S01]  /*eba0*/  SHF.R.U64 R8, R8, 0x3, RZ ;  /* 0x0000000308087819 */ /* 0x000fe200000012ff */
[----:B------:R-:W-:Y:S01]  /*ebb0*/  IMAD R15, R9, UR11, R10 ;  /* 0x0000000b090f7c24 */ /* 0x000fe2000f8e020a */
[----:B------:R-:W-:Y:S01]  /*ebc0*/  ULDC.64 UR10, c[0x0][0xb50] ;  /* 0x0002d400000a7ab9 */ /* 0x000fe20000000a00 */
[----:B------:R-:W-:Y:S01]  /*ebd0*/  LOP3.LUT R52, R52, R53, RZ, 0x3c, !PT ;  /* 0x0000003534347212 */ /* 0x000fe200078e3cff */
[----:B------:R-:W-:Y:S01]  /*ebe0*/  IMAD.X R53, RZ, RZ, R5, P3 ;  /* 0x000000ffff357224 */ /* 0x000fe200018e0605 */
[----:B------:R-:W-:Y:S01]  /*ebf0*/  LEA R14, P0, R6, UR10, 0x2 ;  /* 0x0000000a060e7c11 */ /* 0x000fe2000f8010ff */
[----:B------:R-:W-:Y:S01]  /*ec00*/  IMAD.IADD R7, R7, 0x1, R15 ;  /* 0x0000000107077824 */ /* 0x000fe200078e020f */
[----:B------:R-:W-:Y:S01]  /*ec10*/  LOP3.LUT R8, R8, R11, RZ, 0x3c, !PT ;  /* 0x0000000b08087212 */ /* 0x000fe200078e3cff */
[----:B------:R-:W-:Y:S01]  /*ec20*/  IMAD.X R9, RZ, RZ, R5, P5 ;  /* 0x000000ffff097224 */ /* 0x000fe200028e0605 */
[----:B------:R-:W-:Y:S01]  /*ec30*/  IADD3 R41, P3, R4, 0xa000, RZ ;  /* 0x0000a00004297810 */ /* 0x000fe20007f7e0ff */
[----:B------:R-:W-:Y:S01]  /*ec40*/  SHFL.IDX PT, R20, R14, RZ, 0x1c1f ;  /* 0x001c1fff0e147589 */ /* 0x000fe200000e0000 */
[----:B------:R-:W-:-:S02]  /*ec50*/  LEA.HI.X R11, R6, UR11, R7, 0x2, P0 ;  /* 0x0000000b060b7c11 */ /* 0x000fc400080f1407 */
[C---:B------:R-:W-:Y:S02]  /*ec60*/  IADD3 R29, P2, R4.reuse, 0x5000, RZ ;  /* 0x00005000041d7810 */ /* 0x040fe40007f5e0ff */
[C---:B------:R-:W-:Y:S01]  /*ec70*/  IADD3 R13, P4, R4.reuse, 0x2000, RZ ;  /* 0x00002000040d7810 */ /* 0x040fe20007f9e0ff */
[----:B------:R-:W1:Y:S01]  /*ec80*/  SHFL.IDX PT, R21, R11, RZ, 0x1c1f ;  /* 0x001c1fff0b157589 */ /* 0x000e6200000e0000 */
[----:B------:R-:W-:Y:S01]  /*ec90*/  IADD3 R25, P0, R4, 0x3000, RZ ;  /* 0x0000300004197810 */ /* 0x000fe20007f1e0ff */
[----:B------:R-:W-:Y:S01]  /*eca0*/  UIMAD UR10, UR9, UR12, URZ ;  /* 0x0000000c090a72a4 */ /* 0x000fe2000f8e023f */
[----:B------:R-:W-:Y:S01]  /*ecb0*/  LOP3.LUT R40, R41, 0x380, RZ, 0xc0, !PT ;  /* 0x0000038029287812 */ /* 0x000fe200078ec0ff */
[----:B------:R-:W-:Y:S01]  /*ecc0*/  SHFL.IDX PT, R42, R14, 0x1, 0x1c1f ;  /* 0x003c1f000e2a7f89 */ /* 0x000fe200000e0000 */
[----:B------:R-:W-:Y:S01]  /*ecd0*/  LOP3.LUT R24, R25, 0x380, RZ, 0xc0, !PT ;  /* 0x0000038019187812 */ /* 0x000fe200078ec0ff */
[----:B------:R-:W-:Y:S01]  /*ece0*/  VIADD R6, R18, 0x8 ;  /* 0x0000000812067836 */ /* 0x000fe20000000000 */
[----:B------:R-:W-:Y:S01]  /*ecf0*/  LOP3.LUT R28, R29, 0x380, RZ, 0xc0, !PT ;  /* 0x000003801d1c7812 */ /* 0x000fe200078ec0ff */
[----:B------:R-:W2:Y:S01]  /*ed00*/  SHFL.IDX PT, R43, R11, 0x1, 0x1c1f ;  /* 0x003c1f000b2b7f89 */ /* 0x000ea200000e0000 */
[----:B------:R-:W-:-:S02]  /*ed10*/  SHF.R.U64 R24, R24, 0x3, RZ ;  /* 0x0000000318187819 */ /* 0x000fc400000012ff */
[----:B------:R-:W-:Y:S02]  /*ed20*/  SHF.R.U64 R40, R40, 0x3, RZ ;  /* 0x0000000328287819 */ /* 0x000fe400000012ff */
[----:B------:R-:W-:Y:S02]  /*ed30*/  SHF.R.U64 R28, R28, 0x3, RZ ;  /* 0x000000031c1c7819 */ /* 0x000fe400000012ff */
[----:B------:R-:W-:Y:S01]  /*ed40*/  LOP3.LUT R24, R24, R25, RZ, 0x3c, !PT ;  /* 0x0000001918187212 */ /* 0x000fe200078e3cff */
[--C-:B------:R-:W-:Y:S01]  /*ed50*/  IMAD.X R25, RZ, RZ, R5.reuse, P0 ;  /* 0x000000ffff197224 */ /* 0x100fe200000e0605 */
[----:B------:R-:W-:Y:S02]  /*ed60*/  IADD3 R57, P0, R4, 0x9000, RZ ;  /* 0x0000900004397810 */ /* 0x000fe40007f1e0ff */
[----:B------:R-:W-:Y:S01]  /*ed70*/  LOP3.LUT R40, R40, R41, RZ, 0x3c, !PT ;  /* 0x0000002928287212 */ /* 0x000fe200078e3cff */
[--C-:B------:R-:W-:Y:S01]  /*ed80*/  IMAD.X R41, RZ, RZ, R5.reuse, P3 ;  /* 0x000000ffff297224 */ /* 0x100fe200018e0605 */
[----:B------:R-:W-:Y:S01]  /*ed90*/  LOP3.LUT R28, R28, R29, RZ, 0x3c, !PT ;  /* 0x0000001d1c1c7212 */ /* 0x000fe200078e3cff */
[----:B------:R-:W-:Y:S01]  /*eda0*/  IMAD.X R29, RZ, RZ, R5, P2 ;  /* 0x000000ffff1d7224 */ /* 0x000fe200010e0605 */
[----:B------:R-:W-:-:S02]  /*edb0*/  IADD3 R10, P3, R4, 0xf000, RZ ;  /* 0x0000f000040a7810 */ /* 0x000fc40007f7e0ff */
[----:B------:R-:W-:Y:S02]  /*edc0*/  LOP3.LUT R56, R57, 0x380, RZ, 0xc0, !PT ;  /* 0x0000038039387812 */ /* 0x000fe400078ec0ff */
[C---:B------:R-:W-:Y:S02]  /*edd0*/  IADD3 R45, P2, R4.reuse, 0xb000, RZ ;  /* 0x0000b000042d7810 */ /* 0x040fe40007f5e0ff */
[----:B------:R-:W-:Y:S02]  /*ede0*/  LOP3.LUT R12, R13, 0x380, RZ, 0xc0, !PT ;  /* 0x000003800d0c7812 */ /* 0x000fe400078ec0ff */
[C---:B------:R-:W-:Y:S02]  /*edf0*/  IADD3 R33, P6, R4.reuse, 0x6000, RZ ;  /* 0x0000600004217810 */ /* 0x040fe40007fde0ff */
[----:B------:R-:W-:Y:S01]  /*ee00*/  IADD3 R37, P5, R4, 0x7000, RZ ;  /* 0x0000700004257810 */ /* 0x000fe20007fbe0ff */
[----:B------:R-:W-:Y:S01]  /*ee10*/  UIMAD.WIDE.U32 UR8, UR4, UR12, URZ ;  /* 0x0000000c040872a5 */ /* 0x000fe2000f8e003f */
[----:B------:R-:W-:Y:S01]  /*ee20*/  LOP3.LUT R3, R10, 0x380, RZ, 0xc0, !PT ;  /* 0x000003800a037812 */ /* 0x000fe200078ec0ff */
[----:B------:R-:W-:Y:S01]  /*ee30*/  UIMAD UR10, UR4, UR13, UR10 ;  /* 0x0000000d040a72a4 */ /* 0x000fe2000f8e020a */
[----:B------:R-:W-:Y:S01]  /*ee40*/  SHF.R.U64 R56, R56, 0x3, RZ ;  /* 0x0000000338387819 */ /* 0x000fe200000012ff */
[----:B------:R-:W-:Y:S01]  /*ee50*/  IMAD.X R49, RZ, RZ, R5, P3 ;  /* 0x000000ffff317224 */ /* 0x000fe200018e0605 */
[----:B------:R-:W-:Y:S01]  /*ee60*/  LOP3.LUT R44, R45, 0x380, RZ, 0xc0, !PT ;  /* 0x000003802d2c7812 */ /* 0x000fe200078ec0ff */
[----:B------:R-:W-:Y:S01]  /*ee70*/  ULDC.64 UR12, c[0x0][0xae8] ;  /* 0x0002ba00000c7ab9 */ /* 0x000fe20000000a00 */
[----:B------:R-:W-:-:S02]  /*ee80*/  SHF.R.U64 R3, R3, 0x3, RZ ;  /* 0x0000000303037819 */ /* 0x000fc400000012ff */
[----:B------:R-:W-:Y:S01]  /*ee90*/  LOP3.LUT R56, R56, R57, RZ, 0x3c, !PT ;  /* 0x0000003938387212 */ /* 0x000fe200078e3cff */
[--C-:B------:R-:W-:Y:S01]  /*eea0*/  IMAD.X R57, RZ, RZ, R5.reuse, P0 ;  /* 0x000000ffff397224 */ /* 0x100fe200000e0605 */
[----:B------:R-:W-:Y:S02]  /*eeb0*/  SHF.R.U64 R44, R44, 0x3, RZ ;  /* 0x000000032c2c7819 */ /* 0x000fe400000012ff */
[----:B------:R-:W-:Y:S02]  /*eec0*/  LOP3.LUT P0, RZ, R209, 0x3, RZ, 0xc0, !PT ;  /* 0x00000003d1ff7812 */ /* 0x000fe4000780c0ff */
[----:B------:R-:W-:Y:S02]  /*eed0*/  LOP3.LUT R48, R3, R10, RZ, 0x3c, !PT ;  /* 0x0000000a03307212 */ /* 0x000fe400078e3cff */
[----:B------:R-:W-:Y:S01]  /*eee0*/  LOP3.LUT R44, R44, R45, RZ, 0x3c, !PT ;  /* 0x0000002d2c2c7212 */ /* 0x000fe200078e3cff */
[----:B------:R-:W3:Y:S01]  /*eef0*/  @P1 LDC R3, c[0x0][0xbec] ;  /* 0x0002fb00ff031b82 */ /* 0x000ee20000000800 */
[----:B------:R-:W-:Y:S01]  /*ef00*/  IMAD.X R45, RZ, RZ, R5, P2 ;  /* 0x000000ffff2d7224 */ /* 0x000fe200010e0605 */
[----:B------:R-:W-:-:S02]  /*ef10*/  SHF.R.U64 R12, R12, 0x3, RZ ;  /* 0x000000030c0c7819 */ /* 0x000fc400000012ff */
[----:B------:R-:W-:Y:S02]  /*ef20*/  ISETP.GE.OR P2, PT, R18, R81, P0 ;  /* 0x000000511200720c */ /* 0x000fe40000746670 */
[----:B------:R-:W-:Y:S01]  /*ef30*/  LOP3.LUT R12, R12, R13, RZ, 0x3c, !PT ;  /* 0x0000000d0c0c7212 */ /* 0x000fe200078e3cff */
[--C-:B------:R-:W-:Y:S01]  /*ef40*/  IMAD.X R13, RZ, RZ, R5.reuse, P4 ;  /* 0x000000ffff0d7224 */ /* 0x100fe200020e0605 */
[----:B------:R-:W-:Y:S02]  /*ef50*/  IADD3 R65, P4, R4, 0x8000, RZ ;  /* 0x0000800004417810 */ /* 0x000fe40007f9e0ff */
[----:B------:R-:W-:Y:S02]  /*ef60*/  LOP3.LUT R32, R33, 0x380, RZ, 0xc0, !PT ;  /* 0x0000038021207812 */ /* 0x000fe400078ec0ff */
[----:B------:R-:W-:Y:S02]  /*ef70*/  LOP3.LUT R36, R37, 0x380, RZ, 0xc0, !PT ;  /* 0x0000038025247812 */ /* 0x000fe400078ec0ff */
[----:B------:R-:W-:Y:S01]  /*ef80*/  LOP3.LUT R64, R65, 0x380, RZ, 0xc0, !PT ;  /* 0x0000038041407812 */ /* 0x000fe200078ec0ff */
[----:B------:R-:W-:Y:S01]  /*ef90*/  UIADD3 UR9, UR9, UR10, URZ ;  /* 0x0000000a09097290 */ /* 0x000fe2000fffe03f */
[----:B------:R-:W-:Y:S01]  /*efa0*/  SHF.R.U64 R32, R32, 0x3, RZ ;  /* 0x0000000320207819 */ /* 0x000fe200000012ff */
[----:B-1----:R1:W-:Y:S01]  /*efb0*/  @!P2 ST.E desc[UR22][R20.64], R0 ;  /* 0x000000001400a985 */ /* 0x0023e2000c101916 */
[----:B------:R-:W-:Y:S01]  /*efc0*/  SHF.R.U64 R36, R36, 0x3, RZ ;  /* 0x0000000324247819 */ /* 0x000fe200000012ff */
[----:B------:R-:W-:Y:S01]  /*efd0*/  UIMAD UR4, UR16, UR12, URZ ;  /* 0x0000000c100472a4 */ /* 0x000fe2000f8e023f */
[----:B------:R-:W-:Y:S01]  /*efe0*/  SHF.R.U64 R64, R64, 0x3, RZ ;  /* 0x0000000340407819 */ /* 0x000fe200000012ff */
[----:B------:R-:W-:Y:S01]  /*eff0*/  UIMAD.WIDE.U32 UR8, UR20, UR12, UR8 ;  /* 0x0000000c140872a5 */ /* 0x000fe2000f8e0008 */
[----:B------:R-:W-:Y:S01]  /*f000*/  LOP3.LUT R32, R32, R33, RZ, 0x3c, !PT ;  /* 0x0000002120207212 */ /* 0x000fe200078e3cff */
[--C-:B------:R-:W-:Y:S01]  /*f010*/  IMAD.X R33, RZ, RZ, R5.reuse, P6 ;  /* 0x000000ffff217224 */ /* 0x100fe200030e0605 */
[----:B------:R-:W-:Y:S01]  /*f020*/  LOP3.LUT R36, R36, R37, RZ, 0x3c, !PT ;  /* 0x0000002524247212 */ /* 0x000fe200078e3cff */
[--C-:B------:R-:W-:Y:S01]  /*f030*/  IMAD.X R37, RZ, RZ, R5.reuse, P5 ;  /* 0x000000ffff257224 */ /* 0x100fe200028e0605 */
[----:B------:R-:W-:Y:S01]  /*f040*/  LOP3.LUT R64, R64, R65, RZ, 0x3c, !PT ;  /* 0x0000004140407212 */ /* 0x000fe200078e3cff */
[----:B------:R-:W-:Y:S01]  /*f050*/  IMAD.X R65, RZ, RZ, R5, P4 ;  /* 0x000000ffff417224 */ /* 0x000fe200020e0605 */
[----:B------:R-:W-:Y:S01]  /*f060*/  ULDC.64 UR10, c[0x0][0xaf0] ;  /* 0x0002bc00000a7ab9 */ /* 0x000fe20000000a00 */
[----:B-1----:R-:W-:Y:S01]  /*f070*/  IMAD R0, R204, 0x20, R206 ;  /* 0x00000020cc007824 */ /* 0x002fe200078e02ce */
[----:B------:R-:W-:Y:S01]  /*f080*/  UIMAD UR4, UR20, UR13, UR4 ;  /* 0x0000000d140472a4 */ /* 0x000fe2000f8e0204 */
[----:B------:R-:W-:-:S02]  /*f090*/  IADD3 R73, P6, R4, 0xc000, RZ ;  /* 0x0000c00004497810 */ /* 0x000fc40007fde0ff */
[----:B------:R-:W-:Y:S01]  /*f0a0*/  VIADD R18, R0, UR19 ;  /* 0x0000001300127c36 */ /* 0x000fe20008000000 */
[C---:B------:R-:W-:Y:S02]  /*f0b0*/  IADD3 R69, P5, R4.reuse, 0xd000, RZ ;  /* 0x0000d00004457810 */ /* 0x040fe40007fbe0ff */
[----:B------:R-:W-:Y:S01]  /*f0c0*/  IADD3 R61, P4, R4, 0xe000, RZ ;  /* 0x0000e000043d7810 */ /* 0x000fe20007f9e0ff */
[----:B---3--:R-:W-:Y:S01]  /*f0d0*/  @P1 IMAD.HI.U32 R0, R18, R3, RZ ;  /* 0x0000000312001227 */ /* 0x008fe200078e00ff */
[----:B------:R-:W-:Y:S01]  /*f0e0*/  UIADD3 UR9, UR9, UR4, URZ ;  /* 0x0000000409097290 */ /* 0x000fe2000fffe03f */
[----:B------:R-:W-:Y:S01]  /*f0f0*/  LOP3.LUT R72, R73, 0x380, RZ, 0xc0, !PT ;  /* 0x0000038049487812 */ /* 0x000fe200078ec0ff */
[----:B------:R-:W-:Y:S01]  /*f100*/  UIMAD UR4, UR18, UR10, URZ ;  /* 0x0000000a120472a4 */ /* 0x000fe2000f8e023f */
[----:B------:R-:W-:Y:S02]  /*f110*/  LOP3.LUT R68, R69, 0x380, RZ, 0xc0, !PT ;  /* 0x0000038045447812 */ /* 0x000fe400078ec0ff */
[----:B------:R-:W-:-:S02]  /*f120*/  LOP3.LUT R60, R61, 0x380, RZ, 0xc0, !PT ;  /* 0x000003803d3c7812 */ /* 0x000fc400078ec0ff */
[----:B------:R-:W-:Y:S01]  /*f130*/  ISETP.GE.OR P0, PT, R6, R81, P0 ;  /* 0x000000510600720c */ /* 0x000fe20000706670 */
[----:B------:R-:W-:Y:S01]  /*f140*/  IMAD.MOV.U32 R21, RZ, RZ, R18 ;  /* 0x000000ffff157224 */ /* 0x000fe200078e0012 */
[----:B------:R-:W-:Y:S01]  /*f150*/  LOP3.LUT R7, R4, 0x380, RZ, 0xc0, !PT ;  /* 0x0000038004077812 */ /* 0x000fe200078ec0ff */
[----:B------:R-:W-:Y:S01]  /*f160*/  UIMAD UR4, UR17, UR11, UR4 ;  /* 0x0000000b110472a4 */ /* 0x000fe2000f8e0204 */
[----:B0-----:R-:W-:Y:S01]  /*f170*/  @P1 SHF.R.U32.HI R21, RZ, R77, R0 ;  /* 0x0000004dff151219 */ /* 0x001fe20000011600 */
[----:B------:R-:W-:Y:S01]  /*f180*/  UIMAD.WIDE.U32 UR8, UR17, UR10, UR8 ;  /* 0x0000000a110872a5 */ /* 0x000fe2000f8e0008 */
[----:B------:R-:W-:Y:S02]  /*f190*/  SHF.R.U64 R72, R72, 0x3, RZ ;  /* 0x0000000348487819 */ /* 0x000fe400000012ff */
[----:B------:R-:W-:Y:S02]  /*f1a0*/  SHF.R.U64 R68, R68, 0x3, RZ ;  /* 0x0000000344447819 */ /* 0x000fe400000012ff */
[----:B------:R-:W-:-:S02]  /*f1b0*/  SHF.R.U64 R60, R60, 0x3, RZ ;  /* 0x000000033c3c7819 */ /* 0x000fc400000012ff */
[----:B------:R-:W-:Y:S01]  /*f1c0*/  SHF.R.U64 R7, R7, 0x3, RZ ;  /* 0x0000000307077819 */ /* 0x000fe200000012ff */
[----:B------:R-:W-:Y:S01]  /*f1d0*/  UIADD3 UR4, UR9, UR4, URZ ;  /* 0x0000000409047290 */ /* 0x000fe2000fffe03f */
[--C-:B------:R-:W-:Y:S01]  /*f1e0*/  SHF.R.S32.HI R0, RZ, 0x1f, R21.reuse ;  /* 0x0000001fff007819 */ /* 0x100fe20000011415 */
[----:B------:R-:W-:Y:S01]  /*f1f0*/  IMAD.MOV R77, RZ, RZ, -R21 ;  /* 0x000000ffff4d7224 */ /* 0x000fe200078e0a15 */
[----:B------:R-:W-:Y:S01]  /*f200*/  LOP3.LUT R72, R72, R73, RZ, 0x3c, !PT ;  /* 0x0000004948487212 */ /* 0x000fe200078e3cff */
[--C-:B------:R-:W-:Y:S01]  /*f210*/  IMAD.X R73, RZ, RZ, R5.reuse, P6 ;  /* 0x000000ffff497224 */ /* 0x100fe200030e0605 */
[----:B------:R-:W-:Y:S01]  /*f220*/  LOP3.LUT R68, R68, R69, RZ, 0x3c, !PT ;  /* 0x0000004544447212 */ /* 0x000fe200078e3cff */
[--C-:B------:R-:W-:Y:S01]  /*f230*/  IMAD.X R69, RZ, RZ, R5.reuse, P5 ;  /* 0x000000ffff457224 */ /* 0x100fe200028e0605 */
[----:B------:R-:W-:Y:S01]  /*f240*/  LOP3.LUT R60, R60, R61, RZ, 0x3c, !PT ;  /* 0x0000003d3c3c7212 */ /* 0x000fe200078e3cff */
[----:B------:R-:W-:Y:S01]  /*f250*/  IMAD.X R61, RZ, RZ, R5, P4 ;  /* 0x000000ffff3d7224 */ /* 0x000fe200020e0605 */
[----:B------:R-:W-:Y:S01]  /*f260*/  LOP3.LUT R4, R7, R4, RZ, 0x3c, !PT ;  /* 0x0000000407047212 */ /* 0x000fe200078e3cff */
[----:B------:R-:W-:Y:S01]  /*f270*/  ULDC.64 UR10, c[0x0][0xae0] ;  /* 0x0002b800000a7ab9 */ /* 0x000fe20000000a00 */
[----:B------:R-:W-:Y:S01]  /*f280*/  IMAD R77, R16, R77, R18 ;  /* 0x0000004d104d7224 */ /* 0x000fe200078e0212 */
[----:B--2---:R0:W-:Y:S01]  /*f290*/  @!P0 ST.E desc[UR22][R42.64], R2 ;  /* 0x000000022a008985 */ /* 0x0041e2000c101916 */
[----:B------:R-:W-:-:S02]  /*f2a0*/  IMAD R0, R0, UR10, RZ ;  /* 0x0000000a00007c24 */ /* 0x000fc4000f8e02ff */
[----:B------:R-:W-:Y:S01]  /*f2b0*/  IMAD.U32 R3, RZ, RZ, UR9 ;  /* 0x00000009ff037e24 */ /* 0x000fe2000f8e00ff */
[----:B------:R-:W5:Y:S01]  /*f2c0*/  LD.E.128 R4, desc[UR22][R4.64] ;  /* 0x0000001604047980 */ /* 0x000f62000c101d00 */
[----:B------:R-:W-:Y:S02]  /*f2d0*/  IMAD.U32 R3, RZ, RZ, UR4 ;  /* 0x00000004ff037e24 */ /* 0x000fe4000f8e00ff */
[----:B------:R-:W-:Y:S01]  /*f2e0*/  IMAD R79, R21, UR11, R0 ;  /* 0x0000000b154f7c24 */ /* 0x000fe2000f8e0200 */
[----:B------:R-:W5:Y:S01]  /*f2f0*/  LD.E.128 R8, desc[UR22][R8.64] ;  /* 0x0000001608087980 */ /* 0x000f62000c101d00 */
[----:B------:R-:W-:Y:S01]  /*f300*/  SHF.R.S32.HI R0, RZ, 0x1f, R77 ;  /* 0x0000001fff007819 */ /* 0x000fe2000001144d */
[----:B0-----:R-:W-:Y:S02]  /*f310*/  IMAD.U32 R2, RZ, RZ, UR8 ;  /* 0x00000008ff027e24 */ /* 0x001fe4000f8e00ff */
[----:B------:R-:W5:Y:S01]  /*f320*/  LD.E.128 R12, desc[UR22][R12.64] ;  /* 0x000000160c0c7980 */ /* 0x000f62000c101d00 */
[----:B------:R-:W-:-:S03]  /*f330*/  ULDC.64 UR8, c[0x0][0xad8] ;  /* 0x0002b60000087ab9 */ /* 0x000fc60000000a00 */
[----:B------:R-:W5:Y:S01]  /*f340*/  LD.E.128 R24, desc[UR22][R24.64] ;  /* 0x0000001618187980 */ /* 0x000f62000c101d00 */
[----:B------:R-:W-:-:S03]  /*f350*/  IMAD.WIDE.U32 R2, R21, UR10, R2 ;  /* 0x0000000a15027c25 */ /* 0x000fc6000f8e0002 */
[----:B------:R-:W5:Y:S04]  /*f360*/  LD.E.128 R52, desc[UR22][R52.64] ;  /* 0x0000001634347980 */ /* 0x000f68000c101d00 */
        /* <DEDUP_REMOVED lines=10> */
[----:B------:R-:W5:Y:S01]  /*f410*/  LD.E.128 R48, desc[UR22][R48.64] ;  /* 0x0000001630307980 */ /* 0x000f62000c101d00 */
[----:B------:R-:W-:Y:S01]  /*f420*/  IMAD.IADD R3, R3, 0x1, R79 ;  /* 0x0000000103037824 */ /* 0x000fe200078e024f */
[----:B------:R-:W-:Y:S01]  /*f430*/  BSSY B1, `(.L_x_1507) ;  /* 0x000002c000017945 */ /* 0x000fe20003800000 */
[----:B------:R-:W-:Y:S01]  /*f440*/  IMAD R16, R0, UR8, RZ ;  /* 0x0000000800107c24 */ /* 0x000fe2000f8e02ff */
[----:B------:R-:W-:Y:S01]  /*f450*/  @!PT LDS RZ, [RZ] ;  /* 0x00000000fffff984 */ /* 0x000fe20000000800 */
[----:B------:R-:W-:Y:S01]  /*f460*/  @!PT LDS RZ, [RZ] ;  /* 0x00000000fffff984 */ /* 0x000fe20000000800 */
[----:B------:R-:W-:Y:S01]  /*f470*/  @!PT LDS RZ, [RZ] ;  /* 0x00000000fffff984 */ /* 0x000fe20000000800 */
[----:B------:R-:W-:Y:S01]  /*f480*/  @!PT LDS RZ, [RZ] ;  /* 0x00000000fffff984 */ /* 0x000fe20000000800 */
[----:B------:R0:W-:Y:S06]  /*f490*/  MEMBAR.ALL.CTA ;  /* 0x0000000000007992 */ /* 0x0001ec0000008000 */
[----:B0-----:R-:W0:Y:S01]  /*f4a0*/  FENCE.VIEW.ASYNC.S ;  /* 0x00000000000073c6 */ /* 0x001e220000000000 */
[----:B------:R-:W-:-:S02]  /*f4b0*/  VIADD R22, R206, UR19 ;  /* 0x00000013ce167c36 */ /* 0x000fc40008000000 */
[C---:B------:R-:W-:Y:S02]  /*f4c0*/  IMAD R21, R77.reuse, UR9, R16 ;  /* 0x000000094d157c24 */ /* 0x040fe4000f8e0210 */
[----:B------:R-:W-:Y:S01]  /*f4d0*/  IMAD.WIDE.U32 R2, R77, UR8, R2 ;  /* 0x000000084d027c25 */ /* 0x000fe2000f8e0002 */
[CC--:B------:R-:W-:Y:S01]  /*f4e0*/  ISETP.GE.AND P2, PT, R22.reuse, R81.reuse, PT ;  /* 0x000000511600720c */ /* 0x0c0fe20003f46270 */
[----:B------:R-:W-:Y:S02]  /*f4f0*/  ULDC.64 UR8, c[0x0][0xa80] ;  /* 0x0002a00000087ab9 */ /* 0x000fe40000000a00 */
[----:B------:R-:W-:Y:S01]  /*f500*/  VIADD R0, R22, 0x20 ;  /* 0x0000002016007836 */ /* 0x000fe20000000000 */
[----:B------:R-:W-:Y:S01]  /*f510*/  LEA R16, P3, R2, UR8, 0x1 ;  /* 0x0000000802107c11 */ /* 0x000fe2000f8608ff */
[----:B------:R-:W-:Y:S02]  /*f520*/  IMAD.IADD R3, R3, 0x1, R21 ;  /* 0x0000000103037824 */ /* 0x000fe400078e0215 */
[----:B------:R-:W-:Y:S01]  /*f530*/  VIADD R168, R168, 0x30820 ;  /* 0x00030820a8a87836 */ /* 0x000fe20000000000 */
[----:B------:R-:W-:Y:S01]  /*f540*/  ISETP.GE.AND P1, PT, R0, R81, PT ;  /* 0x000000510000720c */ /* 0x000fe20003f26270 */
[----:B------:R-:W-:Y:S01]  /*f550*/  VIADD R0, R22, 0x40 ;  /* 0x0000004016007836 */ /* 0x000fe20000000000 */
[----:B------:R-:W-:Y:S01]  /*f560*/  LEA.HI.X R18, R2, UR9, R3, 0x1, P3 ;  /* 0x0000000902127c11 */ /* 0x000fe200098f0c03 */
[----:B0-----:R0:W1:Y:S01]  /*f570*/  SHFL.IDX PT, R78, R16, RZ, 0x181f ;  /* 0x00181fff104e7589 */ /* 0x00106200000e0000 */
[----:B------:R-:W-:-:S02]  /*f580*/  PRMT R168, RZ, 0x654, R168 ;  /* 0x00000654ffa87816 */ /* 0x000fc400000000a8 */
[----:B------:R-:W-:Y:S02]  /*f590*/  ISETP.GE.AND P0, PT, R0, R81, PT ;  /* 0x000000510000720c */ /* 0x000fe40003f06270 */
[----:B------:R0:W2:Y:S01]  /*f5a0*/  SHFL.IDX PT, R0, R18, RZ, 0x181f ;  /* 0x00181fff12007589 */ /* 0x0000a200000e0000 */
[----:B------:R0:W-:Y:S01]  /*f5b0*/  SYNCS.ARRIVE.TRANS64.RED.A1T0 RZ, [R168+URZ], RZ ;  /* 0x000000ffa8ff79a7 */ /* 0x0001e2000810043f */
[----:B------:R-:W-:Y:S09]  /*f5c0*/  @P2 BRA `(.L_x_1508) ;  /* 0x0000000000482947 */ /* 0x000ff20003800000 */
        /* <DEDUP_REMOVED lines=18> */
.L_x_1508:
[----:B------:R-:W-:Y:S05]  /*f6f0*/  BSYNC B1 ;  /* 0x0000000000017941 */ /* 0x000fea0003800000 */
.L_x_1507:
[----:B--2---:R2:W4:Y:S01]  /*f700*/  SHFL.IDX PT, R0, R18, 0x1, 0x181f ;  /* 0x00381f0012007f89 */ /* 0x00452200000e0000 */
[----:B------:R-:W-:Y:S03]  /*f710*/  BSSY B1, `(.L_x_1509) ;  /* 0x0000015000017945 */ /* 0x000fe60003800000 */
[----:B---3--:R2:W3:Y:S01]  /*f720*/  SHFL.IDX PT, R20, R16, 0x1, 0x181f ;  /* 0x00381f0010147f89 */ /* 0x0084e200000e0000 */
[----:B------:R-:W-:Y:S05]  /*f730*/  @P1 BRA `(.L_x_1510) ;  /* 0x0000000000481947 */ /* 0x000fea0003800000 */
[----:B------:R-:W-:Y:S01]  /*f740*/  ULDC UR4, c[0x0][0xac8] ;  /* 0x0002b20000047ab9 */ /* 0x000fe20000000800 */
[----:B------:R-:W-:Y:S01]  /*f750*/  ULDC.64 UR8, c[0x0][0x208] ;  /* 0x0000820000087ab9 */ /* 0x000fe20000000a00 */
[----:B------:R-:W-:Y:S02]  /*f760*/  ISETP.GE.AND P4, PT, R19, UR4, PT ;  /* 0x0000000413007c0c */ /* 0x000fe4000bf86270 */
[----:B------:R-:W-:Y:S02]  /*f770*/  ISETP.GE.AND P3, PT, R202, UR4, PT ;  /* 0x00000004ca007c0c */ /* 0x000fe4000bf66270 */
[----:B------:R-:W-:Y:S02]  /*f780*/  ISETP.GE.AND P2, PT, R201, UR4, PT ;  /* 0x00000004c9007c0c */ /* 0x000fe4000bf46270 */
[----:B------:R-:W-:-:S07]  /*f790*/  ISETP.GE.AND P1, PT, R203, UR4, PT ;  /* 0x00000004cb007c0c */ /* 0x000fce000bf26270 */
[CC--:B---3--:R-:W-:Y:S02]  /*f7a0*/  @!P4 LEA R2, P6, R19.reuse, R20.reuse, 0x1 ;  /* 0x000000141302c211 */ /* 0x0c8fe400078c08ff */
[C---:B-----5:R-:W-:Y:S02]  /*f7b0*/  @!P3 LEA R4, P5, R202.reuse, R20, 0x1 ;  /* 0x00000014ca04b211 */ /* 0x060fe400078a08ff */
        /* <DEDUP_REMOVED lines=10> */
.L_x_1510:
[----:B------:R-:W-:Y:S05]  /*f860*/  BSYNC B1 ;  /* 0x0000000000017941 */ /* 0x000fea0003800000 */
.L_x_1509:
[----:B----4-:R4:W0:Y:S01]  /*f870*/  SHFL.IDX PT, R0, R18, 0x2, 0x181f ;  /* 0x00581f0012007f89 */ /* 0x01082200000e0000 */
[----:B------:R-:W-:Y:S03]  /*f880*/  BSSY B1, `(.L_x_1511) ;  /* 0x0000015000017945 */ /* 0x000fe60003800000 */
[----:B---3-5:R4:W3:Y:S01]  /*f890*/  SHFL.IDX PT, R8, R16, 0x2, 0x181f ;  /* 0x00581f0010087f89 */ /* 0x0288e200000e0000 */
[----:B------:R-:W-:Y:S05]  /*f8a0*/  @P0 BRA `(.L_x_1512) ;  /* 0x0000000000480947 */ /* 0x000fea0003800000 */
[----:B------:R-:W-:Y:S01]  /*f8b0*/  ULDC UR4, c[0x0][0xac8] ;  /* 0x0002b20000047ab9 */ /* 0x000fe20000000800 */
[----:B------:R-:W-:Y:S01]  /*f8c0*/  ULDC.64 UR8, c[0x0][0x208] ;  /* 0x0000820000087ab9 */ /* 0x000fe20000000a00 */
[----:B------:R-:W-:Y:S02]  /*f8d0*/  ISETP.GE.AND P3, PT, R19, UR4, PT ;  /* 0x0000000413007c0c */ /* 0x000fe4000bf66270 */
[----:B------:R-:W-:Y:S02]  /*f8e0*/  ISETP.GE.AND P2, PT, R202, UR4, PT ;  /* 0x00000004ca007c0c */ /* 0x000fe4000bf46270 */
[----:B------:R-:W-:Y:S02]  /*f8f0*/  ISETP.GE.AND P1, PT, R201, UR4, PT ;  /* 0x00000004c9007c0c */ /* 0x000fe4000bf26270 */
[----:B------:R-:W-:-:S07]  /*f900*/  ISETP.GE.AND P0, PT, R203, UR4, PT ;  /* 0x00000004cb007c0c */ /* 0x000fce000bf06270 */
[-C--:B---3--:R-:W-:Y:S02]  /*f910*/  @!P3 LEA R2, P6, R19, R8.reuse, 0x1 ;  /* 0x000000081302b211 */ /* 0x088fe400078c08ff */
[CC--:B------:R-:W-:Y:S02]  /*f920*/  @!P2 LEA R4, P5, R202.reuse, R8.reuse, 0x1 ;  /* 0x00000008ca04a211 */ /* 0x0c0fe400078a08ff */
        /* <DEDUP_REMOVED lines=10> */
.L_x_1512:
[----:B------:R-:W-:Y:S05]  /*f9d0*/  BSYNC B1 ;  /* 0x0000000000017941 */ /* 0x000fea0003800000 */
.L_x_1511:
[----:B0-----:R-:W-:Y:S01]  /*f9e0*/  VIADD R0, R22, 0x60 ;  /* 0x0000006016007836 */ /* 0x001fe20000000000 */
[----:B--2-4-:R-:W0:Y:S04]  /*f9f0*/  SHFL.IDX PT, R18, R18, 0x3, 0x181f ;  /* 0x00781f0012127f89 */ /* 0x014e2800000e0000 */
[----:B------:R-:W-:Y:S01]  /*fa00*/  ISETP.GE.AND P0, PT, R0, R81, PT ;  /* 0x000000510000720c */ /* 0x000fe20003f06270 */
[----:B------:R-:W2:-:S12]  /*fa10*/  SHFL.IDX PT, R16, R16, 0x3, 0x181f ;  /* 0x00781f0010107f89 */ /* 0x000e9800000e0000 */
[----:B------:R-:W-:Y:S05]  /*fa20*/  @P0 BRA `(.L_x_1513) ;  /* 0x0000000c00ec0947 */ /* 0x000fea0003800000 */
[----:B------:R-:W-:Y:S01]  /*fa30*/  ULDC UR4, c[0x0][0xac8] ;  /* 0x0002b20000047ab9 */ /* 0x000fe20000000800 */
[----:B------:R-:W-:Y:S01]  /*fa40*/  ULDC.64 UR8, c[0x0][0x208] ;  /* 0x0000820000087ab9 */ /* 0x000fe20000000a00 */
[----:B------:R-:W-:Y:S02]  /*fa50*/  ISETP.GE.AND P3, PT, R19, UR4, PT ;  /* 0x0000000413007c0c */ /* 0x000fe4000bf66270 */
[----:B------:R-:W-:Y:S02]  /*fa60*/  ISETP.GE.AND P4, PT, R202, UR4, PT ;  /* 0x00000004ca007c0c */ /* 0x000fe4000bf86270 */
[----:B------:R-:W-:-:S09]  /*fa70*/  ISETP.GE.AND P5, PT, R201, UR4, PT ;  /* 0x00000004c9007c0c */ /* 0x000fd2000bfa6270 */
[CC--:B--2---:R-:W-:Y:S02]  /*fa80*/  @!P3 LEA R2, P0, R19.reuse, R16.reuse, 0x1 ;  /* 0x000000101302b211 */ /* 0x0c4fe400078008ff */
        /* <DEDUP_REMOVED lines=10> */
[----:B----4-:R-:W-:Y:S01]  /*fb30*/  LEA R2, P0, R203, R16, 0x1 ;  /* 0x00000010cb027211 */ /* 0x010fe200078008ff */
[----:B------:R-:W-:-:S03]  /*fb40*/  ULDC.64 UR8, c[0x0][0x208] ;  /* 0x0000820000087ab9 */ /* 0x000fc60000000a00 */
[----:B------:R-:W-:-:S05]  /*fb50*/  LEA.HI.X R3, R203, R18, R214, 0x1, P0 ;  /* 0x00000012cb037211 */ /* 0x000fca00000f0cd6 */
[----:B------:R0:W-:Y:S01]  /*fb60*/  ST.E.128 desc[UR8][R2.64], R48 ;  /* 0x0000003002007985 */ /* 0x0001e2000c101d08 */
[----:B------:R-:W-:Y:S05]  /*fb70*/  BRA `(.L_x_1513) ;  /* 0x0000000c00987947 */ /* 0x000fea0003800000 */
.L_x_1505:
        /* <DEDUP_REMOVED lines=14> */
[----:B0-----:R-:W-:Y:S01]  /*fc60*/  ISETP.NE.AND P0, PT, R11, 0x1, PT ;  /* 0x000000010b00780c */ /* 0x001fe20003f05270 */
[----:B------:R-:W-:-:S04]  /*fc70*/  UISETP.NE.U32.AND UP1, UPT, UR8, URZ, UPT ;  /* 0x0000003f0800728c */ /* 0x000fc8000bf25070 */
[----:B------:R-:W-:-:S06]  /*fc80*/  UISETP.NE.AND.EX UP1, UPT, UR9, URZ, UPT, UP1 ;  /* 0x0000003f0900728c */ /* 0x000fcc000bf25310 */
[----:B------:R-:W-:Y:S02]  /*fc90*/  PLOP3.LUT P3, PT, PT, PT, UP1, 0x80, 0x0 ;  /* 0x000000000000781c */ /* 0x000fe40003f6f018 */
[----:B------:R-:W0:Y:S03]  /*fca0*/  @P0 LDC R9, c[0x0][0xbec] ;  /* 0x0002fb00ff090b82 */ /* 0x000e260000000800 */
[----:B------:R-:W-:Y:S02]  /*fcb0*/  @UP1 ULDC.64 UR8, c[0x0][0xc08] ;  /* 0x0003020000081ab9 */ /* 0x000fe40000000a00 */
[----:B------:R-:W-:-:S03]  /*fcc0*/  @UP1 UIMAD.WIDE UR8, UR4, 0x4, UR8 ;  /* 0x00000004040818a5 */ /* 0x000fc6000f8e0208 */
[----:B------:R-:W-:Y:S02]  /*fcd0*/  ULDC UR4, c[0x0][0xa88] ;  /* 0x0002a20000047ab9 */ /* 0x000fe40000000800 */
[----:B------:R-:W-:Y:S02]  /*fce0*/  IMAD.U32 R0, RZ, RZ, UR4 ;  /* 0x00000004ff007e24 */ /* 0x000fe4000f8e00ff */
[----:B------:R-:W-:Y:S02]  /*fcf0*/  IMAD.U32 R4, RZ, RZ, UR8 ;  /* 0x00000008ff047e24 */ /* 0x000fe4000f8e00ff */
[----:B------:R-:W-:Y:S01]  /*fd00*/  IMAD.U32 R5, RZ, RZ, UR9 ;  /* 0x00000009ff057e24 */ /* 0x000fe2000f8e00ff */
[----:B------:R-:W-:-:S04]  /*fd10*/  UMOV UR4, URZ ;  /* 0x0000003f00047c82 */ /* 0x000fc80008000000 */
[----:B------:R1:W5:Y:S01]  /*fd20*/  @P3 LDG.E R0, desc[UR12][R4.64] ;  /* 0x0000000c04003981 */ /* 0x000362000c1e1900 */
[----:B------:R-:W-:Y:S01]  /*fd30*/  USHF.R.S32.HI UR12, URZ, 0x1f, UR10 ;  /* 0x0000001f3f0c7899 */ /* 0x000fe2000801140a */
[----:B------:R-:W-:Y:S02]  /*fd40*/  ISETP.GE.AND P1, PT, R218, 0x80, PT ;  /* 0x00000080da00780c */ /* 0x000fe40003f26270 */
[----:B--2---:R-:W-:Y:S01]  /*fd50*/  @P2 R2UR UR4, R6 ;  /* 0x00000000060422ca */ /* 0x004fe200000e0000 */
[----:B01----:R-:W-:-:S14]  /*fd60*/  @P3 BRA `(.L_x_1514) ;  /* 0x0000000000143947 */ /* 0x003fdc0003800000 */
[----:B------:R-:W-:Y:S05]  /*fd70*/  @!P2 BRA `(.L_x_1514) ;  /* 0x000000000010a947 */ /* 0x000fea0003800000 */
[----:B------:R-:W-:Y:S02]  /*fd80*/  ULDC.64 UR8, c[0x0][0x208] ;  /* 0x0000820000087ab9 */ /* 0x000fe40000000a00 */
[----:B------:R-:W2:Y:S04]  /*fd90*/  LDG.E R5, desc[UR8][R2.64] ;  /* 0x0000000802057981 */ /* 0x000ea8000c1e1900 */
[----:B-----5:R-:W2:Y:S02]  /*fda0*/  LDG.E R0, desc[UR8][R2.64+0x4] ;  /* 0x0000040802007981 */ /* 0x020ea4000c1e1900 */
[----:B--2---:R-:W-:-:S07]  /*fdb0*/  IMAD.IADD R0, R0, 0x1, -R5 ;  /* 0x0000000100007824 */ /* 0x004fce00078e0a05 */
.L_x_1514:
[----:B------:R-:W-:Y:S01]  /*fdc0*/  R2UR UR9, R207 ;  /* 0x00000000cf0972ca */ /* 0x000fe200000e0000 */
[----:B------:R-:W-:Y:S01]  /*fdd0*/  USHF.R.S32.HI UR11, URZ, 0x1f, UR4 ;  /* 0x0000001f3f0b7899 */ /* 0x000fe20008011404 */
[----:B------:R-:W-:Y:S11]  /*fde0*/  BSSY B1, `(.L_x_1515) ;  /* 0x0000031000017945 */ /* 0x000ff60003800000 */
[----:B------:R-:W-:-:S02]  /*fdf0*/  USHF.R.S32.HI UR8, URZ, 0x1f, UR9 ;  /* 0x0000001f3f087899 */ /* 0x000fc40008011409 */
[----:B------:R-:W-:Y:S02]  /*fe00*/  USEL UR13, UR9, URZ, !UP0 ;  /* 0x0000003f090d7287 */ /* 0x000fe4000c000000 */
[----:B------:R-:W-:Y:S01]  /*fe10*/  USEL UR14, UR8, URZ, !UP0 ;  /* 0x0000003f080e7287 */ /* 0x000fe2000c000000 */
[----:B------:R-:W-:Y:S11]  /*fe20*/  @P1 BRA `(.L_x_1516) ;  /* 0x0000000000b01947 */ /* 0x000ff60003800000 */
[----:B------:R-:W0:Y:S01]  /*fe30*/  S2R R3, SR_TID.X ;  /* 0x0000000000037919 */ /* 0x000e220000002100 */
[----:B------:R-:W1:Y:S01]  /*fe40*/  LDC R7, c[0x0][0xbe8] ;  /* 0x0002fa00ff077b82 */ /* 0x000e620000000800 */
[----:B------:R-:W-:-:S13]  /*fe50*/  R2UR UR8, R22 ;  /* 0x00000000160872ca */ /* 0x000fda00000e0000 */
[----:B------:R-:W-:Y:S02]  /*fe60*/  IMAD.U32 R4, RZ, RZ, UR8 ;  /* 0x00000008ff047e24 */ /* 0x000fe4000f8e00ff */
[----:B-1---5:R-:W-:-:S03]  /*fe70*/  IMAD R2, R0, R7, RZ ;  /* 0x0000000700027224 */ /* 0x022fc600078e02ff */
[----:B0-----:R-:W-:-:S04]  /*fe80*/  IADD3 R4, R4, -0x80, R3 ;  /* 0xffffff8004047810 */ /* 0x001fc80007ffe003 */
        /* <DEDUP_REMOVED lines=8> */
[----:B------:R-:W-:Y:S01]  /*ff10*/  UMOV UR9, UR11 ;  /* 0x0000000b00097c82 */ /* 0x000fe20008000000 */
[----:B------:R-:W-:-:S06]  /*ff20*/  ULDC.64 UR18, c[0x0][0x208] ;  /* 0x0000820000127ab9 */ /* 0x000fcc0000000a00 */
        /* <DEDUP_REMOVED lines=8> */
[----:B------:R-:W-:-:S03]  /*ffb0*/  UIMAD UR10, UR13, UR17, UR10 ;  /* 0x000000110d0a72a4 */ /* 0x000fc6000f8e020a */
        /* <DEDUP_REMOVED lines=19> */
.L_x_1516:
[----:B------:R-:W-:Y:S05]  /*100f0*/  BSYNC B1 ;  /* 0x0000000000017941 */ /* 0x000fea0003800000 */
.L_x_1515:
[----:B0-----:R-:W0:Y:S01]  /*10100*/  @P0 LDC R3, c[0x0][0xbf0] ;  /* 0x0002fc00ff030b82 */ /* 0x001e220000000800 */
[----:B------:R-:W-:Y:S01]  /*10110*/  R2UR UR15, R22 ;  /* 0x00000000160f72ca */ /* 0x000fe200000e0000 */
        /* <DEDUP_REMOVED lines=8> */
[----:B------:R-:W-:Y:S02]  /*101a0*/  UIADD3 UR9, UR9, UR10, URZ ;  /* 0x0000000a09097290 */ /* 0x000fe4000fffe03f */
[----:B------:R-:W-:Y:S01]  /*101b0*/  UIMAD UR4, UR12, UR16, URZ ;  /* 0x000000100c0472a4 */ /* 0x000fe2000f8e023f */
[----:B------:R-:W-:Y:S01]  /*101c0*/  VIADD R6, R2, UR15 ;  /* 0x0000000f02067c36 */ /* 0x000fe20008000000 */
[----:B------:R-:W-:Y:S01]  /*101d0*/  UIMAD.WIDE.U32 UR8, UR18, UR16, UR8 ;  /* 0x00000010120872a5 */ /* 0x000fe2000f8e0008 */
[----:B------:R-:W-:Y:S01]  /*101e0*/  VIADD R8, R206, UR15 ;  /* 0x0000000fce087c36 */ /* 0x000fe20008000000 */
[----:B------:R-:W-:Y:S01]  /*101f0*/  UIMAD UR4, UR18, UR17, UR4 ;  /* 0x00000011120472a4 */ /* 0x000fe2000f8e0204 */
[----:B------:R-:W-:Y:S01]  /*10200*/  @P0 IMAD.HI.U32 R2, R6, R9, RZ ;  /* 0x0000000906020227 */ /* 0x000fe200078e00ff */
[----:B------:R-:W-:Y:S02]  /*10210*/  ULDC.64 UR10, c[0x0][0xaf0] ;  /* 0x0002bc00000a7ab9 */ /* 0x000fe40000000a00 */
[----:B------:R-:W-:Y:S01]  /*10220*/  UIADD3 UR9, UR9, UR4, URZ ;  /* 0x0000000409097290 */ /* 0x000fe2000fffe03f */
[----:B------:R-:W-:Y:S01]  /*10230*/  IMAD.MOV.U32 R5, RZ, RZ, R6 ;  /* 0x000000ffff057224 */ /* 0x000fe200078e0006 */
[----:B------:R-:W-:Y:S01]  /*10240*/  UIMAD UR4, UR14, UR10, URZ ;  /* 0x0000000a0e0472a4 */ /* 0x000fe2000f8e023f */
[----:B0-----:R-:W-:Y:S01]  /*10250*/  @P0 SHF.R.U32.HI R5, RZ, R3, R2 ;  /* 0x00000003ff050219 */ /* 0x001fe20000011602 */
[----:B------:R-:W-:-:S02]  /*10260*/  UIMAD.WIDE.U32 UR8, UR13, UR10, UR8 ;  /* 0x0000000a0d0872a5 */ /* 0x000fc4000f8e0008 */
[----:B------:R-:W-:Y:S01]  /*10270*/  UIMAD UR4, UR13, UR11, UR4 ;  /* 0x0000000b0d0472a4 */ /* 0x000fe2000f8e0204 */
[--C-:B------:R-:W-:Y:S01]  /*10280*/  SHF.R.S32.HI R2, RZ, 0x1f, R5.reuse ;  /* 0x0000001fff027819 */ /* 0x100fe20000011405 */
[----:B------:R-:W-:Y:S01]  /*10290*/  IMAD.MOV R7, RZ, RZ, -R5 ;  /* 0x000000ffff077224 */ /* 0x000fe200078e0a05 */
[----:B------:R-:W-:Y:S01]  /*102a0*/  ULDC.64 UR10, c[0x0][0xae0] ;  /* 0x0002b800000a7ab9 */ /* 0x000fe20000000a00 */
[----:B------:R-:W-:Y:S02]  /*102b0*/  UIADD3 UR4, UR9, UR4, URZ ;  /* 0x0000000409047290 */ /* 0x000fe4000fffe03f */
[----:B------:R-:W-:Y:S02]  /*102c0*/  IMAD.U32 R3, RZ, RZ, UR9 ;  /* 0x00000009ff037e24 */ /* 0x000fe4000f8e00ff */
[----:B------:R-:W-:Y:S02]  /*102d0*/  IMAD R4, R2, UR10, RZ ;  /* 0x0000000a02047c24 */ /* 0x000fe4000f8e02ff */
[----:B------:R-:W-:-:S02]  /*102e0*/  IMAD R7, R11, R7, R6 ;  /* 0x000000070b077224 */ /* 0x000fc400078e0206 */
        /* <DEDUP_REMOVED lines=8> */
[----:B-----5:R-:W-:Y:S02]  /*10370*/  IMAD R11, R0, R11, RZ ;  /* 0x0000000b000b7224 */ /* 0x020fe400078e02ff */
        /* <DEDUP_REMOVED lines=32> */
.L_x_1518:
[----:B------:R-:W-:Y:S05]  /*10580*/  BSYNC B1 ;  /* 0x0000000000017941 */ /* 0x000fea0003800000 */
.L_x_1517:
        /* <DEDUP_REMOVED lines=22> */
.L_x_1520:
[----:B------:R-:W-:Y:S05]  /*106f0*/  BSYNC B1 ;  /* 0x0000000000017941 */ /* 0x000fea0003800000 */
.L_x_1519:
        /* <DEDUP_REMOVED lines=22> */
.L_x_1522:
[----:B------:R-:W-:Y:S05]  /*10860*/  BSYNC B1 ;  /* 0x0000000000017941 */ /* 0x000fea0003800000 */
.L_x_1521:
[----:B0-----:R-:W-:Y:S01]  /*10870*/  VIADD R0, R8, 0x60 ;  /* 0x0000006008007836 */ /* 0x001fe20000000000 */
[----:B---3--:R0:W3:Y:S04]  /*10880*/  SHFL.IDX PT, R6, R5, 0x3, 0x181f ;  /* 0x00781f0005067f89 */ /* 0x0080e800000e0000 */
[----:B------:R-:W-:Y:S01]  /*10890*/  ISETP.GE.AND P0, PT, R0, R11, PT ;  /* 0x0000000b0000720c */ /* 0x000fe20003f06270 */
[----:B-1----:R0:W1:-:S12]  /*108a0*/  SHFL.IDX PT, R2, R4, 0x3, 0x181f ;  /* 0x00781f0004027f89 */ /* 0x00205800000e0000 */
[----:B0-----:R-:W-:Y:S05]  /*108b0*/  @P0 BRA `(.L_x_1513) ;  /* 0x0000000000480947 */ /* 0x001fea0003800000 */
[----:B------:R-:W-:Y:S01]  /*108c0*/  ULDC UR4, c[0x0][0xac8] ;  /* 0x0002b20000047ab9 */ /* 0x000fe20000000800 */
[----:B------:R-:W-:Y:S01]  /*108d0*/  ULDC.64 UR8, c[0x0][0x208] ;  /* 0x0000820000087ab9 */ /* 0x000fe20000000a00 */
[----:B------:R-:W-:Y:S02]  /*108e0*/  ISETP.GE.AND P3, PT, R19, UR4, PT ;  /* 0x0000000413007c0c */ /* 0x000fe4000bf66270 */
[----:B------:R-:W-:Y:S02]  /*108f0*/  ISETP.GE.AND P2, PT, R202, UR4, PT ;  /* 0x00000004ca007c0c */ /* 0x000fe4000bf46270 */
[----:B------:R-:W-:Y:S02]  /*10900*/  ISETP.GE.AND P1, PT, R201, UR4, PT ;  /* 0x00000004c9007c0c */ /* 0x000fe4000bf26270 */
[----:B------:R-:W-:-:S07]  /*10910*/  ISETP.GE.AND P0, PT, R203, UR4, PT ;  /* 0x00000004cb007c0c */ /* 0x000fce000bf06270 */
[-C--:B-12-4-:R-:W-:Y:S02]  /*10920*/  @!P3 LEA R4, P6, R19, R2.reuse, 0x1 ;  /* 0x000000021304b211 */ /* 0x096fe400078c08ff */
[CC--:B------:R-:W-:Y:S02]  /*10930*/  @!P2 LEA R8, P5, R202.reuse, R2.reuse, 0x1 ;  /* 0x00000002ca08a211 */ /* 0x0c0fe400078a08ff */
[----:B------:R-:W-:Y:S02]  /*10940*/  @!P1 LEA R10, P4, R201, R2, 0x1 ;  /* 0x00000002c90a9211 */ /* 0x000fe400078808ff */
[----:B---3--:R-:W-:Y:S02]  /*10950*/  @!P3 LEA.HI.X R5, R19, R6, R217, 0x1, P6 ;  /* 0x000000061305b211 */ /* 0x008fe400030f0cd9 */
        /* <DEDUP_REMOVED lines=8> */
.L_x_1513:
[----:B------:R-:W-:Y:S05]  /*109e0*/  BSYNC B0 ;  /* 0x0000000000007941 */ /* 0x000fea0003800000 */
.L_x_1504:
[----:B------:R-:W-:Y:S02]  /*109f0*/  ULDC UR4, c[0x0][0xc3c] ;  /* 0x00030f0000047ab9 */ /* 0x000fe40000000800 */
[----:B------:R-:W-:-:S06]  /*10a00*/  UISETP.GE.AND UP0, UPT, UR6, UR4, UPT ;  /* 0x000000040600728c */ /* 0x000fcc000bf06270 */
[----:B------:R-:W-:-:S13]  /*10a10*/  PLOP3.LUT P0, PT, PT, PT, UP0, 0x80, 0x0 ;  /* 0x000000000000781c */ /* 0x000fda0003f0f008 */
[----:B------:R-:W-:Y:S05]  /*10a20*/  @!P0 BRA `(.L_x_1523) ;  /* 0xffffff0400108947 */ /* 0x000fea000383ffff */
[----:B------:R-:W-:Y:S05]  /*10a30*/  EXIT ;  /* 0x000000000000794d */ /* 0x000fea0003800000 */
.L_x_1422:
[----:B------:R-:W-:-:S08]  /*10a40*/  NOP ;  /* 0x0000000000007918 */ /* 0x000fd00000000000 */
[----:B0-----:R-:W0:-:S00]  /*10a50*/  USETMAXREG.DEALLOC.CTAPOOL 0x18 ;  /* 0x00000018000079c8 */ /* 0x001e0000080e0500 */
[----:B0-----:R-:W2:Y:S01]  /*10a60*/  LDL.LU R2, [R1+0x18] ;  /* 0x0000180001027983 */ /* 0x001ea20000300800 */
[----:B------:R-:W-:Y:S01]  /*10a70*/  LOP3.LUT R0, R0, 0x3, RZ, 0xc0, !PT ;  /* 0x0000000300007812 */ /* 0x000fe200078ec0ff */
[----:B------:R-:W-:-:S05]  /*10a80*/  IMAD.MOV.U32 R5, RZ, RZ, RZ ;  /* 0x000000ffff057224 */ /* 0x000fca00078e00ff */
        /* <DEDUP_REMOVED lines=10> */
[----:B------:R-:W2:Y:S01]  /*10b30*/  LDS.128 R16, [UR4+0x308d0] ;  /* 0x0308d004ff107984 */ /* 0x000ea20008000c00 */
[----:B------:R-:W-:Y:S06]  /*10b40*/  BAR.ARV 0x4, 0x180 ;  /* 0x0106000000007b1d */ /* 0x000fec0000002000 */
[----:B------:R-:W-:Y:S05]  /*10b50*/  BRA `(.L_x_1525) ;  /* 0x0000000800947947 */ /* 0x000fea0003800000 */
.L_x_1524:
[----:B------:R-:W1:Y:S01]  /*10b60*/  S2R R0, SR_TID.X ;  /* 0x0000000000007919 */ /* 0x000e620000002100 */
[----:B------:R-:W-:Y:S01]  /*10b70*/  ULDC UR4, c[0x0][0xc3c] ;  /* 0x00030f0000047ab9 */ /* 0x000fe20000000800 */
[----:B------:R-:W-:Y:S01]  /*10b80*/  ULDC.64 UR6, c[0x0][0x208] ;  /* 0x0000820000067ab9 */ /* 0x000fe20000000a00 */
[----:B------:R-:W-:Y:S01]  /*10b90*/  ULDC UR5, c[0x0][0xc38] ;  /* 0x00030e0000057ab9 */ /* 0x000fe20000000800 */
[----:B-1----:R-:W-:-:S04]  /*10ba0*/  LOP3.LUT R0, R0, 0x1f, RZ, 0xc0, !PT ;  /* 0x0000001f00007812 */ /* 0x002fc800078ec0ff */
        /* <DEDUP_REMOVED lines=38> */
.L_x_1530:
        /* <DEDUP_REMOVED lines=13> */
.L_x_1529:
[----:B------:R-:W-:Y:S05]  /*10ee0*/  BSYNC B0 ;  /* 0x0000000000007941 */ /* 0x000fea0003800000 */
.L_x_1528:
        /* <DEDUP_REMOVED lines=20> */
[----:B------:R-:W-:-:S07]  /*11030*/  IMAD.MOV.U32 R4, RZ, RZ, R10 ;  /* 0x000000ffff047224 */ /* 0x000fce00078e000a */
.L_x_1526:
[----:B------:R-:W-:Y:S01]  /*11040*/  IMAD.IADD R7, R6, 0x1, -R7 ;  /* 0x0000000106077824 */ /* 0x000fe200078e0a07 */
[----:B------:R-:W-:-:S03]  /*11050*/  ULDC.64 UR8, c[0x0][0x208] ;  /* 0x0000820000087ab9 */ /* 0x000fc60000000a00 */
[----:B------:R-:W-:-:S05]  /*11060*/  IMAD R2, R4, UR5, R7 ;  /* 0x0000000504027c24 */ /* 0x000fca000f8e0207 */
[----:B------:R-:W-:Y:S02]  /*11070*/  ISETP.GT.AND P0, PT, R2, UR6, PT ;  /* 0x0000000602007c0c */ /* 0x000fe4000bf04270 */
[----:B------:R-:W0:Y:S11]  /*11080*/  LDC.64 R2, c[0x0][0xc90] ;  /* 0x00032400ff027b82 */ /* 0x000e360000000a00 */
[----:B------:R-:W-:-:S04]  /*11090*/  VOTE.ANY R11, PT, !P0 ;  /* 0x00000000000b7806 */ /* 0x000fc800040e0100 */
[----:B------:R-:W1:Y:S02]  /*110a0*/  POPC R6, R11 ;  /* 0x0000000b00067309 */ /* 0x000e640000000000 */
[----:B-1----:R-:W-:-:S04]  /*110b0*/  VIADD R19, R6, UR4 ;  /* 0x0000000406137c36 */ /* 0x002fc80008000000 */
[----:B0-----:R-:W-:-:S05]  /*110c0*/  IMAD.WIDE R2, R19, 0x4, R2 ;  /* 0x0000000413027825 */ /* 0x001fca00078e0202 */
[----:B------:R-:W2:Y:S01]  /*110d0*/  LDG.E R10, desc[UR8][R2.64] ;  /* 0x00000008020a7981 */ /* 0x000ea2000c1e1900 */
[----:B------:R-:W-:-:S03]  /*110e0*/  ISETP.NE.AND P0, PT, R11, RZ, PT ;  /* 0x000000ff0b00720c */ /* 0x000fc60003f05270 */
[----:B------:R-:W2:Y:S02]  /*110f0*/  SHFL.IDX PT, R5, R5, R6, 0x1f ;  /* 0x00001f0605057589 */ /* 0x000ea400000e0000 */
[----:B--2---:R-:W-:-:S05]  /*11100*/  IMAD R8, R5, R10, RZ ;  /* 0x0000000a05087224 */ /* 0x004fca00078e02ff */
[----:B------:R-:W-:-:S04]  /*11110*/  IABS R9, R8 ;  /* 0x0000000800097213 */ /* 0x000fc80000000000 */
[----:B------:R-:W0:Y:S08]  /*11120*/  I2F.RP R12, R9 ;  /* 0x00000009000c7306 */ /* 0x000e300000209400 */
[----:B0-----:R-:W0:Y:S02]  /*11130*/  MUFU.RCP R12, R12 ;  /* 0x0000000c000c7308 */ /* 0x001e240000001000 */
[----:B0-----:R-:W-:-:S06]  /*11140*/  VIADD R13, R12, 0xffffffe ;  /* 0x0ffffffe0c0d7836 */ /* 0x001fcc0000000000 */
[----:B------:R0:W1:Y:S01]  /*11150*/  F2I.FTZ.U32.TRUNC.NTZ R3, R13 ;  /* 0x0000000d00037305 */ /* 0x000062000021f000 */
[----:B------:R-:W-:Y:S05]  /*11160*/  @!P0 BRA `(.L_x_1531) ;  /* 0x0000000000088947 */ /* 0x000fea0003800000 */
[----:B------:R-:W-:-:S05]  /*11170*/  VIADD R11, R6, 0xffffffff ;  /* 0xffffffff060b7836 */ /* 0x000fca0000000000 */
[----:B------:R2:W3:Y:S02]  /*11180*/  SHFL.IDX PT, R16, R4, R11, 0x1f ;  /* 0x00001f0b04107589 */ /* 0x0004e400000e0000 */
.L_x_1531:
[----:B-1----:R-:W-:Y:S01]  /*11190*/  IMAD.MOV R2, RZ, RZ, -R3 ;  /* 0x000000ffff027224 */ /* 0x002fe200078e0a03 */
[----:B--2---:R-:W-:Y:S01]  /*111a0*/  IABS R4, R8 ;  /* 0x0000000800047213 */ /* 0x004fe20000000000 */
[----:B---3--:R-:W-:Y:S02]  /*111b0*/  IMAD R16, R16, UR5, R7 ;  /* 0x0000000510107c24 */ /* 0x008fe4000f8e0207 */
[----:B------:R-:W-:Y:S02]  /*111c0*/  IMAD R7, R2, R9, RZ ;  /* 0x0000000902077224 */ /* 0x000fe400078e02ff */
[----:B------:R-:W-:Y:S02]  /*111d0*/  IMAD.MOV.U32 R2, RZ, RZ, RZ ;  /* 0x000000ffff027224 */ /* 0x000fe400078e00ff */
[----:B------:R-:W-:Y:S02]  /*111e0*/  IMAD.MOV R4, RZ, RZ, -R4 ;  /* 0x000000ffff047224 */ /* 0x000fe400078e0a04 */
[----:B------:R-:W-:Y:S01]  /*111f0*/  IMAD.HI.U32 R2, R3, R7, R2 ;  /* 0x0000000703027227 */ /* 0x000fe200078e0002 */
[----:B------:R-:W-:-:S04]  /*11200*/  IADD3 R7, -R16, UR6, RZ ;  /* 0x0000000610077c10 */ /* 0x000fc8000fffe1ff */
[----:B------:R-:W-:-:S05]  /*11210*/  IABS R3, R7 ;  /* 0x0000000700037213 */ /* 0x000fca0000000000 */
[----:B------:R-:W-:-:S04]  /*11220*/  IMAD.HI.U32 R2, R2, R3, RZ ;  /* 0x0000000302027227 */ /* 0x000fc800078e00ff */
[----:B------:R-:W-:Y:S01]  /*11230*/  IMAD R4, R2, R4, R3 ;  /* 0x0000000402047224 */ /* 0x000fe200078e0203 */
[----:B------:R-:W-:-:S04]  /*11240*/  LOP3.LUT R3, R7, R8, RZ, 0x3c, !PT ;  /* 0x0000000807037212 */ /* 0x000fc800078e3cff */
[----:B------:R-:W-:Y:S02]  /*11250*/  ISETP.GT.U32.AND P1, PT, R9, R4, PT ;  /* 0x000000040900720c */ /* 0x000fe40003f24070 */
[----:B------:R-:W-:-:S11]  /*11260*/  ISETP.GE.AND P2, PT, R3, RZ, PT ;  /* 0x000000ff0300720c */ /* 0x000fd60003f46270 */
[----:B------:R-:W-:Y:S02]  /*11270*/  @!P1 IMAD.IADD R4, R4, 0x1, -R9 ;  /* 0x0000000104049824 */ /* 0x000fe400078e0a09 */
[----:B------:R-:W-:Y:S01]  /*11280*/  @!P1 VIADD R2, R2, 0x1 ;  /* 0x0000000102029836 */ /* 0x000fe20000000000 */
[----:B------:R-:W-:Y:S02]  /*11290*/  ISETP.NE.AND P1, PT, R8, RZ, PT ;  /* 0x000000ff0800720c */ /* 0x000fe40003f25270 */
[----:B------:R-:W-:-:S13]  /*112a0*/  ISETP.GE.U32.AND P0, PT, R4, R9, PT ;  /* 0x000000090400720c */ /* 0x000fda0003f06070 */
[----:B------:R-:W-:-:S04]  /*112b0*/  @P0 VIADD R2, R2, 0x1 ;  /* 0x0000000102020836 */ /* 0x000fc80000000000 */
[----:B------:R-:W-:-:S04]  /*112c0*/  IMAD.MOV.U32 R9, RZ, RZ, R2 ;  /* 0x000000ffff097224 */ /* 0x000fc800078e0002 */
[----:B------:R-:W-:Y:S01]  /*112d0*/  @!P2 IMAD.MOV R9, RZ, RZ, -R9 ;  /* 0x000000ffff09a224 */ /* 0x000fe200078e0a09 */
[----:B------:R-:W-:-:S05]  /*112e0*/  @!P1 LOP3.LUT R9, RZ, R8, RZ, 0x33, !PT ;  /* 0x00000008ff099212 */ /* 0x000fca00078e33ff */
[----:B------:R-:W-:Y:S02]  /*112f0*/  IMAD R4, R10, R9, RZ ;  /* 0x000000090a047224 */ /* 0x000fe400078e02ff */
[----:B------:R-:W-:Y:S02]  /*11300*/  IMAD.MOV R9, RZ, RZ, -R9 ;  /* 0x000000ffff097224 */ /* 0x000fe400078e0a09 */
[----:B------:R-:W-:Y:S02]  /*11310*/  IMAD.MOV R3, RZ, RZ, -R4 ;  /* 0x000000ffff037224 */ /* 0x000fe400078e0a04 */
[----:B------:R-:W-:-:S03]  /*11320*/  IMAD R7, R8, R9, R7 ;  /* 0x0000000908077224 */ /* 0x000fc600078e0207 */
[----:B------:R-:W-:Y:S01]  /*11330*/  VIADDMNMX R10, R3, UR5, R10, PT ;  /* 0x00000005030a7c46 */ /* 0x000fe2000b80010a */
[----:B------:R-:W-:Y:S01]  /*11340*/  IMAD.IADD R4, R7, 0x1, R4 ;  /* 0x0000000107047824 */ /* 0x000fe200078e0204 */
[----:B------:R-:W-:Y:S02]  /*11350*/  IABS R8, R7 ;  /* 0x0000000700087213 */ /* 0x000fe40000000000 */
[----:B------:R-:W-:-:S04]  /*11360*/  IABS R6, R10 ;  /* 0x0000000a00067213 */ /* 0x000fc80000000000 */
[----:B------:R-:W1:Y:S08]  /*11370*/  I2F.RP R11, R6 ;  /* 0x00000006000b7306 */ /* 0x000e700000209400 */
[----:B-1----:R-:W1:Y:S02]  /*11380*/  MUFU.RCP R11, R11 ;  /* 0x0000000b000b7308 */ /* 0x002e640000001000 */
[----:B-1----:R-:W-:-:S06]  /*11390*/  VIADD R2, R11, 0xffffffe ;  /* 0x0ffffffe0b027836 */ /* 0x002fcc0000000000 */
[----:B------:R1:W2:Y:S02]  /*113a0*/  F2I.FTZ.U32.TRUNC.NTZ R3, R2 ;  /* 0x0000000200037305 */ /* 0x0002a4000021f000 */
[----:B-1----:R-:W-:Y:S02]  /*113b0*/  IMAD.MOV.U32 R2, RZ, RZ, RZ ;  /* 0x000000ffff027224 */ /* 0x002fe400078e00ff */
[----:B--2---:R-:W-:-:S04]  /*113c0*/  IMAD.MOV R9, RZ, RZ, -R3 ;  /* 0x000000ffff097224 */ /* 0x004fc800078e0a03 */
[----:B------:R-:W-:-:S04]  /*113d0*/  IMAD R9, R9, R6, RZ ;  /* 0x0000000609097224 */ /* 0x000fc800078e02ff */
[----:B------:R-:W-:Y:S01]  /*113e0*/  IMAD.HI.U32 R3, R3, R9, R2 ;  /* 0x0000000903037227 */ /* 0x000fe200078e0002 */
[-C--:B------:R-:W-:Y:S02]  /*113f0*/  IABS R9, R10.reuse ;  /* 0x0000000a00097213 */ /* 0x080fe40000000000 */
[----:B------:R-:W-:-:S03]  /*11400*/  LOP3.LUT R2, R7, R10, RZ, 0x3c, !PT ;  /* 0x0000000a07027212 */ /* 0x000fc600078e3cff */
[----:B------:R-:W-:Y:S01]  /*11410*/  IMAD.MOV R9, RZ, RZ, -R9 ;  /* 0x000000ffff097224 */ /* 0x000fe200078e0a09 */
[----:B------:R-:W-:Y:S01]  /*11420*/  ISETP.GE.AND P2, PT, R2, RZ, PT ;  /* 0x000000ff0200720c */ /* 0x000fe20003f46270 */
[----:B------:R-:W-:-:S04]  /*11430*/  IMAD.HI.U32 R3, R3, R8, RZ ;  /* 0x0000000803037227 */ /* 0x000fc800078e00ff */
[----:B------:R-:W-:-:S05]  /*11440*/  IMAD R9, R3, R9, R8 ;  /* 0x0000000903097224 */ /* 0x000fca00078e0208 */
[----:B------:R-:W-:-:S13]  /*11450*/  ISETP.GT.U32.AND P1, PT, R6, R9, PT ;  /* 0x000000090600720c */ /* 0x000fda0003f24070 */
[----:B------:R-:W-:Y:S02]  /*11460*/  @!P1 IMAD.IADD R9, R9, 0x1, -R6 ;  /* 0x0000000109099824 */ /* 0x000fe400078e0a06 */
[----:B------:R-:W-:Y:S01]  /*11470*/  @!P1 VIADD R3, R3, 0x1 ;  /* 0x0000000103039836 */ /* 0x000fe20000000000 */
[----:B------:R-:W-:Y:S02]  /*11480*/  ISETP.NE.AND P1, PT, R10, RZ, PT ;  /* 0x000000ff0a00720c */ /* 0x000fe40003f25270 */
[----:B------:R-:W-:-:S13]  /*11490*/  ISETP.GE.U32.AND P0, PT, R9, R6, PT ;  /* 0x000000060900720c */ /* 0x000fda0003f06070 */
[----:B------:R-:W-:-:S04]  /*114a0*/  @P0 VIADD R3, R3, 0x1 ;  /* 0x0000000103030836 */ /* 0x000fc80000000000 */
[----:B------:R-:W-:Y:S01]  /*114b0*/  @!P2 IMAD.MOV R3, RZ, RZ, -R3 ;  /* 0x000000ffff03a224 */ /* 0x000fe200078e0a03 */
[----:B------:R-:W-:Y:S01]  /*114c0*/  @!P1 LOP3.LUT R3, RZ, R10, RZ, 0x33, !PT ;  /* 0x0000000aff039212 */ /* 0x000fe200078e33ff */
[----:B------:R-:W-:-:S03]  /*114d0*/  IMAD.MOV R10, RZ, RZ, -R10 ;  /* 0x000000ffff0a7224 */ /* 0x000fc600078e0a0a */
[----:B------:R-:W-:Y:S01]  /*114e0*/  LOP3.LUT R2, RZ, R3, RZ, 0x33, !PT ;  /* 0x00000003ff027212 */ /* 0x000fe200078e33ff */
[----:B------:R-:W-:-:S04]  /*114f0*/  IMAD R18, R3, R10, R4 ;  /* 0x0000000a03127224 */ /* 0x000fc800078e0204 */
[----:B------:R-:W-:Y:S01]  /*11500*/  IMAD.IADD R17, R5, 0x1, R2 ;  /* 0x0000000105117824 */ /* 0x000fe200078e0202 */
[----:B------:R-:W-:Y:S06]  /*11510*/  BRA `(.L_x_1532) ;  /* 0x00000000000c7947 */ /* 0x000fec0003800000 */
.L_x_1527:
[----:B------:R-:W-:Y:S02]  /*11520*/  IMAD.MOV.U32 R17, RZ, RZ, RZ ;  /* 0x000000ffff117224 */ /* 0x000fe400078e00ff */
[----:B------:R-:W-:Y:S02]  /*11530*/  IMAD.U32 R16, RZ, RZ, UR6 ;  /* 0x00000006ff107e24 */ /* 0x000fe4000f8e00ff */
[----:B------:R-:W-:-:S07]  /*11540*/  IMAD.MOV.U32 R18, RZ, RZ, RZ ;  /* 0x000000ffff127224 */ /* 0x000fce00078e00ff */
.L_x_1532:
[----:B------:R-:W-:-:S13]  /*11550*/  ISETP.NE.AND P0, PT, R0, RZ, PT ;  /* 0x000000ff0000720c */ /* 0x000fda0003f05270 */
[----:B------:R-:W1:Y:S01]  /*11560*/  @!P0 S2R R3, SR_CgaCtaId ;  /* 0x0000000000038919 */ /* 0x000e620000008800 */
[----:B------:R-:W-:-:S04]  /*11570*/  @!P0 MOV R0, 0x400 ;  /* 0x0000040000008802 */ /* 0x000fc80000000f00 */
[----:B-1----:R-:W-:-:S05]  /*11580*/  @!P0 LEA R0, R3, R0, 0x18 ;  /* 0x0000000003008211 */ /* 0x002fca00078ec0ff */
[----:B------:R1:W-:Y:S01]  /*11590*/  @!P0 STS.128 [R0+0x308d0], R16 ;  /* 0x0308d01000008388 */ /* 0x0003e20000000c00 */
[----:B------:R-:W-:Y:S06]  /*115a0*/  BAR.ARV 0x5, 0x180 ;  /* 0x0146000000007b1d */ /* 0x000fec0000002000 */
.L_x_1525:
[----:B-1----:R-:W-:Y:S01]  /*115b0*/  IMAD.MOV.U32 R0, RZ, RZ, 0x1 ;  /* 0x00000001ff007424 */ /* 0x002fe200078e00ff */
[----:B------:R1:W-:Y:S01]  /*115c0*/  STL [R1+0x4], RZ ;  /* 0x000004ff01007387 */ /* 0x0003e20000100800 */
[----:B------:R-:W-:Y:S02]  /*115d0*/  ULDC UR4, c[0x0][0xc3c] ;  /* 0x00030f0000047ab9 */ /* 0x000fe40000000800 */
[----:B--2---:R-:W-:Y:S01]  /*115e0*/  ISETP.GE.AND P0, PT, R19, UR4, PT ;  /* 0x0000000413007c0c */ /* 0x004fe2000bf06270 */
[----:B------:R1:W-:Y:S04]  /*115f0*/  STL [R1+0x10], R0 ;  /* 0x0000100001007387 */ /* 0x0003e80000100800 */
[----:B------:R1:W-:Y:S08]  /*11600*/  STL [R1+0x38], RZ ;  /* 0x000038ff01007387 */ /* 0x0003f00000100800 */
[----:B-1----:R-:W-:Y:S05]  /*11610*/  @P0 BRA `(.L_x_1533) ;  /* 0x0000006400600947 */ /* 0x002fea0003800000 */
[----:B------:R-:W1:Y:S01]  /*11620*/  S2R R5, SR_TID.X ;  /* 0x0000000000057919 */ /* 0x000e620000002100 */
[----:B------:R-:W2:Y:S01]  /*11630*/  S2UR UR5, SR_CgaCtaId ;  /* 0x00000000000579c3 */ /* 0x000ea20000008800 */
[----:B------:R-:W-:Y:S01]  /*11640*/  UMOV UR4, 0x400 ;  /* 0x0000040000047882 */ /* 0x000fe20000000000 */
[----:B------:R-:W-:Y:S01]  /*11650*/  BSSY B8, `(.L_x_1533) ;  /* 0x0000654000087945 */ /* 0x000fe20003800000 */
[----:B------:R-:W-:Y:S01]  /*11660*/  ULDC UR38, c[0x0][0xc] ;  /* 0x0000030000267ab9 */ /* 0x000fe20000000800 */
[----:B------:R-:W-:Y:S01]  /*11670*/  ULDC.64 UR36, c[0x0][0x198] ;  /* 0x0000660000247ab9 */ /* 0x000fe20000000a00 */
[----:B--2---:R-:W-:Y:S01]  /*11680*/  ULEA UR4, UR5, UR4, 0x18 ;  /* 0x0000000405047291 */ /* 0x004fe2000f8ec03f */
[C---:B-1----:R-:W-:Y:S01]  /*11690*/  IMAD.SHL.U32 R0, R5.reuse, 0x8, RZ ;  /* 0x0000000805007824 */ /* 0x042fe200078e00ff */
[----:B------:R-:W-:-:S04]  /*116a0*/  LOP3.LUT R4, R5, 0x7f, RZ, 0xc0, !PT ;  /* 0x0000007f05047812 */ /* 0x000fc800078ec0ff */
[C---:B0-----:R-:W-:Y:S02]  /*116b0*/  LOP3.LUT R2, R0.reuse, 0x1f8, RZ, 0xc0, !PT ;  /* 0x000001f800027812 */ /* 0x041fe400078ec0ff */
        /* <DEDUP_REMOVED lines=9> */
[----:B------:R-:W-:Y:S01]  /*11750*/  STL [R1], R4 ;  /* 0x0000000401007387 */ /* 0x000fe20000100800 */
        /* <DEDUP_REMOVED lines=8> */
.L_x_1654:
[----:B------:R-:W-:Y:S05]  /*117e0*/  YIELD ;  /* 0x0000000000007946 */ /* 0x000fea0003800000 */
[----:B------:R-:W-:Y:S01]  /*117f0*/  ULDC.64 UR4, c[0x0][0xa28] ;  /* 0x00028a0000047ab9 */ /* 0x000fe20000000a00 */
[----:B----4-:R-:W-:Y:S01]  /*11800*/  IMAD.MOV.U32 R0, RZ, RZ, RZ ;  /* 0x000000ffff007224 */ /* 0x010fe200078e00ff */
[----:B------:R-:W-:Y:S01]  /*11810*/  ISETP.NE.U32.AND P0, PT, RZ, UR4, PT ;  /* 0x00000004ff007c0c */ /* 0x000fe2000bf05070 */
[----:B-1----:R-:W1:Y:S01]  /*11820*/  LDC.64 R4, c[0x0][0xa00] ;  /* 0x00028000ff047b82 */ /* 0x002e620000000a00 */
[----:B------:R-:W-:Y:S01]  /*11830*/  ULDC.64 UR8, c[0x0][0x208] ;  /* 0x0000820000087ab9 */ /* 0x000fe20000000a00 */
[----:B0-2---:R-:W-:-:S02]  /*11840*/  CS2R R8, SRZ ;  /* 0x0000000000087805 */ /* 0x005fc4000001ff00 */
[----:B------:R-:W-:Y:S01]  /*11850*/  ISETP.NE.AND.EX P0, PT, RZ, UR5, PT, P0 ;  /* 0x00000005ff007c0c */ /* 0x000fe2000bf05300 */
[----:B------:R-:W-:Y:S01]  /*11860*/  ULDC.64 UR4, c[0x0][0xa18] ;  /* 0x0002860000047ab9 */ /* 0x000fe20000000a00 */
[----:B------:R-:W-:-:S11]  /*11870*/  ULDC.64 UR6, c[0x0][0xa08] ;  /* 0x0002820000067ab9 */ /* 0x000fd60000000a00 */
[----:B------:R-:W2:Y:S02]  /*11880*/  @P0 LDC.64 R2, c[0x0][0xa28] ;  /* 0x00028a00ff020b82 */ /* 0x000ea40000000a00 */
[----:B--2---:R-:W-:-:S05]  /*11890*/  @P0 IMAD.WIDE R2, R19, 0x4, R2 ;  /* 0x0000000413020825 */ /* 0x004fca00078e0202 */
[----:B------:R2:W5:Y:S01]  /*118a0*/  @P0 LDG.E R0, desc[UR8][R2.64] ;  /* 0x0000000802000981 */ /* 0x000562000c1e1900 */
[----:B------:R-:W-:Y:S01]  /*118b0*/  ISETP.NE.U32.AND P0, PT, RZ, UR4, PT ;  /* 0x00000004ff007c0c */ /* 0x000fe2000bf05070 */
[----:B-1----:R-:W-:Y:S01]  /*118c0*/  IMAD.WIDE R4, R19, 0x4, R4 ;  /* 0x0000000413047825 */ /* 0x002fe200078e0204 */
[----:B------:R-:W-:Y:S02]  /*118d0*/  ISETP.NE.U32.AND P1, PT, RZ, UR6, PT ;  /* 0x00000006ff007c0c */ /* 0x000fe4000bf25070 */
[----:B------:R-:W-:Y:S01]  /*118e0*/  ISETP.NE.AND.EX P2, PT, RZ, UR5, PT, P0 ;  /* 0x00000005ff007c0c */ /* 0x000fe2000bf45300 */
[----:B------:R-:W-:Y:S01]  /*118f0*/  ULDC.64 UR4, c[0x0][0xa00] ;  /* 0x0002800000047ab9 */ /* 0x000fe20000000a00 */
[----:B------:R-:W-:Y:S02]  /*11900*/  ISETP.NE.AND.EX P1, PT, RZ, UR7, PT, P1 ;  /* 0x00000007ff007c0c */ /* 0x000fe4000bf25310 */
[----:B------:R-:W-:Y:S01]  /*11910*/  ISETP.NE.U32.AND P0, PT, RZ, UR4, PT ;  /* 0x00000004ff007c0c */ /* 0x000fe2000bf05070 */
[----:B--2---:R-:W1:Y:S03]  /*11920*/  LDC.64 R2, c[0x0][0xa08] ;  /* 0x00028200ff027b82 */ /* 0x004e660000000a00 */
[----:B------:R-:W-:-:S05]  /*11930*/  ISETP.NE.AND.EX P0, PT, RZ, UR5, PT, P0 ;  /* 0x00000005ff007c0c */ /* 0x000fca000bf05300 */
[----:B------:R-:W2:Y:S08]  /*11940*/  @P2 LDC.64 R6, c[0x0][0xa18] ;  /* 0x00028600ff062b82 */ /* 0x000eb00000000a00 */
[----:B------:R-:W3:Y:S01]  /*11950*/  @P0 LDG.E R9, desc[UR8][R4.64] ;  /* 0x0000000804090981 */ /* 0x000ee2000c1e1900 */
[----:B------:R-:W-:Y:S01]  /*11960*/  ULDC UR4, c[0x0][0x288] ;  /* 0x0000a20000047ab9 */ /* 0x000fe20000000800 */
[----:B-1----:R-:W-:-:S05]  /*11970*/  IMAD.WIDE R2, R19, 0x4, R2 ;  /* 0x0000000413027825 */ /* 0x002fca00078e0202 */
[----:B------:R-:W5:Y:S01]  /*11980*/  @P1 LDG.E R8, desc[UR8][R2.64] ;  /* 0x0000000802081981 */ /* 0x000f62000c1e1900 */
[----:B--2---:R-:W-:-:S03]  /*11990*/  @P2 IMAD.WIDE R6, R19, 0x4, R6 ;  /* 0x0000000413062825 */ /* 0x004fc600078e0206 */
[----:B---3--:R1:W-:Y:S02]  /*119a0*/  STL [R1+0x34], R9 ;  /* 0x0000340901007387 */ /* 0x0083e40000100800 */
[----:B-1----:R-:W-:Y:S01]  /*119b0*/  IMAD.U32 R9, RZ, RZ, UR4 ;  /* 0x00000004ff097e24 */ /* 0x002fe2000f8e00ff */
[----:B------:R-:W-:-:S05]  /*119c0*/  ULDC.64 UR4, c[0x0][0x418] ;  /* 0x0001060000047ab9 */ /* 0x000fca0000000a00 */
        /* <DEDUP_REMOVED lines=12> */
[----:B------:R-:W1:Y:S04]  /*11a90*/  LDG.E R7, desc[UR4][R4.64] ;  /* 0x0000000404077981 */ /* 0x000e68000c1e1900 */
[----:B------:R-:W1:Y:S02]  /*11aa0*/  LDG.E R4, desc[UR4][R4.64+0x4] ;  /* 0x0000040404047981 */ /* 0x000e64000c1e1900 */
[----:B-1----:R-:W-:-:S05]  /*11ab0*/  IMAD.IADD R9, R4, 0x1, -R7 ;  /* 0x0000000104097824 */ /* 0x002fca00078e0a07 */
[----:B------:R2:W-:Y:S02]  /*11ac0*/  STL [R1+0x30], R9 ;  /* 0x0000300901007387 */ /* 0x0005e40000100800 */
.L_x_1534:
[----:B-----5:R-:W-:Y:S01]  /*11ad0*/  IMAD.IADD R4, R8, 0x1, R0 ;  /* 0x0000000108047824 */ /* 0x020fe200078e0200 */
[----:B------:R-:W-:Y:S02]  /*11ae0*/  ULDC.64 UR4, c[0x0][0xa20] ;  /* 0x0002880000047ab9 */ /* 0x000fe40000000a00 */
[----:B------:R-:W-:Y:S02]  /*11af0*/  ISETP.NE.U32.AND P0, PT, RZ, UR4, PT ;  /* 0x00000004ff007c0c */ /* 0x000fe4000bf05070 */
[----:B------:R3:W-:Y:S02]  /*11b00*/  STL [R1+0x14], R4 ;  /* 0x0000140401007387 */ /* 0x0007e40000100800 */
[----:B------:R-:W-:-:S13]  /*11b10*/  ISETP.NE.AND.EX P0, PT, RZ, UR5, PT, P0 ;  /* 0x00000005ff007c0c */ /* 0x000fda000bf05300 */
[----:B---3--:R-:W-:Y:S05]  /*11b20*/  @!P0 BRA `(.L_x_1535) ;  /* 0x0000000000148947 */ /* 0x008fea0003800000 */
[----:B------:R-:W3:Y:S01]  /*11b30*/  LDC.64 R2, c[0x0][0xa20] ;  /* 0x00028800ff027b82 */ /* 0x000ee20000000a00 */
[----:B------:R-:W-:Y:S01]  /*11b40*/  ULDC.64 UR4, c[0x0][0x208] ;  /* 0x0000820000047ab9 */ /* 0x000fe20000000a00 */
[----:B---3--:R-:W-:-:S05]  /*11b50*/  IMAD.WIDE R2, R19, 0x4, R2 ;  /* 0x0000000413027825 */ /* 0x008fca00078e0202 */
[----:B------:R3:W5:Y:S01]  /*11b60*/  LDG.E R6, desc[UR4][R2.64] ;  /* 0x0000000402067981 */ /* 0x000762000c1e1900 */
[----:B------:R-:W-:Y:S05]  /*11b70*/  BRA `(.L_x_1536) ;  /* 0x0000000000147947 */ /* 0x000fea0003800000 */
.L_x_1535:
[----:B------:R-:W-:Y:S05]  /*11b80*/  @!P1 BRA `(.L_x_1536) ;  /* 0x0000000000109947 */ /* 0x000fea0003800000 */
[----:B------:R-:W-:Y:S02]  /*11b90*/  ULDC.64 UR4, c[0x0][0x208] ;  /* 0x0000820000047ab9 */ /* 0x000fe40000000a00 */
[----:B------:R-:W3:Y:S04]  /*11ba0*/  LDG.E R6, desc[UR4][R2.64] ;  /* 0x0000000402067981 */ /* 0x000ee8000c1e1900 */
[----:B------:R-:W3:Y:S02]  /*11bb0*/  LDG.E R2, desc[UR4][R2.64+0x4] ;  /* 0x0000040402027981 */ /* 0x000ee4000c1e1900 */
[----:B---3--:R-:W-:-:S07]  /*11bc0*/  IMAD.IADD R6, R2, 0x1, -R6 ;  /* 0x0000000102067824 */ /* 0x008fce00078e0a06 */
.L_x_1536:
[----:B---3--:R-:W3:Y:S01]  /*11bd0*/  LDC R2, c[0x0][0x448] ;  /* 0x00011200ff027b82 */ /* 0x008ee20000000800 */
[----:B------:R-:W-:Y:S02]  /*11be0*/  IMAD.SHL.U32 R8, R17, 0x80, RZ ;  /* 0x0000008011087824 */ /* 0x000fe400078e00ff */
[----:B-----5:R-:W-:Y:S02]  /*11bf0*/  IMAD.IADD R0, R6, 0x1, -R0 ;  /* 0x0000000106007824 */ /* 0x020fe400078e0a00 */
[----:B------:R-:W-:Y:S01]  /*11c00*/  VIADD R4, R8, 0x7f ;  /* 0x0000007f08047836 */ /* 0x000fe20000000000 */
[----:B------:R4:W-:Y:S03]  /*11c10*/  STL [R1+0x2c], R8 ;  /* 0x00002c0801007387 */ /* 0x0009e60000100800 */
[----:B------:R-:W-:Y:S01]  /*11c20*/  IMAD.MOV.U32 R6, RZ, RZ, R4 ;  /* 0x000000ffff067224 */ /* 0x000fe200078e0004 */
[----:B---3--:R-:W-:-:S13]  /*11c30*/  ISETP.NE.AND P1, PT, R2, 0x1, PT ;  /* 0x000000010200780c */ /* 0x008fda0003f25270 */
[----:B------:R-:W3:Y:S08]  /*11c40*/  @P1 LDC R3, c[0x0][0x44c] ;  /* 0x00011300ff031b82 */ /* 0x000ef00000000800 */
[----:B------:R-:W0:Y:S01]  /*11c50*/  @P1 LDC R2, c[0x0][0x450] ;  /* 0x00011400ff021b82 */ /* 0x000e220000000800 */
[----:B---3--:R-:W-:-:S05]  /*11c60*/  @P1 IMAD.HI.U32 R3, R4, R3, RZ ;  /* 0x0000000304031227 */ /* 0x008fca00078e00ff */
[----:B0-----:R-:W-:Y:S02]  /*11c70*/  @P1 SHF.R.U32.HI R6, RZ, R2, R3 ;  /* 0x00000002ff061219 */ /* 0x001fe40000011603 */
[----:B------:R-:W-:-:S05]  /*11c80*/  IADD3 R2, R0, 0x1, -R9 ;  /* 0x0000000100027810 */ /* 0x000fca0007ffe809 */
[----:B------:R-:W-:Y:S02]  /*11c90*/  IMAD.IADD R6, R2, 0x1, R6 ;  /* 0x0000000102067824 */ /* 0x000fe400078e0206 */
[----:B------:R-:W0:Y:S02]  /*11ca0*/  LDC.64 R2, c[0x0][0x9e0] ;  /* 0x00027800ff027b82 */ /* 0x000e240000000a00 */
[----:B0-----:R-:W-:Y:S01]  /*11cb0*/  ISETP.GE.AND P2, PT, R3, 0x1, PT ;  /* 0x000000010300780c */ /* 0x001fe20003f46270 */
[----:B------:R-:W-:-:S12]  /*11cc0*/  IMAD.IADD R2, R6, 0x1, R2 ;  /* 0x0000000106027824 */ /* 0x000fd800078e0202 */
[----:B----4-:R-:W-:Y:S05]  /*11cd0*/  @!P2 BRA `(.L_x_1537) ;  /* 0x000000000048a947 */ /* 0x010fea0003800000 */
[C---:B------:R-:W-:Y:S01]  /*11ce0*/  ISETP.GT.AND P0, PT, R6.reuse, RZ, PT ;  /* 0x000000ff0600720c */ /* 0x040fe20003f04270 */
[----:B------:R-:W-:Y:S01]  /*11cf0*/  BSSY B0, `(.L_x_1538) ;  /* 0x000000e000007945 */ /* 0x000fe20003800000 */
[----:B------:R-:W-:-:S11]  /*11d00*/  VIADD R7, R6, 0xffffffff ;  /* 0xffffffff06077836 */ /* 0x000fd60000000000 */
[----:B------:R-:W-:Y:S05]  /*11d10*/  @P0 BRA `(.L_x_1539) ;  /* 0x00000000001c0947 */ /* 0x000fea0003800000 */
[----:B------:R-:W-:Y:S01]  /*11d20*/  ISETP.NE.AND P0, PT, R3, 0x1, PT ;  /* 0x000000010300780c */ /* 0x000fe20003f05270 */
[----:B------:R-:W-:-:S12]  /*11d30*/  IMAD.MOV R6, RZ, RZ, -R6 ;  /* 0x000000ffff067224 */ /* 0x000fd800078e0a06 */
[----:B------:R-:W0:Y:S02]  /*11d40*/  @P0 LDC.64 R4, c[0x0][0x9e8] ;  /* 0x00027a00ff040b82 */ /* 0x000e240000000a00 */
[----:B0-----:R-:W-:-:S05]  /*11d50*/  @P0 IMAD.HI.U32 R4, R6, R4, RZ ;  /* 0x0000000406040227 */ /* 0x001fca00078e00ff */
[----:B------:R-:W-:-:S04]  /*11d60*/  @P0 SHF.R.U32.HI R6, RZ, R5, R4 ;  /* 0x00000005ff060219 */ /* 0x000fc80000011604 */
[----:B------:R-:W-:Y:S01]  /*11d70*/  LOP3.LUT R7, RZ, R6, RZ, 0x33, !PT ;  /* 0x00000006ff077212 */ /* 0x000fe200078e33ff */
[----:B------:R-:W-:Y:S06]  /*11d80*/  BRA `(.L_x_1540) ;  /* 0x0000000000107947 */ /* 0x000fec0003800000 */
.L_x_1539:
[----:B------:R-:W-:-:S13]  /*11d90*/  ISETP.NE.AND P0, PT, R3, 0x1, PT ;  /* 0x000000010300780c */ /* 0x000fda0003f05270 */
[----:B------:R-:W0:Y:S02]  /*11da0*/  @P0 LDC.64 R4, c[0x0][0x9e8] ;  /* 0x00027a00ff040b82 */ /* 0x000e240000000a00 */
[----:B0-----:R-:W-:-:S05]  /*11db0*/  @P0 IMAD.HI.U32 R4, R7, R4, RZ ;  /* 0x0000000407040227 */ /* 0x001fca00078e00ff */
[----:B------:R-:W-:-:S07]  /*11dc0*/  @P0 SHF.R.U32.HI R7, RZ, R5, R4 ;  /* 0x00000005ff070219 */ /* 0x000fce0000011604 */
.L_x_1540:
[----:B------:R-:W-:Y:S05]  /*11dd0*/  BSYNC B0 ;  /* 0x0000000000007941 */ /* 0x000fea0003800000 */
.L_x_1538:
[----:B------:R-:W-:-:S05]  /*11de0*/  IMAD R7, R7, R3, R3 ;  /* 0x0000000307077224 */ /* 0x000fca00078e0203 */
[----:B------:R-:W-:-:S07]  /*11df0*/  VIMNMX R2, R2, R7, PT ;  /* 0x0000000702027248 */ /* 0x000fce0003fe0100 */
.L_x_1537:
[----:B------:R-:W0:Y:S01]  /*11e00*/  @P1 LDC R5, c[0x0][0x44c] ;  /* 0x00011300ff051b82 */ /* 0x000e220000000800 */
[----:B------:R-:W-:Y:S01]  /*11e10*/  IMAD.MOV.U32 R6, RZ, RZ, R8 ;  /* 0x000000ffff067224 */ /* 0x000fe200078e0008 */
[----:B------:R-:W-:-:S06]  /*11e20*/  ULDC UR4, c[0x0][0x9dc] ;  /* 0x0002770000047ab9 */ /* 0x000fcc0000000800 */
[----:B------:R-:W3:Y:S01]  /*11e30*/  @P1 LDC R4, c[0x0][0x450] ;  /* 0x00011400ff041b82 */ /* 0x000ee20000000800 */
[----:B0-----:R-:W-:-:S05]  /*11e40*/  @P1 IMAD.HI.U32 R5, R8, R5, RZ ;  /* 0x0000000508051227 */ /* 0x001fca00078e00ff */
[----:B---3--:R-:W-:Y:S01]  /*11e50*/  @P1 SHF.R.U32.HI R6, RZ, R4, R5 ;  /* 0x00000004ff061219 */ /* 0x008fe20000011605 */
[----:B------:R-:W-:-:S03]  /*11e60*/  VIADD R4, R2, 0x3f ;  /* 0x0000003f02047836 */ /* 0x000fc60000000000 */
[----:B------:R-:W-:Y:S01]  /*11e70*/  IADD3 R2, R6, R0, -R9 ;  /* 0x0000000006027210 */ /* 0x000fe20007ffe809 */
[----:B------:R-:W-:Y:S01]  /*11e80*/  VIADD R0, R0, 0x3f ;  /* 0x0000003f00007836 */ /* 0x000fe20000000000 */
[----:B------:R-:W-:-:S04]  /*11e90*/  SHF.R.S32.HI R5, RZ, 0x1f, R4 ;  /* 0x0000001fff057819 */ /* 0x000fc80000011404 */
[----:B------:R-:W-:Y:S02]  /*11ea0*/  LEA.HI R5, R5, R4, RZ, 0x6 ;  /* 0x0000000405057211 */ /* 0x000fe400078f30ff */
[----:B------:R-:W-:Y:S02]  /*11eb0*/  SHF.R.S32.HI R4, RZ, 0x1f, R0 ;  /* 0x0000001fff047819 */ /* 0x000fe40000011400 */
[----:B------:R-:W-:Y:S02]  /*11ec0*/  SHF.R.S32.HI R5, RZ, 0x6, R5 ;  /* 0x00000006ff057819 */ /* 0x000fe40000011405 */
[----:B------:R-:W-:Y:S01]  /*11ed0*/  LEA.HI R4, R4, R0, RZ, 0x6 ;  /* 0x0000000004047211 */ /* 0x000fe200078f30ff */
[----:B------:R-:W-:-:S03]  /*11ee0*/  VIADD R0, R2, -UR4 ;  /* 0x8000000402007c36 */ /* 0x000fc60008000000 */
[----:B------:R-:W-:-:S04]  /*11ef0*/  SHF.R.S32.HI R4, RZ, 0x6, R4 ;  /* 0x00000006ff047819 */ /* 0x000fc80000011404 */
[----:B------:R-:W-:-:S05]  /*11f00*/  VIMNMX R7, R4, R5, PT ;  /* 0x0000000504077248 */ /* 0x000fca0003fe0100 */
[----:B------:R0:W-:Y:S01]  /*11f10*/  STL [R1+0x28], R7 ;  /* 0x0000280701007387 */ /* 0x0001e20000100800 */
[----:B------:R-:W-:Y:S05]  /*11f20*/  @!P2 BRA `(.L_x_1541) ;  /* 0x000000000044a947 */ /* 0x000fea0003800000 */
[----:B------:R-:W-:Y:S01]  /*11f30*/  ISETP.GT.AND P0, PT, R2, -0x1, PT ;  /* 0xffffffff0200780c */ /* 0x000fe20003f04270 */
[----:B------:R-:W-:-:S12]  /*11f40*/  BSSY B0, `(.L_x_1542) ;  /* 0x000000d000007945 */ /* 0x000fd80003800000 */
[----:B------:R-:W-:Y:S05]  /*11f50*/  @P0 BRA `(.L_x_1543) ;  /* 0x00000000001c0947 */ /* 0x000fea0003800000 */
[----:B------:R-:W-:Y:S02]  /*11f60*/  ISETP.NE.AND P0, PT, R3, 0x1, PT ;  /* 0x000000010300780c */ /* 0x000fe40003f05270 */
[----:B------:R-:W-:-:S11]  /*11f70*/  LOP3.LUT R2, RZ, R2, RZ, 0x33, !PT ;  /* 0x00000002ff027212 */ /* 0x000fd600078e33ff */
[----:B------:R-:W3:Y:S02]  /*11f80*/  @P0 LDC.64 R4, c[0x0][0x9e8] ;  /* 0x00027a00ff040b82 */ /* 0x000ee40000000a00 */
[----:B---3--:R-:W-:-:S05]  /*11f90*/  @P0 IMAD.HI.U32 R4, R2, R4, RZ ;  /* 0x0000000402040227 */ /* 0x008fca00078e00ff */
[----:B------:R-:W-:-:S04]  /*11fa0*/  @P0 SHF.R.U32.HI R2, RZ, R5, R4 ;  /* 0x00000005ff020219 */ /* 0x000fc80000011604 */
[----:B------:R-:W-:Y:S01]  /*11fb0*/  LOP3.LUT R2, RZ, R2, RZ, 0x33, !PT ;  /* 0x00000002ff027212 */ /* 0x000fe200078e33ff */
[----:B------:R-:W-:Y:S06]  /*11fc0*/  BRA `(.L_x_1544) ;  /* 0x0000000000107947 */ /* 0x000fec0003800000 */
.L_x_1543:
[----:B------:R-:W-:-:S13]  /*11fd0*/  ISETP.NE.AND P0, PT, R3, 0x1, PT ;  /* 0x000000010300780c */ /* 0x000fda0003f05270 */
[----:B------:R-:W3:Y:S02]  /*11fe0*/  @P0 LDC.64 R4, c[0x0][0x9e8] ;  /* 0x00027a00ff040b82 */ /* 0x000ee40000000a00 */
[----:B---3--:R-:W-:-:S05]  /*11ff0*/  @P0 IMAD.HI.U32 R4, R2, R4, RZ ;  /* 0x0000000402040227 */ /* 0x008fca00078e00ff */
[----:B------:R-:W-:-:S07]  /*12000*/  @P0 SHF.R.U32.HI R2, RZ, R5, R4 ;  /* 0x00000005ff020219 */ /* 0x000fce0000011604 */
.L_x_1544:
[----:B------:R-:W-:Y:S05]  /*12010*/  BSYNC B0 ;  /* 0x0000000000007941 */ /* 0x000fea0003800000 */
.L_x_1542:
[----:B------:R-:W-:-:S05]  /*12020*/  IMAD R2, R2, R3, RZ ;  /* 0x0000000302027224 */ /* 0x000fca00078e02ff */
[----:B------:R-:W-:-:S07]  /*12030*/  VIMNMX R0, R0, R2, !PT ;  /* 0x0000000200007248 */ /* 0x000fce0007fe0100 */
.L_x_1541:
[----:B------:R-:W-:Y:S01]  /*12040*/  SHF.R.S32.HI R2, RZ, 0x1f, R0 ;  /* 0x0000001fff027819 */ /* 0x000fe20000011400 */
[----:B------:R-:W-:Y:S03]  /*12050*/  BSSY B7, `(.L_x_1545) ;  /* 0x00004ea000077945 */ /* 0x000fe60003800000 */
[----:B------:R-:W-:-:S04]  /*12060*/  LEA.HI R2, R2, R0, RZ, 0x6 ;  /* 0x0000000002027211 */ /* 0x000fc800078f30ff */
[----:B------:R-:W-:-:S04]  /*12070*/  SHF.R.S32.HI R2, RZ, 0x6, R2 ;  /* 0x00000006ff027819 */ /* 0x000fc80000011402 */
[----:B------:R-:W-:-:S04]  /*12080*/  VIMNMX R3, RZ, R2, !PT ;  /* 0x00000002ff037248 */ /* 0x000fc80007fe0100 */
[----:B------:R-:W-:Y:S01]  /*12090*/  ISETP.GT.AND P0, PT, R7, R3, PT ;  /* 0x000000030700720c */ /* 0x000fe20003f04270 */
[----:B------:R3:W-:-:S12]  /*120a0*/  STL [R1+0x24], R3 ;  /* 0x0000240301007387 */ /* 0x0007d80000100800 */
[----:B---3--:R-:W-:Y:S05]  /*120b0*/  @P0 BRA `(.L_x_1546) ;  /* 0x0000000000480947 */ /* 0x008fea0003800000 */
[----:B------:R-:W3:Y:S02]  /*120c0*/  S2R R3, SR_TID.X ;  /* 0x0000000000037919 */ /* 0x000ee40000002100 */
[----:B---3--:R-:W-:-:S04]  /*120d0*/  LOP3.LUT R3, R3, 0x7f, RZ, 0xc0, !PT ;  /* 0x0000007f03037812 */ /* 0x008fc800078ec0ff */
[----:B------:R-:W-:-:S13]  /*120e0*/  ISETP.NE.AND P0, PT, R3, RZ, PT ;  /* 0x000000ff0300720c */ /* 0x000fda0003f05270 */
[----:B------:R-:W-:Y:S05]  /*120f0*/  @P0 BRA `(.L_x_1547) ;  /* 0x0000004c007c0947 */ /* 0x000fea0003800000 */
[----:B------:R-:W3:Y:S01]  /*12100*/  S2R R3, SR_LANEID ;  /* 0x0000000000037919 */ /* 0x000ee20000000000 */
[----:B------:R-:W-:Y:S01]  /*12110*/  VOTEU.ANY UR4, UPT, PT ;  /* 0x0000000000047886 */ /* 0x000fe200038e0100 */
[----:B------:R-:W-:Y:S01]  /*12120*/  ULDC.64 UR6, c[0x0][0x208] ;  /* 0x0000820000067ab9 */ /* 0x000fe20000000a00 */
[----:B------:R-:W3:Y:S08]  /*12130*/  FLO.U32 R0, UR4 ;  /* 0x0000000400007d00 */ /* 0x000ef000080e0000 */
[----:B------:R-:W4:Y:S01]  /*12140*/  POPC R5, UR4 ;  /* 0x0000000400057d09 */ /* 0x000f220008000000 */
[----:B---3--:R-:W-:-:S02]  /*12150*/  ISETP.EQ.U32.AND P0, PT, R0, R3, PT ;  /* 0x000000030000720c */ /* 0x008fc40003f02070 */
[----:B------:R-:W4:Y:S11]  /*12160*/  LDC.64 R2, c[0x0][0xc60] ;  /* 0x00031800ff027b82 */ /* 0x000f360000000a00 */
[----:B----4-:R-:W3:Y:S01]  /*12170*/  @P0 ATOMG.E.ADD.STRONG.GPU PT, R3, desc[UR6][R2.64], R5 ;  /* 0x00000005020309a8 */ /* 0x010ee200081ee1c6 */
[----:B------:R-:W4:Y:S02]  /*12180*/  S2R R4, SR_LTMASK ;  /* 0x0000000000047919 */ /* 0x000f240000003900 */
[----:B----4-:R-:W-:-:S04]  /*12190*/  LOP3.LUT R4, R4, UR4, RZ, 0xc0, !PT ;  /* 0x0000000404047c12 */ /* 0x010fc8000f8ec0ff */
[----:B0-----:R-:W0:Y:S01]  /*121a0*/  POPC R7, R4 ;  /* 0x0000000400077309 */ /* 0x001e220000000000 */
[----:B---3--:R-:W0:Y:S02]  /*121b0*/  SHFL.IDX PT, R0, R3, R0, 0x1f ;  /* 0x00001f0003007589 */ /* 0x008e2400000e0000 */
[----:B0-----:R-:W-:Y:S01]  /*121c0*/  IADD3 R16, R0, UR38, R7 ;  /* 0x0000002600107c10 */ /* 0x001fe2000fffe007 */
[----:B------:R-:W-:Y:S06]  /*121d0*/  BRA `(.L_x_1547) ;  /* 0x0000004c00447947 */ /* 0x000fec0003800000 */
.L_x_1546:
[----:B------:R-:W3:Y:S01]  /*121e0*/  LDL R17, [R1] ;  /* 0x0000000001117983 */ /* 0x000ee20000100800 */
        /* <DEDUP_REMOVED lines=8> */
[----:B------:R-:W-:Y:S02]  /*12270*/  IMAD.U32 R4, RZ, RZ, UR6 ;  /* 0x00000006ff047e24 */ /* 0x000fe4000f8e00ff */
[----:B------:R-:W3:Y:S01]  /*12280*/  LDC.64 R2, c[0x4][R2] ;  /* 0x0100000002027b82 */ /* 0x000ee20000000a00 */
        /* <DEDUP_REMOVED lines=9> */
[----:B-123--:R-:W-:Y:S05]  /*12320*/  CALL.ABS.NOINC R2 ;  /* 0x0000000002007343 */ /* 0x00efea0003c00000 */
.L_x_1549:
[----:B------:R-:W-:Y:S05]  /*12330*/  BSYNC B6 ;  /* 0x0000000000067941 */ /* 0x000fea0003800000 */
.L_x_1548:
        /* <DEDUP_REMOVED lines=12> */
[----:B0-----:R-:W-:-:S02]  /*12400*/  IMAD.U32 R7, RZ, RZ, UR9 ;  /* 0x00000009ff077e24 */ /* 0x001fc4000f8e00ff */
[----:B------:R-:W-:Y:S02]  /*12410*/  IMAD.U32 R10, RZ, RZ, UR4 ;  /* 0x00000004ff0a7e24 */ /* 0x000fe4000f8e00ff */
[----:B------:R-:W-:Y:S02]  /*12420*/  IMAD.U32 R11, RZ, RZ, UR5 ;  /* 0x00000005ff0b7e24 */ /* 0x000fe4000f8e00ff */
[----:B------:R-:W-:Y:S02]  /*12430*/  IMAD.MOV.U32 R8, RZ, RZ, 0x70 ;  /* 0x00000070ff087424 */ /* 0x000fe400078e00ff */
[----:B------:R-:W-:Y:S02]  /*12440*/  IMAD.MOV.U32 R12, RZ, RZ, 0x1 ;  /* 0x00000001ff0c7424 */ /* 0x000fe400078e00ff */
[----:B---3--:R-:W-:-:S07]  /*12450*/  IMAD.MOV.U32 R13, RZ, RZ, RZ ;  /* 0x000000ffff0d7224 */ /* 0x008fce00078e00ff */
[----:B------:R-:W-:-:S07]  /*12460*/  LEPC R20, `(.L_x_1552) ;  /* 0x000000001014794e */ /* 0x000fce0000000000 */
[----:B-12-4-:R-:W-:Y:S05]  /*12470*/  CALL.ABS.NOINC R2 ;  /* 0x0000000002007343 */ /* 0x016fea0003c00000 */
.L_x_1552:
        /* <DEDUP_REMOVED lines=15> */
.L_x_1551:
[----:B------:R-:W-:Y:S05]  /*12570*/  BSYNC B6 ;  /* 0x0000000000067941 */ /* 0x000fea0003800000 */
.L_x_1550:
[----:B------:R-:W-:Y:S01]  /*12580*/  ULDC.64 UR4, c[0x0][0x9f8] ;  /* 0x00027e0000047ab9 */ /* 0x000fe20000000a00 */
[----:B------:R-:W3:Y:S01]  /*12590*/  LDL R17, [R1+0x28] ;  /* 0x0000280001117983 */ /* 0x000ee20000100800 */
[----:B------:R-:W-:Y:S01]  /*125a0*/  ISETP.NE.U32.AND P0, PT, RZ, UR4, PT ;  /* 0x00000004ff007c0c */ /* 0x000fe2000bf05070 */
[----:B0-----:R-:W-:Y:S01]  /*125b0*/  IMAD.MOV.U32 R7, RZ, RZ, R19 ;  /* 0x000000ffff077224 */ /* 0x001fe200078e0013 */
[----:B------:R-:W-:Y:S02]  /*125c0*/  ULDC.64 UR6, c[0x0][0x208] ;  /* 0x0000820000067ab9 */ /* 0x000fe40000000a00 */
[----:B------:R-:W-:Y:S01]  /*125d0*/  ISETP.NE.AND.EX P0, PT, RZ, UR5, PT, P0 ;  /* 0x00000005ff007c0c */ /* 0x000fe2000bf05300 */
[----:B------:R-:W-:-:S12]  /*125e0*/  ULDC.64 UR4, c[0x0][0xa08] ;  /* 0x0002820000047ab9 */ /* 0x000fd80000000a00 */
[----:B------:R-:W0:Y:S02]  /*125f0*/  @P0 LDC.64 R2, c[0x0][0x9f8] ;  /* 0x00027e00ff020b82 */ /* 0x000e240000000a00 */
[----:B0-----:R-:W-:-:S05]  /*12600*/  @P0 IMAD.WIDE R2, R19, 0x4, R2 ;  /* 0x0000000413020825 */ /* 0x001fca00078e0202 */
[----:B------:R0:W4:Y:S02]  /*12610*/  @P0 LDG.E R7, desc[UR6][R2.64] ;  /* 0x0000000602070981 */ /* 0x000124000c1e1900 */
[----:B0-----:R-:W0:Y:S02]  /*12620*/  LDC.64 R2, c[0x0][0x418] ;  /* 0x00010600ff027b82 */ /* 0x001e240000000a00 */
[----:B0-----:R-:W-:Y:S01]  /*12630*/  LOP3.LUT P0, RZ, R2, UR4, RZ, 0xfc, !PT ;  /* 0x0000000402ff7c12 */ /* 0x001fe2000f80fcff */
[----:B------:R-:W-:-:S03]  /*12640*/  UMOV UR4, 0xffffffff ;  /* 0xffffffff00047882 */ /* 0x000fc60000000000 */
[----:B------:R-:W-:Y:S01]  /*12650*/  LOP3.LUT P0, RZ, R3, UR5, RZ, 0xfc, P0 ;  /* 0x0000000503ff7c12 */ /* 0x000fe2000800fcff */
[----:B---3--:R-:W-:Y:S01]  /*12660*/  VIADD R0, R17, 0xffffffff ;  /* 0xffffffff11007836 */ /* 0x008fe20000000000 */
[----:B----4-:R-:W-:Y:S01]  /*12670*/  SHF.R.S32.HI R8, RZ, 0x1f, R7 ;  /* 0x0000001fff087819 */ /* 0x010fe20000011407 */
[----:B------:R0:W-:Y:S01]  /*12680*/  STL [R1+0xc], R7 ;  /* 0x00000c0701007387 */ /* 0x0001e20000100800 */
[----:B------:R-:W-:-:S03]  /*12690*/  SEL R17, R7, RZ, !P0 ;  /* 0x000000ff07117207 */ /* 0x000fc60004000000 */
[----:B------:R0:W-:Y:S01]  /*126a0*/  STL [R1+0x1c], R8 ;  /* 0x00001c0801007387 */ /* 0x0001e20000100800 */
[----:B------:R-:W-:Y:S05]  /*126b0*/  BRA.DIV UR4, `(.L_x_1553) ;  /* 0x0000005e04087947 */ /* 0x000fea000b800000 */
[----:B------:R-:W3:Y:S02]  /*126c0*/  S2R R4, SR_TID.X ;  /* 0x0000000000047919 */ /* 0x000ee40000002100 */
[----:B---3--:R-:W-:-:S04]  /*126d0*/  SHF.R.U32.HI R4, RZ, 0x5, R4 ;  /* 0x00000005ff047819 */ /* 0x008fc80000011604 */
[----:B------:R-:W-:-:S05]  /*126e0*/  LOP3.LUT R4, R4, 0x3, RZ, 0xc0, !PT ;  /* 0x0000000304047812 */ /* 0x000fca00078ec0ff */
[----:B------:R3:W4:Y:S02]  /*126f0*/  SHFL.IDX PT, R14, R4, RZ, 0x1f ;  /* 0x00001fff040e7589 */ /* 0x00072400000e0000 */
.L_x_1670:
[----:B---3--:R-:W3:Y:S01]  /*12700*/  LDL.LU R4, [R1+0x18] ;  /* 0x0000180001047983 */ /* 0x008ee20000300800 */
[----:B------:R-:W-:Y:S02]  /*12710*/  PLOP3.LUT P1, PT, PT, PT, PT, 0x8, 0x0 ;  /* 0x000000000000781c */ /* 0x000fe40003f2e170 */
[----:B----4-:R-:W-:Y:S01]  /*12720*/  ISETP.NE.AND P0, PT, R14, RZ, PT ;  /* 0x000000ff0e00720c */ /* 0x010fe20003f05270 */
[----:B------:R4:W-:Y:S01]  /*12730*/  STL [R1+0x8], R0 ;  /* 0x0000080001007387 */ /* 0x0009e20000100800 */
[----:B---3--:R-:W-:-:S09]  /*12740*/  LOP3.LUT R4, R4, 0xfffffffe, RZ, 0xc0, !PT ;  /* 0xfffffffe04047812 */ /* 0x008fd200078ec0ff */
[----:B------:R-:W-:-:S05]  /*12750*/  @P1 LOP3.LUT R4, R4, 0x1, RZ, 0xfc, !PT ;  /* 0x0000000104041812 */ /* 0x000fca00078efcff */
[----:B------:R4:W-:Y:S01]  /*12760*/  STL [R1+0x18], R4 ;  /* 0x0000180401007387 */ /* 0x0009e20000100800 */
[----:B------:R-:W-:Y:S05]  /*12770*/  @P0 BRA `(.L_x_1554) ;  /* 0x00000004005c0947 */ /* 0x000fea0003800000 */
[----:B------:R-:W-:-:S03]  /*12780*/  UMOV UR4, 0xffffffff ;  /* 0xffffffff00047882 */ /* 0x000fc60000000000 */
[----:B------:R-:W-:Y:S05]  /*12790*/  BRA.DIV UR4, `(.L_x_1555) ;  /* 0x0000005e04047947 */ /* 0x000fea000b800000 */
[----:B------:R-:W-:-:S13]  /*127a0*/  ELECT P6, URZ, PT ;  /* 0x00000000003f782f */ /* 0x000fda00038c0000 */
.L_x_1673:
[----:B------:R-:W-:Y:S05]  /*127b0*/  @!P6 BRA `(.L_x_1554) ;  /* 0x00000004004ce947 */ /* 0x000fea0003800000 */
[----:B------:R-:W-:-:S04]  /*127c0*/  ISETP.NE.U32.AND P0, PT, R2, RZ, PT ;  /* 0x000000ff0200720c */ /* 0x000fc80003f05070 */
[----:B------:R-:W-:-:S13]  /*127d0*/  ISETP.NE.AND.EX P0, PT, R3, RZ, PT, P0 ;  /* 0x000000ff0300720c */ /* 0x000fda0003f05300 */
[----:B------:R-:W-:Y:S05]  /*127e0*/  @!P0 BRA `(.L_x_1556) ;  /* 0x0000000000548947 */ /* 0x000fea0003800000 */
[----:B------:R-:W3:Y:S01]  /*127f0*/  LDC R6, c[0x0][0x43c] ;  /* 0x00010f00ff067b82 */ /* 0x000ee20000000800 */
[----:B-12---:R-:W-:Y:S01]  /*12800*/  IMAD.MOV.U32 R9, RZ, RZ, R0 ;  /* 0x000000ffff097224 */ /* 0x006fe200078e0000 */
[----:B------:R-:W-:Y:S01]  /*12810*/  ULDC.64 UR4, c[0x0][0x428] ;  /* 0x00010a0000047ab9 */ /* 0x000fe20000000a00 */
[----:B------:R-:W-:Y:S02]  /*12820*/  ULDC.64 UR6, c[0x0][0x208] ;  /* 0x0000820000067ab9 */ /* 0x000fe40000000a00 */
[----:B----4-:R-:W-:Y:S01]  /*12830*/  IMAD.MOV.U32 R0, RZ, RZ, R9 ;  /* 0x000000ffff007224 */ /* 0x010fe200078e0009 */
[----:B---3--:R-:W-:-:S13]  /*12840*/  ISETP.NE.AND P0, PT, R6, 0x1, PT ;  /* 0x000000010600780c */ /* 0x008fda0003f05270 */
[----:B------:R-:W1:Y:S02]  /*12850*/  @P0 LDC.64 R4, c[0x0][0x440] ;  /* 0x00011000ff040b82 */ /* 0x000e640000000a00 */
[----:B-1----:R-:W-:-:S05]  /*12860*/  @P0 IMAD.HI.U32 R4, R9, R4, RZ ;  /* 0x0000000409040227 */ /* 0x002fca00078e00ff */
[----:B------:R-:W-:-:S04]  /*12870*/  @P0 SHF.R.U32.HI R0, RZ, R5, R4 ;  /* 0x00000005ff000219 */ /* 0x000fc80000011604 */
[--C-:B------:R-:W-:Y:S01]  /*12880*/  SHF.R.S32.HI R5, RZ, 0x1f, R0.reuse ;  /* 0x0000001fff057819 */ /* 0x100fe20000011400 */
[----:B------:R-:W-:-:S04]  /*12890*/  IMAD.MOV R4, RZ, RZ, -R0 ;  /* 0x000000ffff047224 */ /* 0x000fc800078e0a00 */
[----:B------:R-:W-:Y:S02]  /*128a0*/  IMAD R9, R6, R4, R9 ;  /* 0x0000000406097224 */ /* 0x000fe400078e0209 */
[----:B------:R-:W-:Y:S02]  /*128b0*/  IMAD R6, R8, UR4, RZ ;  /* 0x0000000408067c24 */ /* 0x000fe4000f8e02ff */
[----:B------:R-:W-:Y:S01]  /*128c0*/  IMAD.MOV.U32 R4, RZ, RZ, R0 ;  /* 0x000000ffff047224 */ /* 0x000fe200078e0000 */
[----:B------:R3:W-:Y:S01]  /*128d0*/  STL [R1+0x8], R9 ;  /* 0x0000080901007387 */ /* 0x0007e20000100800 */
[C---:B------:R-:W-:Y:S02]  /*128e0*/  IMAD R0, R7.reuse, UR5, R6 ;  /* 0x0000000507007c24 */ /* 0x040fe4000f8e0206 */
[----:B------:R-:W-:-:S04]  /*128f0*/  IMAD.WIDE.U32 R4, R7, UR4, R4 ;  /* 0x0000000407047c25 */ /* 0x000fc8000f8e0004 */
[----:B------:R-:W-:Y:S01]  /*12900*/  IMAD.IADD R0, R5, 0x1, R0 ;  /* 0x0000000105007824 */ /* 0x000fe200078e0200 */
[----:B------:R-:W-:-:S04]  /*12910*/  LEA R2, P0, R4, R2, 0x2 ;  /* 0x0000000204027211 */ /* 0x000fc800078010ff */
[----:B------:R-:W-:-:S05]  /*12920*/  LEA.HI.X R3, R4, R3, R0, 0x2, P0 ;  /* 0x0000000304037211 */ /* 0x000fca00000f1400 */
[----:B------:R3:W5:Y:S04]  /*12930*/  LDG.E R17, desc[UR6][R2.64] ;  /* 0x0000000602117981 */ /* 0x000768000c1e1900 */
.L_x_1556:
[----:B0-----:R-:W2:Y:S04]  /*12940*/  LDL R7, [R1] ;  /* 0x0000000001077983 */ /* 0x001ea80000100800 */
[----:B----4-:R-:W2:Y:S04]  /*12950*/  LDL R0, [R1+0x4] ;  /* 0x0000040001007983 */ /* 0x010ea80000100800 */
[----:B---3--:R-:W3:Y:S01]  /*12960*/  LDL R2, [R1+0x10] ;  /* 0x0000100001027983 */ /* 0x008ee20000100800 */
[----:B--2---:R-:W-:Y:S01]  /*12970*/  IMAD R0, R0, 0x8, R7 ;  /* 0x0000000800007824 */ /* 0x004fe200078e0207 */
[----:B---3--:R-:W-:-:S04]  /*12980*/  SHF.L.U32 R2, R2, 0x1f, RZ ;  /* 0x0000001f02027819 */ /* 0x008fc800000006ff */
[----:B------:R-:W0:Y:S02]  /*12990*/  SYNCS.PHASECHK.TRANS64.TRYWAIT P0, [R0+URZ+0x30840], R2 ;  /* 0x03084002000075a7 */ /* 0x000e24000800017f */
[----:B0-----:R-:W-:Y:S05]  /*129a0*/  @!P0 BRA `(.L_x_1557) ;  /* 0x0000005800a08947 */ /* 0x001fea0003800000 */
.L_x_1674:
        /* <DEDUP_REMOVED lines=11> */
.L_x_1558:
[----:B0-----:R-:W2:Y:S04]  /*12a60*/  LDL R2, [R1+0x14] ;  /* 0x0000140001027983 */ /* 0x001ea80000100800 */
[----:B------:R-:W3:Y:S04]  /*12a70*/  LDL R4, [R1] ;  /* 0x0000000001047983 */ /* 0x000ee80000100800 */
[----:B------:R-:W3:Y:S04]  /*12a80*/  LDL R3, [R1+0x4] ;  /* 0x0000040001037983 */ /* 0x000ee80000100800 */
[----:B------:R-:W4:Y:S01]  /*12a90*/  LDL R5, [R1+0x8] ;  /* 0x0000080001057983 */ /* 0x000f220000100800 */
        /* <DEDUP_REMOVED lines=11> */
[----:B------:R-:W-:-:S04]  /*12b50*/  ULEA UR11, UR11, UR5, 0x6 ;  /* 0x000000050b0b7291 */ /* 0x000fc8000f8e303f */
        /* <DEDUP_REMOVED lines=10> */
[----:B------:R-:W-:Y:S01]  /*12c00*/  UMOV UR14, 0x80 ;  /* 0x00000080000e7882 */ /* 0x000fe20000000000 */
[----:B0-----:R-:W-:Y:S01]  /*12c10*/  UMOV UR8, UR15 ;  /* 0x0000000f00087c82 */ /* 0x001fe20008000000 */
[----:B------:R-:W-:-:S02]  /*12c20*/  UMOV UR10, UR16 ;  /* 0x00000010000a7c82 */ /* 0x000fc40008000000 */
[----:B------:R0:W-:Y:S02]  /*12c30*/  UTMALDG.4D [UR8], [UR4], desc[UR6] ;  /* 0x00000608040075b4 */ /* 0x0001e40008019000 */
[----:B0-----:R-:W-:Y:S01]  /*12c40*/  UMOV UR8, UR17 ;  /* 0x0000001100087c82 */ /* 0x001fe20008000000 */
[----:B------:R-:W-:Y:S01]  /*12c50*/  UMOV UR10, UR14 ;  /* 0x0000000e000a7c82 */ /* 0x000fe20008000000 */
[----:B------:R-:W-:Y:S01]  /*12c60*/  UMOV UR14, 0xc0 ;  /* 0x000000c0000e7882 */ /* 0x000fe20000000000 */
[----:B------:R0:W-:Y:S02]  /*12c70*/  UTMALDG.4D [UR8], [UR4], desc[UR6] ;  /* 0x00000608040075b4 */ /* 0x0001e40008019000 */
[----:B0-----:R-:W-:Y:S01]  /*12c80*/  UMOV UR8, UR18 ;  /* 0x0000001200087c82 */ /* 0x001fe20008000000 */
[----:B------:R-:W-:Y:S02]  /*12c90*/  UMOV UR10, UR14 ;  /* 0x0000000e000a7c82 */ /* 0x000fe40008000000 */
[----:B------:R3:W-:Y:S01]  /*12ca0*/  UTMALDG.4D [UR8], [UR4], desc[UR6] ;  /* 0x00000608040075b4 */ /* 0x0007e20008019000 */
[----:B--2---:R-:W-:-:S04]  /*12cb0*/  LOP3.LUT R2, R2, 0xfffffffe, RZ, 0xc0, !PT ;  /* 0xfffffffe02027812 */ /* 0x004fc800078ec0ff */
[----:B------:R-:W-:-:S05]  /*12cc0*/  @P0 LOP3.LUT R2, R2, 0x1, RZ, 0xfc, !PT ;  /* 0x0000000102020812 */ /* 0x000fca00078efcff */
[----:B------:R3:W-:Y:S01]  /*12cd0*/  STL [R1+0x18], R2 ;  /* 0x0000180201007387 */ /* 0x0007e20000100800 */
[----:B------:R-:W-:Y:S01]  /*12ce0*/  NOP ;  /* 0x0000000000007918 */ /* 0x000fe20000000000 */
.L_x_1554:
[----:B---3--:R-:W3:Y:S04]  /*12cf0*/  LDL R2, [R1] ;  /* 0x0000000001027983 */ /* 0x008ee80000100800 */
[----:B------:R-:W4:Y:S01]  /*12d00*/  LDL.LU R3, [R1+0x34] ;  /* 0x0000340001037983 */ /* 0x000f220000300800 */
[----:B------:R-:W-:Y:S05]  /*12d10*/  WARPSYNC.ALL ;  /* 0x0000000000007948 */ /* 0x000fea0003800000 */
[----:B------:R-:W-:Y:S01]  /*12d20*/  ULDC.64 UR4, c[0x0][0x298] ;  /* 0x0000a60000047ab9 */ /* 0x000fe20000000a00 */
[----:B------:R-:W-:Y:S01]  /*12d30*/  BSSY B6, `(.L_x_1559) ;  /* 0x000001c000067945 */ /* 0x000fe20003800000 */
[----:B------:R-:W-:Y:S01]  /*12d40*/  BAR.SYNC.DEFER_BLOCKING 0x8, 0x180 ;  /* 0x0206000000007b1d */ /* 0x000fe20000010000 */
[----:B---3--:R-:W-:Y:S01]  /*12d50*/  VIADD R2, R2, 0x10400 ;  /* 0x0001040002027836 */ /* 0x008fe20000000000 */
[----:B----4-:R-:W-:-:S04]  /*12d60*/  SHF.R.S32.HI R0, RZ, 0x1f, R3 ;  /* 0x0000001fff007819 */ /* 0x010fc80000011403 */
[----:B------:R-:W-:Y:S01]  /*12d70*/  LOP3.LUT P0, RZ, R2, 0x3ff, RZ, 0xc0, !PT ;  /* 0x000003ff02ff7812 */ /* 0x000fe2000780c0ff */
[----:B------:R-:W-:-:S04]  /*12d80*/  IMAD R0, R0, UR4, RZ ;  /* 0x0000000400007c24 */ /* 0x000fc8000f8e02ff */
[C---:B------:R-:W-:Y:S02]  /*12d90*/  IMAD R0, R3.reuse, UR5, R0 ;  /* 0x0000000503007c24 */ /* 0x040fe4000f8e0200 */
[----:B------:R-:W-:-:S04]  /*12da0*/  IMAD.WIDE.U32 R2, R3, UR4, RZ ;  /* 0x0000000403027c25 */ /* 0x000fc8000f8e00ff */
[----:B------:R-:W-:Y:S01]  /*12db0*/  IMAD.IADD R0, R3, 0x1, R0 ;  /* 0x0000000103007824 */ /* 0x000fe200078e0200 */
[----:B------:R3:W-:Y:S04]  /*12dc0*/  STL.64 [R1+0x40], R2 ;  /* 0x0000400201007387 */ /* 0x0007e80000100a00 */
[----:B------:R3:W-:Y:S01]  /*12dd0*/  STL [R1+0x34], R0 ;  /* 0x0000340001007387 */ /* 0x0007e20000100800 */
[----:B------:R-:W-:Y:S05]  /*12de0*/  @!P0 BRA `(.L_x_1560) ;  /* 0x0000000000408947 */ /* 0x000fea0003800000 */
[----:B---3--:R-:W-:Y:S01]  /*12df0*/  MOV R2, 0x0 ;  /* 0x0000000000027802 */ /* 0x008fe20000000f00 */
        /* <DEDUP_REMOVED lines=15> */
.L_x_1560:
[----:B------:R-:W-:Y:S05]  /*12ef0*/  BSYNC B6 ;  /* 0x0000000000067941 */ /* 0x000fea0003800000 */
.L_x_1559:
[----:B---3--:R-:W3:Y:S01]  /*12f00*/  LDL.LU R0, [R1+0x34] ;  /* 0x0000340001007983 */ /* 0x008ee20000300800 */
[----:B0-----:R-:W0:Y:S01]  /*12f10*/  LDC R7, c[0x0][0x448] ;  /* 0x00011200ff077b82 */ /* 0x001e220000000800 */
[----:B------:R-:W-:Y:S02]  /*12f20*/  ULDC.64 UR4, c[0x0][0x2d8] ;  /* 0x0000b60000047ab9 */ /* 0x000fe40000000a00 */
[----:B------:R-:W3:Y:S04]  /*12f30*/  LDL.LU.64 R2, [R1+0x40] ;  /* 0x0000400001027983 */ /* 0x000ee80000300a00 */
[----:B-12---:R-:W2:Y:S01]  /*12f40*/  LDL R9, [R1+0x2c] ;  /* 0x00002c0001097983 */ /* 0x006ea20000100800 */
[----:B------:R-:W1:Y:S01]  /*12f50*/  S2R R5, SR_TID.X ;  /* 0x0000000000057919 */ /* 0x000e620000002100 */
[----:B------:R-:W4:Y:S01]  /*12f60*/  S2R R6, SR_TID.X ;  /* 0x0000000000067919 */ /* 0x000f220000002100 */
[----:B------:R-:W-:-:S02]  /*12f70*/  SHF.R.S32.HI R4, RZ, 0x1f, R19 ;  /* 0x0000001fff047819 */ /* 0x000fc40000011413 */
[----:B-1----:R-:W-:-:S04]  /*12f80*/  LOP3.LUT R5, R5, 0x7f, RZ, 0xc0, !PT ;  /* 0x0000007f05057812 */ /* 0x002fc800078ec0ff */
[----:B------:R-:W-:Y:S01]  /*12f90*/  SHF.R.U32.HI R5, RZ, 0x3, R5 ;  /* 0x00000003ff057819 */ /* 0x000fe20000011605 */
[----:B----4-:R-:W-:-:S05]  /*12fa0*/  IMAD.SHL.U32 R8, R6, 0x10, RZ ;  /* 0x0000001006087824 */ /* 0x010fca00078e00ff */
[----:B------:R-:W-:Y:S01]  /*12fb0*/  LOP3.LUT R8, R5, 0x70, R8, 0xf8, !PT ;  /* 0x0000007005087812 */ /* 0x000fe200078ef808 */
[----:B---3--:R-:W-:Y:S01]  /*12fc0*/  IMAD.MOV.U32 R3, RZ, RZ, R0 ;  /* 0x000000ffff037224 */ /* 0x008fe200078e0000 */
[----:B------:R-:W-:-:S05]  /*12fd0*/  SHF.R.S32.HI R0, RZ, 0x1f, R18 ;  /* 0x0000001fff007819 */ /* 0x000fca0000011412 */
[----:B------:R-:W-:Y:S02]  /*12fe0*/  IMAD R0, R0, UR4, RZ ;  /* 0x0000000400007c24 */ /* 0x000fe4000f8e02ff */
[----:B------:R-:W-:-:S04]  /*12ff0*/  IMAD.WIDE.U32 R2, R18, UR4, R2 ;  /* 0x0000000412027c25 */ /* 0x000fc8000f8e0002 */
[----:B------:R-:W-:Y:S01]  /*13000*/  IMAD R0, R18, UR5, R0 ;  /* 0x0000000512007c24 */ /* 0x000fe2000f8e0200 */
[----:B------:R-:W-:Y:S02]  /*13010*/  ULDC.64 UR4, c[0x0][0xa00] ;  /* 0x0002800000047ab9 */ /* 0x000fe40000000a00 */
[----:B------:R-:W-:Y:S01]  /*13020*/  ISETP.NE.U32.AND P0, PT, RZ, UR4, PT ;  /* 0x00000004ff007c0c */ /* 0x000fe2000bf05070 */
[----:B------:R-:W-:-:S03]  /*13030*/  IMAD.IADD R3, R3, 0x1, R0 ;  /* 0x0000000103037824 */ /* 0x000fc600078e0200 */
[----:B------:R-:W-:Y:S01]  /*13040*/  ISETP.NE.AND.EX P0, PT, RZ, UR5, PT, P0 ;  /* 0x00000005ff007c0c */ /* 0x000fe2000bf05300 */
[----:B------:R-:W-:-:S03]  /*13050*/  ULDC.64 UR4, c[0x0][0x2e0] ;  /* 0x0000b80000047ab9 */ /* 0x000fc60000000a00 */
[----:B------:R-:W-:Y:S02]  /*13060*/  SEL R4, R4, RZ, !P0 ;  /* 0x000000ff04047207 */ /* 0x000fe40004000000 */
[----:B------:R-:W-:Y:S02]  /*13070*/  SEL R0, R19, RZ, !P0 ;  /* 0x000000ff13007207 */ /* 0x000fe40004000000 */
[----:B0-----:R-:W-:-:S13]  /*13080*/  ISETP.NE.AND P0, PT, R7, 0x1, PT ;  /* 0x000000010700780c */ /* 0x001fda0003f05270 */
[----:B------:R-:W0:Y:S08]  /*13090*/  @P0 LDC R5, c[0x0][0x44c] ;  /* 0x00011300ff050b82 */ /* 0x000e300000000800 */
[----:B------:R-:W1:Y:S01]  /*130a0*/  @P0 LDC R6, c[0x0][0x450] ;  /* 0x00011400ff060b82 */ /* 0x000e620000000800 */
[----:B------:R-:W-:Y:S02]  /*130b0*/  IMAD R4, R4, UR4, RZ ;  /* 0x0000000404047c24 */ /* 0x000fe4000f8e02ff */
[----:B------:R-:W-:-:S04]  /*130c0*/  IMAD.WIDE.U32 R2, R0, UR4, R2 ;  /* 0x0000000400027c25 */ /* 0x000fc8000f8e0002 */
[----:B------:R-:W-:Y:S01]  /*130d0*/  IMAD R4, R0, UR5, R4 ;  /* 0x0000000500047c24 */ /* 0x000fe2000f8e0204 */
[----:B------:R-:W-:Y:S01]  /*130e0*/  ULDC.64 UR4, c[0x0][0x2d0] ;  /* 0x0000b40000047ab9 */ /* 0x000fe20000000a00 */
[----:B--2---:R-:W-:Y:S02]  /*130f0*/  IMAD.IADD R0, R8, 0x1, R9 ;  /* 0x0000000108007824 */ /* 0x004fe400078e0209 */
[----:B------:R-:W2:Y:S01]  /*13100*/  S2R R8, SR_TID.X ;  /* 0x0000000000087919 */ /* 0x000ea20000002100 */
[----:B------:R-:W-:Y:S02]  /*13110*/  IMAD.IADD R3, R3, 0x1, R4 ;  /* 0x0000000103037824 */ /* 0x000fe400078e0204 */
[----:B0-----:R-:W-:-:S04]  /*13120*/  @P0 IMAD.HI.U32 R5, R0, R5, RZ ;  /* 0x0000000500050227 */ /* 0x001fc800078e00ff */
[----:B------:R-:W-:Y:S01]  /*13130*/  IMAD.MOV.U32 R4, RZ, RZ, R0 ;  /* 0x000000ffff047224 */ /* 0x000fe200078e0000 */
[----:B-1----:R-:W-:-:S05]  /*13140*/  @P0 SHF.R.U32.HI R4, RZ, R6, R5 ;  /* 0x00000006ff040219 */ /* 0x002fca0000011605 */
[----:B------:R-:W-:-:S04]  /*13150*/  IMAD.MOV R5, RZ, RZ, -R4 ;  /* 0x000000ffff057224 */ /* 0x000fc800078e0a04 */
[----:B------:R-:W-:Y:S01]  /*13160*/  IMAD R0, R7, R5, R0 ;  /* 0x0000000507007224 */ /* 0x000fe200078e0200 */
[----:B------:R-:W-:Y:S01]  /*13170*/  SHF.R.S32.HI R5, RZ, 0x1f, R4 ;  /* 0x0000001fff057819 */ /* 0x000fe20000011404 */
[----:B------:R-:W-:-:S04]  /*13180*/  IMAD.WIDE.U32 R2, R4, UR4, R2 ;  /* 0x0000000404027c25 */ /* 0x000fc8000f8e0002 */
[----:B------:R-:W-:-:S04]  /*13190*/  IMAD R5, R5, UR4, RZ ;  /* 0x0000000405057c24 */ /* 0x000fc8000f8e02ff */
[----:B------:R-:W-:Y:S01]  /*131a0*/  IMAD R4, R4, UR5, R5 ;  /* 0x0000000504047c24 */ /* 0x000fe2000f8e0205 */
[----:B------:R-:W-:-:S03]  /*131b0*/  ULDC.64 UR4, c[0x0][0x2c8] ;  /* 0x0000b20000047ab9 */ /* 0x000fc60000000a00 */
[----:B------:R-:W-:Y:S01]  /*131c0*/  IMAD.IADD R3, R3, 0x1, R4 ;  /* 0x0000000103037824 */ /* 0x000fe200078e0204 */
[----:B------:R-:W-:Y:S01]  /*131d0*/  SHF.R.S32.HI R4, RZ, 0x1f, R0 ;  /* 0x0000001fff047819 */ /* 0x000fe20000011400 */
[----:B--2---:R-:W-:-:S04]  /*131e0*/  IMAD.SHL.U32 R8, R8, 0x8, RZ ;  /* 0x0000000808087824 */ /* 0x004fc800078e00ff */
[----:B------:R-:W-:Y:S01]  /*131f0*/  IMAD R4, R4, UR4, RZ ;  /* 0x0000000404047c24 */ /* 0x000fe2000f8e02ff */
[----:B------:R-:W-:Y:S01]  /*13200*/  LOP3.LUT R8, R8, 0x38, RZ, 0xc0, !PT ;  /* 0x0000003808087812 */ /* 0x000fe200078ec0ff */
[----:B------:R-:W-:-:S04]  /*13210*/  IMAD.WIDE.U32 R2, R0, UR4, R2 ;  /* 0x0000000400027c25 */ /* 0x000fc8000f8e0002 */
[----:B------:R-:W-:Y:S01]  /*13220*/  IMAD R4, R0, UR5, R4 ;  /* 0x0000000500047c24 */ /* 0x000fe2000f8e0204 */
[C---:B------:R-:W-:Y:S01]  /*13230*/  LOP3.LUT R12, R8.reuse, 0x40, RZ, 0xfc, !PT ;  /* 0x00000040080c7812 */ /* 0x040fe200078efcff */
[----:B------:R-:W-:Y:S01]  /*13240*/  ULDC.64 UR4, c[0x0][0x280] ;  /* 0x0000a00000047ab9 */ /* 0x000fe20000000a00 */
[C---:B------:R-:W-:Y:S01]  /*13250*/  LOP3.LUT R11, R8.reuse, 0x80, RZ, 0xfc, !PT ;  /* 0x00000080080b7812 */ /* 0x040fe200078efcff */
[----:B------:R-:W-:Y:S01]  /*13260*/  IMAD.IADD R3, R3, 0x1, R4 ;  /* 0x0000000103037824 */ /* 0x000fe200078e0204 */
[----:B------:R-:W-:Y:S02]  /*13270*/  LOP3.LUT R8, R8, 0xc0, RZ, 0xfc, !PT ;  /* 0x000000c008087812 */ /* 0x000fe400078efcff */
[----:B------:R-:W-:Y:S01]  /*13280*/  LEA R4, P0, R2, UR4, 0x1 ;  /* 0x0000000402047c11 */ /* 0x000fe2000f8008ff */
[----:B------:R-:W-:Y:S02]  /*13290*/  ULDC UR4, c[0x0][0x2b8] ;  /* 0x0000ae0000047ab9 */ /* 0x000fe40000000800 */
[----:B------:R-:W-:-:S02]  /*132a0*/  ISETP.GE.AND P3, PT, R8, UR4, PT ;  /* 0x0000000408007c0c */ /* 0x000fc4000bf66270 */
[----:B------:R0:W5:Y:S01]  /*132b0*/  LDL R8, [R1+0x20] ;  /* 0x0000200001087983 */ /* 0x0001620000100800 */
[----:B------:R-:W1:Y:S01]  /*132c0*/  S2R R5, SR_TID.X ;  /* 0x0000000000057919 */ /* 0x000e620000002100 */
[----:B------:R-:W-:Y:S02]  /*132d0*/  LEA.HI.X R3, R2, UR5, R3, 0x1, P0 ;  /* 0x0000000502037c11 */ /* 0x000fe400080f0c03 */
[----:B------:R-:W-:Y:S02]  /*132e0*/  ISETP.GE.AND P1, PT, R12, UR4, PT ;  /* 0x000000040c007c0c */ /* 0x000fe4000bf26270 */
[----:B------:R-:W-:Y:S01]  /*132f0*/  ISETP.GE.AND P2, PT, R11, UR4, PT ;  /* 0x000000040b007c0c */ /* 0x000fe2000bf46270 */
[----:B-1----:R-:W-:-:S05]  /*13300*/  IMAD.SHL.U32 R10, R5, 0x8, RZ ;  /* 0x00000008050a7824 */ /* 0x002fca00078e00ff */
[----:B------:R-:W-:-:S04]  /*13310*/  LOP3.LUT R10, R10, 0x38, RZ, 0xc0, !PT ;  /* 0x000000380a0a7812 */ /* 0x000fc800078ec0ff */
[----:B------:R-:W-:Y:S01]  /*13320*/  ISETP.GE.AND P0, PT, R10, UR4, PT ;  /* 0x000000040a007c0c */ /* 0x000fe2000bf06270 */
[----:B------:R-:W-:-:S03]  /*13330*/  UMOV UR4, 0xffffffff ;  /* 0xffffffff00047882 */ /* 0x000fc60000000000 */
[----:B0-----:R-:W-:Y:S09]  /*13340*/  BRA.DIV UR4, `(.L_x_1561) ;  /* 0x00000052044c7947 */ /* 0x001ff2000b800000 */
[----:B------:R-:W0:Y:S02]  /*13350*/  S2R R6, SR_TID.X ;  /* 0x0000000000067919 */ /* 0x000e240000002100 */
[----:B0-----:R-:W-:Y:S02]  /*13360*/  LOP3.LUT R9, R6, 0x7f, RZ, 0xc0, !PT ;  /* 0x0000007f06097812 */ /* 0x001fe400078ec0ff */
[----:B------:R-:W2:Y:S04]  /*13370*/  LDL.LU R6, [R1+0x30] ;  /* 0x0000300001067983 */ /* 0x000ea80000300800 */
[----:B------:R-:W3:Y:S01]  /*13380*/  LDL.LU R11, [R1+0x2c] ;  /* 0x00002c00010b7983 */ /* 0x000ee20000300800 */
[----:B------:R-:W-:Y:S01]  /*13390*/  SHF.R.U32.HI R9, RZ, 0x3, R9 ;  /* 0x00000003ff097819 */ /* 0x000fe20000011609 */
[----:B------:R-:W-:Y:S01]  /*133a0*/  ULDC.64 UR4, c[0x0][0x208] ;  /* 0x0000820000047ab9 */ /* 0x000fe20000000a00 */
[----:B--2---:R-:W-:-:S02]  /*133b0*/  IMAD R2, R6, R7, RZ ;  /* 0x0000000706027224 */ /* 0x004fc400078e02ff */
[----:B------:R-:W0:Y:S01]  /*133c0*/  SHFL.IDX PT, R7, R4, RZ, 0x181f ;  /* 0x00181fff04077589 */ /* 0x000e2200000e0000 */
[----:B---3--:R-:W-:-:S03]  /*133d0*/  IMAD.IADD R0, R9, 0x1, R11 ;  /* 0x0000000109007824 */ /* 0x008fc600078e020b */
[----:B------:R-:W1:Y:S01]  /*133e0*/  SHFL.IDX PT, R6, R3, RZ, 0x181f ;  /* 0x00181fff03067589 */ /* 0x000e6200000e0000 */
[C---:B------:R-:W-:Y:S01]  /*133f0*/  VIADD R5, R0.reuse, 0x10 ;  /* 0x0000001000057836 */ /* 0x040fe20000000000 */
        /* <DEDUP_REMOVED lines=11> */
[----:B------:R-:W-:Y:S01]  /*134b0*/  ISETP.GE.AND P5, PT, R5, R2, PT ;  /* 0x000000020500720c */ /* 0x000fe20003fa6270 */
[----:B------:R-:W-:-:S02]  /*134c0*/  VIADD R5, R0, 0x20 ;  /* 0x0000002000057836 */ /* 0x000fc40000000000 */
        /* <DEDUP_REMOVED lines=67> */
[----:B------:R-:W-:Y:S02]  /*13900*/  @!P5 IMAD.X R6, RZ, RZ, R5, P4 ;  /* 0x000000ffff06d224 */ /* 0x000fe400020e0605 */
[----:B------:R0:W1:Y:S03]  /*13910*/  SHFL.IDX PT, R5, R3, 0x7, 0x181f ;  /* 0x00f81f0003057f89 */ /* 0x00006600000e0000 */
[-C--:B------:R-:W-:Y:S01]  /*13920*/  @!P5 LOP3.LUT R7, R7, R6.reuse, RZ, 0x3c, !PT ;  /* 0x000000060707d212 */ /* 0x080fe200078e3cff */
[----:B------:R0:W2:Y:S03]  /*13930*/  SHFL.IDX PT, R3, R4, 0x7, 0x181f ;  /* 0x00f81f0004037f89 */ /* 0x0000a600000e0000 */
[----:B------:R-:W-:-:S04]  /*13940*/  @!P5 LOP3.LUT R6, R7, R6, RZ, 0x3c, !PT ;  /* 0x000000060706d212 */ /* 0x000fc800078e3cff */
[----:B------:R-:W-:-:S05]  /*13950*/  @!P5 LOP3.LUT R7, R7, R6, RZ, 0x3c, !PT ;  /* 0x000000060707d212 */ /* 0x000fca00078e3cff */
[----:B------:R0:W-:Y:S04]  /*13960*/  @!P5 LDGSTS.E.BYPASS.LTC128B.128 [R8+0x13400], desc[UR4][R6.64], !P0 ;  /* 0x134000000608dfae */ /* 0x0001e8000c101d44 */
[----:B------:R0:W-:Y:S04]  /*13970*/  @!P5 LDGSTS.E.BYPASS.LTC128B.128 [R8+0x17400], desc[UR4][R6.64+0x80], !P1 ;  /* 0x174000800608dfae */ /* 0x0001e8000c901d44 */
[----:B------:R0:W-:Y:S04]  /*13980*/  @!P5 LDGSTS.E.BYPASS.LTC128B.128 [R8+0x1b400], desc[UR4][R6.64+0x100], !P2 ;  /* 0x1b4001000608dfae */ /* 0x0001e8000d101d44 */
[----:B-12---:R0:W-:Y:S02]  /*13990*/  @!P5 LDGSTS.E.BYPASS.LTC128B.128 [R8+0x1f400], desc[UR4][R6.64+0x180], !P3 ;  /* 0x1f4001800608dfae */ /* 0x0061e4000d901d44 */
.L_x_1691:
[----:B------:R-:W-:Y:S01]  /*139a0*/  VIADD R0, R0, 0x70 ;  /* 0x0000007000007836 */ /* 0x000fe20000000000 */
[----:B------:R-:W-:Y:S04]  /*139b0*/  BSSY B0, `(.L_x_1562) ;  /* 0x000000d000007945 */ /* 0x000fe80003800000 */
[----:B------:R-:W-:-:S13]  /*139c0*/  ISETP.GE.AND P4, PT, R0, R2, PT ;  /* 0x000000020000720c */ /* 0x000fda0003f86270 */
[----:B------:R-:W-:Y:S05]  /*139d0*/  @P4 BRA `(.L_x_1563) ;  /* 0x0000000000284947 */ /* 0x000fea0003800000 */
[----:B------:R-:W-:Y:S01]  /*139e0*/  LEA R2, P4, R10, R3, 0x1 ;  /* 0x000000030a027211 */ /* 0x000fe200078808ff */
[----:B------:R-:W-:-:S04]  /*139f0*/  ULDC.64 UR4, c[0x0][0x208] ;  /* 0x0000820000047ab9 */ /* 0x000fc80000000a00 */
[----:B0-----:R-:W-:-:S05]  /*13a00*/  IMAD.X R3, RZ, RZ, R5, P4 ;  /* 0x000000ffff037224 */ /* 0x001fca00020e0605 */
[----:B------:R-:W-:Y:S01]  /*13a10*/  @!PT LDS RZ, [RZ] ;  /* 0x00000000fffff984 */ /* 0x000fe20000000800 */
[----:B------:R-:W-:Y:S01]  /*13a20*/  @!PT LDS RZ, [RZ] ;  /* 0x00000000fffff984 */ /* 0x000fe20000000800 */
[----:B------:R-:W-:Y:S01]  /*13a30*/  @!PT LDS RZ, [RZ] ;  /* 0x00000000fffff984 */ /* 0x000fe20000000800 */
[----:B------:R1:W-:Y:S04]  /*13a40*/  LDGSTS.E.BYPASS.LTC128B.128 [R8+0x13c00], desc[UR4][R2.64], !P0 ;  /* 0x13c0000002087fae */ /* 0x0003e8000c101d44 */
[----:B------:R1:W-:Y:S04]  /*13a50*/  LDGSTS.E.BYPASS.LTC128B.128 [R8+0x17c00], desc[UR4][R2.64+0x80], !P1 ;  /* 0x17c0008002087fae */ /* 0x0003e8000c901d44 */
[----:B------:R1:W-:Y:S04]  /*13a60*/  LDGSTS.E.BYPASS.LTC128B.128 [R8+0x1bc00], desc[UR4][R2.64+0x100], !P2 ;  /* 0x1bc0010002087fae */ /* 0x0003e8000d101d44 */
[----:B------:R1:W-:Y:S02]  /*13a70*/  LDGSTS.E.BYPASS.LTC128B.128 [R8+0x1fc00], desc[UR4][R2.64+0x180], !P3 ;  /* 0x1fc0018002087fae */ /* 0x0003e4000d901d44 */
.L_x_1563:
[----:B------:R-:W-:Y:S05]  /*13a80*/  BSYNC B0 ;  /* 0x0000000000007941 */ /* 0x000fea0003800000 */
.L_x_1562:
[----:B01----:R-:W2:Y:S01]  /*13a90*/  LDL R8, [R1] ;  /* 0x0000000001087983 */ /* 0x003ea20000100800 */
[----:B------:R-:W-:Y:S01]  /*13aa0*/  PLOP3.LUT P0, PT, PT, PT, PT, 0x80, 0x0 ;  /* 0x000000000000781c */ /* 0x000fe20003f0f070 */
[----:B------:R-:W-:Y:S01]  /*13ab0*/  NOP ;  /* 0x0000000000007918 */ /* 0x000fe20000000000 */
[----:B--2---:R-:W-:-:S11]  /*13ac0*/  VIADD R10, R8, 0x30800 ;  /* 0x00030800080a7836 */ /* 0x004fd60000000000 */
.L_x_1564:
[----:B------:R-:W2:Y:S01]  /*13ad0*/  LDL R2, [R1] ;  /* 0x0000000001027983 */ /* 0x000ea20000100800 */
        /* <DEDUP_REMOVED lines=18> */
.L_x_1692:
[----:B------:R-:W-:Y:S05]  /*13c00*/  BSYNC B0 ;  /* 0x0000000000007941 */ /* 0x000fea0003800000 */
.L_x_1565:
[----:B------:R-:W2:Y:S04]  /*13c10*/  LDL R3, [R1+0x28] ;  /* 0x0000280001037983 */ /* 0x000ea80000100800 */
[----:B0-----:R-:W3:Y:S01]  /*13c20*/  LDL R2, [R1+0x24] ;  /* 0x0000240001027983 */ /* 0x001ee20000100800 */
[----:B------:R-:W-:Y:S01]  /*13c30*/  BSSY B0, `(.L_x_1567) ;  /* 0x00002b1000007945 */ /* 0x000fe20003800000 */
[----:B--2---:R-:W-:-:S05]  /*13c40*/  VIADD R0, R3, 0xfffffffe ;  /* 0xfffffffe03007836 */ /* 0x004fca0000000000 */
[----:B---3--:R-:W-:-:S13]  /*13c50*/  ISETP.GE.AND P0, PT, R0, R2, PT ;  /* 0x000000020000720c */ /* 0x008fda0003f06270 */
[----:B------:R-:W-:Y:S05]  /*13c60*/  @!P0 BRA `(.L_x_1568) ;  /* 0x0000002800b48947 */ /* 0x000fea0003800000 */
[----:B------:R-:W-:Y:S01]  /*13c70*/  LOP3.LUT R8, RZ, R2, RZ, 0x33, !PT ;  /* 0x00000002ff087212 */ /* 0x000fe200078e33ff */
[----:B------:R-:W-:Y:S01]  /*13c80*/  IMAD.MOV R2, RZ, RZ, -R3 ;  /* 0x000000ffff027224 */ /* 0x000fe200078e0a03 */
[----:B------:R-:W-:Y:S04]  /*13c90*/  BSSY B2, `(.L_x_1569) ;  /* 0x00000e9000027945 */ /* 0x000fe80003800000 */
[----:B------:R-:W-:-:S05]  /*13ca0*/  VIADDMNMX R8, R2, 0x1, R8, !PT ;  /* 0x0000000102087846 */ /* 0x000fca0007800108 */
[----:B------:R-:W-:-:S05]  /*13cb0*/  IMAD.IADD R2, R3, 0x1, R8 ;  /* 0x0000000103027824 */ /* 0x000fca00078e0208 */
[----:B------:R-:W-:-:S04]  /*13cc0*/  LOP3.LUT R2, R2, 0x1, RZ, 0xc0, !PT ;  /* 0x0000000102027812 */ /* 0x000fc800078ec0ff */
[----:B------:R-:W-:-:S13]  /*13cd0*/  ISETP.NE.U32.AND P0, PT, R2, 0x1, PT ;  /* 0x000000010200780c */ /* 0x000fda0003f05070 */
        /* <DEDUP_REMOVED lines=37> */
.L_x_1573:
[----:B------:R-:W2:Y:S01]  /*13f30*/  LDL R2, [R1] ;  /* 0x0000000001027983 */ /* 0x000ea20000100800 */
[----:B------:R-:W-:Y:S01]  /*13f40*/  BSSY B3, `(.L_x_1574) ;  /* 0x0000005000037945 */ /* 0x000fe20003800000 */
[----:B--2---:R-:W-:Y:S01]  /*13f50*/  IMAD R3, R7, 0x8, R2 ;  /* 0x0000000807037824 */ /* 0x004fe200078e0202 */
[----:B------:R-:W-:-:S04]  /*13f60*/  SHF.L.U32 R2, R9, 0x1f, RZ ;  /* 0x0000001f09027819 */ /* 0x000fc800000006ff */
[----:B------:R-:W1:Y:S02]  /*13f70*/  SYNCS.PHASECHK.TRANS64.TRYWAIT P0, [R3+URZ+0x30840], R2 ;  /* 0x03084002030075a7 */ /* 0x000e64000800017f */
[----:B-1----:R-:W-:Y:S05]  /*13f80*/  @!P0 BRA `(.L_x_1575) ;  /* 0x0000005000748947 */ /* 0x002fea0003800000 */
.L_x_1693:
[----:B------:R-:W-:Y:S05]  /*13f90*/  BSYNC B3 ;  /* 0x0000000000037941 */ /* 0x000fea0003800000 */
.L_x_1574:
        /* <DEDUP_REMOVED lines=12> */
.L_x_1577:
[----:B------:R-:W-:Y:S05]  /*14060*/  BSYNC B3 ;  /* 0x0000000000037941 */ /* 0x000fea0003800000 */
.L_x_1576:
[----:B------:R-:W2:Y:S04]  /*14070*/  LDL R5, [R1] ;  /* 0x0000000001057983 */ /* 0x000ea80000100800 */
        /* <DEDUP_REMOVED lines=12> */
.L_x_1578:
        /* <DEDUP_REMOVED lines=16> */
.L_x_1579:
        /* <DEDUP_REMOVED lines=16> */
.L_x_1580:
        /* <DEDUP_REMOVED lines=16> */
.L_x_1581:
        /* <DEDUP_REMOVED lines=17> */
.L_x_1694:
[----:B------:R-:W-:Y:S05]  /*14550*/  BSYNC B3 ;  /* 0x0000000000037941 */ /* 0x000fea0003800000 */
.L_x_1582:
[----:B------:R-:W-:Y:S01]  /*14560*/  BSSY B3, `(.L_x_1584) ;  /* 0x000000e000037945 */ /* 0x000fe20003800000 */
[----:B------:R-:W-:Y:S02]  /*14570*/  IMAD.MOV.U32 R12, RZ, RZ, 0x0 ;  /* 0x00000000ff0c7424 */ /* 0x000fe400078e00ff */
[----:B------:R-:W-:Y:S01]  /*14580*/  IMAD.MOV.U32 R13, RZ, RZ, 0x14f00000 ;  /* 0x14f00000ff0d7424 */ /* 0x000fe200078e00ff */
[----:B------:R-:W-:Y:S06]  /*14590*/  @P1 BRA `(.L_x_1585) ;  /* 0x0000000000281947 */ /* 0x000fec0003800000 */
[----:B0-----:R-:W2:Y:S04]  /*145a0*/  LDL R3, [R1] ;  /* 0x0000000001037983 */ /* 0x001ea80000100800 */
        /* <DEDUP_REMOVED lines=9> */
.L_x_1585:
[----:B------:R-:W-:Y:S05]  /*14640*/  BSYNC B3 ;  /* 0x0000000000037941 */ /* 0x000fea0003800000 */
.L_x_1584:
[----:B01----:R-:W2:Y:S01]  /*14650*/  LDL.LU R2, [R1+0x4] ;  /* 0x0000040001027983 */ /* 0x003ea20000300800 */
[----:B------:R-:W-:-:S03]  /*14660*/  R2UR UR10, R11 ;  /* 0x000000000b0a72ca */ /* 0x000fc600000e0000 */
[----:B------:R-:W3:Y:S04]  /*14670*/  LDL R6, [R1+0x14] ;  /* 0x0000140001067983 */ /* 0x000ee80000100800 */
[----:B------:R-:W3:Y:S04]  /*14680*/  LDL.LU R5, [R1+0x8] ;  /* 0x0000080001057983 */ /* 0x000ee80000300800 */
[----:B------:R-:W2:Y:S01]  /*14690*/  LDL R11, [R1] ;  /* 0x00000000010b7983 */ /* 0x000ea20000100800 */
        /* <DEDUP_REMOVED lines=8> */
[----:B------:R-:W-:Y:S02]  /*14720*/  VIADD R3, R3, 0x30850 ;  /* 0x0003085003037836 */ /* 0x000fe40000000000 */
[----:B------:R-:W-:-:S07]  /*14730*/  VIADD R6, R2, 0x400 ;  /* 0x0000040002067836 */ /* 0x000fce0000000000 */
.L_x_1586:
        /* <DEDUP_REMOVED lines=15> */
.L_x_1587:
        /* <DEDUP_REMOVED lines=15> */
.L_x_1588:
        /* <DEDUP_REMOVED lines=15> */
.L_x_1589:
        /* <DEDUP_REMOVED lines=12> */
.L_x_1572:
[----:B------:R-:W-:Y:S05]  /*14ad0*/  BSYNC B1 ;  /* 0x0000000000017941 */ /* 0x000fea0003800000 */
.L_x_1571:
[----:B0-----:R-:W2:Y:S04]  /*14ae0*/  LDL R0, [R1+0x28] ;  /* 0x0000280001007983 */ /* 0x001ea80000100800 */
[----:B------:R0:W-:Y:S04]  /*14af0*/  STL [R1+0x4], R7 ;  /* 0x0000040701007387 */ /* 0x0001e80000100800 */
[----:B------:R0:W-:Y:S02]  /*14b00*/  STL [R1+0x10], R9 ;  /* 0x0000100901007387 */ /* 0x0001e40000100800 */
[----:B0-2---:R-:W-:-:S07]  /*14b10*/  VIADD R0, R0, 0xfffffffd ;  /* 0xfffffffd00007836 */ /* 0x005fce0000000000 */
.L_x_1570:
[----:B------:R-:W-:Y:S05]  /*14b20*/  BSYNC B2 ;  /* 0x0000000000027941 */ /* 0x000fea0003800000 */
.L_x_1569:
[----:B------:R-:W2:Y:S01]  /*14b30*/  LDL.LU R2, [R1+0x28] ;  /* 0x0000280001027983 */ /* 0x000ea20000300800 */
[----:B------:R-:W-:Y:S01]  /*14b40*/  VIADD R8, R8, 0xfffffffe ;  /* 0xfffffffe08087836 */ /* 0x000fe20000000000 */
[----:B--2---:R-:W-:-:S04]  /*14b50*/  LOP3.LUT R2, RZ, R2, RZ, 0x33, !PT ;  /* 0x00000002ff027212 */ /* 0x004fc800078e33ff */
[----:B------:R-:W-:-:S13]  /*14b60*/  ISETP.NE.AND P0, PT, R8, R2, PT ;  /* 0x000000020800720c */ /* 0x000fda0003f05270 */
[----:B------:R-:W-:Y:S05]  /*14b70*/  @!P0 BRA `(.L_x_1568) ;  /* 0x0000001800f08947 */ /* 0x000fea0003800000 */
[----:B------:R-:W-:-:S07]  /*14b80*/  IMAD.MOV.U32 R9, RZ, RZ, R17 ;  /* 0x000000ffff097224 */ /* 0x000fce00078e0011 */
.L_x_1628:
[----:B--2---:R-:W2:Y:S04]  /*14b90*/  LDL R4, [R1+0x18] ;  /* 0x0000180001047983 */ /* 0x004ea80000100800 */
[----:B------:R-:W3:Y:S04]  /*14ba0*/  LDL R3, [R1+0x4] ;  /* 0x0000040001037983 */ /* 0x000ee80000100800 */
[----:B------:R-:W4:Y:S01]  /*14bb0*/  LDL R2, [R1+0x10] ;  /* 0x0000100001027983 */ /* 0x000f220000100800 */
[----:B------:R-:W-:Y:S05]  /*14bc0*/  YIELD ;  /* 0x0000000000007946 */ /* 0x000fea0003800000 */
[----:B------:R-:W-:Y:S01]  /*14bd0*/  BSSY B1, `(.L_x_1590) ;  /* 0x00000d7000017945 */ /* 0x000fe20003800000 */
[----:B--2---:R-:W-:Y:S01]  /*14be0*/  LOP3.LUT P1, RZ, R4, 0x1, RZ, 0xc0, !PT ;  /* 0x0000000104ff7812 */ /* 0x004fe2000782c0ff */
[----:B---3--:R-:W-:-:S05]  /*14bf0*/  VIADD R4, R3, 0x1 ;  /* 0x0000000103047836 */ /* 0x008fca0000000000 */
[----:B------:R-:W-:-:S04]  /*14c00*/  ISETP.NE.AND P0, PT, R4, 0x2, PT ;  /* 0x000000020400780c */ /* 0x000fc80003f05270 */
[----:B------:R-:W-:Y:S02]  /*14c10*/  SEL R5, RZ, 0x1, P0 ;  /* 0x00000001ff057807 */ /* 0x000fe40000000000 */
[----:B------:R-:W-:Y:S02]  /*14c20*/  SEL R4, R4, RZ, P0 ;  /* 0x000000ff04047207 */ /* 0x000fe40000000000 */
[----:B----4-:R-:W-:Y:S01]  /*14c30*/  LOP3.LUT R5, R2, R5, RZ, 0x3c, !PT ;  /* 0x0000000502057212 */ /* 0x010fe200078e3cff */
[----:B01----:R-:W-:Y:S06]  /*14c40*/  @!P1 BRA `(.L_x_1591) ;  /* 0x0000000c003c9947 */ /* 0x003fec0003800000 */
        /* <DEDUP_REMOVED lines=25> */
.L_x_1592:
[----:B------:R-:W2:Y:S01]  /*14de0*/  LDL R2, [R1] ;  /* 0x0000000001027983 */ /* 0x000ea20000100800 */
[----:B------:R-:W-:Y:S01]  /*14df0*/  BSSY B2, `(.L_x_1593) ;  /* 0x0000005000027945 */ /* 0x000fe20003800000 */
[----:B--2---:R-:W-:Y:S01]  /*14e00*/  IMAD R3, R4, 0x8, R2 ;  /* 0x0000000804037824 */ /* 0x004fe200078e0202 */
[----:B------:R-:W-:-:S04]  /*14e10*/  SHF.L.U32 R2, R5, 0x1f, RZ ;  /* 0x0000001f05027819 */ /* 0x000fc800000006ff */
[----:B------:R-:W1:Y:S02]  /*14e20*/  SYNCS.PHASECHK.TRANS64.TRYWAIT P0, [R3+URZ+0x30840], R2 ;  /* 0x03084002030075a7 */ /* 0x000e64000800017f */
[----:B-1----:R-:W-:Y:S05]  /*14e30*/  @!P0 BRA `(.L_x_1594) ;  /* 0x0000004000f08947 */ /* 0x002fea0003800000 */
.L_x_1695:
[----:B------:R-:W-:Y:S05]  /*14e40*/  BSYNC B2 ;  /* 0x0000000000027941 */ /* 0x000fea0003800000 */
.L_x_1593:
        /* <DEDUP_REMOVED lines=12> */
.L_x_1596:
[----:B------:R-:W-:Y:S05]  /*14f10*/  BSYNC B2 ;  /* 0x0000000000027941 */ /* 0x000fea0003800000 */
.L_x_1595:
        /* <DEDUP_REMOVED lines=13> */
.L_x_1597:
        /* <DEDUP_REMOVED lines=16> */
.L_x_1598:
        /* <DEDUP_REMOVED lines=16> */
.L_x_1599:
        /* <DEDUP_REMOVED lines=16> */
.L_x_1600:
        /* <DEDUP_REMOVED lines=17> */
.L_x_1696:
[----:B------:R-:W-:Y:S05]  /*15400*/  BSYNC B2 ;  /* 0x0000000000027941 */ /* 0x000fea0003800000 */
.L_x_1601:
        /* <DEDUP_REMOVED lines=11> */
.L_x_1604:
[----:B------:R-:W-:Y:S05]  /*154c0*/  BSYNC B2 ;  /* 0x0000000000027941 */ /* 0x000fea0003800000 */
.L_x_1603:
[----:B0-----:R-:W2:Y:S01]  /*154d0*/  LDL.LU R3, [R1+0x4] ;  /* 0x0000040001037983 */ /* 0x001ea20000300800 */
[----:B------:R-:W-:-:S03]  /*154e0*/  R2UR UR10, R11 ;  /* 0x000000000b0a72ca */ /* 0x000fc600000e0000 */
[----:B------:R-:W3:Y:S04]  /*154f0*/  LDL R7, [R1+0x14] ;  /* 0x0000140001077983 */ /* 0x000ee80000100800 */
[----:B------:R-:W3:Y:S04]  /*15500*/  LDL.LU R6, [R1+0x8] ;  /* 0x0000080001067983 */ /* 0x000ee80000300800 */
[----:B------:R-:W2:Y:S01]  /*15510*/  LDL R11, [R1] ;  /* 0x00000000010b7983 */ /* 0x000ea20000100800 */
        /* <DEDUP_REMOVED lines=9> */
.L_x_1605:
        /* <DEDUP_REMOVED lines=15> */
.L_x_1606:
        /* <DEDUP_REMOVED lines=15> */
.L_x_1607:
        /* <DEDUP_REMOVED lines=15> */
.L_x_1608:
        /* <DEDUP_REMOVED lines=12> */
.L_x_1591:
[----:B------:R-:W-:Y:S05]  /*15940*/  BSYNC B1 ;  /* 0x0000000000017941 */ /* 0x000fea0003800000 */
.L_x_1590:
[----:B------:R-:W2:Y:S01]  /*15950*/  LDL R2, [R1+0x18] ;  /* 0x0000180001027983 */ /* 0x000ea20000100800 */
[----:B------:R-:W-:Y:S01]  /*15960*/  VIADD R3, R4, 0x1 ;  /* 0x0000000104037836 */ /* 0x000fe20000000000 */
[----:B------:R-:W-:Y:S01]  /*15970*/  BSSY B1, `(.L_x_1609) ;  /* 0x00000d8000017945 */ /* 0x000fe20003800000 */
[----:B------:R-:W-:-:S03]  /*15980*/  VIADD R6, R0, 0xffffffff ;  /* 0xffffffff00067836 */ /* 0x000fc60000000000 */
        /* <DEDUP_REMOVED lines=9> */
[----:B------:R-:W-:Y:S01]  /*15a20*/  IMAD.MOV.U32 R7, RZ, RZ, R6 ;  /* 0x000000ffff077224 */ /* 0x000fe200078e0006 */
[----:B------:R-:W-:-:S04]  /*15a30*/  ISETP.NE.U32.AND P0, PT, RZ, UR4, PT ;  /* 0x00000004ff007c0c */ /* 0x000fc8000bf05070 */
[----:B------:R-:W-:-:S13]  /*15a40*/  ISETP.NE.AND.EX P0, PT, RZ, UR5, PT, P0 ;  /* 0x00000005ff007c0c */ /* 0x000fda000bf05300 */
[----:B------:R-:W-:Y:S05]  /*15a50*/  @!P0 BRA `(.L_x_1611) ;  /* 0x0000000000508947 */ /* 0x000fea0003800000 */
[----:B------:R-:W2:Y:S01]  /*15a60*/  LDL R14, [R1+0x1c] ;  /* 0x00001c00010e7983 */ /* 0x000ea20000100800 */
[----:B0-----:R-:W0:Y:S01]  /*15a70*/  LDC R8, c[0x0][0x43c] ;  /* 0x00010f00ff087b82 */ /* 0x001e220000000800 */
        /* <DEDUP_REMOVED lines=18> */
.L_x_1611:
[----:B------:R-:W3:Y:S01]  /*15ba0*/  LDL R2, [R1] ;  /* 0x0000000001027983 */ /* 0x000ee20000100800 */
[----:B------:R-:W-:Y:S01]  /*15bb0*/  SHF.L.U32 R3, R11, 0x1f, RZ ;  /* 0x0000001f0b037819 */ /* 0x000fe200000006ff */
[----:B------:R-:W-:Y:S01]  /*15bc0*/  BSSY B2, `(.L_x_1612) ;  /* 0x0000004000027945 */ /* 0x000fe20003800000 */
[----:B---3--:R-:W-:-:S04]  /*15bd0*/  IMAD R2, R12, 0x8, R2 ;  /* 0x000000080c027824 */ /* 0x008fc800078e0202 */
[----:B------:R-:W3:Y:S02]  /*15be0*/  SYNCS.PHASECHK.TRANS64.TRYWAIT P0, [R2+URZ+0x30840], R3 ;  /* 0x03084003020075a7 */ /* 0x000ee4000800017f */
[----:B---3--:R-:W-:Y:S05]  /*15bf0*/  @!P0 BRA `(.L_x_1613) ;  /* 0x0000003400a88947 */ /* 0x008fea0003800000 */
.L_x_1697:
[----:B------:R-:W-:Y:S05]  /*15c00*/  BSYNC B2 ;  /* 0x0000000000027941 */ /* 0x000fea0003800000 */
.L_x_1612:
[----:B0-2---:R-:W0:Y:S01]  /*15c10*/  S2R R8, SR_TID.X ;  /* 0x0000000000087919 */ /* 0x005e220000002100 */
        /* <DEDUP_REMOVED lines=9> */
[----:B--2---:R-:W-:Y:S05]  /*15cb0*/  @!P0 BRA `(.L_x_1615) ;  /* 0x0000000000048947 */ /* 0x004fea0003800000 */
[----:B------:R-:W-:Y:S01]  /*15cc0*/  BPT.TRAP 0x1 ;  /* 0x000000040000795c */ /* 0x000fe20000300000 */
.L_x_1615:
[----:B------:R-:W-:Y:S05]  /*15cd0*/  BSYNC B2 ;  /* 0x0000000000027941 */ /* 0x000fea0003800000 */
.L_x_1614:
[----:B------:R-:W2:Y:S04]  /*15ce0*/  LDL R8, [R1+0x4] ;  /* 0x0000040001087983 */ /* 0x000ea80000100800 */
[----:B-1----:R-:W4:Y:S04]  /*15cf0*/  LDL R11, [R1] ;  /* 0x00000000010b7983 */ /* 0x002f280000100800 */
        /* <DEDUP_REMOVED lines=8> */
[C---:B--2---:R-:W-:Y:S02]  /*15d80*/  IMAD R3, R8.reuse, 0x8, R10 ;  /* 0x0000000808037824 */ /* 0x044fe400078e020a */
[----:B----4-:R-:W-:Y:S02]  /*15d90*/  IMAD R8, R8, 0x8000, R11 ;  /* 0x0000800008087824 */ /* 0x010fe400078e020b */
[----:B------:R-:W-:-:S02]  /*15da0*/  VIADD R3, R3, 0x30 ;  /* 0x0000003003037836 */ /* 0x000fc40000000000 */
[----:B---3--:R-:W-:Y:S02]  /*15db0*/  IMAD R2, R7, 0x40, R2 ;  /* 0x0000004007027824 */ /* 0x008fe400078e0202 */
[----:B------:R-:W-:-:S07]  /*15dc0*/  VIADD R11, R8, 0x20400 ;  /* 0x00020400080b7836 */ /* 0x000fce0000000000 */
.L_x_1616:
        /* <DEDUP_REMOVED lines=16> */
.L_x_1617:
        /* <DEDUP_REMOVED lines=16> */
.L_x_1618:
        /* <DEDUP_REMOVED lines=16> */
.L_x_1619:
        /* <DEDUP_REMOVED lines=15> */
.L_x_1698:
[----:B------:R-:W-:Y:S05]  /*161c0*/  BSYNC B2 ;  /* 0x0000000000027941 */ /* 0x000fea0003800000 */
.L_x_1620:
        /* <DEDUP_REMOVED lines=11> */
.L_x_1623:
[----:B------:R-:W-:Y:S05]  /*16280*/  BSYNC B2 ;  /* 0x0000000000027941 */ /* 0x000fea0003800000 */
.L_x_1622:
[----:B------:R-:W2:Y:S04]  /*16290*/  LDL R8, [R1] ;  /* 0x0000000001087983 */ /* 0x000ea80000100800 */
[----:B0-----:R-:W3:Y:S04]  /*162a0*/  LDL R5, [R1+0x14] ;  /* 0x0000140001057983 */ /* 0x001ee80000100800 */
        /* <DEDUP_REMOVED lines=11> */
.L_x_1624:
        /* <DEDUP_REMOVED lines=15> */
.L_x_1625:
        /* <DEDUP_REMOVED lines=15> */
.L_x_1626:
        /* <DEDUP_REMOVED lines=15> */
.L_x_1627:
        /* <DEDUP_REMOVED lines=12> */
.L_x_1610:
[----:B------:R-:W-:Y:S05]  /*166f0*/  BSYNC B1 ;  /* 0x0000000000017941 */ /* 0x000fea0003800000 */
.L_x_1609:
[----:B------:R-:W3:Y:S01]  /*16700*/  LDL R2, [R1+0x24] ;  /* 0x0000240001027983 */ /* 0x000ee20000100800 */
[----:B------:R-:W-:Y:S01]  /*16710*/  VIADD R0, R0, 0xfffffffe ;  /* 0xfffffffe00007836 */ /* 0x000fe20000000000 */
[----:B---3--:R-:W-:-:S13]  /*16720*/  ISETP.GT.AND P0, PT, R6, R2, PT ;  /* 0x000000020600720c */ /* 0x008fda0003f04270 */
[----:B------:R-:W-:Y:S05]  /*16730*/  @P0 BRA `(.L_x_1628) ;  /* 0xffffffe400140947 */ /* 0x000fea000383ffff */
.L_x_1568:
[----:B------:R-:W-:Y:S05]  /*16740*/  BSYNC B0 ;  /* 0x0000000000007941 */ /* 0x000fea0003800000 */
.L_x_1567:
[----:B------:R-:W3:Y:S01]  /*16750*/  S2R R2, SR_TID.X ;  /* 0x0000000000027919 */ /* 0x000ee20000002100 */
[----:B------:R-:W-:Y:S01]  /*16760*/  BSSY B0, `(.L_x_1629) ;  /* 0x0000011000007945 */ /* 0x000fe20003800000 */
[----:B---3--:R-:W-:-:S04]  /*16770*/  LOP3.LUT R3, R2, 0x7f, RZ, 0xc0, !PT ;  /* 0x0000007f02037812 */ /* 0x008fc800078ec0ff */
[----:B------:R-:W-:-:S13]  /*16780*/  ISETP.NE.AND P0, PT, R3, RZ, PT ;  /* 0x000000ff0300720c */ /* 0x000fda0003f05270 */
[----:B------:R-:W-:Y:S05]  /*16790*/  @P0 BRA `(.L_x_1630) ;  /* 0x0000000000340947 */ /* 0x000fea0003800000 */
[----:B------:R-:W3:Y:S01]  /*167a0*/  S2R R2, SR_LANEID ;  /* 0x0000000000027919 */ /* 0x000ee20000000000 */
[----:B------:R-:W-:Y:S01]  /*167b0*/  VOTEU.ANY UR4, UPT, PT ;  /* 0x0000000000047886 */ /* 0x000fe200038e0100 */
[----:B------:R-:W4:Y:S01]  /*167c0*/  LDC.64 R4, c[0x0][0xc60] ;  /* 0x00031800ff047b82 */ /* 0x000f220000000a00 */
[----:B------:R-:W3:Y:S01]  /*167d0*/  FLO.U32 R0, UR4 ;  /* 0x0000000400007d00 */ /* 0x000ee200080e0000 */
[----:B------:R-:W-:Y:S01]  /*167e0*/  ULDC.64 UR6, c[0x0][0x208] ;  /* 0x0000820000067ab9 */ /* 0x000fe20000000a00 */
[----:B---3--:R-:W-:-:S06]  /*167f0*/  ISETP.EQ.U32.AND P0, PT, R0, R2, PT ;  /* 0x000000020000720c */ /* 0x008fcc0003f02070 */
[----:B------:R-:W4:Y:S07]  /*16800*/  POPC R2, UR4 ;  /* 0x0000000400027d09 */ /* 0x000f2e0008000000 */
[----:B----4-:R-:W3:Y:S04]  /*16810*/  @P0 ATOMG.E.ADD.STRONG.GPU PT, R2, desc[UR6][R4.64], R2 ;  /* 0x00000002040209a8 */ /* 0x010ee800081ee1c6 */
[----:B---3--:R3:W4:Y:S02]  /*16820*/  SHFL.IDX PT, R2, R2, R0, 0x1f ;  /* 0x00001f0002027589 */ /* 0x00872400000e0000 */
[----:B---3--:R-:W3:Y:S02]  /*16830*/  S2R R0, SR_LTMASK ;  /* 0x0000000000007919 */ /* 0x008ee40000003900 */
[----:B---3--:R-:W-:-:S06]  /*16840*/  LOP3.LUT R0, R0, UR4, RZ, 0xc0, !PT ;  /* 0x0000000400007c12 */ /* 0x008fcc000f8ec0ff */
[----:B------:R-:W4:Y:S02]  /*16850*/  POPC R0, R0 ;  /* 0x0000000000007309 */ /* 0x000f240000000000 */
[----:B----4-:R-:W-:-:S07]  /*16860*/  IADD3 R16, R2, UR38, R0 ;  /* 0x0000002602107c10 */ /* 0x010fce000fffe000 */
.L_x_1630:
[----:B------:R-:W-:Y:S05]  /*16870*/  BSYNC B0 ;  /* 0x0000000000007941 */ /* 0x000fea0003800000 */
.L_x_1629:
[----:B------:R-:W3:Y:S01]  /*16880*/  LDL R0, [R1+0x18] ;  /* 0x0000180001007983 */ /* 0x000ee20000100800 */
[----:B------:R-:W-:Y:S01]  /*16890*/  BSSY B0, `(.L_x_1631) ;  /* 0x000005c000007945 */ /* 0x000fe20003800000 */
[----:B---3--:R-:W-:-:S13]  /*168a0*/  LOP3.LUT P0, RZ, R0, 0x1, RZ, 0xc0, !PT ;  /* 0x0000000100ff7812 */ /* 0x008fda000780c0ff */
[----:B------:R-:W-:Y:S05]  /*168b0*/  @!P0 BRA `(.L_x_1632) ;  /* 0x0000000400648947 */ /* 0x000fea0003800000 */
[----:B------:R-:W3:Y:S04]  /*168c0*/  LDL R4, [R1] ;  /* 0x0000000001047983 */ /* 0x000ee80000100800 */
[----:B------:R-:W3:Y:S04]  /*168d0*/  LDL R0, [R1+0x4] ;  /* 0x0000040001007983 */ /* 0x000ee80000100800 */
[----:B------:R-:W4:Y:S01]  /*168e0*/  LDL R2, [R1+0x10] ;  /* 0x0000100001027983 */ /* 0x000f220000100800 */
[----:B------:R-:W-:Y:S01]  /*168f0*/  BSSY B1, `(.L_x_1633) ;  /* 0x0000006000017945 */ /* 0x000fe20003800000 */
[----:B------:R-:W-:Y:S01]  /*16900*/  ISETP.NE.AND P1, PT, R3, RZ, PT ;  /* 0x000000ff0300720c */ /* 0x000fe20003f25270 */
[----:B---3--:R-:W-:Y:S01]  /*16910*/  IMAD R0, R0, 0x8, R4 ;  /* 0x0000000800007824 */ /* 0x008fe200078e0204 */
[----:B----4-:R-:W-:-:S04]  /*16920*/  SHF.L.U32 R2, R2, 0x1f, RZ ;  /* 0x0000001f02027819 */ /* 0x010fc800000006ff */
[----:B------:R-:W3:Y:S02]  /*16930*/  SYNCS.PHASECHK.TRANS64.TRYWAIT P0, [R0+URZ+0x30860], R2 ;  /* 0x03086002000075a7 */ /* 0x000ee4000800017f */
[----:B---3--:R-:W-:Y:S05]  /*16940*/  @!P0 BRA `(.L_x_1634) ;  /* 0x00000028007c8947 */ /* 0x008fea0003800000 */
.L_x_1699:
[----:B------:R-:W-:Y:S05]  /*16950*/  BSYNC B1 ;  /* 0x0000000000017941 */ /* 0x000fea0003800000 */
.L_x_1633:
[----:B------:R-:W-:Y:S04]  /*16960*/  BSSY B1, `(.L_x_1635) ;  /* 0x0000009000017945 */ /* 0x000fe80003800000 */
        /* <DEDUP_REMOVED lines=8> */
.L_x_1636:
[----:B------:R-:W-:Y:S05]  /*169f0*/  BSYNC B1 ;  /* 0x0000000000017941 */ /* 0x000fea0003800000 */
.L_x_1635:
[----:B------:R-:W4:Y:S04]  /*16a00*/  LDL.LU R5, [R1+0x14] ;  /* 0x0000140001057983 */ /* 0x000f280000300800 */
[----:B------:R-:W4:Y:S04]  /*16a10*/  LDL.LU R3, [R1+0x8] ;  /* 0x0000080001037983 */ /* 0x000f280000300800 */
[----:B------:R-:W5:Y:S04]  /*16a20*/  LDL R4, [R1] ;  /* 0x0000000001047983 */ /* 0x000f680000100800 */
[----:B---3--:R-:W5:Y:S01]  /*16a30*/  LDL R2, [R1+0x4] ;  /* 0x0000040001027983 */ /* 0x008f620000100800 */
        /* <DEDUP_REMOVED lines=8> */
[----:B-----5:R-:W-:-:S04]  /*16ac0*/  IMAD R2, R2, 0x8000, R4 ;  /* 0x0000800002027824 */ /* 0x020fc800078e0204 */
[----:B------:R-:W-:-:S07]  /*16ad0*/  VIADD R4, R2, 0x400 ;  /* 0x0000040002047836 */ /* 0x000fce0000000000 */
.L_x_1637:
        /* <DEDUP_REMOVED lines=9> */
[----:B---3--:R-:W-:Y:S05]  /*16b70*/  @P0 BRA.U.ANY `(.L_x_1637) ;  /* 0xfffffffd00d80947 */ /* 0x008fea000393ffff */
[----:B------:R-:W-:Y:S01]  /*16b80*/  PLOP3.LUT P0, PT, PT, PT, PT, 0x80, 0x0 ;  /* 0x000000000000781c */ /* 0x000fe20003f0f070 */
[----:B------:R-:W-:Y:S01]  /*16b90*/  VIADD R4, R2, 0x2400 ;  /* 0x0000240002047836 */ /* 0x000fe20000000000 */
[----:B------:R-:W-:Y:S01]  /*16ba0*/  UMOV UR6, 0x0 ;  /* 0x0000000000067882 */ /* 0x000fe20000000000 */
[----:B------:R-:W-:Y:S01]  /*16bb0*/  UMOV UR7, 0x14f00000 ;  /* 0x14f0000000077882 */ /* 0x000fe20000000000 */
[----:B------:R-:W-:-:S09]  /*16bc0*/  UMOV UR10, 0x40 ;  /* 0x00000040000a7882 */ /* 0x000fd20000000000 */
.L_x_1638:
        /* <DEDUP_REMOVED lines=15> */
.L_x_1639:
        /* <DEDUP_REMOVED lines=15> */
.L_x_1640:
        /* <DEDUP_REMOVED lines=10> */
.L_x_1632:
[----:B------:R-:W-:Y:S05]  /*16e50*/  BSYNC B0 ;  /* 0x0000000000007941 */ /* 0x000fea0003800000 */
.L_x_1631:
[----:B------:R-:W3:Y:S04]  /*16e60*/  LDL.LU R5, [R1+0x4] ;  /* 0x0000040001057983 */ /* 0x000ee80000300800 */
[----:B------:R-:W4:Y:S01]  /*16e70*/  LDL.LU R4, [R1+0x10] ;  /* 0x0000100001047983 */ /* 0x000f220000300800 */
[----:B---3--:R-:W-:-:S05]  /*16e80*/  VIADD R0, R5, 0x1 ;  /* 0x0000000105007836 */ /* 0x008fca0000000000 */
[----:B------:R-:W-:-:S04]  /*16e90*/  ISETP.NE.AND P0, PT, R0, 0x2, PT ;  /* 0x000000020000780c */ /* 0x000fc80003f05270 */
[----:B------:R-:W-:Y:S02]  /*16ea0*/  SEL R2, RZ, 0x1, P0 ;  /* 0x00000001ff027807 */ /* 0x000fe40000000000 */
[----:B------:R-:W-:Y:S02]  /*16eb0*/  SEL R0, R0, RZ, P0 ;  /* 0x000000ff00007207 */ /* 0x000fe40000000000 */
[----:B----4-:R-:W-:-:S03]  /*16ec0*/  LOP3.LUT R4, R4, R2, RZ, 0x3c, !PT ;  /* 0x0000000204047212 */ /* 0x010fc600078e3cff */
[----:B------:R3:W-:Y:S04]  /*16ed0*/  STL [R1+0x4], R0 ;  /* 0x0000040001007387 */ /* 0x0007e80000100800 */
[----:B------:R3:W-:Y:S02]  /*16ee0*/  STL [R1+0x10], R4 ;  /* 0x0000100401007387 */ /* 0x0007e40000100800 */
.L_x_1547:
[----:B------:R-:W-:Y:S05]  /*16ef0*/  BSYNC B7 ;  /* 0x0000000000077941 */ /* 0x000fea0003800000 */
.L_x_1545:
[----:B---3--:R-:W3:Y:S02]  /*16f00*/  LDL R0, [R1+0x18] ;  /* 0x0000180001007983 */ /* 0x008ee40000100800 */
[----:B---3--:R-:W-:-:S13]  /*16f10*/  LOP3.LUT P0, RZ, R0, 0x2, RZ, 0xc0, !PT ;  /* 0x0000000200ff7812 */ /* 0x008fda000780c0ff */
[----:B------:R-:W-:Y:S05]  /*16f20*/  @!P0 BRA `(.L_x_1641) ;  /* 0x0000000000288947 */ /* 0x000fea0003800000 */
[----:B------:R-:W-:Y:S05]  /*16f30*/  WARPSYNC.ALL ;  /* 0x0000000000007948 */ /* 0x000fea0003800000 */
[----:B------:R-:W3:Y:S08]  /*16f40*/  S2UR UR5, SR_CgaCtaId ;  /* 0x00000000000579c3 */ /* 0x000ef00000008800 */
[----:B------:R-:W-:Y:S06]  /*16f50*/  BAR.SYNC.DEFER_BLOCKING 0x5, 0x180 ;  /* 0x0146000000007b1d */ /* 0x000fec0000010000 */
[----:B------:R-:W-:-:S02]  /*16f60*/  UMOV UR4, 0x400 ;  /* 0x0000040000047882 */ /* 0x000fc40000000000 */
[----:B---3--:R-:W-:-:S06]  /*16f70*/  ULEA UR4, UR5, UR4, 0x18 ;  /* 0x0000000405047291 */ /* 0x008fcc000f8ec03f */
[----:B------:R-:W-:-:S05]  /*16f80*/  IMAD.U32 R0, RZ, RZ, UR4 ;  /* 0x00000004ff007e24 */ /* 0x000fca000f8e00ff */
[----:B------:R4:W3:Y:S04]  /*16f90*/  LDS.128 R16, [R0+0x308d0] ;  /* 0x0308d00000107984 */ /* 0x0008e80000000c00 */
[----:B------:R4:W-:Y:S01]  /*16fa0*/  STL [R1], R0 ;  /* 0x0000000001007387 */ /* 0x0009e20000100800 */
[----:B------:R-:W-:Y:S06]  /*16fb0*/  BAR.ARV 0x4, 0x180 ;  /* 0x0106000000007b1d */ /* 0x000fec0000002000 */
[----:B------:R-:W-:Y:S05]  /*16fc0*/  BRA `(.L_x_1642) ;  /* 0x0000000800e47947 */ /* 0x000fea0003800000 */
.L_x_1641:
[----:B------:R-:W3:Y:S01]  /*16fd0*/  S2R R0, SR_TID.X ;  /* 0x0000000000007919 */ /* 0x000ee20000002100 */
[----:B------:R-:W-:Y:S01]  /*16fe0*/  UMOV UR4, 0xffffffff ;  /* 0xffffffff00047882 */ /* 0x000fe20000000000 */
[----:B---3--:R-:W-:-:S04]  /*16ff0*/  LOP3.LUT R6, R0, 0x1f, RZ, 0xc0, !PT ;  /* 0x0000001f00067812 */ /* 0x008fc800078ec0ff */
[----:B------:R-:W-:Y:S01]  /*17000*/  ISETP.NE.AND P0, PT, R6, 0x1f, PT ;  /* 0x0000001f0600780c */ /* 0x000fe20003f05270 */
[----:B------:R-:W-:-:S12]  /*17010*/  BRA.DIV UR4, `(.L_x_1643) ;  /* 0x0000002204dc7947 */ /* 0x000fd8000b800000 */
[----:B------:R-:W-:Y:S01]  /*17020*/  IMAD.IADD R5, R19, 0x1, R6 ;  /* 0x0000000113057824 */ /* 0x000fe200078e0206 */
[----:B------:R-:W-:Y:S01]  /*17030*/  ULDC UR4, c[0x0][0xc3c] ;  /* 0x00030f0000047ab9 */ /* 0x000fe20000000800 */
[----:B------:R-:W-:-:S03]  /*17040*/  ULDC.64 UR6, c[0x0][0x208] ;  /* 0x0000820000067ab9 */ /* 0x000fc60000000a00 */
[----:B------:R-:W-:-:S13]  /*17050*/  ISETP.GE.OR P1, PT, R5, UR4, !P0 ;  /* 0x0000000405007c0c */ /* 0x000fda000c726670 */
[----:B------:R-:W3:Y:S02]  /*17060*/  @!P1 LDC.64 R2, c[0x0][0xc80] ;  /* 0x00032000ff029b82 */ /* 0x000ee40000000a00 */
[----:B---3--:R-:W-:-:S06]  /*17070*/  @!P1 IMAD.WIDE R2, R5, 0x4, R2 ;  /* 0x0000000405029825 */ /* 0x008fcc00078e0202 */
[----:B------:R3:W4:Y:S01]  /*17080*/  @!P1 LDG.E R3, desc[UR6][R2.64] ;  /* 0x0000000602039981 */ /* 0x000722000c1e1900 */
[C---:B------:R-:W-:Y:S02]  /*17090*/  ISETP.GE.U32.AND P2, PT, R6.reuse, 0x2, PT ;  /* 0x000000020600780c */ /* 0x040fe40003f46070 */
[C---:B------:R-:W-:Y:S01]  /*170a0*/  ISETP.GE.U32.AND P3, PT, R6.reuse, 0x4, PT ;  /* 0x000000040600780c */ /* 0x040fe20003f66070 */
[----:B------:R-:W-:Y:S01]  /*170b0*/  SHFL.IDX PT, R0, R16, RZ, 0x1f ;  /* 0x00001fff10007589 */ /* 0x000fe200000e0000 */
[C---:B------:R-:W-:Y:S02]  /*170c0*/  ISETP.GE.U32.AND P4, PT, R6.reuse, 0x8, PT ;  /* 0x000000080600780c */ /* 0x040fe40003f86070 */
[C---:B------:R-:W-:Y:S01]  /*170d0*/  ISETP.GE.U32.AND P5, PT, R6.reuse, 0x10, PT ;  /* 0x000000100600780c */ /* 0x040fe20003fa6070 */
[----:B---3--:R-:W-:Y:S02]  /*170e0*/  IMAD.MOV.U32 R2, RZ, RZ, RZ ;  /* 0x000000ffff027224 */ /* 0x008fe400078e00ff */
[----:B----4-:R-:W-:Y:S01]  /*170f0*/  @!P1 IMAD.MOV.U32 R2, RZ, RZ, R3 ;  /* 0x000000ffff029224 */ /* 0x010fe200078e0003 */
[----:B------:R-:W-:-:S04]  /*17100*/  ISETP.NE.AND P1, PT, R6, RZ, PT ;  /* 0x000000ff0600720c */ /* 0x000fc80003f25270 */
[----:B------:R-:W3:Y:S02]  /*17110*/  SHFL.UP PT, R3, R2, 0x1, RZ ;  /* 0x0420000002037989 */ /* 0x000ee400000e00ff */
[----:B---3--:R-:W-:-:S05]  /*17120*/  SEL R5, R3, RZ, P1 ;  /* 0x000000ff03057207 */ /* 0x008fca0000800000 */
[----:B------:R-:W-:Y:S02]  /*17130*/  IMAD.IADD R3, R2, 0x1, R5 ;  /* 0x0000000102037824 */ /* 0x000fe400078e0205 */
[----:B------:R-:W-:Y:S04]  /*17140*/  SHFL.IDX PT, R5, R16, 0x1, 0x1f ;  /* 0x00201f0010057f89 */ /* 0x000fe800000e0000 */
[----:B------:R-:W3:Y:S02]  /*17150*/  SHFL.UP PT, R4, R3, 0x2, RZ ;  /* 0x0440000003047989 */ /* 0x000ee400000e00ff */
[----:B---3--:R-:W-:-:S05]  /*17160*/  SEL R4, R4, RZ, P2 ;  /* 0x000000ff04047207 */ /* 0x008fca0001000000 */
[----:B------:R-:W-:-:S05]  /*17170*/  IMAD.IADD R3, R3, 0x1, R4 ;  /* 0x0000000103037824 */ /* 0x000fca00078e0204 */
        /* <DEDUP_REMOVED lines=9> */
[----:B------:R3:W4:Y:S02]  /*17210*/  SHFL.IDX PT, R16, R3, 0x1f, 0x1f ;  /* 0x03e01f0003107f89 */ /* 0x00072400000e0000 */
.L_x_1709:
[----:B------:R-:W-:Y:S02]  /*17220*/  ULDC UR4, c[0x0][0xc38] ;  /* 0x00030e0000047ab9 */ /* 0x000fe40000000800 */
[----:B------:R-:W-:-:S04]  /*17230*/  IMAD.U32 R4, RZ, RZ, UR4 ;  /* 0x00000004ff047e24 */ /* 0x000fc8000f8e00ff */
[----:B----4-:R-:W-:-:S04]  /*17240*/  IMAD R16, R16, R4, RZ ;  /* 0x0000000410107224 */ /* 0x010fc800078e02ff */
[----:B------:R-:W-:-:S05]  /*17250*/  IMAD.IADD R5, R5, 0x1, R16 ;  /* 0x0000000105057824 */ /* 0x000fca00078e0210 */
[----:B------:R-:W-:-:S13]  /*17260*/  ISETP.GT.AND P6, PT, R5, R0, PT ;  /* 0x000000000500720c */ /* 0x000fda0003fc4270 */
[----:B------:R-:W-:Y:S05]  /*17270*/  @P6 BRA `(.L_x_1644) ;  /* 0x0000000000a06947 */ /* 0x000fea0003800000 */
.L_x_1649:
[----:B---3--:R-:W3:Y:S01]  /*17280*/  LDC R3, c[0x0][0xc3c] ;  /* 0x00030f00ff037b82 */ /* 0x008ee20000000800 */
[----:B------:R-:W-:-:S05]  /*17290*/  VIADD R19, R19, 0x1f ;  /* 0x0000001f13137836 */ /* 0x000fca0000000000 */
[----:B---3--:R-:W-:-:S13]  /*172a0*/  ISETP.GE.AND P6, PT, R19, R3, PT ;  /* 0x000000031300720c */ /* 0x008fda0003fc6270 */
[----:B------:R-:W-:Y:S05]  /*172b0*/  @P6 BRA `(.L_x_1645) ;  /* 0x0000000400dc6947 */ /* 0x000fea0003800000 */
[----:B------:R-:W3:Y:S01]  /*172c0*/  S2R R2, SR_TID.X ;  /* 0x0000000000027919 */ /* 0x000ee20000002100 */
[----:B------:R-:W-:Y:S01]  /*172d0*/  BSSY B0, `(.L_x_1646) ;  /* 0x000000a000007945 */ /* 0x000fe20003800000 */
[----:B---3--:R-:W-:-:S05]  /*172e0*/  LOP3.LUT R2, R2, 0x1f, RZ, 0xc0, !PT ;  /* 0x0000001f02027812 */ /* 0x008fca00078ec0ff */
[----:B------:R-:W-:Y:S02]  /*172f0*/  IMAD.IADD R4, R19, 0x1, R2 ;  /* 0x0000000113047824 */ /* 0x000fe400078e0202 */
[----:B------:R-:W-:-:S03]  /*17300*/  IMAD.MOV.U32 R2, RZ, RZ, RZ ;  /* 0x000000ffff027224 */ /* 0x000fc600078e00ff */
[----:B------:R-:W-:-:S13]  /*17310*/  ISETP.GE.OR P6, PT, R4, R3, !P0 ;  /* 0x000000030400720c */ /* 0x000fda00047c6670 */
[----:B------:R-:W-:Y:S05]  /*17320*/  @P6 BRA `(.L_x_1647) ;  /* 0x0000000000106947 */ /* 0x000fea0003800000 */
[----:B------:R-:W3:Y:S01]  /*17330*/  LDC.64 R2, c[0x0][0xc80] ;  /* 0x00032000ff027b82 */ /* 0x000ee20000000a00 */
[----:B------:R-:W-:Y:S01]  /*17340*/  ULDC.64 UR4, c[0x0][0x208] ;  /* 0x0000820000047ab9 */ /* 0x000fe20000000a00 */
[----:B---3--:R-:W-:-:S06]  /*17350*/  IMAD.WIDE R2, R4, 0x4, R2 ;  /* 0x0000000404027825 */ /* 0x008fcc00078e0202 */
[----:B------:R3:W5:Y:S02]  /*17360*/  LDG.E R2, desc[UR4][R2.64] ;  /* 0x0000000402027981 */ /* 0x000764000c1e1900 */
.L_x_1647:
[----:B------:R-:W-:Y:S05]  /*17370*/  BSYNC B0 ;  /* 0x0000000000007941 */ /* 0x000fea0003800000 */
.L_x_1646:
[----:B------:R-:W-:-:S03]  /*17380*/  UMOV UR4, 0xffffffff ;  /* 0xffffffff00047882 */ /* 0x000fc60000000000 */
[----:B------:R-:W-:Y:S05]  /*17390*/  BRA.DIV UR4, `(.L_x_1648) ;  /* 0x00000026043c7947 */ /* 0x000fea000b800000 */
[----:B-----5:R-:W3:Y:S02]  /*173a0*/  SHFL.UP PT, R14, R2, 0x1, RZ ;  /* 0x04200000020e7989 */ /* 0x020ee400000e00ff */
        /* <DEDUP_REMOVED lines=15> */
.L_x_1717:
[----:B------:R-:W-:Y:S02]  /*174a0*/  ULDC UR4, c[0x0][0xc38] ;  /* 0x00030e0000047ab9 */ /* 0x000fe40000000800 */
[----:B------:R-:W-:-:S04]  /*174b0*/  IMAD.U32 R4, RZ, RZ, UR4 ;  /* 0x00000004ff047e24 */ /* 0x000fc8000f8e00ff */
[----:B----4-:R-:W-:-:S04]  /*174c0*/  IMAD R16, R16, R4, RZ ;  /* 0x0000000410107224 */ /* 0x010fc800078e02ff */
[----:B------:R-:W-:-:S05]  /*174d0*/  IMAD.IADD R5, R16, 0x1, R5 ;  /* 0x0000000110057824 */ /* 0x000fca00078e0205 */
[----:B------:R-:W-:-:S13]  /*174e0*/  ISETP.GT.AND P6, PT, R5, R0, PT ;  /* 0x000000000500720c */ /* 0x000fda0003fc4270 */
[----:B------:R-:W-:Y:S05]  /*174f0*/  @!P6 BRA `(.L_x_1649) ;  /* 0xfffffffc0060e947 */ /* 0x000fea000383ffff */
.L_x_1644:
[----:B------:R-:W-:Y:S01]  /*17500*/  IMAD.IADD R16, R5, 0x1, -R16 ;  /* 0x0000000105107824 */ /* 0x000fe200078e0a10 */
[----:B------:R-:W-:-:S03]  /*17510*/  UMOV UR4, 0xffffffff ;  /* 0xffffffff00047882 */ /* 0x000fc60000000000 */
[----:B------:R-:W-:-:S05]  /*17520*/  IMAD R5, R3, R4, R16 ;  /* 0x0000000403057224 */ /* 0x000fca00078e0210 */
[----:B------:R-:W-:Y:S01]  /*17530*/  ISETP.GT.AND P6, PT, R5, R0, PT ;  /* 0x000000000500720c */ /* 0x000fe20003fc4270 */
[----:B------:R-:W-:-:S12]  /*17540*/  BRA.DIV UR4, `(.L_x_1650) ;  /* 0x0000002604a47947 */ /* 0x000fd8000b800000 */
[----:B------:R-:W-:-:S04]  /*17550*/  VOTE.ANY R5, PT, !P6 ;  /* 0x0000000000057806 */ /* 0x000fc800070e0100 */
[----:B------:R-:W4:Y:S02]  /*17560*/  POPC R6, R5 ;  /* 0x0000000500067309 */ /* 0x000f240000000000 */
[----:B----4-:R4:W0:Y:S02]  /*17570*/  SHFL.IDX PT, R17, R2, R6, 0x1f ;  /* 0x00001f0602117589 */ /* 0x01082400000e0000 */
.L_x_1721:
[----:B------:R-:W-:Y:S01]  /*17580*/  ISETP.NE.AND P0, PT, R5, RZ, PT ;  /* 0x000000ff0500720c */ /* 0x000fe20003f05270 */
[----:B------:R-:W-:-:S12]  /*17590*/  IMAD.MOV.U32 R5, RZ, RZ, RZ ;  /* 0x000000ffff057224 */ /* 0x000fd800078e00ff */
[----:B------:R-:W-:Y:S05]  /*175a0*/  @!P0 BRA `(.L_x_1651) ;  /* 0x0000000000148947 */ /* 0x000fea0003800000 */
[----:B------:R-:W-:Y:S01]  /*175b0*/  UMOV UR4, 0xffffffff ;  /* 0xffffffff00047882 */ /* 0x000fe20000000000 */
[----:B-1----:R-:W-:Y:S02]  /*175c0*/  VIADD R12, R6, 0xffffffff ;  /* 0xffffffff060c7836 */ /* 0x002fe40000000000 */
[----:B------:R-:W-:Y:S05]  /*175d0*/  BRA.DIV UR4, `(.L_x_1652) ;  /* 0x0000002604c87947 */ /* 0x000fea000b800000 */
[----:B---3--:R1:W3:Y:S02]  /*175e0*/  SHFL.IDX PT, R3, R3, R12, 0x1f ;  /* 0x00001f0c03037589 */ /* 0x0082e400000e0000 */
.L_x_1724:
[----:B---3--:R-:W-:-:S07]  /*175f0*/  IMAD.MOV.U32 R5, RZ, RZ, R3 ;  /* 0x000000ffff057224 */ /* 0x008fce00078e0003 */
.L_x_1651:
[----:B---34-:R-:W3:Y:S01]  /*17600*/  LDC.64 R2, c[0x0][0xc90] ;  /* 0x00032400ff027b82 */ /* 0x018ee20000000a00 */
[----:B------:R-:W-:Y:S01]  /*17610*/  IMAD.IADD R19, R6, 0x1, R19 ;  /* 0x0000000106137824 */ /* 0x000fe200078e0213 */
[----:B------:R-:W-:-:S03]  /*17620*/  ULDC.64 UR4, c[0x0][0x208] ;  /* 0x0000820000047ab9 */ /* 0x000fc60000000a00 */
[----:B---3--:R-:W-:-:S05]  /*17630*/  IMAD.WIDE R2, R19, 0x4, R2 ;  /* 0x0000000413027825 */ /* 0x008fca00078e0202 */
[----:B0-2---:R-:W2:Y:S01]  /*17640*/  LDG.E R7, desc[UR4][R2.64] ;  /* 0x0000000402077981 */ /* 0x005ea2000c1e1900 */
[----:B------:R-:W-:-:S04]  /*17650*/  IMAD R16, R5, R4, R16 ;  /* 0x0000000405107224 */ /* 0x000fc800078e0210 */
[----:B------:R-:W-:Y:S02]  /*17660*/  IMAD.IADD R0, R0, 0x1, -R16 ;  /* 0x0000000100007824 */ /* 0x000fe400078e0a10 */
[----:B--2---:R-:W-:-:S05]  /*17670*/  IMAD R6, R17, R7, RZ ;  /* 0x0000000711067224 */ /* 0x004fca00078e02ff */
[----:B------:R-:W-:-:S04]  /*17680*/  IABS R8, R6 ;  /* 0x0000000600087213 */ /* 0x000fc80000000000 */
[----:B------:R-:W0:Y:S08]  /*17690*/  I2F.RP R2, R8 ;  /* 0x0000000800027306 */ /* 0x000e300000209400 */
[----:B0-----:R-:W0:Y:S02]  /*176a0*/  MUFU.RCP R2, R2 ;  /* 0x0000000200027308 */ /* 0x001e240000001000 */
[----:B0-----:R-:W-:-:S06]  /*176b0*/  VIADD R2, R2, 0xffffffe ;  /* 0x0ffffffe02027836 */ /* 0x001fcc0000000000 */
[----:B------:R-:W0:Y:S02]  /*176c0*/  F2I.FTZ.U32.TRUNC.NTZ R3, R2 ;  /* 0x0000000200037305 */ /* 0x000e24000021f000 */
[----:B0-----:R-:W-:-:S04]  /*176d0*/  IMAD.MOV R2, RZ, RZ, -R3 ;  /* 0x000000ffff027224 */ /* 0x001fc800078e0a03 */
[----:B------:R-:W-:Y:S02]  /*176e0*/  IMAD R5, R2, R8, RZ ;  /* 0x0000000802057224 */ /* 0x000fe400078e02ff */
[----:B------:R-:W-:-:S04]  /*176f0*/  IMAD.MOV.U32 R2, RZ, RZ, RZ ;  /* 0x000000ffff027224 */ /* 0x000fc800078e00ff */
[----:B------:R-:W-:Y:S01]  /*17700*/  IMAD.HI.U32 R2, R3, R5, R2 ;  /* 0x0000000503027227 */ /* 0x000fe200078e0002 */
[----:B------:R-:W-:Y:S02]  /*17710*/  IABS R3, R0 ;  /* 0x0000000000037213 */ /* 0x000fe40000000000 */
[----:B------:R-:W-:-:S03]  /*17720*/  IABS R5, R6 ;  /* 0x0000000600057213 */ /* 0x000fc60000000000 */
[----:B------:R-:W-:-:S04]  /*17730*/  IMAD.HI.U32 R2, R2, R3, RZ ;  /* 0x0000000302027227 */ /* 0x000fc800078e00ff */
[----:B------:R-:W-:-:S04]  /*17740*/  IMAD.MOV R5, RZ, RZ, -R5 ;  /* 0x000000ffff057224 */ /* 0x000fc800078e0a05 */
        /* <DEDUP_REMOVED lines=11> */
[----:B------:R-:W-:Y:S02]  /*17800*/  IMAD R5, R7, R2, RZ ;  /* 0x0000000207057224 */ /* 0x000fe400078e02ff */
[----:B------:R-:W-:Y:S02]  /*17810*/  IMAD.MOV R2, RZ, RZ, -R2 ;  /* 0x000000ffff027224 */ /* 0x000fe400078e0a02 */
[----:B------:R-:W-:Y:S02]  /*17820*/  IMAD.MOV R3, RZ, RZ, -R5 ;  /* 0x000000ffff037224 */ /* 0x000fe400078e0a05 */
[----:B------:R-:W-:-:S03]  /*17830*/  IMAD R0, R6, R2, R0 ;  /* 0x0000000206007224 */ /* 0x000fc600078e0200 */
[----:B------:R-:W-:-:S04]  /*17840*/  VIADDMNMX R4, R3, R4, R7, PT ;  /* 0x0000000403047246 */ /* 0x000fc80003800107 */
        /* <DEDUP_REMOVED lines=19> */
[C---:B------:R-:W-:Y:S01]  /*17980*/  LOP3.LUT R3, R0.reuse, R4, RZ, 0x3c, !PT ;  /* 0x0000000400037212 */ /* 0x040fe200078e3cff */
[----:B------:R-:W-:-:S03]  /*17990*/  IMAD.IADD R0, R0, 0x1, R5 ;  /* 0x0000000100007824 */ /* 0x000fc600078e0205 */
[----:B------:R-:W-:-:S07]  /*179a0*/  ISETP.GE.AND P2, PT, R3, RZ, PT ;  /* 0x000000ff0300720c */ /* 0x000fce0003f46270 */
[----:B------:R-:W-:-:S06]  /*179b0*/  @P0 VIADD R2, R2, 0x1 ;  /* 0x0000000102020836 */ /* 0x000fcc0000000000 */
[----:B------:R-:W-:Y:S01]  /*179c0*/  @!P2 IMAD.MOV R2, RZ, RZ, -R2 ;  /* 0x000000ffff02a224 */ /* 0x000fe200078e0a02 */
[----:B------:R-:W-:Y:S01]  /*179d0*/  @!P1 LOP3.LUT R2, RZ, R4, RZ, 0x33, !PT ;  /* 0x00000004ff029212 */ /* 0x000fe200078e33ff */
[----:B------:R-:W-:-:S04]  /*179e0*/  IMAD.MOV R4, RZ, RZ, -R4 ;  /* 0x000000ffff047224 */ /* 0x000fc800078e0a04 */
[----:B------:R-:W-:Y:S01]  /*179f0*/  IMAD R18, R2, R4, R0 ;  /* 0x0000000402127224 */ /* 0x000fe200078e0200 */
[----:B------:R-:W-:-:S05]  /*17a00*/  LOP3.LUT R2, RZ, R2, RZ, 0x33, !PT ;  /* 0x00000002ff027212 */ /* 0x000fca00078e33ff */
[----:B------:R-:W-:Y:S01]  /*17a10*/  IMAD.IADD R17, R17, 0x1, R2 ;  /* 0x0000000111117824 */ /* 0x000fe200078e0202 */
[----:B------:R-:W-:Y:S06]  /*17a20*/  BRA `(.L_x_1653) ;  /* 0x00000000001c7947 */ /* 0x000fec0003800000 */
.L_x_1645:
[----:B------:R-:W-:Y:S01]  /*17a30*/  UMOV UR4, URZ ;  /* 0x0000003f00047c82 */ /* 0x000fe20008000000 */
[----:B------:R-:W-:Y:S01]  /*17a40*/  UMOV UR5, URZ ;  /* 0x0000003f00057c82 */ /* 0x000fe20008000000 */
[----:B------:R-:W-:Y:S01]  /*17a50*/  ULDC UR6, c[0x0][0xc3c] ;  /* 0x00030f0000067ab9 */ /* 0x000fe20000000800 */
[----:B------:R-:W-:Y:S02]  /*17a60*/  IMAD.MOV.U32 R16, RZ, RZ, R0 ;  /* 0x000000ffff107224 */ /* 0x000fe400078e0000 */
[----:B------:R-:W-:Y:S02]  /*17a70*/  IMAD.U32 R17, RZ, RZ, UR4 ;  /* 0x00000004ff117e24 */ /* 0x000fe4000f8e00ff */
[----:B------:R-:W-:Y:S02]  /*17a80*/  IMAD.U32 R18, RZ, RZ, UR5 ;  /* 0x00000005ff127e24 */ /* 0x000fe4000f8e00ff */
[----:B------:R-:W-:-:S07]  /*17a90*/  IMAD.U32 R19, RZ, RZ, UR6 ;  /* 0x00000006ff137e24 */ /* 0x000fce000f8e00ff */
.L_x_1653:
[----:B------:R3:W4:Y:S01]  /*17aa0*/  LDL R3, [R1] ;  /* 0x0000000001037983 */ /* 0x0007220000100800 */
        /* <DEDUP_REMOVED lines=9> */
[----:B------:R3:W-:Y:S01]  /*17b40*/  @!P0 STL [R1], R3 ;  /* 0x0000000301008387 */ /* 0x0007e20000100800 */
[----:B------:R-:W-:Y:S06]  /*17b50*/  BAR.ARV 0x5, 0x180 ;  /* 0x0146000000007b1d */ /* 0x000fec0000002000 */
.L_x_1642:
[----:B------:R-:W-:Y:S02]  /*17b60*/  ULDC UR4, c[0x0][0xc3c] ;  /* 0x00030f0000047ab9 */ /* 0x000fe40000000800 */
[----:B---3--:R-:W-:-:S13]  /*17b70*/  ISETP.GE.AND P0, PT, R19, UR4, PT ;  /* 0x0000000413007c0c */ /* 0x008fda000bf06270 */
[----:B------:R-:W-:Y:S05]  /*17b80*/  @!P0 BRA `(.L_x_1654) ;  /* 0xffffff9c00148947 */ /* 0x000fea000383ffff */
[----:B------:R-:W-:Y:S05]  /*17b90*/  BSYNC B8 ;  /* 0x0000000000087941 */ /* 0x000fea0003800000 */
.L_x_1533:
[----:B----4-:R-:W3:Y:S01]  /*17ba0*/  LDL.LU R0, [R1+0x38] ;  /* 0x0000380001007983 */ /* 0x010ee20000300800 */
[----:B------:R-:W-:Y:S01]  /*17bb0*/  BSSY B0, `(.L_x_1655) ;  /* 0x000000b000007945 */ /* 0x000fe20003800000 */
[----:B------:R-:W4:Y:S01]  /*17bc0*/  S2R R5, SR_CgaCtaId ;  /* 0x0000000000057919 */ /* 0x000f220000008800 */
[----:B---3--:R-:W-:-:S05]  /*17bd0*/  VIADD R0, R0, 0x1 ;  /* 0x0000000100007836 */ /* 0x008fca0000000000 */
[----:B0-----:R-:W-:-:S04]  /*17be0*/  LEA.HI R2, R0, R0, RZ, 0x1 ;  /* 0x0000000000027211 */ /* 0x001fc800078f08ff */
[----:B------:R-:W-:-:S05]  /*17bf0*/  LOP3.LUT R3, R2, 0xfffffffe, RZ, 0xc0, !PT ;  /* 0xfffffffe02037812 */ /* 0x000fca00078ec0ff */
[----:B------:R-:W-:Y:S01]  /*17c00*/  IMAD.IADD R3, R0, 0x1, -R3 ;  /* 0x0000000100037824 */ /* 0x000fe200078e0a03 */
[----:B------:R-:W-:-:S04]  /*17c10*/  MOV R0, 0x400 ;  /* 0x0000040000007802 */ /* 0x000fc80000000f00 */
[----:B----4-:R-:W-:Y:S02]  /*17c20*/  LEA R0, R5, R0, 0x18 ;  /* 0x0000000005007211 */ /* 0x010fe400078ec0ff */
[----:B------:R-:W-:-:S04]  /*17c30*/  SHF.L.U32 R3, R3, 0x1f, RZ ;  /* 0x0000001f03037819 */ /* 0x000fc800000006ff */
[----:B------:R-:W0:Y:S02]  /*17c40*/  SYNCS.PHASECHK.TRANS64.TRYWAIT P0, [R0+URZ+0x30820], R3 ;  /* 0x03082003000075a7 */ /* 0x000e24000800017f */
[----:B0-----:R-:W-:Y:S05]  /*17c50*/  @!P0 BRA `(.L_x_1656) ;  /* 0x0000002000508947 */ /* 0x001fea0003800000 */
.L_x_1725:
[----:B------:R-:W-:Y:S05]  /*17c60*/  BSYNC B0 ;  /* 0x0000000000007941 */ /* 0x000fea0003800000 */
.L_x_1655:
[----:B------:R-:W-:-:S03]  /*17c70*/  UMOV UR4, 0xffffffff ;  /* 0xffffffff00047882 */ /* 0x000fc60000000000 */
[----:B------:R-:W-:Y:S05]  /*17c80*/  BRA.DIV UR4, `(.L_x_1657) ;  /* 0x0000002204587947 */ /* 0x000fea000b800000 */
[----:B------:R-:W3:Y:S02]  /*17c90*/  S2R R2, SR_TID.X ;  /* 0x0000000000027919 */ /* 0x000ee40000002100 */
[----:B---3--:R-:W-:-:S04]  /*17ca0*/  SHF.R.U32.HI R2, RZ, 0x5, R2 ;  /* 0x00000005ff027819 */ /* 0x008fc80000011602 */
[----:B------:R-:W-:-:S05]  /*17cb0*/  LOP3.LUT R2, R2, 0x3, RZ, 0xc0, !PT ;  /* 0x0000000302027812 */ /* 0x000fca00078ec0ff */
[----:B------:R3:W4:Y:S02]  /*17cc0*/  SHFL.IDX PT, R14, R2, RZ, 0x1f ;  /* 0x00001fff020e7589 */ /* 0x00072400000e0000 */
.L_x_1728:
[----:B----4-:R-:W-:Y:S01]  /*17cd0*/  ISETP.NE.AND P0, PT, R14, RZ, PT ;  /* 0x000000ff0e00720c */ /* 0x010fe20003f05270 */
[----:B------:R-:W-:-:S12]  /*17ce0*/  BSSY B0, `(.L_x_1658) ;  /* 0x0000029000007945 */ /* 0x000fd80003800000 */
[----:B------:R-:W-:Y:S05]  /*17cf0*/  @P0 BRA `(.L_x_1659) ;  /* 0x00000000009c0947 */ /* 0x000fea0003800000 */
[----:B------:R-:W-:-:S03]  /*17d00*/  UMOV UR4, 0xffffffff ;  /* 0xffffffff00047882 */ /* 0x000fc60000000000 */
[----:B------:R-:W-:Y:S05]  /*17d10*/  BRA.DIV UR4, `(.L_x_1660) ;  /* 0x0000002204687947 */ /* 0x000fea000b800000 */
[----:B------:R-:W-:-:S13]  /*17d20*/  ELECT P6, URZ, PT ;  /* 0x00000000003f782f */ /* 0x000fda00038c0000 */
.L_x_1731:
        /* <DEDUP_REMOVED lines=8> */
.L_x_1661:
[----:B0-----:R-:W3:Y:S04]  /*17db0*/  LDL R3, [R1+0x4] ;  /* 0x0000040001037983 */ /* 0x001ee80000100800 */
[----:B--2---:R-:W2:Y:S01]  /*17dc0*/  LDL.LU R7, [R1+0x10] ;  /* 0x0000100001077983 */ /* 0x004ea20000300800 */
[----:B------:R-:W-:-:S04]  /*17dd0*/  VIADD R2, R0, 0x30840 ;  /* 0x0003084000027836 */ /* 0x000fc80000000000 */
[C---:B---3--:R-:W-:Y:S02]  /*17de0*/  IMAD R6, R3.reuse, 0x8, R2 ;  /* 0x0000000803067824 */ /* 0x048fe400078e0202 */
[----:B------:R-:W-:Y:S01]  /*17df0*/  VIADD R3, R3, 0x1 ;  /* 0x0000000103037836 */ /* 0x000fe20000000000 */
[----:B--2---:R-:W-:-:S04]  /*17e00*/  SHF.L.U32 R5, R7, 0x1f, RZ ;  /* 0x0000001f07057819 */ /* 0x004fc800000006ff */
[C---:B------:R-:W-:Y:S01]  /*17e10*/  ISETP.NE.AND P1, PT, R3.reuse, 0x2, PT ;  /* 0x000000020300780c */ /* 0x040fe20003f25270 */
[----:B------:R-:W0:Y:S03]  /*17e20*/  SYNCS.PHASECHK.TRANS64.TRYWAIT P0, [R6+URZ], R5 ;  /* 0x00000005060075a7 */ /* 0x000e26000800017f */
[----:B------:R-:W-:Y:S02]  /*17e30*/  SEL R4, RZ, 0x1, P1 ;  /* 0x00000001ff047807 */ /* 0x000fe40000800000 */
[----:B------:R-:W-:Y:S02]  /*17e40*/  SEL R3, R3, RZ, P1 ;  /* 0x000000ff03037207 */ /* 0x000fe40000800000 */
[----:B------:R-:W-:-:S03]  /*17e50*/  LOP3.LUT R4, R7, R4, RZ, 0x3c, !PT ;  /* 0x0000000407047212 */ /* 0x000fc600078e3cff */
[----:B------:R-:W-:Y:S01]  /*17e60*/  IMAD R7, R3, 0x8, R2 ;  /* 0x0000000803077824 */ /* 0x000fe200078e0202 */
[----:B------:R-:W-:Y:S01]  /*17e70*/  SHF.L.U32 R2, R4, 0x1f, RZ ;  /* 0x0000001f04027819 */ /* 0x000fe200000006ff */
[----:B0-----:R-:W-:Y:S06]  /*17e80*/  @!P0 BRA `(.L_x_1662) ;  /* 0x00000020002c8947 */ /* 0x001fec0003800000 */
.L_x_1732:
[----:B------:R-:W2:Y:S02]  /*17e90*/  SYNCS.PHASECHK.TRANS64.TRYWAIT P0, [R7+URZ], R2 ;  /* 0x00000002070075a7 */ /* 0x000ea4000800017f */
[----:B--2---:R-:W-:Y:S05]  /*17ea0*/  @!P0 BRA `(.L_x_1663) ;  /* 0x0000002000388947 */ /* 0x004fea0003800000 */
.L_x_1733:
[----:B------:R-:W-:Y:S05]  /*17eb0*/  @!P2 BRA `(.L_x_1664) ;  /* 0x000000000004a947 */ /* 0x000fea0003800000 */
[----:B------:R-:W-:Y:S01]  /*17ec0*/  BPT.TRAP 0x1 ;  /* 0x000000040000795c */ /* 0x000fe20000300000 */
.L_x_1664:
[----:B------:R-:W3:Y:S01]  /*17ed0*/  LDL.LU R4, [R1+0x4] ;  /* 0x0000040001047983 */ /* 0x000ee20000300800 */
[----:B------:R-:W-:-:S04]  /*17ee0*/  VIADD R0, R0, 0x30860 ;  /* 0x0003086000007836 */ /* 0x000fc80000000000 */
[----:B---3--:R-:W-:-:S04]  /*17ef0*/  IMAD R4, R4, 0x8, R0 ;  /* 0x0000000804047824 */ /* 0x008fc800078e0200 */
[----:B------:R-:W3:Y:S02]  /*17f00*/  SYNCS.PHASECHK.TRANS64.TRYWAIT P0, [R4+URZ], R5 ;  /* 0x00000005040075a7 */ /* 0x000ee4000800017f */
[----:B---3--:R-:W-:Y:S05]  /*17f10*/  @!P0 BRA `(.L_x_1665) ;  /* 0x0000002000308947 */ /* 0x008fea0003800000 */
.L_x_1734:
[----:B------:R-:W-:-:S07]  /*17f20*/  IMAD R3, R3, 0x8, R0 ;  /* 0x0000000803037824 */ /* 0x000fce00078e0200 */
.L_x_1666:
[----:B----4-:R4:W0:Y:S02]  /*17f30*/  SYNCS.PHASECHK.TRANS64.TRYWAIT P0, [R3+URZ], R2 ;  /* 0x00000002030075a7 */ /* 0x010824000800017f */
[----:B0-----:R-:W-:Y:S05]  /*17f40*/  @!P0 NANOSLEEP.SYNCS 0x989680 ;  /* 0x009896800000895d */ /* 0x001fea0003900000 */
[----:B------:R-:W0:Y:S02]  /*17f50*/  @!P0 SYNCS.PHASECHK.TRANS64 P0, [R3+URZ], R2 ;  /* 0x00000002030085a7 */ /* 0x000e24000800007f */
[----:B0-----:R-:W-:Y:S05]  /*17f60*/  @!P0 BRA `(.L_x_1666) ;  /* 0xfffffffc00f08947 */ /* 0x001fea000383ffff */
.L_x_1659:
[----:B------:R-:W-:Y:S05]  /*17f70*/  BSYNC B0 ;  /* 0x0000000000007941 */ /* 0x000fea0003800000 */
.L_x_1658:
[----:B------:R-:W-:Y:S05]  /*17f80*/  EXIT ;  /* 0x000000000000794d */ /* 0x000fea0003800000 */
.L_x_1435:
[----:B0-----:R-:W-:-:S04]  /*17f90*/  IMAD.U32 R3, RZ, RZ, UR38 ;  /* 0x00000026ff037e24 */ /* 0x001fc8000f8e00ff */
[----:B------:R0:W1:Y:S03]  /*17fa0*/  SYNCS.PHASECHK.TRANS64.TRYWAIT P1, [R3+URZ+0x30800], R0 ;  /* 0x03080000030075a7 */ /* 0x000066000802017f */
[----:B-1----:R-:W-:Y:S05]  /*17fb0*/  @!P1 NANOSLEEP.SYNCS 0x989680 ;  /* 0x009896800000995d */ /* 0x002fea0003900000 */
[----:B------:R-:W1:Y:S02]  /*17fc0*/  @!P1 SYNCS.PHASECHK.TRANS64 P1, [R3+URZ+0x30800], R0 ;  /* 0x03080000030095a7 */ /* 0x000e64000802007f */
[----:B-1----:R-:W-:Y:S05]  /*17fd0*/  @!P1 BRA `(.L_x_1435) ;  /* 0xfffffffc00ec9947 */ /* 0x002fea000383ffff */
[----:B------:R-:W-:Y:S05]  /*17fe0*/  BRA `(.L_x_1667) ;  /* 0xfffffe9c00b87947 */ /* 0x000fea000383ffff */
.L_x_1439:
[----:B-1----:R1:W2:Y:S02]  /*17ff0*/  SYNCS.PHASECHK.TRANS64.TRYWAIT P2, [R5+URZ+0x30830], R0 ;  /* 0x03083000050075a7 */ /* 0x0022a4000804017f */
[----:B--2---:R-:W-:Y:S05]  /*18000*/  @!P2 NANOSLEEP.SYNCS 0x989680 ;  /* 0x009896800000a95d */ /* 0x004fea0003900000 */
[----:B------:R-:W2:Y:S02]  /*18010*/  @!P2 SYNCS.PHASECHK.TRANS64 P2, [R5+URZ+0x30830], R0 ;  /* 0x030830000500a5a7 */ /* 0x000ea4000804007f */
[----:B--2---:R-:W-:Y:S05]  /*18020*/  @!P2 BRA `(.L_x_1439) ;  /* 0xfffffffc00f0a947 */ /* 0x004fea000383ffff */
[----:B------:R-:W-:Y:S05]  /*18030*/  BRA `(.L_x_1438) ;  /* 0xfffffe9c00dc7947 */ /* 0x000fea000383ffff */
.L_x_1455:
[----:B-1----:R-:W-:-:S04]  /*18040*/  IMAD.U32 R152, RZ, RZ, UR7 ;  /* 0x00000007ff987e24 */ /* 0x002fc8000f8e00ff */
[----:B------:R1:W2:Y:S03]  /*18050*/  SYNCS.PHASECHK.TRANS64.TRYWAIT P2, [R152+URZ+0x30830], R21 ;  /* 0x03083015980075a7 */ /* 0x0002a6000804017f */
[----:B--2---:R-:W-:Y:S05]  /*18060*/  @!P2 NANOSLEEP.SYNCS 0x989680 ;  /* 0x009896800000a95d */ /* 0x004fea0003900000 */
[----:B------:R-:W2:Y:S02]  /*18070*/  @!P2 SYNCS.PHASECHK.TRANS64 P2, [R152+URZ+0x30830], R21 ;  /* 0x030830159800a5a7 */ /* 0x000ea4000804007f */
[----:B--2---:R-:W-:Y:S05]  /*18080*/  @!P2 BRA `(.L_x_1455) ;  /* 0xfffffffc00eca947 */ /* 0x004fea000383ffff */
[----:B------:R-:W-:Y:S05]  /*18090*/  BRA `(.L_x_1454) ;  /* 0xfffffec800c07947 */ /* 0x000fea000383ffff */
.L_x_1459:
[----:B0-----:R-:W-:-:S04]  /*180a0*/  IMAD.U32 R21, RZ, RZ, UR14 ;  /* 0x0000000eff157e24 */ /* 0x001fc8000f8e00ff */
[----:B------:R0:W2:Y:S03]  /*180b0*/  SYNCS.PHASECHK.TRANS64.TRYWAIT P2, [R21+URZ+0x30850], R0 ;  /* 0x03085000150075a7 */ /* 0x0000a6000804017f */
[----:B--2---:R-:W-:Y:S05]  /*180c0*/  @!P2 NANOSLEEP.SYNCS 0x989680 ;  /* 0x009896800000a95d */ /* 0x004fea0003900000 */
[----:B------:R-:W2:Y:S02]  /*180d0*/  @!P2 SYNCS.PHASECHK.TRANS64 P2, [R21+URZ+0x30850], R0 ;  /* 0x030850001500a5a7 */ /* 0x000ea4000804007f */
[----:B--2---:R-:W-:Y:S05]  /*180e0*/  @!P2 BRA `(.L_x_1459) ;  /* 0xfffffffc00eca947 */ /* 0x004fea000383ffff */
[----:B------:R-:W-:Y:S05]  /*180f0*/  BRA `(.L_x_1458) ;  /* 0xfffffed8005c7947 */ /* 0x000fea000383ffff */
.L_x_1476:
[----:B-1----:R-:W-:-:S04]  /*18100*/  IMAD.U32 R4, RZ, RZ, UR6 ;  /* 0x00000006ff047e24 */ /* 0x002fc8000f8e00ff */
[----:B------:R1:W2:Y:S03]  /*18110*/  SYNCS.PHASECHK.TRANS64.TRYWAIT P2, [R4+URZ+0x30830], R3 ;  /* 0x03083003040075a7 */ /* 0x0002a6000804017f */
[----:B--2---:R-:W-:Y:S05]  /*18120*/  @!P2 NANOSLEEP.SYNCS 0x989680 ;  /* 0x009896800000a95d */ /* 0x004fea0003900000 */
[----:B------:R-:W2:Y:S02]  /*18130*/  @!P2 SYNCS.PHASECHK.TRANS64 P2, [R4+URZ+0x30830], R3 ;  /* 0x030830030400a5a7 */ /* 0x000ea4000804007f */
[----:B--2---:R-:W-:Y:S05]  /*18140*/  @!P2 BRA `(.L_x_1476) ;  /* 0xfffffffc00eca947 */ /* 0x004fea000383ffff */
[----:B------:R-:W-:Y:S05]  /*18150*/  BRA `(.L_x_1475) ;  /* 0xfffffef8003c7947 */ /* 0x000fea000383ffff */
.L_x_1480:
[----:B01----:R-:W-:-:S04]  /*18160*/  IMAD.U32 R3, RZ, RZ, UR14 ;  /* 0x0000000eff037e24 */ /* 0x003fc8000f8e00ff */
[----:B------:R0:W1:Y:S03]  /*18170*/  SYNCS.PHASECHK.TRANS64.TRYWAIT P2, [R3+URZ+0x30850], R0 ;  /* 0x03085000030075a7 */ /* 0x000066000804017f */
[----:B-1----:R-:W-:Y:S05]  /*18180*/  @!P2 NANOSLEEP.SYNCS 0x989680 ;  /* 0x009896800000a95d */ /* 0x002fea0003900000 */
[----:B------:R-:W1:Y:S02]  /*18190*/  @!P2 SYNCS.PHASECHK.TRANS64 P2, [R3+URZ+0x30850], R0 ;  /* 0x030850000300a5a7 */ /* 0x000e64000804007f */
[----:B-1----:R-:W-:Y:S05]  /*181a0*/  @!P2 BRA `(.L_x_1480) ;  /* 0xfffffffc00eca947 */ /* 0x002fea000383ffff */
[----:B------:R-:W-:Y:S05]  /*181b0*/  BRA `(.L_x_1479) ;  /* 0xffffff0400d87947 */ /* 0x000fea000383ffff */
.L_x_1486:
[----:B-1----:R-:W-:-:S04]  /*181c0*/  IMAD.U32 R4, RZ, RZ, UR6 ;  /* 0x00000006ff047e24 */ /* 0x002fc8000f8e00ff */
[----:B------:R1:W2:Y:S03]  /*181d0*/  SYNCS.PHASECHK.TRANS64.TRYWAIT P2, [R4+URZ+0x30830], R3 ;  /* 0x03083003040075a7 */ /* 0x0002a6000804017f */
[----:B--2---:R-:W-:Y:S05]  /*181e0*/  @!P2 NANOSLEEP.SYNCS 0x989680 ;  /* 0x009896800000a95d */ /* 0x004fea0003900000 */
[----:B------:R-:W2:Y:S02]  /*181f0*/  @!P2 SYNCS.PHASECHK.TRANS64 P2, [R4+URZ+0x30830], R3 ;  /* 0x030830030400a5a7 */ /* 0x000ea4000804007f */
[----:B--2---:R-:W-:Y:S05]  /*18200*/  @!P2 BRA `(.L_x_1486) ;  /* 0xfffffffc00eca947 */ /* 0x004fea000383ffff */
[----:B------:R-:W-:Y:S05]  /*18210*/  BRA `(.L_x_1485) ;  /* 0xffffff1800587947 */ /* 0x000fea000383ffff */
.L_x_1490:
[----:B01----:R-:W-:-:S04]  /*18220*/  IMAD.U32 R3, RZ, RZ, UR10 ;  /* 0x0000000aff037e24 */ /* 0x003fc8000f8e00ff */
[----:B------:R0:W1:Y:S03]  /*18230*/  SYNCS.PHASECHK.TRANS64.TRYWAIT P2, [R3+URZ+0x30850], R0 ;  /* 0x03085000030075a7 */ /* 0x000066000804017f */
[----:B-1----:R-:W-:Y:S05]  /*18240*/  @!P2 NANOSLEEP.SYNCS 0x989680 ;  /* 0x009896800000a95d */ /* 0x002fea0003900000 */
[----:B------:R-:W1:Y:S02]  /*18250*/  @!P2 SYNCS.PHASECHK.TRANS64 P2, [R3+URZ+0x30850], R0 ;  /* 0x030850000300a5a7 */ /* 0x000e64000804007f */
[----:B-1----:R-:W-:Y:S05]  /*18260*/  @!P2 BRA `(.L_x_1490) ;  /* 0xfffffffc00eca947 */ /* 0x002fea000383ffff */
[----:B------:R-:W-:Y:S05]  /*18270*/  BRA `(.L_x_1489) ;  /* 0xffffff2400f47947 */ /* 0x000fea000383ffff */
.L_x_1503:
[----:B-1----:R-:W-:-:S04]  /*18280*/  IMAD.U32 R7, RZ, RZ, UR5 ;  /* 0x00000005ff077e24 */ /* 0x002fc8000f8e00ff */
[----:B------:R1:W2:Y:S03]  /*18290*/  SYNCS.PHASECHK.TRANS64.TRYWAIT P0, [R7+URZ+0x30850], R0 ;  /* 0x03085000070075a7 */ /* 0x0002a6000800017f */
[----:B--2---:R-:W-:Y:S05]  /*182a0*/  @!P0 NANOSLEEP.SYNCS 0x989680 ;  /* 0x009896800000895d */ /* 0x004fea0003900000 */
[----:B------:R-:W2:Y:S02]  /*182b0*/  @!P0 SYNCS.PHASECHK.TRANS64 P0, [R7+URZ+0x30850], R0 ;  /* 0x03085000070085a7 */ /* 0x000ea4000800007f */
[----:B--2---:R-:W-:Y:S05]  /*182c0*/  @!P0 BRA `(.L_x_1503) ;  /* 0xfffffffc00ec8947 */ /* 0x004fea000383ffff */
[----:B------:R-:W-:Y:S05]  /*182d0*/  BRA `(.L_x_1502) ;  /* 0xffffff4800e87947 */ /* 0x000fea000383ffff */
.L_x_1553:
        /* <DEDUP_REMOVED lines=11> */
.L_x_1669:
[----:B------:R-:W-:Y:S05]  /*18390*/  BSYNC B0 ;  /* 0x0000000000007941 */ /* 0x000fea0003800000 */
.L_x_1668:
[----:B------:R-:W-:Y:S05]  /*183a0*/  BRA `(.L_x_1670) ;  /* 0xffffffa000d47947 */ /* 0x000fea000383ffff */
.L_x_1555:
[----:B------:R-:W-:Y:S01]  /*183b0*/  BSSY B0, `(.L_x_1671) ;  /* 0x0000006000007945 */ /* 0x000fe20003800000 */
[----:B------:R-:W-:-:S07]  /*183c0*/  IMAD.MOV.U32 R15, RZ, RZ, -0x1 ;  /* 0xffffffffff0f7424 */ /* 0x000fce00078e00ff */
[----:B012-4-:R-:W-:Y:S05]  /*183d0*/  WARPSYNC.COLLECTIVE R15, `(.L_x_1672) ;  /* 0x000000000f0c7348 */ /* 0x017fea0003c00000 */
[----:B------:R-:W-:Y:S02]  /*183e0*/  ELECT P6, UR62, PT ;  /* 0x00000000003e782f */ /* 0x000fe400038c0000 */
[----:B------:R-:W-:Y:S01]  /*183f0*/  MOV R14, UR62 ;  /* 0x0000003e000e7c02 */ /* 0x000fe20008000f00 */
[----:B012-4-:R-:W-:Y:S10]  /*18400*/  ENDCOLLECTIVE ;  /* 0x000000000000791b */ /* 0x017ff40003800000 */
.L_x_1672:
[----:B------:R-:W-:Y:S05]  /*18410*/  BSYNC B0 ;  /* 0x0000000000007941 */ /* 0x000fea0003800000 */
.L_x_1671:
[----:B------:R-:W-:Y:S05]  /*18420*/  BRA `(.L_x_1673) ;  /* 0xffffffa000e07947 */ /* 0x000fea000383ffff */
.L_x_1557:
[----:B0-----:R0:W2:Y:S02]  /*18430*/  SYNCS.PHASECHK.TRANS64.TRYWAIT P0, [R0+URZ+0x30840], R2 ;  /* 0x03084002000075a7 */ /* 0x0010a4000800017f */
[----:B--2---:R-:W-:Y:S05]  /*18440*/  @!P0 NANOSLEEP.SYNCS 0x989680 ;  /* 0x009896800000895d */ /* 0x004fea0003900000 */
[----:B------:R-:W2:Y:S02]  /*18450*/  @!P0 SYNCS.PHASECHK.TRANS64 P0, [R0+URZ+0x30840], R2 ;  /* 0x03084002000085a7 */ /* 0x000ea4000800007f */
[----:B--2---:R-:W-:Y:S05]  /*18460*/  @!P0 BRA `(.L_x_1557) ;  /* 0xfffffffc00f08947 */ /* 0x004fea000383ffff */
[----:B------:R-:W-:Y:S05]  /*18470*/  BRA `(.L_x_1674) ;  /* 0xffffffa4004c7947 */ /* 0x000fea000383ffff */
.L_x_1561:
[----:B------:R-:W2:Y:S01]  /*18480*/  LDL.LU R11, [R1+0x30] ;  /* 0x00003000010b7983 */ /* 0x000ea20000300800 */
[----:B------:R-:W-:Y:S01]  /*18490*/  IMAD.MOV.U32 R13, RZ, RZ, R3 ;  /* 0x000000ffff0d7224 */ /* 0x000fe200078e0003 */
[----:B------:R-:W-:Y:S01]  /*184a0*/  LOP3.LUT R5, R5, 0x7f, RZ, 0xc0, !PT ;  /* 0x0000007f05057812 */ /* 0x000fe200078ec0ff */
[----:B------:R-:W-:Y:S02]  /*184b0*/  IMAD.MOV.U32 R12, RZ, RZ, RZ ;  /* 0x000000ffff0c7224 */ /* 0x000fe400078e00ff */
[----:B------:R-:W-:Y:S01]  /*184c0*/  IMAD.MOV.U32 R15, RZ, RZ, -0x1 ;  /* 0xffffffffff0f7424 */ /* 0x000fe200078e00ff */
[----:B------:R-:W-:-:S05]  /*184d0*/  SHF.R.U32.HI R0, RZ, 0x3, R5 ;  /* 0x00000003ff007819 */ /* 0x000fca0000011605 */
[----:B------:R-:W-:-:S04]  /*184e0*/  IMAD.IADD R0, R0, 0x1, R9 ;  /* 0x0000000100007824 */ /* 0x000fc800078e0209 */
[C---:B------:R-:W-:Y:S02]  /*184f0*/  VIADD R5, R0.reuse, 0x10 ;  /* 0x0000001000057836 */ /* 0x040fe40000000000 */
[----:B------:R-:W-:Y:S02]  /*18500*/  VIADD R9, R0, 0x60 ;  /* 0x0000006000097836 */ /* 0x000fe40000000000 */
[----:B--2---:R-:W-:Y:S02]  /*18510*/  IMAD R2, R11, R7, RZ ;  /* 0x000000070b027224 */ /* 0x004fe400078e02ff */
[----:B------:R-:W-:-:S03]  /*18520*/  IMAD.MOV.U32 R11, RZ, RZ, 0x181f ;  /* 0x0000181fff0b7424 */ /* 0x000fc600078e00ff */
[----:B------:R-:W-:-:S13]  /*18530*/  ISETP.GE.AND P5, PT, R0, R2, PT ;  /* 0x000000020000720c */ /* 0x000fda0003fa6270 */
[----:B-----5:R-:W-:Y:S05]  /*18540*/  WARPSYNC.COLLECTIVE R15, `(.L_x_1675) ;  /* 0x000000000f087348 */ /* 0x020fea0003c00000 */
[----:B------:R0:W1:Y:S02]  /*18550*/  SHFL.IDX P6, R14, R13, R12, R11 ;  /* 0x0000000c0d0e7389 */ /* 0x00006400000c000b */
[----:B01---5:R-:W-:Y:S01]  /*18560*/  ENDCOLLECTIVE ;  /* 0x000000000000791b */ /* 0x023fe20003800000 */
.L_x_1675:
[----:B------:R-:W-:Y:S02]  /*18570*/  IMAD.MOV.U32 R13, RZ, RZ, R4 ;  /* 0x000000ffff0d7224 */ /* 0x000fe400078e0004 */
[----:B------:R-:W-:-:S07]  /*18580*/  IMAD.MOV.U32 R6, RZ, RZ, R14 ;  /* 0x000000ffff067224 */ /* 0x000fce00078e000e */
[----:B------:R-:W-:Y:S05]  /*18590*/  WARPSYNC.COLLECTIVE R15, `(.L_x_1676) ;  /* 0x000000000f087348 */ /* 0x000fea0003c00000 */
[----:B------:R0:W1:Y:S02]  /*185a0*/  SHFL.IDX P6, R14, R13, R12, R11 ;  /* 0x0000000c0d0e7389 */ /* 0x00006400000c000b */
[----:B01----:R-:W-:Y:S01]  /*185b0*/  ENDCOLLECTIVE ;  /* 0x000000000000791b */ /* 0x003fe20003800000 */
.L_x_1676:
        /* <DEDUP_REMOVED lines=21> */
.L_x_1677:
[----:B------:R-:W-:Y:S02]  /*18710*/  IMAD.MOV.U32 R13, RZ, RZ, R4 ;  /* 0x000000ffff0d7224 */ /* 0x000fe400078e0004 */
[----:B------:R-:W-:-:S07]  /*18720*/  IMAD.MOV.U32 R6, RZ, RZ, R14 ;  /* 0x000000ffff067224 */ /* 0x000fce00078e000e */
[----:B------:R-:W-:Y:S05]  /*18730*/  WARPSYNC.COLLECTIVE R15, `(.L_x_1678) ;  /* 0x000000000f087348 */ /* 0x000fea0003c00000 */
[----:B------:R0:W1:Y:S02]  /*18740*/  SHFL.IDX P6, R14, R13, R12, R11 ;  /* 0x0000000c0d0e7389 */ /* 0x00006400000c000b */
[----:B01----:R-:W-:Y:S01]  /*18750*/  ENDCOLLECTIVE ;  /* 0x000000000000791b */ /* 0x003fe20003800000 */
.L_x_1678:
        /* <DEDUP_REMOVED lines=21> */
.L_x_1679:
[----:B------:R-:W-:Y:S02]  /*188b0*/  IMAD.MOV.U32 R13, RZ, RZ, R4 ;  /* 0x000000ffff0d7224 */ /* 0x000fe400078e0004 */
[----:B------:R-:W-:-:S07]  /*188c0*/  IMAD.MOV.U32 R6, RZ, RZ, R14 ;  /* 0x000000ffff067224 */ /* 0x000fce00078e000e */
[----:B------:R-:W-:Y:S05]  /*188d0*/  WARPSYNC.COLLECTIVE R15, `(.L_x_1680) ;  /* 0x000000000f087348 */ /* 0x000fea0003c00000 */
[----:B------:R0:W1:Y:S02]  /*188e0*/  SHFL.IDX P6, R14, R13, R12, R11 ;  /* 0x0000000c0d0e7389 */ /* 0x00006400000c000b */
[----:B01----:R-:W-:Y:S01]  /*188f0*/  ENDCOLLECTIVE ;  /* 0x000000000000791b */ /* 0x003fe20003800000 */
.L_x_1680:
        /* <DEDUP_REMOVED lines=21> */
.L_x_1681:
[----:B------:R-:W-:Y:S02]  /*18a50*/  IMAD.MOV.U32 R13, RZ, RZ, R4 ;  /* 0x000000ffff0d7224 */ /* 0x000fe400078e0004 */
[----:B------:R-:W-:-:S07]  /*18a60*/  IMAD.MOV.U32 R6, RZ, RZ, R14 ;  /* 0x000000ffff067224 */ /* 0x000fce00078e000e */
[----:B------:R-:W-:Y:S05]  /*18a70*/  WARPSYNC.COLLECTIVE R15, `(.L_x_1682) ;  /* 0x000000000f087348 */ /* 0x000fea0003c00000 */
[----:B------:R0:W1:Y:S02]  /*18a80*/  SHFL.IDX P6, R14, R13, R12, R11 ;  /* 0x0000000c0d0e7389 */ /* 0x00006400000c000b */
[----:B01----:R-:W-:Y:S01]  /*18a90*/  ENDCOLLECTIVE ;  /* 0x000000000000791b */ /* 0x003fe20003800000 */
.L_x_1682:
        /* <DEDUP_REMOVED lines=21> */
.L_x_1683:
[----:B------:R-:W-:Y:S02]  /*18bf0*/  IMAD.MOV.U32 R13, RZ, RZ, R4 ;  /* 0x000000ffff0d7224 */ /* 0x000fe400078e0004 */
[----:B------:R-:W-:-:S07]  /*18c00*/  IMAD.MOV.U32 R6, RZ, RZ, R14 ;  /* 0x000000ffff067224 */ /* 0x000fce00078e000e */
[----:B------:R-:W-:Y:S05]  /*18c10*/  WARPSYNC.COLLECTIVE R15, `(.L_x_1684) ;  /* 0x000000000f087348 */ /* 0x000fea0003c00000 */
[----:B------:R0:W1:Y:S02]  /*18c20*/  SHFL.IDX P6, R14, R13, R12, R11 ;  /* 0x0000000c0d0e7389 */ /* 0x00006400000c000b */
[----:B01----:R-:W-:Y:S01]  /*18c30*/  ENDCOLLECTIVE ;  /* 0x000000000000791b */ /* 0x003fe20003800000 */
.L_x_1684:
        /* <DEDUP_REMOVED lines=20> */
.L_x_1685:
[----:B------:R-:W-:Y:S02]  /*18d80*/  IMAD.MOV.U32 R13, RZ, RZ, R4 ;  /* 0x000000ffff0d7224 */ /* 0x000fe400078e0004 */
[----:B------:R-:W-:-:S07]  /*18d90*/  IMAD.MOV.U32 R6, RZ, RZ, R14 ;  /* 0x000000ffff067224 */ /* 0x000fce00078e000e */
[----:B------:R-:W-:Y:S05]  /*18da0*/  WARPSYNC.COLLECTIVE R15, `(.L_x_1686) ;  /* 0x000000000f087348 */ /* 0x000fea0003c00000 */
[----:B------:R0:W1:Y:S02]  /*18db0*/  SHFL.IDX P6, R14, R13, R12, R11 ;  /* 0x0000000c0d0e7389 */ /* 0x00006400000c000b */
[----:B01----:R-:W-:Y:S01]  /*18dc0*/  ENDCOLLECTIVE ;  /* 0x000000000000791b */ /* 0x003fe20003800000 */
.L_x_1686:
        /* <DEDUP_REMOVED lines=20> */
.L_x_1687:
[----:B------:R-:W-:Y:S02]  /*18f10*/  IMAD.MOV.U32 R13, RZ, RZ, R4 ;  /* 0x000000ffff0d7224 */ /* 0x000fe400078e0004 */
[----:B------:R-:W-:-:S07]  /*18f20*/  IMAD.MOV.U32 R5, RZ, RZ, R14 ;  /* 0x000000ffff057224 */ /* 0x000fce00078e000e */
[----:B------:R-:W-:Y:S05]  /*18f30*/  WARPSYNC.COLLECTIVE R15, `(.L_x_1688) ;  /* 0x000000000f087348 */ /* 0x000fea0003c00000 */
[----:B------:R0:W1:Y:S02]  /*18f40*/  SHFL.IDX P6, R14, R13, R12, R11 ;  /* 0x0000000c0d0e7389 */ /* 0x00006400000c000b */
[----:B01----:R-:W-:Y:S01]  /*18f50*/  ENDCOLLECTIVE ;  /* 0x000000000000791b */ /* 0x003fe20003800000 */
.L_x_1688:
        /* <DEDUP_REMOVED lines=19> */
.L_x_1689:
[----:B------:R-:W-:Y:S02]  /*19090*/  IMAD.MOV.U32 R13, RZ, RZ, R4 ;  /* 0x000000ffff0d7224 */ /* 0x000fe400078e0004 */
[----:B------:R-:W-:-:S07]  /*190a0*/  IMAD.MOV.U32 R5, RZ, RZ, R14 ;  /* 0x000000ffff057224 */ /* 0x000fce00078e000e */
[----:B------:R-:W-:Y:S05]  /*190b0*/  WARPSYNC.COLLECTIVE R15, `(.L_x_1690) ;  /* 0x000000000f087348 */ /* 0x000fea0003c00000 */
[----:B------:R0:W1:Y:S02]  /*190c0*/  SHFL.IDX P6, R14, R13, R12, R11 ;  /* 0x0000000c0d0e7389 */ /* 0x00006400000c000b */
[----:B01----:R-:W-:Y:S01]  /*190d0*/  ENDCOLLECTIVE ;  /* 0x000000000000791b */ /* 0x003fe20003800000 */
.L_x_1690:
[----:B------:R-:W-:Y:S01]  /*190e0*/  IMAD.MOV.U32 R3, RZ, RZ, R14 ;  /* 0x000000ffff037224 */ /* 0x000fe200078e000e */
[----:B------:R-:W-:Y:S06]  /*190f0*/  BRA `(.L_x_1691) ;  /* 0xffffffa800287947 */ /* 0x000fec000383ffff */
.L_x_1566:
[----:B0-----:R-:W2:Y:S02]  /*19100*/  LDL R2, [R1] ;  /* 0x0000000001027983 */ /* 0x001ea40000100800 */
[----:B--2---:R0:W1:Y:S02]  /*19110*/  SYNCS.PHASECHK.TRANS64.TRYWAIT P0, [R2+URZ+0x30820], R0 ;  /* 0x03082000020075a7 */ /* 0x004064000800017f */
[----:B-1----:R-:W-:Y:S05]  /*19120*/  @!P0 NANOSLEEP.SYNCS 0x989680 ;  /* 0x009896800000895d */ /* 0x002fea0003900000 */
[----:B------:R-:W1:Y:S02]  /*19130*/  @!P0 SYNCS.PHASECHK.TRANS64 P0, [R2+URZ+0x30820], R0 ;  /* 0x03082000020085a7 */ /* 0x000e64000800007f */
[----:B-1----:R-:W-:Y:S05]  /*19140*/  @!P0 BRA `(.L_x_1566) ;  /* 0xfffffffc00ec8947 */ /* 0x002fea000383ffff */
[----:B------:R-:W-:Y:S05]  /*19150*/  BRA `(.L_x_1692) ;  /* 0xffffffa800a87947 */ /* 0x000fea000383ffff */
.L_x_1575:
[----:B-1----:R1:W2:Y:S02]  /*19160*/  SYNCS.PHASECHK.TRANS64.TRYWAIT P0, [R3+URZ+0x30840], R2 ;  /* 0x03084002030075a7 */ /* 0x0022a4000800017f */
[----:B--2---:R-:W-:Y:S05]  /*19170*/  @!P0 NANOSLEEP.SYNCS 0x989680 ;  /* 0x009896800000895d */ /* 0x004fea0003900000 */
[----:B------:R-:W2:Y:S02]  /*19180*/  @!P0 SYNCS.PHASECHK.TRANS64 P0, [R3+URZ+0x30840], R2 ;  /* 0x03084002030085a7 */ /* 0x000ea4000800007f */
[----:B--2---:R-:W-:Y:S05]  /*19190*/  @!P0 BRA `(.L_x_1575) ;  /* 0xfffffffc00f08947 */ /* 0x004fea000383ffff */
[----:B------:R-:W-:Y:S05]  /*191a0*/  BRA `(.L_x_1693) ;  /* 0xffffffac00787947 */ /* 0x000fea000383ffff */
.L_x_1583:
[----:B0-----:R0:W1:Y:S02]  /*191b0*/  SYNCS.PHASECHK.TRANS64.TRYWAIT P0, [R3+URZ+0x60], R2 ;  /* 0x00006002030075a7 */ /* 0x001064000800017f */
[----:B-1----:R-:W-:Y:S05]  /*191c0*/  @!P0 NANOSLEEP.SYNCS 0x989680 ;  /* 0x009896800000895d */ /* 0x002fea0003900000 */
[----:B------:R-:W1:Y:S02]  /*191d0*/  @!P0 SYNCS.PHASECHK.TRANS64 P0, [R3+URZ+0x60], R2 ;  /* 0x00006002030085a7 */ /* 0x000e64000800007f */
[----:B-1----:R-:W-:Y:S05]  /*191e0*/  @!P0 BRA `(.L_x_1583) ;  /* 0xfffffffc00f08947 */ /* 0x002fea000383ffff */
[----:B------:R-:W-:Y:S05]  /*191f0*/  BRA `(.L_x_1694) ;  /* 0xffffffb000d47947 */ /* 0x000fea000383ffff */
.L_x_1594:
[----:B-1----:R1:W2:Y:S02]  /*19200*/  SYNCS.PHASECHK.TRANS64.TRYWAIT P0, [R3+URZ+0x30840], R2 ;  /* 0x03084002030075a7 */ /* 0x0022a4000800017f */
[----:B--2---:R-:W-:Y:S05]  /*19210*/  @!P0 NANOSLEEP.SYNCS 0x989680 ;  /* 0x009896800000895d */ /* 0x004fea0003900000 */
[----:B------:R-:W2:Y:S02]  /*19220*/  @!P0 SYNCS.PHASECHK.TRANS64 P0, [R3+URZ+0x30840], R2 ;  /* 0x03084002030085a7 */ /* 0x000ea4000800007f */
[----:B--2---:R-:W-:Y:S05]  /*19230*/  @!P0 BRA `(.L_x_1594) ;  /* 0xfffffffc00f08947 */ /* 0x004fea000383ffff */
[----:B------:R-:W-:Y:S05]  /*19240*/  BRA `(.L_x_1695) ;  /* 0xffffffb800fc7947 */ /* 0x000fea000383ffff */
.L_x_1602:
[----:B0-----:R0:W1:Y:S02]  /*19250*/  SYNCS.PHASECHK.TRANS64.TRYWAIT P0, [R2+URZ+0x60], R3 ;  /* 0x00006003020075a7 */ /* 0x001064000800017f */
[----:B-1----:R-:W-:Y:S05]  /*19260*/  @!P0 NANOSLEEP.SYNCS 0x989680 ;  /* 0x009896800000895d */ /* 0x002fea0003900000 */
[----:B------:R-:W1:Y:S02]  /*19270*/  @!P0 SYNCS.PHASECHK.TRANS64 P0, [R2+URZ+0x60], R3 ;  /* 0x00006003020085a7 */ /* 0x000e64000800007f */
[----:B-1----:R-:W-:Y:S05]  /*19280*/  @!P0 BRA `(.L_x_1602) ;  /* 0xfffffffc00f08947 */ /* 0x002fea000383ffff */
[----:B------:R-:W-:Y:S05]  /*19290*/  BRA `(.L_x_1696) ;  /* 0xffffffc000587947 */ /* 0x000fea000383ffff */
.L_x_1613:
[----:B---3--:R3:W4:Y:S02]  /*192a0*/  SYNCS.PHASECHK.TRANS64.TRYWAIT P0, [R2+URZ+0x30840], R3 ;  /* 0x03084003020075a7 */ /* 0x008724000800017f */
[----:B----4-:R-:W-:Y:S05]  /*192b0*/  @!P0 NANOSLEEP.SYNCS 0x989680 ;  /* 0x009896800000895d */ /* 0x010fea0003900000 */
[----:B------:R-:W4:Y:S02]  /*192c0*/  @!P0 SYNCS.PHASECHK.TRANS64 P0, [R2+URZ+0x30840], R3 ;  /* 0x03084003020085a7 */ /* 0x000f24000800007f */
[----:B----4-:R-:W-:Y:S05]  /*192d0*/  @!P0 BRA `(.L_x_1613) ;  /* 0xfffffffc00f08947 */ /* 0x010fea000383ffff */
[----:B------:R-:W-:Y:S05]  /*192e0*/  BRA `(.L_x_1697) ;  /* 0xffffffc800447947 */ /* 0x000fea000383ffff */
.L_x_1621:
[----:B0-----:R0:W1:Y:S02]  /*192f0*/  SYNCS.PHASECHK.TRANS64.TRYWAIT P0, [R2+URZ+0x60], R5 ;  /* 0x00006005020075a7 */ /* 0x001064000800017f */
[----:B-1----:R-:W-:Y:S05]  /*19300*/  @!P0 NANOSLEEP.SYNCS 0x989680 ;  /* 0x009896800000895d */ /* 0x002fea0003900000 */
[----:B------:R-:W1:Y:S02]  /*19310*/  @!P0 SYNCS.PHASECHK.TRANS64 P0, [R2+URZ+0x60], R5 ;  /* 0x00006005020085a7 */ /* 0x000e64000800007f */
[----:B-1----:R-:W-:Y:S05]  /*19320*/  @!P0 BRA `(.L_x_1621) ;  /* 0xfffffffc00f08947 */ /* 0x002fea000383ffff */
[----:B------:R-:W-:Y:S05]  /*19330*/  BRA `(.L_x_1698) ;  /* 0xffffffcc00a07947 */ /* 0x000fea000383ffff */
.L_x_1634:
[----:B---3--:R3:W4:Y:S02]  /*19340*/  SYNCS.PHASECHK.TRANS64.TRYWAIT P0, [R0+URZ+0x30860], R2 ;  /* 0x03086002000075a7 */ /* 0x008724000800017f */
[----:B----4-:R-:W-:Y:S05]  /*19350*/  @!P0 NANOSLEEP.SYNCS 0x989680 ;  /* 0x009896800000895d */ /* 0x010fea0003900000 */
[----:B------:R-:W4:Y:S02]  /*19360*/  @!P0 SYNCS.PHASECHK.TRANS64 P0, [R0+URZ+0x30860], R2 ;  /* 0x03086002000085a7 */ /* 0x000f24000800007f */
[----:B----4-:R-:W-:Y:S05]  /*19370*/  @!P0 BRA `(.L_x_1634) ;  /* 0xfffffffc00f08947 */ /* 0x010fea000383ffff */
[----:B------:R-:W-:Y:S05]  /*19380*/  BRA `(.L_x_1699) ;  /* 0xffffffd400707947 */ /* 0x000fea000383ffff */
.L_x_1643:
[----:B------:R-:W-:Y:S01]  /*19390*/  BSSY B0, `(.L_x_1700) ;  /* 0x0000008000007945 */ /* 0x000fe20003800000 */
[----:B------:R-:W-:Y:S02]  /*193a0*/  IMAD.MOV.U32 R13, RZ, RZ, R16 ;  /* 0x000000ffff0d7224 */ /* 0x000fe400078e0010 */
[----:B-1----:R-:W-:Y:S02]  /*193b0*/  IMAD.MOV.U32 R12, RZ, RZ, RZ ;  /* 0x000000ffff0c7224 */ /* 0x002fe400078e00ff */
[----:B------:R-:W-:Y:S02]  /*193c0*/  IMAD.MOV.U32 R11, RZ, RZ, 0x1f ;  /* 0x0000001fff0b7424 */ /* 0x000fe400078e00ff */
[----:B------:R-:W-:-:S07]  /*193d0*/  IMAD.MOV.U32 R15, RZ, RZ, -0x1 ;  /* 0xffffffffff0f7424 */ /* 0x000fce00078e00ff */
[----:B0-2---:R-:W-:Y:S05]  /*193e0*/  WARPSYNC.COLLECTIVE R15, `(.L_x_1701) ;  /* 0x000000000f087348 */ /* 0x005fea0003c00000 */
[----:B------:R1:W3:Y:S02]  /*193f0*/  SHFL.IDX P6, R14, R13, R12, R11 ;  /* 0x0000000c0d0e7389 */ /* 0x0002e400000c000b */
[----:B0123--:R-:W-:Y:S01]  /*19400*/  ENDCOLLECTIVE ;  /* 0x000000000000791b */ /* 0x00ffe20003800000 */
.L_x_1701:
[----:B------:R-:W-:Y:S05]  /*19410*/  BSYNC B0 ;  /* 0x0000000000007941 */ /* 0x000fea0003800000 */
.L_x_1700:
        /* <DEDUP_REMOVED lines=9> */
.L_x_1702:
[----:B------:R-:W-:Y:S01]  /*194b0*/  ULDC UR4, c[0x0][0xc3c] ;  /* 0x00030f0000047ab9 */ /* 0x000fe20000000800 */
[----:B------:R-:W-:Y:S01]  /*194c0*/  ULDC.64 UR6, c[0x0][0x208] ;  /* 0x0000820000067ab9 */ /* 0x000fe20000000a00 */
[----:B------:R-:W-:-:S13]  /*194d0*/  ISETP.GE.OR P1, PT, R4, UR4, !P0 ;  /* 0x0000000404007c0c */ /* 0x000fda000c726670 */
[----:B------:R-:W0:Y:S01]  /*194e0*/  @!P1 LDC.64 R2, c[0x0][0xc80] ;  /* 0x00032000ff029b82 */ /* 0x000e220000000a00 */
[----:B------:R-:W-:Y:S02]  /*194f0*/  IMAD.MOV.U32 R11, RZ, RZ, RZ ;  /* 0x000000ffff0b7224 */ /* 0x000fe400078e00ff */
        /* <DEDUP_REMOVED lines=14> */
.L_x_1703:
        /* <DEDUP_REMOVED lines=8> */
.L_x_1704:
        /* <DEDUP_REMOVED lines=8> */
.L_x_1705:
        /* <DEDUP_REMOVED lines=8> */
.L_x_1706:
        /* <DEDUP_REMOVED lines=8> */
.L_x_1707:
        /* <DEDUP_REMOVED lines=9> */
.L_x_1708:
[----:B------:R-:W-:Y:S01]  /*19870*/  IMAD.MOV.U32 R16, RZ, RZ, R14 ;  /* 0x000000ffff107224 */ /* 0x000fe200078e000e */
[----:B------:R-:W-:Y:S06]  /*19880*/  BRA `(.L_x_1709) ;  /* 0xffffffd800647947 */ /* 0x000fec000383ffff */
.L_x_1648:
[----:B------:R-:W-:Y:S01]  /*19890*/  BSSY B0, `(.L_x_1710) ;  /* 0x0000008000007945 */ /* 0x000fe20003800000 */
[----:B-----5:R-:W-:Y:S02]  /*198a0*/  IMAD.MOV.U32 R13, RZ, RZ, R2 ;  /* 0x000000ffff0d7224 */ /* 0x020fe400078e0002 */
[----:B-1----:R-:W-:Y:S02]  /*198b0*/  IMAD.MOV.U32 R12, RZ, RZ, 0x1 ;  /* 0x00000001ff0c7424 */ /* 0x002fe400078e00ff */
[----:B------:R-:W-:Y:S02]  /*198c0*/  IMAD.MOV.U32 R11, RZ, RZ, RZ ;  /* 0x000000ffff0b7224 */ /* 0x000fe400078e00ff */
[----:B------:R-:W-:-:S07]  /*198d0*/  IMAD.MOV.U32 R15, RZ, RZ, -0x1 ;  /* 0xffffffffff0f7424 */ /* 0x000fce00078e00ff */
[----:B0-23--:R-:W-:Y:S05]  /*198e0*/  WARPSYNC.COLLECTIVE R15, `(.L_x_1711) ;  /* 0x000000000f087348 */ /* 0x00dfea0003c00000 */
[----:B------:R1:W4:Y:S02]  /*198f0*/  SHFL.UP P6, R14, R13, R12, R11 ;  /* 0x0400000c0d0e7389 */ /* 0x00032400000c000b */
[----:B01234-:R-:W-:Y:S01]  /*19900*/  ENDCOLLECTIVE ;  /* 0x000000000000791b */ /* 0x01ffe20003800000 */
.L_x_1711:
[----:B------:R-:W-:Y:S05]  /*19910*/  BSYNC B0 ;  /* 0x0000000000007941 */ /* 0x000fea0003800000 */
.L_x_1710:
[----:B------:R-:W-:Y:S01]  /*19920*/  SEL R3, R14, RZ, P1 ;  /* 0x000000ff0e037207 */ /* 0x000fe20000800000 */
[----:B------:R-:W-:Y:S02]  /*19930*/  IMAD.MOV.U32 R12, RZ, RZ, 0x2 ;  /* 0x00000002ff0c7424 */ /* 0x000fe400078e00ff */
[----:B------:R-:W-:Y:S02]  /*19940*/  IMAD.MOV.U32 R11, RZ, RZ, RZ ;  /* 0x000000ffff0b7224 */ /* 0x000fe400078e00ff */
[----:B------:R-:W-:Y:S02]  /*19950*/  IMAD.IADD R3, R2, 0x1, R3 ;  /* 0x0000000102037824 */ /* 0x000fe400078e0203 */
[----:B------:R-:W-:Y:S02]  /*19960*/  IMAD.MOV.U32 R15, RZ, RZ, -0x1 ;  /* 0xffffffffff0f7424 */ /* 0x000fe400078e00ff */
[----:B------:R-:W-:-:S07]  /*19970*/  IMAD.MOV.U32 R13, RZ, RZ, R3 ;  /* 0x000000ffff0d7224 */ /* 0x000fce00078e0003 */
[----:B------:R-:W-:Y:S05]  /*19980*/  WARPSYNC.COLLECTIVE R15, `(.L_x_1712) ;  /* 0x000000000f087348 */ /* 0x000fea0003c00000 */
[----:B------:R0:W1:Y:S02]  /*19990*/  SHFL.UP P6, R14, R13, R12, R11 ;  /* 0x0400000c0d0e7389 */ /* 0x00006400000c000b */
[----:B01----:R-:W-:Y:S01]  /*199a0*/  ENDCOLLECTIVE ;  /* 0x000000000000791b */ /* 0x003fe20003800000 */
.L_x_1712:
        /* <DEDUP_REMOVED lines=8> */
.L_x_1713:
        /* <DEDUP_REMOVED lines=8> */
.L_x_1714:
        /* <DEDUP_REMOVED lines=8> */
.L_x_1715:
        /* <DEDUP_REMOVED lines=9> */
.L_x_1716:
[----:B------:R-:W-:Y:S01]  /*19bc0*/  IMAD.MOV.U32 R16, RZ, RZ, R14 ;  /* 0x000000ffff107224 */ /* 0x000fe200078e000e */
[----:B------:R-:W-:Y:S06]  /*19bd0*/  BRA `(.L_x_1717) ;  /* 0xffffffd800307947 */ /* 0x000fec000383ffff */
.L_x_1650:
[----:B------:R-:W-:Y:S01]  /*19be0*/  BSSY B0, `(.L_x_1718) ;  /* 0x0000006000007945 */ /* 0x000fe20003800000 */
[----:B------:R-:W-:Y:S01]  /*19bf0*/  PLOP3.LUT P6, PT, P6, PT, PT, 0x8, 0x0 ;  /* 0x000000000000781c */ /* 0x000fe200037ce170 */
[----:B------:R-:W-:-:S12]  /*19c00*/  IMAD.MOV.U32 R15, RZ, RZ, -0x1 ;  /* 0xffffffffff0f7424 */ /* 0x000fd800078e00ff */
[----:B0123--:R-:W-:Y:S05]  /*19c10*/  WARPSYNC.COLLECTIVE R15, `(.L_x_1719) ;  /* 0x000000000f087348 */ /* 0x00ffea0003c00000 */
[----:B------:R-:W-:Y:S01]  /*19c20*/  VOTE.ANY R14, PT, P6 ;  /* 0x00000000000e7806 */ /* 0x000fe200030e0100 */
[----:B0123--:R-:W-:Y:S06]  /*19c30*/  ENDCOLLECTIVE ;  /* 0x000000000000791b */ /* 0x00ffec0003800000 */
.L_x_1719:
[----:B------:R-:W-:Y:S05]  /*19c40*/  BSYNC B0 ;  /* 0x0000000000007941 */ /* 0x000fea0003800000 */
.L_x_1718:
        /* <DEDUP_REMOVED lines=9> */
.L_x_1720:
[----:B------:R-:W-:Y:S01]  /*19ce0*/  IMAD.MOV.U32 R17, RZ, RZ, R14 ;  /* 0x000000ffff117224 */ /* 0x000fe200078e000e */
[----:B------:R-:W-:Y:S06]  /*19cf0*/  BRA `(.L_x_1721) ;  /* 0xffffffd800207947 */ /* 0x000fec000383ffff */
.L_x_1652:
[----:B------:R-:W-:Y:S01]  /*19d00*/  BSSY B0, `(.L_x_1722) ;  /* 0x0000007000007945 */ /* 0x000fe20003800000 */
[----:B------:R-:W-:Y:S02]  /*19d10*/  IMAD.MOV.U32 R13, RZ, RZ, R3 ;  /* 0x000000ffff0d7224 */ /* 0x000fe400078e0003 */
[----:B------:R-:W-:Y:S02]  /*19d20*/  IMAD.MOV.U32 R11, RZ, RZ, 0x1f ;  /* 0x0000001fff0b7424 */ /* 0x000fe400078e00ff */
[----:B------:R-:W-:-:S07]  /*19d30*/  IMAD.MOV.U32 R15, RZ, RZ, -0x1 ;  /* 0xffffffffff0f7424 */ /* 0x000fce00078e00ff */
[----:B0-234-:R-:W-:Y:S05]  /*19d40*/  WARPSYNC.COLLECTIVE R15, `(.L_x_1723) ;  /* 0x000000000f087348 */ /* 0x01dfea0003c00000 */
[----:B------:R1:W0:Y:S02]  /*19d50*/  SHFL.IDX P6, R14, R13, R12, R11 ;  /* 0x0000000c0d0e7389 */ /* 0x00022400000c000b */
[----:B01234-:R-:W-:Y:S01]  /*19d60*/  ENDCOLLECTIVE ;  /* 0x000000000000791b */ /* 0x01ffe20003800000 */
.L_x_1723:
[----:B------:R-:W-:Y:S05]  /*19d70*/  BSYNC B0 ;  /* 0x0000000000007941 */ /* 0x000fea0003800000 */
.L_x_1722:
[----:B------:R-:W-:Y:S01]  /*19d80*/  IMAD.MOV.U32 R3, RZ, RZ, R14 ;  /* 0x000000ffff037224 */ /* 0x000fe200078e000e */
[----:B------:R-:W-:Y:S06]  /*19d90*/  BRA `(.L_x_1724) ;  /* 0xffffffd800147947 */ /* 0x000fec000383ffff */
.L_x_1656:
[----:B0-----:R0:W3:Y:S02]  /*19da0*/  SYNCS.PHASECHK.TRANS64.TRYWAIT P0, [R0+URZ+0x30820], R3 ;  /* 0x03082003000075a7 */ /* 0x0010e4000800017f */
[----:B---3--:R-:W-:Y:S05]  /*19db0*/  @!P0 NANOSLEEP.SYNCS 0x989680 ;  /* 0x009896800000895d */ /* 0x008fea0003900000 */
[----:B------:R-:W3:Y:S02]  /*19dc0*/  @!P0 SYNCS.PHASECHK.TRANS64 P0, [R0+URZ+0x30820], R3 ;  /* 0x03082003000085a7 */ /* 0x000ee4000800007f */
[----:B---3--:R-:W-:Y:S05]  /*19dd0*/  @!P0 BRA `(.L_x_1656) ;  /* 0xfffffffc00f08947 */ /* 0x008fea000383ffff */
[----:B------:R-:W-:Y:S05]  /*19de0*/  BRA `(.L_x_1725) ;  /* 0xffffffdc009c7947 */ /* 0x000fea000383ffff */
.L_x_1657:
[----:B------:R-:W3:Y:S01]  /*19df0*/  S2R R2, SR_TID.X ;  /* 0x0000000000027919 */ /* 0x000ee20000002100 */
[----:B------:R-:W-:Y:S01]  /*19e00*/  BSSY B0, `(.L_x_1726) ;  /* 0x000000a000007945 */ /* 0x000fe20003800000 */
[----:B-1----:R-:W-:Y:S02]  /*19e10*/  IMAD.MOV.U32 R12, RZ, RZ, RZ ;  /* 0x000000ffff0c7224 */ /* 0x002fe400078e00ff */
[----:B------:R-:W-:Y:S02]  /*19e20*/  IMAD.MOV.U32 R11, RZ, RZ, 0x1f ;  /* 0x0000001fff0b7424 */ /* 0x000fe400078e00ff */
[----:B------:R-:W-:Y:S01]  /*19e30*/  IMAD.MOV.U32 R15, RZ, RZ, -0x1 ;  /* 0xffffffffff0f7424 */ /* 0x000fe200078e00ff */
[----:B---3--:R-:W-:-:S04]  /*19e40*/  SHF.R.U32.HI R2, RZ, 0x5, R2 ;  /* 0x00000005ff027819 */ /* 0x008fc80000011602 */
[----:B------:R-:W-:-:S05]  /*19e50*/  LOP3.LUT R2, R2, 0x3, RZ, 0xc0, !PT ;  /* 0x0000000302027812 */ /* 0x000fca00078ec0ff */
[----:B------:R-:W-:-:S07]  /*19e60*/  IMAD.MOV.U32 R13, RZ, RZ, R2 ;  /* 0x000000ffff0d7224 */ /* 0x000fce00078e0002 */
[----:B0-2---:R-:W-:Y:S05]  /*19e70*/  WARPSYNC.COLLECTIVE R15, `(.L_x_1727) ;  /* 0x000000000f087348 */ /* 0x005fea0003c00000 */
[----:B------:R1:W3:Y:S02]  /*19e80*/  SHFL.IDX P6, R14, R13, R12, R11 ;  /* 0x0000000c0d0e7389 */ /* 0x0002e400000c000b */
[----:B0123--:R-:W-:Y:S01]  /*19e90*/  ENDCOLLECTIVE ;  /* 0x000000000000791b */ /* 0x00ffe20003800000 */
.L_x_1727:
[----:B------:R-:W-:Y:S05]  /*19ea0*/  BSYNC B0 ;  /* 0x0000000000007941 */ /* 0x000fea0003800000 */
.L_x_1726:
[----:B------:R-:W-:Y:S05]  /*19eb0*/  BRA `(.L_x_1728) ;  /* 0xffffffdc00847947 */ /* 0x000fea000383ffff */
.L_x_1660:
[----:B------:R-:W-:Y:S01]  /*19ec0*/  BSSY B1, `(.L_x_1729) ;  /* 0x0000006000017945 */ /* 0x000fe20003800000 */
[----:B------:R-:W-:-:S07]  /*19ed0*/  IMAD.MOV.U32 R15, RZ, RZ, -0x1 ;  /* 0xffffffffff0f7424 */ /* 0x000fce00078e00ff */
[----:B0123--:R-:W-:Y:S05]  /*19ee0*/  WARPSYNC.COLLECTIVE R15, `(.L_x_1730) ;  /* 0x000000000f0c7348 */ /* 0x00ffea0003c00000 */
[----:B------:R-:W-:Y:S02]  /*19ef0*/  ELECT P6, UR62, PT ;  /* 0x00000000003e782f */ /* 0x000fe400038c0000 */
[----:B------:R-:W-:Y:S01]  /*19f00*/  MOV R14, UR62 ;  /* 0x0000003e000e7c02 */ /* 0x000fe20008000f00 */
[----:B0123--:R-:W-:Y:S10]  /*19f10*/  ENDCOLLECTIVE ;  /* 0x000000000000791b */ /* 0x00fff40003800000 */
.L_x_1730:
[----:B------:R-:W-:Y:S05]  /*19f20*/  BSYNC B1 ;  /* 0x0000000000017941 */ /* 0x000fea0003800000 */
.L_x_1729:
[----:B------:R-:W-:Y:S05]  /*19f30*/  BRA `(.L_x_1731) ;  /* 0xffffffdc007c7947 */ /* 0x000fea000383ffff */
.L_x_1662:
[----:B0-----:R0:W2:Y:S02]  /*19f40*/  SYNCS.PHASECHK.TRANS64.TRYWAIT P0, [R6+URZ], R5 ;  /* 0x00000005060075a7 */ /* 0x0010a4000800017f */
[----:B--2---:R-:W-:Y:S05]  /*19f50*/  @!P0 NANOSLEEP.SYNCS 0x989680 ;  /* 0x009896800000895d */ /* 0x004fea0003900000 */
[----:B------:R-:W2:Y:S02]  /*19f60*/  @!P0 SYNCS.PHASECHK.TRANS64 P0, [R6+URZ], R5 ;  /* 0x00000005060085a7 */ /* 0x000ea4000800007f */
[----:B--2---:R-:W-:Y:S05]  /*19f70*/  @!P0 BRA `(.L_x_1662) ;  /* 0xfffffffc00f08947 */ /* 0x004fea000383ffff */
[----:B------:R-:W-:Y:S05]  /*19f80*/  BRA `(.L_x_1732) ;  /* 0xffffffdc00c07947 */ /* 0x000fea000383ffff */
.L_x_1663:
[----:B--2---:R2:W3:Y:S02]  /*19f90*/  SYNCS.PHASECHK.TRANS64.TRYWAIT P0, [R7+URZ], R2 ;  /* 0x00000002070075a7 */ /* 0x0044e4000800017f */
[----:B---3--:R-:W-:Y:S05]  /*19fa0*/  @!P0 NANOSLEEP.SYNCS 0x989680 ;  /* 0x009896800000895d */ /* 0x008fea0003900000 */
[----:B------:R-:W3:Y:S02]  /*19fb0*/  @!P0 SYNCS.PHASECHK.TRANS64 P0, [R7+URZ], R2 ;  /* 0x00000002070085a7 */ /* 0x000ee4000800007f */
[----:B---3--:R-:W-:Y:S05]  /*19fc0*/  @!P0 BRA `(.L_x_1663) ;  /* 0xfffffffc00f08947 */ /* 0x008fea000383ffff */
[----:B------:R-:W-:Y:S05]  /*19fd0*/  BRA `(.L_x_1733) ;  /* 0xffffffdc00b47947 */ /* 0x000fea000383ffff */
.L_x_1665:
[----:B---3--:R3:W4:Y:S02]  /*19fe0*/  SYNCS.PHASECHK.TRANS64.TRYWAIT P0, [R4+URZ], R5 ;  /* 0x00000005040075a7 */ /* 0x008724000800017f */
[----:B----4-:R-:W-:Y:S05]  /*19ff0*/  @!P0 NANOSLEEP.SYNCS 0x989680 ;  /* 0x009896800000895d */ /* 0x010fea0003900000 */
[----:B------:R-:W4:Y:S02]  /*1a000*/  @!P0 SYNCS.PHASECHK.TRANS64 P0, [R4+URZ], R5 ;  /* 0x00000005040085a7 */ /* 0x000f24000800007f */
[----:B----4-:R-:W-:Y:S05]  /*1a010*/  @!P0 BRA `(.L_x_1665) ;  /* 0xfffffffc00f08947 */ /* 0x010fea000383ffff */
[----:B------:R-:W-:Y:S05]  /*1a020*/  BRA `(.L_x_1734) ;  /* 0xffffffdc00bc7947 */ /* 0x000fea000383ffff */
.L_x_1735:
        /* <DEDUP_REMOVED lines=13> */
.L_x_3429:


//--------------------- .text._ZN7cutlass13device_kernelIN5flash11enable_sm90INS1_16FlashAttnFwdSm90INS1_25CollectiveMainloopFwdSm90ILi2EN4cute5tupleIJNS5_1CILi1EEES8_S8_EEENS6_IJNS7_ILi128EEENS7_ILi64EEENS7_ILi256EEEEEELi256ENS_6half_tEfNS_4arch4Sm90ELb0ELb1ELb1ELb1ELb0ELb1ELb0ELb1ELb1ELb1ELb0ELb0EEENS1_21CollectiveEpilogueFwdINS6_IJSA_SC_SB_EEES9_SE_SG_Li256ELb1ELb1ELb0ELb0EEENS1_36VarlenDynamicPersistentTileSchedulerILi128ELi64ELi256ELi128ELb0ELb1ELb1ELb1ELb0ELb1EEEEEEEEEvNT_6ParamsE --------------------------
	.section	.text._ZN7cutlass13device_kernelIN5flash11enable_sm90INS1_16FlashAttnFwdSm90INS1_25CollectiveMainloopFwdSm90ILi2EN4cute5tupleIJNS5_1CILi1EEES8_S8_EEENS6_IJNS7_ILi128EEENS7_ILi64EEENS7_ILi256EEEEEELi256ENS_6half_tEfNS_4arch4Sm90ELb0ELb1ELb1ELb1ELb0ELb1ELb0ELb1ELb1ELb1ELb0ELb0EEENS1_21CollectiveEpilogueFwdINS6_IJSA_SC_SB_EEES9_SE_SG_Li256ELb1ELb1ELb0ELb0EEENS1_36VarlenDynamicPersistentTileSchedulerILi128ELi64ELi256ELi128ELb0ELb1ELb1ELb1ELb0ELb1EEEEEEEEEvNT_6ParamsE,"ax",@progbits
	.align	128
.text._ZN7cutlass13device_kernelIN5flash11enable_sm90INS1_16FlashAttnFwdSm90INS1_25CollectiveMainloopFwdSm90ILi2EN4cute5tupleIJNS5_1CILi1EEES8_S8_EEENS6_IJNS7_ILi128EEENS7_ILi64EEENS7_ILi256EEEEEELi256ENS_6half_tEfNS_4arch4Sm90ELb0ELb1ELb1ELb1ELb0ELb1ELb0ELb1ELb1ELb1ELb0ELb0EEENS1_21CollectiveEpilogueFwdINS6_IJSA_SC_SB_EEES9_SE_SG_Li256ELb1ELb1ELb0ELb0EEENS1_36VarlenDynamicPersistentTileSchedulerILi128ELi64ELi256ELi128ELb0ELb1ELb1ELb1ELb0ELb1EEEEEEEEEvNT_6ParamsE:
        .type           _ZN7cutlass13device_kernelIN5flash11enable_sm90INS1_16FlashAttnFwdSm90INS1_25CollectiveMainloopFwdSm90ILi2EN4cute5tupleIJNS5_1CILi1EEES8_S8_EEENS6_IJNS7_ILi128EEENS7_ILi64EEENS7_ILi256EEEEEELi256ENS_6half_tEfNS_4arch4Sm90ELb0ELb1ELb1ELb1ELb0ELb1ELb0ELb1ELb1ELb1ELb0ELb0EEENS1_21CollectiveEpilogueFwdINS6_IJSA_SC_SB_EEES9_SE_SG_Li256ELb1ELb1ELb0ELb0EEENS1_36VarlenDynamicPersistentTileSchedulerILi128ELi64ELi256ELi128ELb0ELb1ELb1ELb1ELb0ELb1EEEEEEEEEvNT_6ParamsE,@function
        .size           _ZN7cutlass13device_kernelIN5flash11enable_sm90INS1_16FlashAttnFwdSm90INS1_25CollectiveMainloopFwdSm90ILi2EN4cute5tupleIJNS5_1CILi1EEES8_S8_EEENS6_IJNS7_ILi128EEENS7_ILi64EEENS7_ILi256EEEEEELi256ENS_6half_tEfNS_4arch4Sm90ELb0ELb1ELb1ELb1ELb0ELb1ELb0ELb1ELb1ELb1ELb0ELb0EEENS1_21CollectiveEpilogueFwdINS6_IJSA_SC_SB_EEES9_SE_SG_Li256ELb1ELb1ELb0ELb0EEENS1_36VarlenDynamicPersistentTileSchedulerILi128ELi64ELi256ELi128ELb0ELb1ELb1ELb1ELb0ELb1EEEEEEEEEvNT_6ParamsE,(.L_x_3430 - _ZN7cutlass13device_kernelIN5flash11enable_sm90INS1_16FlashAttnFwdSm90INS1_25CollectiveMainloopFwdSm90ILi2EN4cute5tupleIJNS5_1CILi1EEES8_S8_EEENS6_IJNS7_ILi128EEENS7_ILi64EEENS7_ILi256EEEEEELi256ENS_6half_tEfNS_4arch4Sm90ELb0ELb1ELb1ELb1ELb0ELb1ELb0ELb1ELb1ELb1ELb0ELb0EEENS1_21CollectiveEpilogueFwdINS6_IJSA_SC_SB_EEES9_SE_SG_Li256ELb1ELb1ELb0ELb0EEENS1_36VarlenDynamicPersistentTileSchedulerILi128ELi64ELi256ELi128ELb0ELb1ELb1ELb1ELb0ELb1EEEEEEEEEvNT_6ParamsE)
        .other          _ZN7cutlass13device_kernelIN5flash11enable_sm90INS1_16FlashAttnFwdSm90INS1_25CollectiveMainloopFwdSm90ILi2EN4cute5tupleIJNS5_1CILi1EEES8_S8_EEENS6_IJNS7_ILi128EEENS7_ILi64EEENS7_ILi256EEEEEELi256ENS_6half_tEfNS_4arch4Sm90ELb0ELb1ELb1ELb1ELb0ELb1ELb0ELb1ELb1ELb1ELb0ELb0EEENS1_21CollectiveEpilogueFwdINS6_IJSA_SC_SB_EEES9_SE_SG_Li256ELb1ELb1ELb0ELb0EEENS1_36VarlenDynamicPersistentTileSchedulerILi128ELi64ELi256ELi128ELb0ELb1ELb1ELb1ELb0ELb1EEEEEEEEEvNT_6ParamsE,@"STO_CUDA_ENTRY STV_DEFAULT"
_ZN7cutlass13device_kernelIN5flash11enable_sm90INS1_16FlashAttnFwdSm90INS1_25CollectiveMainloopFwdSm90ILi2EN4cute5tupleIJNS5_1CILi1EEES8_S8_EEENS6_IJNS7_ILi128EEENS7_ILi64EEENS7_ILi256EEEEEELi256ENS_6half_tEfNS_4arch4Sm90ELb0ELb1ELb1ELb1ELb0ELb1ELb0ELb1ELb1ELb1ELb0ELb0EEENS1_21CollectiveEpilogueFwdINS6_IJSA_SC_SB_EEES9_SE_SG_Li256ELb1ELb1ELb0ELb0EEENS1_36VarlenDynamicPersistentTileSchedulerILi128ELi64ELi256ELi128ELb0ELb1ELb1ELb1ELb0ELb1EEEEEEEEEvNT_6ParamsE:
        /* <DEDUP_REMOVED lines=23> */
.L_x_1737:
[----:B------:R-:W-:Y:S05]  /*0170*/  BSYNC B0 ;  /* 0x0000000000007941 */ /* 0x000fea0003800000 */
.L_x_1736:
        /* <DEDUP_REMOVED lines=40> */
.L_x_1738:
        /* <DEDUP_REMOVED lines=22> */
.L_x_1739:
        /* <DEDUP_REMOVED lines=18> */
.L_x_1740:
        /* <DEDUP_REMOVED lines=22> */
.L_x_1741:
        /* <DEDUP_REMOVED lines=22> */
.L_x_1742:
[----:B0-----:R-:W-:Y:S01]  /*0940*/  ISETP.NE.AND P0, PT, R2, RZ, PT ;  /* 0x000000ff0200720c */ /* 0x001fe20003f05270 */
[----:B------:R-:W-:Y:S01]  /*0950*/  IMAD.MOV.U32 R2, RZ, RZ, 0x1 ;  /* 0x00000001ff027424 */ /* 0x000fe200078e00ff */
[----:B------:R-:W-:Y:S01]  /*0960*/  NOP ;  /* 0x0000000000007918 */ /* 0x000fe20000000000 */
[----:B------:R-:W-:Y:S01]  /*0970*/  ULDC.64 UR60, c[0x0][0x208] ;  /* 0x00008200003c7ab9 */ /* 0x000fe20000000a00 */
[----:B------:R-:W-:Y:S02]  /*0980*/  BSSY B9, `(.L_x_1743) ;  /* 0x0002a6f000097945 */ /* 0x000fe40003800000 */
[----:B------:R-:W-:-:S05]  /*0990*/  SEL R2, R2, 0x2, !P0 ;  /* 0x0000000202027807 */ /* 0x000fca0004000000 */
[----:B------:R0:W-:Y:S01]  /*09a0*/  STL [R1+0x68], R2 ;  /* 0x0000680201007387 */ /* 0x0001e20000100800 */
[----:B-123--:R-:W-:Y:S06]  /*09b0*/  BAR.SYNC.DEFER_BLOCKING 0x0 ;  /* 0x0000000000007b1d */ /* 0x00efec0000010000 */
[----:B------:R-:W-:Y:S05]  /*09c0*/  @!P0 BRA `(.L_x_1744) ;  /* 0x0000021000f08947 */ /* 0x000fea0003800000 */
.L_x_1745:
        /* <DEDUP_REMOVED lines=9> */
[----:B------:R-:W-:Y:S01]  /*0a60*/  IMAD.U32 R16, RZ, RZ, UR4 ;  /* 0x00000004ff107e24 */ /* 0x000fe2000f8e00ff */
[----:B------:R-:W-:-:S04]  /*0a70*/  ULDC UR4, c[0x0][0xc3c] ;  /* 0x00030f0000047ab9 */ /* 0x000fc80000000800 */
[----:B------:R-:W1:Y:S01]  /*0a80*/  LDS.128 R64, [R16+0x308d0] ;  /* 0x0308d00010407984 */ /* 0x000e620000000c00 */
[----:B------:R-:W-:Y:S06]  /*0a90*/  BAR.ARV 0x4, 0x180 ;  /* 0x0106000000007b1d */ /* 0x000fec0000002000 */
[----:B-1----:R-:W-:-:S13]  /*0aa0*/  ISETP.GE.AND P0, PT, R67, UR4, PT ;  /* 0x0000000443007c0c */ /* 0x002fda000bf06270 */
[----:B------:R-:W-:Y:S05]  /*0ab0*/  @P0 BRA `(.L_x_1746) ;  /* 0x000002a4006c0947 */ /* 0x000fea0003800000 */
[----:B------:R-:W-:-:S05]  /*0ac0*/  VIADD R4, R4, 0xffffff80 ;  /* 0xffffff8004047836 */ /* 0x000fca0000000000 */
[----:B------:R-:W-:-:S04]  /*0ad0*/  SHF.R.S32.HI R3, RZ, 0x1f, R4 ;  /* 0x0000001fff037819 */ /* 0x000fc80000011404 */
[CC--:B------:R-:W-:Y:S02]  /*0ae0*/  LEA.HI R0, R3.reuse, R4.reuse, RZ, 0x7 ;  /* 0x0000000403007211 */ /* 0x0c0fe400078f38ff */
[CC--:B------:R-:W-:Y:S02]  /*0af0*/  LEA.HI R218, R3.reuse, R4.reuse, RZ, 0x3 ;  /* 0x0000000403da7211 */ /* 0x0c0fe400078f18ff */
[----:B------:R-:W-:Y:S02]  /*0b00*/  LOP3.LUT R7, R0, 0xffffff80, RZ, 0xc0, !PT ;  /* 0xffffff8000077812 */ /* 0x000fe400078ec0ff */
[CC--:B------:R-:W-:Y:S02]  /*0b10*/  LEA.HI R8, R3.reuse, R4.reuse, RZ, 0x2 ;  /* 0x0000000403087211 */ /* 0x0c0fe400078f10ff */
[----:B------:R-:W-:Y:S02]  /*0b20*/  IADD3 R20, R4, -R7, RZ ;  /* 0x8000000704147210 */ /* 0x000fe40007ffe0ff */
[----:B0-----:R-:W-:-:S02]  /*0b30*/  LEA.HI R2, R3, R4, RZ, 0x4 ;  /* 0x0000000403027211 */ /* 0x001fc400078f20ff */
[----:B------:R-:W-:Y:S01]  /*0b40*/  LOP3.LUT R9, R218, 0xfffffff8, RZ, 0xc0, !PT ;  /* 0xfffffff8da097812 */ /* 0x000fe200078ec0ff */
[----:B------:R-:W-:Y:S01]  /*0b50*/  STL [R1+0x80], R20 ;  /* 0x0000801401007387 */ /* 0x000fe20000100800 */
[-C--:B------:R-:W-:Y:S02]  /*0b60*/  LEA.HI R5, R3, R4.reuse, RZ, 0x5 ;  /* 0x0000000403057211 */ /* 0x080fe400078f28ff */
[----:B------:R-:W-:Y:S01]  /*0b70*/  LOP3.LUT R11, R8, 0xfffffffc, RZ, 0xc0, !PT ;  /* 0xfffffffc080b7812 */ /* 0x000fe200078ec0ff */
[C---:B------:R-:W-:Y:S01]  /*0b80*/  IMAD.IADD R13, R4.reuse, 0x1, -R9 ;  /* 0x00000001040d7824 */ /* 0x040fe200078e0a09 */
[----:B------:R-:W-:Y:S01]  /*0b90*/  SHF.R.S32.HI R8, RZ, 0x1f, R20 ;  /* 0x0000001fff087819 */ /* 0x000fe20000011414 */
[----:B------:R-:W-:Y:S01]  /*0ba0*/  IMAD.SHL.U32 R5, R5, 0x20, RZ ;  /* 0x0000002005057824 */ /* 0x000fe200078e00ff */
[----:B------:R-:W-:Y:S01]  /*0bb0*/  SHF.R.S32.HI R7, RZ, 0x4, R2 ;  /* 0x00000004ff077819 */ /* 0x000fe20000011402 */
[----:B------:R-:W-:Y:S01]  /*0bc0*/  IMAD.IADD R12, R4, 0x1, -R11 ;  /* 0x00000001040c7824 */ /* 0x000fe200078e0a0b */
[----:B------:R-:W-:Y:S01]  /*0bd0*/  LEA.HI R6, R3, R4, RZ, 0x6 ;  /* 0x0000000403067211 */ /* 0x000fe200078f30ff */
[----:B------:R-:W-:Y:S01]  /*0be0*/  STL [R1+0x58], R13 ;  /* 0x0000580d01007387 */ /* 0x000fe20000100800 */
[----:B------:R-:W-:Y:S01]  /*0bf0*/  LOP3.LUT R3, R2, 0x3fffff0, RZ, 0xc0, !PT ;  /* 0x03fffff002037812 */ /* 0x000fe200078ec0ff */
[----:B------:R-:W-:Y:S01]  /*0c00*/  IMAD.SHL.U32 R18, R13, 0x8, RZ ;  /* 0x000000080d127824 */ /* 0x000fe200078e00ff */
[----:B------:R-:W-:-:S02]  /*0c10*/  LEA.HI R9, R8, R20, RZ, 0x2 ;  /* 0x0000001408097211 */ /* 0x000fc400078f10ff */
[----:B------:R-:W-:Y:S01]  /*0c20*/  LEA.HI R2, R2, R7, RZ, 0x1 ;  /* 0x0000000702027211 */ /* 0x000fe200078f08ff */
[----:B------:R-:W-:Y:S01]  /*0c30*/  IMAD.IADD R3, R4, 0x1, -R3 ;  /* 0x0000000104037824 */ /* 0x000fe200078e0a03 */
[--C-:B------:R-:W-:Y:S02]  /*0c40*/  SHF.R.S32.HI R10, RZ, 0x2, R9.reuse ;  /* 0x00000002ff0a7819 */ /* 0x100fe40000011409 */
[----:B------:R-:W-:Y:S02]  /*0c50*/  SHF.R.S32.HI R11, RZ, 0x1f, R9 ;  /* 0x0000001fff0b7819 */ /* 0x000fe40000011409 */
[----:B------:R-:W-:Y:S02]  /*0c60*/  LOP3.LUT R4, R5, 0xfffffc00, RZ, 0xc0, !PT ;  /* 0xfffffc0005047812 */ /* 0x000fe400078ec0ff */
[----:B------:R-:W-:Y:S02]  /*0c70*/  LOP3.LUT R2, R2, 0x1ffffffe, RZ, 0xc0, !PT ;  /* 0x1ffffffe02027812 */ /* 0x000fe400078ec0ff */
[----:B------:R-:W-:-:S02]  /*0c80*/  SHF.R.S32.HI R218, RZ, 0x3, R218 ;  /* 0x00000003ffda7819 */ /* 0x000fc400000114da */
[----:B------:R-:W-:Y:S01]  /*0c90*/  LEA.HI R11, R11, R10, RZ, 0x3 ;  /* 0x0000000a0b0b7211 */ /* 0x000fe200078f18ff */
[----:B------:R-:W-:Y:S01]  /*0ca0*/  IMAD.IADD R2, R7, 0x1, -R2 ;  /* 0x0000000107027824 */ /* 0x000fe200078e0a02 */
[----:B------:R-:W-:Y:S01]  /*0cb0*/  LEA R3, R3, R4, 0x6 ;  /* 0x0000000403037211 */ /* 0x000fe200078e30ff */
[C---:B------:R-:W-:Y:S01]  /*0cc0*/  VIADD R4, R218.reuse, 0x40 ;  /* 0x00000040da047836 */ /* 0x040fe20000000000 */
[----:B------:R-:W-:Y:S01]  /*0cd0*/  LOP3.LUT R11, R11, 0xfffffff8, RZ, 0xc0, !PT ;  /* 0xfffffff80b0b7812 */ /* 0x000fe200078ec0ff */
[----:B------:R-:W-:Y:S01]  /*0ce0*/  VIADD R15, R218, 0x60 ;  /* 0x00000060da0f7836 */ /* 0x000fe20000000000 */
[----:B------:R-:W-:Y:S01]  /*0cf0*/  SHF.R.S32.HI R14, RZ, 0x7, R0 ;  /* 0x00000007ff0e7819 */ /* 0x000fe20000011400 */
[----:B------:R-:W-:Y:S01]  /*0d00*/  IMAD R2, R2, 0x8, R3 ;  /* 0x0000000802027824 */ /* 0x000fe200078e0203 */
[----:B------:R-:W-:Y:S01]  /*0d10*/  SHF.R.S32.HI R3, RZ, 0x1f, R4 ;  /* 0x0000001fff037819 */ /* 0x000fe20000011404 */
[----:B------:R-:W-:Y:S01]  /*0d20*/  IMAD.IADD R11, R10, 0x1, -R11 ;  /* 0x000000010a0b7824 */ /* 0x000fe200078e0a0b */
[----:B------:R-:W-:-:S02]  /*0d30*/  SHF.R.S32.HI R10, RZ, 0x1f, R15 ;  /* 0x0000001fff0a7819 */ /* 0x000fc4000001140f */
[----:B------:R-:W-:Y:S01]  /*0d40*/  LEA.HI R3, R3, R4, RZ, 0x3 ;  /* 0x0000000403037211 */ /* 0x000fe200078f18ff */
[----:B------:R0:W-:Y:S01]  /*0d50*/  STL [R1+0xa8], R2 ;  /* 0x0000a80201007387 */ /* 0x0001e20000100800 */
[----:B------:R-:W-:Y:S02]  /*0d60*/  LEA.HI R10, R10, R15, RZ, 0x3 ;  /* 0x0000000f0a0a7211 */ /* 0x000fe400078f18ff */
[----:B------:R-:W-:Y:S01]  /*0d70*/  SHF.L.U32 R200, R13, 0x2, RZ ;  /* 0x000000020dc87819 */ /* 0x000fe200000006ff */
[----:B------:R-:W-:Y:S01]  /*0d80*/  IMAD.SHL.U32 R3, R3, 0x40, RZ ;  /* 0x0000004003037824 */ /* 0x000fe200078e00ff */
[----:B------:R-:W-:Y:S01]  /*0d90*/  SHF.L.U32 R10, R10, 0x6, RZ ;  /* 0x000000060a0a7819 */ /* 0x000fe200000006ff */
[----:B------:R1:W-:Y:S01]  /*0da0*/  STL [R1+0xa0], R14 ;  /* 0x0000a00e01007387 */ /* 0x0003e20000100800 */
[----:B------:R-:W-:Y:S01]  /*0db0*/  LEA.HI R5, R12, R12, RZ, 0x1 ;  /* 0x0000000c0c057211 */ /* 0x000fe200078f08ff */
[----:B------:R-:W-:Y:S01]  /*0dc0*/  VIADD R235, R200, 0x40 ;  /* 0x00000040c8eb7836 */ /* 0x000fe20000000000 */
[----:B------:R-:W-:-:S02]  /*0dd0*/  LOP3.LUT R23, R3, 0xfffffe00, RZ, 0xc0, !PT ;  /* 0xfffffe0003177812 */ /* 0x000fc400078ec0ff */
[----:B------:R-:W-:Y:S01]  /*0de0*/  LOP3.LUT R22, R10, 0xfffffe00, RZ, 0xc0, !PT ;  /* 0xfffffe000a167812 */ /* 0x000fe200078ec0ff */
[----:B------:R-:W-:Y:S01]  /*0df0*/  IMAD.IADD R226, R200, 0x1, R235 ;  /* 0x00000001c8e27824 */ /* 0x000fe200078e02eb */
[----:B------:R-:W-:Y:S01]  /*0e00*/  LEA.HI R8, R8, R20, RZ, 0x5 ;  /* 0x0000001408087211 */ /* 0x000fe200078f28ff */
[----:B------:R2:W-:Y:S01]  /*0e10*/  STL [R1+0x7c], R23 ;  /* 0x00007c1701007387 */ /* 0x0005e20000100800 */
[----:B------:R-:W-:Y:S02]  /*0e20*/  LOP3.LUT R5, R5, 0x1ffffffe, RZ, 0xc0, !PT ;  /* 0x1ffffffe05057812 */ /* 0x000fe400078ec0ff */
[----:B------:R-:W-:Y:S01]  /*0e30*/  SHF.R.S32.HI R8, RZ, 0x5, R8 ;  /* 0x00000005ff087819 */ /* 0x000fe20000011408 */
[----:B------:R-:W-:Y:S01]  /*0e40*/  STL [R1+0x78], R22 ;  /* 0x0000781601007387 */ /* 0x000fe20000100800 */
[----:B0-----:R-:W-:Y:S01]  /*0e50*/  SHF.L.U32 R2, R4, 0x6, RZ ;  /* 0x0000000604027819 */ /* 0x001fe200000006ff */
[----:B------:R-:W-:Y:S01]  /*0e60*/  IMAD.IADD R5, R12, 0x1, -R5 ;  /* 0x000000010c057824 */ /* 0x000fe200078e0a05 */
[----:B------:R-:W-:Y:S01]  /*0e70*/  SHF.R.S32.HI R7, RZ, 0x1f, R226 ;  /* 0x0000001fff077819 */ /* 0x000fe200000114e2 */
[----:B------:R-:W3:Y:S01]  /*0e80*/  LDL.LU R17, [R1+0x68] ;  /* 0x0000680001117983 */ /* 0x000ee20000300800 */
[----:B------:R-:W-:Y:S01]  /*0e90*/  IMAD R11, R8, 0x10, R11 ;  /* 0x00000010080b7824 */ /* 0x000fe200078e020b */
[----:B------:R-:W-:Y:S01]  /*0ea0*/  LOP3.LUT R12, R2, 0x1c0, RZ, 0xc0, !PT ;  /* 0x000001c0020c7812 */ /* 0x000fe200078ec0ff */
[----:B------:R-:W-:Y:S01]  /*0eb0*/  IMAD.SHL.U32 R8, R15, 0x40, RZ ;  /* 0x000000400f087824 */ /* 0x000fe200078e00ff */
[----:B------:R-:W-:-:S02]  /*0ec0*/  LEA.HI R4, R7, R226, RZ, 0x3 ;  /* 0x000000e207047211 */ /* 0x000fc400078f18ff */
[----:B------:R-:W-:Y:S02]  /*0ed0*/  LEA.HI R0, R0, R14, RZ, 0x1 ;  /* 0x0000000e00007211 */ /* 0x000fe400078f08ff */
[----:B------:R-:W-:Y:S02]  /*0ee0*/  SHF.R.U32.HI R2, RZ, 0x3, R12 ;  /* 0x00000003ff027819 */ /* 0x000fe4000001160c */
[C---:B------:R-:W-:Y:S02]  /*0ef0*/  LOP3.LUT R13, R12.reuse, 0x38, R18, 0xf8, !PT ;  /* 0x000000380c0d7812 */ /* 0x040fe400078ef812 */
[----:B------:R-:W-:Y:S02]  /*0f00*/  LOP3.LUT R3, R12, 0x38, R4, 0xf8, !PT ;  /* 0x000000380c037812 */ /* 0x000fe400078ef804 */
[----:B------:R-:W-:Y:S02]  /*0f10*/  LOP3.LUT R8, R8, 0x1c0, RZ, 0xc0, !PT ;  /* 0x000001c008087812 */ /* 0x000fe400078ec0ff */
[----:B------:R-:W-:-:S02]  /*0f20*/  LOP3.LUT R0, R0, 0x3fffffe, RZ, 0xc0, !PT ;  /* 0x03fffffe00007812 */ /* 0x000fc400078ec0ff */
[----:B------:R-:W-:Y:S02]  /*0f30*/  LOP3.LUT R13, R23, R13, R2, 0xf6, !PT ;  /* 0x0000000d170d7212 */ /* 0x000fe400078ef602 */
[----:B------:R-:W-:Y:S01]  /*0f40*/  LOP3.LUT R12, R3, R2, RZ, 0x3c, !PT ;  /* 0x00000002030c7212 */ /* 0x000fe200078e3cff */
[----:B------:R-:W-:Y:S01]  /*0f50*/  IMAD.IADD R0, R14, 0x1, -R0 ;  /* 0x000000010e007824 */ /* 0x000fe200078e0a00 */
[----:B------:R-:W-:Y:S02]  /*0f60*/  SHF.R.U32.HI R2, RZ, 0x3, R8 ;  /* 0x00000003ff027819 */ /* 0x000fe40000011608 */
[C---:B------:R-:W-:Y:S02]  /*0f70*/  LOP3.LUT R3, R8.reuse, 0x38, R18, 0xf8, !PT ;  /* 0x0000003808037812 */ /* 0x040fe400078ef812 */
[----:B------:R-:W-:Y:S01]  /*0f80*/  LOP3.LUT R15, R8, 0x38, R4, 0xf8, !PT ;  /* 0x00000038080f7812 */ /* 0x000fe200078ef804 */
[----:B------:R-:W-:Y:S01]  /*0f90*/  VIADD R8, R218, 0x20 ;  /* 0x00000020da087836 */ /* 0x000fe20000000000 */
[----:B------:R-:W-:-:S02]  /*0fa0*/  LOP3.LUT R21, R22, R3, R2, 0xf6, !PT ;  /* 0x0000000316157212 */ /* 0x000fc400078ef602 */
[----:B------:R-:W-:Y:S01]  /*0fb0*/  LOP3.LUT R10, R15, R2, RZ, 0x3c, !PT ;  /* 0x000000020f0a7212 */ /* 0x000fe200078e3cff */
[----:B-1----:R-:W-:Y:S01]  /*0fc0*/  IMAD R14, R0, 0x40, R11 ;  /* 0x00000040000e7824 */ /* 0x002fe200078e020b */
[----:B------:R-:W-:Y:S02]  /*0fd0*/  SHF.R.S32.HI R2, RZ, 0x1f, R8 ;  /* 0x0000001fff027819 */ /* 0x000fe40000011408 */
[----:B------:R-:W-:Y:S02]  /*0fe0*/  SHF.L.U32 R0, R8, 0x6, RZ ;  /* 0x0000000608007819 */ /* 0x000fe400000006ff */
[----:B------:R-:W-:Y:S01]  /*0ff0*/  LEA.HI R7, R7, R226, RZ, 0x6 ;  /* 0x000000e207077211 */ /* 0x000fe200078f30ff */
[----:B------:R-:W-:Y:S01]  /*1000*/  IMAD.SHL.U32 R28, R218, 0x40, RZ ;  /* 0x00000040da1c7824 */ /* 0x000fe200078e00ff */
[----:B------:R-:W-:Y:S02]  /*1010*/  LEA.HI R2, R2, R8, RZ, 0x3 ;  /* 0x0000000802027211 */ /* 0x000fe400078f18ff */
[----:B------:R-:W-:Y:S01]  /*1020*/  LOP3.LUT R27, R0, 0x1c0, RZ, 0xc0, !PT ;  /* 0x000001c0001b7812 */ /* 0x000fe200078ec0ff */
[----:B------:R-:W-:Y:S01]  /*1030*/  IMAD.SHL.U32 R7, R7, 0x80, RZ ;  /* 0x0000008007077824 */ /* 0x000fe200078e00ff */
[----:B------:R-:W-:Y:S01]  /*1040*/  LOP3.LUT R3, R28, 0x1c0, RZ, 0xc0, !PT ;  /* 0x000001c01c037812 */ /* 0x000fe200078ec0ff */
[----:B------:R-:W-:Y:S01]  /*1050*/  IMAD.SHL.U32 R2, R2, 0x40, RZ ;  /* 0x0000004002027824 */ /* 0x000fe200078e00ff */
[----:B------:R-:W-:Y:S01]  /*1060*/  SHF.R.U32.HI R25, RZ, 0x3, R27 ;  /* 0x00000003ff197819 */ /* 0x000fe2000001161b */
[----:B------:R-:W-:Y:S01]  /*1070*/  IMAD.SHL.U32 R6, R6, 0x8, RZ ;  /* 0x0000000806067824 */ /* 0x000fe200078e00ff */
[----:B------:R-:W-:-:S02]  /*1080*/  LOP3.LUT R0, R4, 0x38, RZ, 0xc0, !PT ;  /* 0x0000003804007812 */ /* 0x000fc400078ec0ff */
[----:B------:R-:W-:Y:S02]  /*1090*/  LOP3.LUT R8, R27, 0x38, R4, 0xf8, !PT ;  /* 0x000000381b087812 */ /* 0x000fe400078ef804 */
[----:B------:R-:W-:Y:S02]  /*10a0*/  LOP3.LUT R7, R7, 0xffffe000, RZ, 0xc0, !PT ;  /* 0xffffe00007077812 */ /* 0x000fe400078ec0ff */
[----:B------:R-:W-:Y:S02]  /*10b0*/  SHF.R.U32.HI R26, RZ, 0x3, R3 ;  /* 0x00000003ff1a7819 */ /* 0x000fe40000011603 */
[----:B------:R-:W-:Y:S02]  /*10c0*/  LOP3.LUT R24, R2, 0xfffffe00, RZ, 0xc0, !PT ;  /* 0xfffffe0002187812 */ /* 0x000fe400078ec0ff */
[----:B------:R-:W-:Y:S02]  /*10d0*/  LOP3.LUT R0, R0, 0x1c0, R28, 0xf8, !PT ;  /* 0x000001c000007812 */ /* 0x000fe400078ef81c */
[----:B------:R-:W-:-:S02]  /*10e0*/  LOP3.LUT R8, R8, R25, RZ, 0x3c, !PT ;  /* 0x0000001908087212 */ /* 0x000fc400078e3cff */
[----:B------:R-:W-:Y:S02]  /*10f0*/  LOP3.LUT R6, R6, 0xfffffe00, RZ, 0xc0, !PT ;  /* 0xfffffe0006067812 */ /* 0x000fe400078ec0ff */
[-C--:B------:R-:W-:Y:S01]  /*1100*/  IADD3 R15, R12, R7.reuse, R23 ;  /* 0x000000070c0f7210 */ /* 0x080fe20007ffe017 */
[----:B------:R-:W-:Y:S01]  /*1110*/  STL [R1+0xa4], R14 ;  /* 0x0000a40e01007387 */ /* 0x000fe20000100800 */
[-C--:B--2---:R-:W-:Y:S02]  /*1120*/  IADD3 R23, R10, R7.reuse, R22 ;  /* 0x000000070a177210 */ /* 0x084fe40007ffe016 */
[----:B------:R-:W-:Y:S01]  /*1130*/  LOP3.LUT R0, R0, R26, RZ, 0x3c, !PT ;  /* 0x0000001a00007212 */ /* 0x000fe200078e3cff */
[----:B------:R-:W-:Y:S01]  /*1140*/  STL [R1+0x38], R24 ;  /* 0x0000381801007387 */ /* 0x000fe20000100800 */
[----:B------:R-:W-:Y:S01]  /*1150*/  IADD3 R11, R8, R7, R24 ;  /* 0x00000007080b7210 */ /* 0x000fe20007ffe018 */
[C---:B------:R-:W-:Y:S01]  /*1160*/  VIADD R8, R18.reuse, 0xc0 ;  /* 0x000000c012087836 */ /* 0x040fe20000000000 */
[----:B------:R-:W-:Y:S01]  /*1170*/  IADD3 R10, R18, 0x80, RZ ;  /* 0x00000080120a7810 */ /* 0x000fe20007ffe0ff */
[----:B------:R0:W-:Y:S01]  /*1180*/  STL [R1+0x40], R6 ;  /* 0x0000400601007387 */ /* 0x0001e20000100800 */
[----:B------:R-:W-:-:S02]  /*1190*/  LOP3.LUT R3, R3, 0x38, R18, 0xf8, !PT ;  /* 0x0000003803037812 */ /* 0x000fc400078ef812 */
[----:B------:R-:W-:Y:S01]  /*11a0*/  SHF.R.S32.HI R2, RZ, 0x1f, R218 ;  /* 0x0000001fff027819 */ /* 0x000fe200000114da */
[----:B------:R-:W-:Y:S01]  /*11b0*/  STL [R1+0x6c], RZ ;  /* 0x00006cff01007387 */ /* 0x000fe20000100800 */
[----:B------:R-:W-:Y:S01]  /*11c0*/  IADD3 R7, R0, R7, R6 ;  /* 0x0000000700077210 */ /* 0x000fe20007ffe006 */
[----:B------:R-:W-:Y:S01]  /*11d0*/  VIADD R0, R16, 0x10400 ;  /* 0x0001040010007836 */ /* 0x000fe20000000000 */
[----:B------:R-:W-:Y:S01]  /*11e0*/  LOP3.LUT R229, R9, 0x7ffffffc, RZ, 0xc0, !PT ;  /* 0x7ffffffc09e57812 */ /* 0x000fe200078ec0ff */
[----:B------:R-:W-:Y:S01]  /*11f0*/  STL [R1], RZ ;  /* 0x000000ff01007387 */ /* 0x000fe20000100800 */
[----:B------:R-:W-:Y:S02]  /*1200*/  LOP3.LUT R2, R27, 0x38, R18, 0xf8, !PT ;  /* 0x000000381b027812 */ /* 0x000fe400078ef812 */
[----:B------:R-:W-:Y:S01]  /*1210*/  SHF.R.S32.HI R9, RZ, 0x1f, R10 ;  /* 0x0000001fff097819 */ /* 0x000fe2000001140a */
[----:B------:R-:W-:Y:S01]  /*1220*/  STL [R1+0x2c], R10 ;  /* 0x00002c0a01007387 */ /* 0x000fe20000100800 */
[----:B0-----:R-:W-:-:S03]  /*1230*/  LOP3.LUT R6, R6, R3, R26, 0xf6, !PT ;  /* 0x0000000306067212 */ /* 0x001fc600078ef61a */
[----:B------:R0:W-:Y:S01]  /*1240*/  STL [R1+0x30], R8 ;  /* 0x0000300801007387 */ /* 0x0001e20000100800 */
[----:B------:R-:W-:Y:S01]  /*1250*/  LOP3.LUT R3, R24, R2, R25, 0xf6, !PT ;  /* 0x0000000218037212 */ /* 0x000fe200078ef619 */
[----:B------:R-:W-:Y:S02]  /*1260*/  IMAD R2, R13, 0x2, R0 ;  /* 0x000000020d027824 */ /* 0x000fe400078e0200 */
[----:B------:R-:W-:Y:S01]  /*1270*/  STL [R1+0x74], R9 ;  /* 0x0000740901007387 */ /* 0x000fe20000100800 */
[----:B0-----:R-:W-:-:S03]  /*1280*/  SHF.R.S32.HI R8, RZ, 0x1f, R8 ;  /* 0x0000001fff087819 */ /* 0x001fc60000011408 */
[----:B------:R-:W-:Y:S01]  /*1290*/  STL [R1+0x54], R6 ;  /* 0x0000540601007387 */ /* 0x000fe20000100800 */
[----:B------:R-:W-:-:S03]  /*12a0*/  LEA R3, R3, R0, 0x1 ;  /* 0x0000000003037211 */ /* 0x000fc600078e08ff */
[----:B------:R0:W-:Y:S04]  /*12b0*/  STL [R1+0x70], R8 ;  /* 0x0000700801007387 */ /* 0x0001e80000100800 */
[----:B------:R1:W-:Y:S01]  /*12c0*/  STL [R1+0x90], R2 ;  /* 0x0000900201007387 */ /* 0x0003e20000100800 */
[--C-:B0-----:R-:W-:Y:S02]  /*12d0*/  IMAD R8, R21, 0x2, R0.reuse ;  /* 0x0000000215087824 */ /* 0x101fe400078e0200 */
[----:B-1----:R-:W-:-:S03]  /*12e0*/  IMAD R2, R11, 0x2, R0 ;  /* 0x000000020b027824 */ /* 0x002fc600078e0200 */
[----:B------:R0:W-:Y:S04]  /*12f0*/  STL [R1+0x88], R8 ;  /* 0x0000880801007387 */ /* 0x0001e80000100800 */
[----:B------:R1:W-:Y:S04]  /*1300*/  STL [R1+0x98], R3 ;  /* 0x0000980301007387 */ /* 0x0003e80000100800 */
[----:B------:R2:W-:Y:S01]  /*1310*/  STL [R1+0x94], R2 ;  /* 0x0000940201007387 */ /* 0x0005e20000100800 */
[--C-:B0-----:R-:W-:Y:S02]  /*1320*/  IMAD R8, R15, 0x2, R0.reuse ;  /* 0x000000020f087824 */ /* 0x101fe400078e0200 */
[----:B-1----:R-:W-:-:S03]  /*1330*/  IMAD R3, R23, 0x2, R0 ;  /* 0x0000000217037824 */ /* 0x002fc600078e0200 */
[----:B------:R-:W-:Y:S01]  /*1340*/  STL [R1+0x8c], R8 ;  /* 0x00008c0801007387 */ /* 0x000fe20000100800 */
[----:B--2---:R-:W-:Y:S01]  /*1350*/  IMAD R2, R7, 0x2, R0 ;  /* 0x0000000207027824 */ /* 0x004fe200078e0200 */
[----:B------:R-:W-:Y:S02]  /*1360*/  LEA R0, R6, R0, 0x1 ;  /* 0x0000000006007211 */ /* 0x000fe400078e08ff */
[----:B------:R0:W-:Y:S04]  /*1370*/  STL [R1+0x84], R3 ;  /* 0x0000840301007387 */ /* 0x0001e80000100800 */
[----:B------:R1:W-:Y:S04]  /*1380*/  STL [R1+0x9c], R2 ;  /* 0x00009c0201007387 */ /* 0x0003e80000100800 */
[----:B------:R2:W-:Y:S01]  /*1390*/  STL [R1+0x48], R0 ;  /* 0x0000480001007387 */ /* 0x0005e20000100800 */
[----:B0-----:R-:W-:-:S02]  /*13a0*/  SHF.R.S32.HI R3, RZ, 0x3, R4 ;  /* 0x00000003ff037819 */ /* 0x001fc40000011404 */
[----:B-1----:R-:W-:Y:S01]  /*13b0*/  LOP3.LUT R2, R4, 0xfffffff8, RZ, 0xc0, !PT ;  /* 0xfffffff804027812 */ /* 0x002fe200078ec0ff */
[----:B--2---:R-:W-:Y:S02]  /*13c0*/  IMAD R0, R5, 0x8, R14 ;  /* 0x0000000805007824 */ /* 0x004fe400078e020e */
[----:B------:R0:W-:Y:S04]  /*13d0*/  STL [R1+0x5c], R3 ;  /* 0x00005c0301007387 */ /* 0x0001e80000100800 */
[----:B------:R0:W-:Y:S04]  /*13e0*/  STL [R1+0x4c], R0 ;  /* 0x00004c0001007387 */ /* 0x0001e80000100800 */
[----:B------:R0:W-:Y:S01]  /*13f0*/  STL [R1+0x68], R2 ;  /* 0x0000680201007387 */ /* 0x0001e20000100800 */
[----:B------:R-:W-:Y:S01]  /*1400*/  IMAD.MOV.U32 R219, RZ, RZ, RZ ;  /* 0x000000ffffdb7224 */ /* 0x000fe200078e00ff */
[----:B------:R-:W-:Y:S01]  /*1410*/  SHF.R.S32.HI R19, RZ, 0x1f, R18 ;  /* 0x0000001fff137819 */ /* 0x000fe20000011412 */
[----:B------:R-:W-:-:S02]  /*1420*/  IMAD.MOV.U32 R22, RZ, RZ, RZ ;  /* 0x000000ffff167224 */ /* 0x000fc400078e00ff */
[C---:B------:R-:W-:Y:S02]  /*1430*/  VIADD R236, R200.reuse, 0x20 ;  /* 0x00000020c8ec7836 */ /* 0x040fe40000000000 */
[----:B------:R-:W-:Y:S02]  /*1440*/  VIADD R237, R200, 0x60 ;  /* 0x00000060c8ed7836 */ /* 0x000fe40000000000 */
[----:B------:R-:W-:Y:S01]  /*1450*/  IMAD.IADD R229, R20, 0x1, -R229 ;  /* 0x0000000114e57824 */ /* 0x000fe200078e0ae5 */
[----:B---3--:R-:W-:Y:S02]  /*1460*/  LOP3.LUT R234, R17, 0x1, RZ, 0xfc, !PT ;  /* 0x0000000111ea7812 */ /* 0x008fe400078efcff */
[----:B0-----:R-:W-:-:S07]  /*1470*/  MOV R17, RZ ;  /* 0x000000ff00117202 */ /* 0x001fce0000000f00 */
.L_x_2035:
[----:B------:R-:W-:Y:S01]  /*1480*/  ULDC.64 UR4, c[0x0][0xa28] ;  /* 0x00028a0000047ab9 */ /* 0x000fe20000000a00 */
[----:B0-23--:R-:W0:Y:S01]  /*1490*/  LDC.64 R4, c[0x0][0xa08] ;  /* 0x00028200ff047b82 */ /* 0x00de220000000a00 */
[----:B------:R-:W-:Y:S01]  /*14a0*/  ISETP.NE.U32.AND P0, PT, RZ, UR4, PT ;  /* 0x00000004ff007c0c */ /* 0x000fe2000bf05070 */
[----:B------:R-:W-:Y:S01]  /*14b0*/  IMAD.MOV.U32 R0, RZ, RZ, RZ ;  /* 0x000000ffff007224 */ /* 0x000fe200078e00ff */
[----:B------:R-:W-:Y:S01]  /*14c0*/  ULDC.64 UR6, c[0x0][0xa20] ;  /* 0x0002880000067ab9 */ /* 0x000fe20000000a00 */
[----:B------:R-:W-:Y:S01]  /*14d0*/  IMAD.MOV.U32 R26, RZ, RZ, RZ ;  /* 0x000000ffff1a7224 */ /* 0x000fe200078e00ff */
[----:B------:R-:W-:Y:S01]  /*14e0*/  ISETP.NE.AND.EX P0, PT, RZ, UR5, PT, P0 ;  /* 0x00000005ff007c0c */ /* 0x000fe2000bf05300 */
[----:B------:R-:W-:Y:S02]  /*14f0*/  ULDC.64 UR4, c[0x0][0xa18] ;  /* 0x0002860000047ab9 */ /* 0x000fe40000000a00 */
[----:B------:R-:W-:-:S04]  /*1500*/  ISETP.NE.U32.AND P1, PT, RZ, UR4, PT ;  /* 0x00000004ff007c0c */ /* 0x000fc8000bf25070 */
[----:B------:R-:W-:Y:S01]  /*1510*/  ISETP.NE.AND.EX P1, PT, RZ, UR5, PT, P1 ;  /* 0x00000005ff007c0c */ /* 0x000fe2000bf25310 */
[----:B------:R-:W-:Y:S02]  /*1520*/  ULDC.64 UR4, c[0x0][0xa08] ;  /* 0x0002820000047ab9 */ /* 0x000fe40000000a00 */
[----:B------:R-:W-:-:S03]  /*1530*/  ISETP.NE.U32.AND P3, PT, RZ, UR4, PT ;  /* 0x00000004ff007c0c */ /* 0x000fc6000bf65070 */
[----:B----4-:R-:W1:Y:S01]  /*1540*/  @P0 LDC.64 R2, c[0x0][0xa28] ;  /* 0x00028a00ff020b82 */ /* 0x010e620000000a00 */
[----:B------:R-:W-:Y:S01]  /*1550*/  ISETP.NE.AND.EX P3, PT, RZ, UR5, PT, P3 ;  /* 0x00000005ff007c0c */ /* 0x000fe2000bf65330 */
[----:B0-----:R-:W-:-:S06]  /*1560*/  IMAD.WIDE R8, R67, 0x4, R4 ;  /* 0x0000000443087825 */ /* 0x001fcc00078e0204 */
[----:B------:R-:W0:Y:S01]  /*1570*/  @P1 LDC.64 R6, c[0x0][0xa18] ;  /* 0x00028600ff061b82 */ /* 0x000e220000000a00 */
[----:B------:R-:W-:Y:S02]  /*1580*/  ULDC UR4, c[0x0][0x288] ;  /* 0x0000a20000047ab9 */ /* 0x000fe40000000800 */
[----:B------:R-:W-:Y:S01]  /*1590*/  IMAD.U32 R220, RZ, RZ, UR4 ;  /* 0x00000004ffdc7e24 */ /* 0x000fe2000f8e00ff */
[----:B------:R2:W-:Y:S01]  /*15a0*/  STL [R1+0x60], R66 ;  /* 0x0000604201007387 */ /* 0x0005e20000100800 */
[----:B------:R-:W-:-:S03]  /*15b0*/  ULDC.64 UR4, c[0x0][0x418] ;  /* 0x0001060000047ab9 */ /* 0x000fc60000000a00 */
[----:B-----5:R2:W5:Y:S01]  /*15c0*/  @P3 LDG.E R26, desc[UR60][R8.64] ;  /* 0x0000003c081a3981 */ /* 0x020562000c1e1900 */
[----:B-1----:R-:W-:-:S05]  /*15d0*/  @P0 IMAD.WIDE R2, R67, 0x4, R2 ;  /* 0x0000000443020825 */ /* 0x002fca00078e0202 */
[----:B------:R2:W5:Y:S01]  /*15e0*/  @P0 LDG.E R0, desc[UR60][R2.64] ;  /* 0x0000003c02000981 */ /* 0x000562000c1e1900 */
[----:B0-----:R-:W-:-:S05]  /*15f0*/  @P1 IMAD.WIDE R4, R67, 0x4, R6 ;  /* 0x0000000443041825 */ /* 0x001fca00078e0206 */
[----:B------:R2:W5:Y:S04]  /*1600*/  @P1 LDG.E R220, desc[UR60][R4.64] ;  /* 0x0000003c04dc1981 */ /* 0x000568000c1e1900 */
[----:B------:R2:W-:Y:S01]  /*1610*/  STL [R1+0x64], R67 ;  /* 0x0000644301007387 */ /* 0x0005e20000100800 */
[----:B------:R-:W-:-:S03]  /*1620*/  UISETP.NE.U32.AND UP0, UPT, UR4, URZ, UPT ;  /* 0x0000003f0400728c */ /* 0x000fc6000bf05070 */
[----:B------:R-:W-:Y:S01]  /*1630*/  ULDC UR4, c[0x0][0x424] ;  /* 0x0001090000047ab9 */ /* 0x000fe20000000800 */
[----:B------:R-:W-:Y:S01]  /*1640*/  UISETP.NE.AND.EX UP0, UPT, UR5, URZ, UPT, UP0 ;  /* 0x0000003f0500728c */ /* 0x000fe2000bf05300 */
[----:B------:R-:W-:Y:S02]  /*1650*/  ISETP.NE.U32.AND P2, PT, RZ, UR6, PT ;  /* 0x00000006ff007c0c */ /* 0x000fe4000bf45070 */
[----:B------:R-:W-:Y:S01]  /*1660*/  ULDC UR5, c[0x0][0x2f0] ;  /* 0x0000bc0000057ab9 */ /* 0x000fe20000000800 */
[----:B------:R-:W-:Y:S01]  /*1670*/  USEL UR4, UR4, 0x1, UP0 ;  /* 0x0000000104047887 */ /* 0x000fe20008000000 */
[----:B------:R-:W-:-:S03]  /*1680*/  ISETP.NE.AND.EX P2, PT, RZ, UR7, PT, P2 ;  /* 0x00000007ff007c0c */ /* 0x000fc6000bf45320 */
[----:B------:R-:W-:-:S03]  /*1690*/  UIMAD UR4, UR4, UR5, URZ ;  /* 0x00000005040472a4 */ /* 0x000fc6000f8e023f */
[----:B------:R-:W-:Y:S01]  /*16a0*/  ULDC UR5, c[0x0][0x348] ;  /* 0x0000d20000057ab9 */ /* 0x000fe20000000800 */
[----:B--2---:R-:W-:Y:S08]  /*16b0*/  @P1 BRA `(.L_x_1747) ;  /* 0x0000000000241947 */ /* 0x004ff00003800000 */
[----:B------:R-:W-:Y:S02]  /*16c0*/  ULDC.64 UR6, c[0x0][0xa00] ;  /* 0x0002800000067ab9 */ /* 0x000fe40000000a00 */
[----:B------:R-:W-:-:S04]  /*16d0*/  ISETP.NE.U32.AND P0, PT, RZ, UR6, PT ;  /* 0x00000006ff007c0c */ /* 0x000fc8000bf05070 */
[----:B------:R-:W-:-:S13]  /*16e0*/  ISETP.NE.AND.EX P0, PT, RZ, UR7, PT, P0 ;  /* 0x00000007ff007c0c */ /* 0x000fda000bf05300 */
[----:B------:R-:W-:Y:S05]  /*16f0*/  @!P0 BRA `(.L_x_1747) ;  /* 0x0000000000148947 */ /* 0x000fea0003800000 */
[----:B------:R-:W0:Y:S02]  /*1700*/  LDC.64 R2, c[0x0][0xa00] ;  /* 0x00028000ff027b82 */ /* 0x000e240000000a00 */
[----:B0-----:R-:W-:-:S05]  /*1710*/  IMAD.WIDE R2, R67, 0x4, R2 ;  /* 0x0000000443027825 */ /* 0x001fca00078e0202 */
[----:B-----5:R-:W2:Y:S04]  /*1720*/  LDG.E R220, desc[UR60][R2.64] ;  /* 0x0000003c02dc7981 */ /* 0x020ea8000c1e1900 */
[----:B------:R-:W2:Y:S02]  /*1730*/  LDG.E R5, desc[UR60][R2.64+0x4] ;  /* 0x0000043c02057981 */ /* 0x000ea4000c1e1900 */
[----:B--2---:R-:W-:-:S07]  /*1740*/  IADD3 R220, -R220, R5, RZ ;  /* 0x00000005dcdc7210 */ /* 0x004fce0007ffe1ff */
.L_x_1747:
[----:B------:R-:W-:Y:S02]  /*1750*/  IMAD.U32 R2, RZ, RZ, UR5 ;  /* 0x00000005ff027e24 */ /* 0x000fe4000f8e00ff */
[----:B------:R-:W-:Y:S01]  /*1760*/  IMAD.U32 R27, RZ, RZ, UR4 ;  /* 0x00000004ff1b7e24 */ /* 0x000fe2000f8e00ff */
[----:B------:R-:W-:Y:S06]  /*1770*/  @!P2 BRA `(.L_x_1748) ;  /* 0x000000000010a947 */ /* 0x000fec0003800000 */
[----:B------:R-:W0:Y:S02]  /*1780*/  LDC.64 R4, c[0x0][0xa20] ;  /* 0x00028800ff047b82 */ /* 0x000e240000000a00 */
[----:B0-----:R-:W-:-:S05]  /*1790*/  IMAD.WIDE R4, R67, 0x4, R4 ;  /* 0x0000000443047825 */ /* 0x001fca00078e0204 */
[----:B------:R0:W5:Y:S01]  /*17a0*/  LDG.E R27, desc[UR60][R4.64] ;  /* 0x0000003c041b7981 */ /* 0x000162000c1e1900 */
[----:B------:R-:W-:Y:S05]  /*17b0*/  BRA `(.L_x_1749) ;  /* 0x0000000000107947 */ /* 0x000fea0003800000 */
.L_x_1748:
[----:B------:R-:W-:Y:S05]  /*17c0*/  @!P3 BRA `(.L_x_1749) ;  /* 0x00000000000cb947 */ /* 0x000fea0003800000 */
[----:B------:R-:W2:Y:S04]  /*17d0*/  LDG.E R4, desc[UR60][R8.64] ;  /* 0x0000003c08047981 */ /* 0x000ea8000c1e1900 */
[----:B------:R-:W2:Y:S02]  /*17e0*/  LDG.E R27, desc[UR60][R8.64+0x4] ;  /* 0x0000043c081b7981 */ /* 0x000ea4000c1e1900 */
[----:B--2---:R-:W-:-:S07]  /*17f0*/  IMAD.IADD R27, R27, 0x1, -R4 ;  /* 0x000000011b1b7824 */ /* 0x004fce00078e0a04 */
.L_x_1749:
[----:B------:R-:W-:Y:S01]  /*1800*/  ULDC.64 UR4, c[0x0][0xa10] ;  /* 0x0002840000047ab9 */ /* 0x000fe20000000a00 */
[----:B------:R-:W1:Y:S01]  /*1810*/  LDC R9, c[0x0][0x448] ;  /* 0x00011200ff097b82 */ /* 0x000e620000000800 */
[----:B------:R-:W-:-:S04]  /*1820*/  ISETP.NE.U32.AND P0, PT, RZ, UR4, PT ;  /* 0x00000004ff007c0c */ /* 0x000fc8000bf05070 */
[----:B------:R-:W-:Y:S01]  /*1830*/  ISETP.NE.AND.EX P0, PT, RZ, UR5, PT, P0 ;  /* 0x00000005ff007c0c */ /* 0x000fe2000bf05300 */
[----:B------:R-:W-:Y:S02]  /*1840*/  ULDC.64 UR4, c[0x0][0xa30] ;  /* 0x00028c0000047ab9 */ /* 0x000fe40000000a00 */
[----:B------:R-:W-:Y:S01]  /*1850*/  ISETP.NE.U32.AND P1, PT, RZ, UR4, PT ;  /* 0x00000004ff007c0c */ /* 0x000fe2000bf25070 */
[----:B-----5:R-:W-:Y:S01]  /*1860*/  IMAD.MOV.U32 R23, RZ, RZ, R27 ;  /* 0x000000ffff177224 */ /* 0x020fe200078e001b */
[----:B------:R-:W2:Y:S02]  /*1870*/  LDC.64 R12, c[0x0][0x9e0] ;  /* 0x00027800ff0c7b82 */ /* 0x000ea40000000a00 */
[----:B------:R-:W-:-:S06]  /*1880*/  ISETP.NE.AND.EX P1, PT, RZ, UR5, PT, P1 ;  /* 0x00000005ff007c0c */ /* 0x000fcc000bf25310 */
[----:B0-----:R-:W0:Y:S08]  /*1890*/  @P0 LDC.64 R4, c[0x0][0xa10] ;  /* 0x00028400ff040b82 */ /* 0x001e300000000a00 */
[----:B------:R-:W3:Y:S01]  /*18a0*/  @P1 LDC.64 R6, c[0x0][0xa30] ;  /* 0x00028c00ff061b82 */ /* 0x000ee20000000a00 */
[----:B0-----:R-:W-:-:S05]  /*18b0*/  @P0 IMAD.WIDE R4, R67, 0x4, R4 ;  /* 0x0000000443040825 */ /* 0x001fca00078e0204 */
[----:B------:R-:W4:Y:S04]  /*18c0*/  @P0 LDG.E R3, desc[UR60][R4.64] ;  /* 0x0000003c04030981 */ /* 0x000f28000c1e1900 */
[----:B------:R0:W4:Y:S01]  /*18d0*/  @P0 LDG.E R8, desc[UR60][R4.64+0x4] ;  /* 0x0000043c04080981 */ /* 0x000122000c1e1900 */
[----:B---3--:R-:W-:-:S05]  /*18e0*/  @P1 IMAD.WIDE R6, R67, 0x4, R6 ;  /* 0x0000000443061825 */ /* 0x008fca00078e0206 */
[----:B------:R3:W5:Y:S01]  /*18f0*/  @P1 LDG.E R23, desc[UR60][R6.64] ;  /* 0x0000003c06171981 */ /* 0x000762000c1e1900 */
[----:B-1----:R-:W-:Y:S01]  /*1900*/  ISETP.NE.AND P1, PT, R9, 0x1, PT ;  /* 0x000000010900780c */ /* 0x002fe20003f25270 */
[----:B------:R-:W-:Y:S01]  /*1910*/  IMAD.IADD R11, R27, 0x1, -R0 ;  /* 0x000000011b0b7824 */ /* 0x000fe200078e0a00 */
[----:B------:R-:W-:Y:S02]  /*1920*/  SHF.L.U32 R14, R65, 0x7, RZ ;  /* 0x00000007410e7819 */ /* 0x000fe400000006ff */
[----:B--2---:R-:W-:-:S03]  /*1930*/  ISETP.GE.AND P2, PT, R13, 0x1, PT ;  /* 0x000000010d00780c */ /* 0x004fc60003f46270 */
[----:B------:R1:W-:Y:S01]  /*1940*/  STL [R1+0x34], R14 ;  /* 0x0000340e01007387 */ /* 0x0003e20000100800 */
[----:B------:R-:W-:-:S05]  /*1950*/  VIADD R0, R14, 0x7f ;  /* 0x0000007f0e007836 */ /* 0x000fca0000000000 */
[----:B------:R-:W2:Y:S01]  /*1960*/  @P1 LDC R9, c[0x0][0x44c] ;  /* 0x00011300ff091b82 */ /* 0x000ea20000000800 */
[----:B0-----:R-:W-:-:S07]  /*1970*/  MOV R4, R0 ;  /* 0x0000000000047202 */ /* 0x001fce0000000f00 */
[----:B------:R-:W0:Y:S01]  /*1980*/  @P1 LDC R10, c[0x0][0x450] ;  /* 0x00011400ff0a1b82 */ /* 0x000e220000000800 */
[----:B----4-:R-:W-:Y:S02]  /*1990*/  @P0 IMAD.IADD R2, R8, 0x1, -R3 ;  /* 0x0000000108020824 */ /* 0x010fe400078e0a03 */
[----:B--2---:R-:W-:-:S04]  /*19a0*/  @P1 IMAD.HI.U32 R3, R0, R9, RZ ;  /* 0x0000000900031227 */ /* 0x004fc800078e00ff */
[----:B------:R-:W-:Y:S01]  /*19b0*/  IMAD.IADD R221, R11, 0x1, R2 ;  /* 0x000000010bdd7824 */ /* 0x000fe200078e0202 */
[----:B0-----:R-:W-:-:S03]  /*19c0*/  @P1 SHF.R.U32.HI R4, RZ, R10, R3 ;  /* 0x0000000aff041219 */ /* 0x001fc60000011603 */
[C---:B------:R-:W-:Y:S01]  /*19d0*/  VIADD R0, R221.reuse, 0x3f ;  /* 0x0000003fdd007836 */ /* 0x040fe20000000000 */
[----:B------:R-:W-:-:S04]  /*19e0*/  IADD3 R5, R221, 0x1, -R220 ;  /* 0x00000001dd057810 */ /* 0x000fc80007ffe8dc */
[----:B------:R-:W-:Y:S01]  /*19f0*/  SHF.R.S32.HI R3, RZ, 0x1f, R0 ;  /* 0x0000001fff037819 */ /* 0x000fe20000011400 */
[----:B---3--:R-:W-:-:S03]  /*1a00*/  IMAD.IADD R7, R5, 0x1, R4 ;  /* 0x0000000105077824 */ /* 0x008fc600078e0204 */
[----:B------:R-:W-:Y:S01]  /*1a10*/  LEA.HI R3, R3, R0, RZ, 0x6 ;  /* 0x0000000003037211 */ /* 0x000fe200078f30ff */
[----:B------:R-:W-:-:S03]  /*1a20*/  IMAD.IADD R0, R7, 0x1, R12 ;  /* 0x0000000107007824 */ /* 0x000fc600078e020c */
[----:B------:R-:W-:Y:S01]  /*1a30*/  SHF.R.S32.HI R103, RZ, 0x6, R3 ;  /* 0x00000006ff677819 */ /* 0x000fe20000011403 */
[----:B-1----:R-:W-:Y:S06]  /*1a40*/  @!P2 BRA `(.L_x_1750) ;  /* 0x000000000048a947 */ /* 0x002fec0003800000 */
[C---:B------:R-:W-:Y:S01]  /*1a50*/  ISETP.GT.AND P0, PT, R7.reuse, RZ, PT ;  /* 0x000000ff0700720c */ /* 0x040fe20003f04270 */
[----:B------:R-:W-:Y:S01]  /*1a60*/  BSSY B0, `(.L_x_1751) ;  /* 0x000000e000007945 */ /* 0x000fe20003800000 */
[----:B------:R-:W-:-:S11]  /*1a70*/  VIADD R3, R7, 0xffffffff ;  /* 0xffffffff07037836 */ /* 0x000fd60000000000 */
[----:B------:R-:W-:Y:S05]  /*1a80*/  @P0 BRA `(.L_x_1752) ;  /* 0x00000000001c0947 */ /* 0x000fea0003800000 */
[----:B------:R-:W-:Y:S02]  /*1a90*/  ISETP.NE.AND P0, PT, R13, 0x1, PT ;  /* 0x000000010d00780c */ /* 0x000fe40003f05270 */
[----:B------:R-:W-:-:S11]  /*1aa0*/  IADD3 R3, -R7, RZ, RZ ;  /* 0x000000ff07037210 */ /* 0x000fd60007ffe1ff */
[----:B------:R-:W0:Y:S02]  /*1ab0*/  @P0 LDC.64 R4, c[0x0][0x9e8] ;  /* 0x00027a00ff040b82 */ /* 0x000e240000000a00 */
[----:B0-----:R-:W-:-:S05]  /*1ac0*/  @P0 IMAD.HI.U32 R4, R3, R4, RZ ;  /* 0x0000000403040227 */ /* 0x001fca00078e00ff */
[----:B------:R-:W-:-:S04]  /*1ad0*/  @P0 SHF.R.U32.HI R3, RZ, R5, R4 ;  /* 0x00000005ff030219 */ /* 0x000fc80000011604 */
[----:B------:R-:W-:Y:S01]  /*1ae0*/  LOP3.LUT R3, RZ, R3, RZ, 0x33, !PT ;  /* 0x00000003ff037212 */ /* 0x000fe200078e33ff */
[----:B------:R-:W-:Y:S06]  /*1af0*/  BRA `(.L_x_1753) ;  /* 0x0000000000107947 */ /* 0x000fec0003800000 */
.L_x_1752:
[----:B------:R-:W-:-:S13]  /*1b00*/  ISETP.NE.AND P0, PT, R13, 0x1, PT ;  /* 0x000000010d00780c */ /* 0x000fda0003f05270 */
[----:B------:R-:W0:Y:S02]  /*1b10*/  @P0 LDC.64 R4, c[0x0][0x9e8] ;  /* 0x00027a00ff040b82 */ /* 0x000e240000000a00 */
[----:B0-----:R-:W-:-:S05]  /*1b20*/  @P0 IMAD.HI.U32 R4, R3, R4, RZ ;  /* 0x0000000403040227 */ /* 0x001fca00078e00ff */
[----:B------:R-:W-:-:S07]  /*1b30*/  @P0 SHF.R.U32.HI R3, RZ, R5, R4 ;  /* 0x00000005ff030219 */ /* 0x000fce0000011604 */
.L_x_1753:
[----:B------:R-:W-:Y:S05]  /*1b40*/  BSYNC B0 ;  /* 0x0000000000007941 */ /* 0x000fea0003800000 */
.L_x_1751:
[----:B------:R-:W-:-:S05]  /*1b50*/  IMAD R3, R3, R13, R13 ;  /* 0x0000000d03037224 */ /* 0x000fca00078e020d */
[----:B------:R-:W-:-:S07]  /*1b60*/  VIMNMX R0, R0, R3, PT ;  /* 0x0000000300007248 */ /* 0x000fce0003fe0100 */
.L_x_1750:
[----:B------:R-:W0:Y:S01]  /*1b70*/  @P1 LDC R4, c[0x0][0x44c] ;  /* 0x00011300ff041b82 */ /* 0x000e220000000800 */
[----:B------:R-:W-:Y:S01]  /*1b80*/  IMAD.MOV.U32 R3, RZ, RZ, R14 ;  /* 0x000000ffff037224 */ /* 0x000fe200078e000e */
[----:B------:R-:W-:Y:S01]  /*1b90*/  ULDC UR4, c[0x0][0x9dc] ;  /* 0x0002770000047ab9 */ /* 0x000fe20000000800 */
[----:B------:R-:W-:-:S05]  /*1ba0*/  IMAD.IADD R106, R221, 0x1, -R220 ;  /* 0x00000001dd6a7824 */ /* 0x000fca00078e0adc */
[----:B------:R-:W1:Y:S01]  /*1bb0*/  @P1 LDC R5, c[0x0][0x450] ;  /* 0x00011400ff051b82 */ /* 0x000e620000000800 */
[----:B0-----:R-:W-:-:S05]  /*1bc0*/  @P1 IMAD.HI.U32 R4, R14, R4, RZ ;  /* 0x000000040e041227 */ /* 0x001fca00078e00ff */
[----:B-1----:R-:W-:-:S05]  /*1bd0*/  @P1 SHF.R.U32.HI R3, RZ, R5, R4 ;  /* 0x00000005ff031219 */ /* 0x002fca0000011604 */
[----:B------:R-:W-:-:S04]  /*1be0*/  IMAD.IADD R3, R106, 0x1, R3 ;  /* 0x000000016a037824 */ /* 0x000fc800078e0203 */
[----:B------:R-:W-:Y:S01]  /*1bf0*/  VIADD R4, R3, -UR4 ;  /* 0x8000000403047c36 */ /* 0x000fe20008000000 */
[----:B------:R-:W-:Y:S06]  /*1c00*/  @!P2 BRA `(.L_x_1754) ;  /* 0x000000000044a947 */ /* 0x000fec0003800000 */
[----:B------:R-:W-:Y:S01]  /*1c10*/  ISETP.GT.AND P0, PT, R3, -0x1, PT ;  /* 0xffffffff0300780c */ /* 0x000fe20003f04270 */
[----:B------:R-:W-:-:S12]  /*1c20*/  BSSY B0, `(.L_x_1755) ;  /* 0x000000d000007945 */ /* 0x000fd80003800000 */
        /* <DEDUP_REMOVED lines=8> */
.L_x_1756:
[----:B------:R-:W-:-:S13]  /*1cb0*/  ISETP.NE.AND P0, PT, R13, 0x1, PT ;  /* 0x000000010d00780c */ /* 0x000fda0003f05270 */
[----:B------:R-:W0:Y:S02]  /*1cc0*/  @P0 LDC.64 R6, c[0x0][0x9e8] ;  /* 0x00027a00ff060b82 */ /* 0x000e240000000a00 */
[----:B0-----:R-:W-:-:S05]  /*1cd0*/  @P0 IMAD.HI.U32 R6, R3, R6, RZ ;  /* 0x0000000603060227 */ /* 0x001fca00078e00ff */
[----:B------:R-:W-:-:S07]  /*1ce0*/  @P0 SHF.R.U32.HI R3, RZ, R7, R6 ;  /* 0x00000007ff030219 */ /* 0x000fce0000011606 */
.L_x_1757:
[----:B------:R-:W-:Y:S05]  /*1cf0*/  BSYNC B0 ;  /* 0x0000000000007941 */ /* 0x000fea0003800000 */
.L_x_1755:
[----:B------:R-:W-:-:S05]  /*1d00*/  IMAD R3, R3, R13, RZ ;  /* 0x0000000d03037224 */ /* 0x000fca00078e02ff */
[----:B------:R-:W-:-:S07]  /*1d10*/  VIMNMX R4, R4, R3, !PT ;  /* 0x0000000304047248 */ /* 0x000fce0007fe0100 */
.L_x_1754:
[----:B------:R-:W-:Y:S02]  /*1d20*/  IADD3 R0, R0, 0x3f, RZ ;  /* 0x0000003f00007810 */ /* 0x000fe40007ffe0ff */
[----:B------:R-:W-:Y:S02]  /*1d30*/  SHF.R.S32.HI R5, RZ, 0x1f, R4 ;  /* 0x0000001fff057819 */ /* 0x000fe40000011404 */
[----:B------:R-:W-:Y:S02]  /*1d40*/  SHF.R.S32.HI R3, RZ, 0x1f, R0 ;  /* 0x0000001fff037819 */ /* 0x000fe40000011400 */
[----:B------:R-:W-:Y:S02]  /*1d50*/  LEA.HI R5, R5, R4, RZ, 0x6 ;  /* 0x0000000405057211 */ /* 0x000fe400078f30ff */
[----:B------:R-:W-:Y:S02]  /*1d60*/  LEA.HI R3, R3, R0, RZ, 0x6 ;  /* 0x0000000003037211 */ /* 0x000fe400078f30ff */
[----:B------:R-:W-:-:S02]  /*1d70*/  SHF.R.S32.HI R5, RZ, 0x6, R5 ;  /* 0x00000006ff057819 */ /* 0x000fc40000011405 */
[----:B------:R-:W-:Y:S02]  /*1d80*/  SHF.R.S32.HI R0, RZ, 0x6, R3 ;  /* 0x00000006ff007819 */ /* 0x000fe40000011403 */
[----:B------:R-:W-:Y:S02]  /*1d90*/  VIMNMX R5, RZ, R5, !PT ;  /* 0x00000005ff057248 */ /* 0x000fe40007fe0100 */
[----:B------:R-:W-:-:S03]  /*1da0*/  VIMNMX R0, R103, R0, PT ;  /* 0x0000000067007248 */ /* 0x000fc60003fe0100 */
[--C-:B------:R-:W-:Y:S02]  /*1db0*/  IMAD R5, R5, 0x40, -R11.reuse ;  /* 0x0000004005057824 */ /* 0x100fe400078e0a0b */
[----:B------:R-:W-:-:S03]  /*1dc0*/  IMAD R3, R0, 0x40, -R11 ;  /* 0x0000004000037824 */ /* 0x000fc600078e0a0b */
[----:B------:R-:W-:Y:S02]  /*1dd0*/  VIMNMX R5, RZ, R5, !PT ;  /* 0x00000005ff057248 */ /* 0x000fe40007fe0100 */
[----:B------:R-:W-:Y:S02]  /*1de0*/  VIMNMX R0, R3, R2, PT ;  /* 0x0000000203007248 */ /* 0x000fe40003fe0100 */
[----:B------:R-:W-:Y:S02]  /*1df0*/  SHF.R.U32.HI R24, RZ, 0x6, R5 ;  /* 0x00000006ff187819 */ /* 0x000fe40000011605 */
[----:B------:R-:W-:-:S03]  /*1e00*/  ISETP.GT.AND P0, PT, R0, R5, PT ;  /* 0x000000050000720c */ /* 0x000fc60003f04270 */
[----:B------:R-:W-:-:S10]  /*1e10*/  IMAD.MOV.U32 R25, RZ, RZ, R24 ;  /* 0x000000ffff197224 */ /* 0x000fd400078e0018 */
[----:B------:R-:W-:-:S05]  /*1e20*/  @P0 VIADD R0, R0, 0x3f ;  /* 0x0000003f00000836 */ /* 0x000fca0000000000 */
[----:B------:R-:W-:-:S04]  /*1e30*/  @P0 SHF.R.S32.HI R3, RZ, 0x1f, R0 ;  /* 0x0000001fff030819 */ /* 0x000fc80000011400 */
[----:B------:R-:W-:-:S04]  /*1e40*/  @P0 LEA.HI R3, R3, R0, RZ, 0x6 ;  /* 0x0000000003030211 */ /* 0x000fc800078f30ff */
[----:B------:R-:W-:Y:S02]  /*1e50*/  @P0 SHF.R.S32.HI R25, RZ, 0x6, R3 ;  /* 0x00000006ff190819 */ /* 0x000fe40000011403 */
[----:B------:R-:W-:Y:S02]  /*1e60*/  PLOP3.LUT P0, PT, PT, PT, PT, 0x80, 0x0 ;  /* 0x000000000000781c */ /* 0x000fe40003f0f070 */
[----:B------:R-:W-:-:S13]  /*1e70*/  ISETP.GT.AND P1, PT, R25, R24, PT ;  /* 0x000000181900720c */ /* 0x000fda0003f24270 */
[----:B------:R-:W-:Y:S05]  /*1e80*/  @!P1 BRA `(.L_x_1758) ;  /* 0x0000006400449947 */ /* 0x000fea0003800000 */
        /* <DEDUP_REMOVED lines=11> */
[----:B------:R-:W-:Y:S01]  /*1f40*/  MOV R10, UR6 ;  /* 0x00000006000a7c02 */ /* 0x000fe20008000f00 */
[----:B------:R-:W-:Y:S02]  /*1f50*/  IMAD.U32 R6, RZ, RZ, UR4 ;  /* 0x00000004ff067e24 */ /* 0x000fe4000f8e00ff */
[----:B------:R-:W-:-:S02]  /*1f60*/  IMAD.U32 R7, RZ, RZ, UR5 ;  /* 0x00000005ff077e24 */ /* 0x000fc4000f8e00ff */
[----:B------:R-:W-:Y:S02]  /*1f70*/  IMAD.U32 R11, RZ, RZ, UR7 ;  /* 0x00000007ff0b7e24 */ /* 0x000fe4000f8e00ff */
[----:B------:R-:W-:Y:S02]  /*1f80*/  IMAD.MOV.U32 R8, RZ, RZ, 0x70 ;  /* 0x00000070ff087424 */ /* 0x000fe400078e00ff */
[----:B------:R-:W-:Y:S02]  /*1f90*/  IMAD.MOV.U32 R12, RZ, RZ, 0x1 ;  /* 0x00000001ff0c7424 */ /* 0x000fe400078e00ff */
[----:B0-----:R-:W-:-:S07]  /*1fa0*/  IMAD.MOV.U32 R13, RZ, RZ, RZ ;  /* 0x000000ffff0d7224 */ /* 0x001fce00078e00ff */
[----:B------:R-:W-:-:S07]  /*1fb0*/  LEPC R20, `(.L_x_1760) ;  /* 0x000000001014794e */ /* 0x000fce0000000000 */
[----:B-1---5:R-:W-:Y:S05]  /*1fc0*/  CALL.ABS.NOINC R14 ;  /* 0x000000000e007343 */ /* 0x022fea0003c00000 */
.L_x_1760:
[----:B------:R-:W-:Y:S05]  /*1fd0*/  BSYNC B6 ;  /* 0x0000000000067941 */ /* 0x000fea0003800000 */
.L_x_1759:
        /* <DEDUP_REMOVED lines=20> */
.L_x_1762:
[----:B------:R-:W-:Y:S05]  /*2120*/  BSYNC B6 ;  /* 0x0000000000067941 */ /* 0x000fea0003800000 */
.L_x_1761:
[----:B------:R-:W-:Y:S01]  /*2130*/  ULDC.64 UR4, c[0x0][0x9f8] ;  /* 0x00027e0000047ab9 */ /* 0x000fe20000000a00 */
[----:B------:R-:W2:Y:S01]  /*2140*/  LDL R30, [R1+0x2c] ;  /* 0x00002c00011e7983 */ /* 0x000ea20000100800 */
[----:B------:R-:W-:Y:S01]  /*2150*/  ISETP.NE.U32.AND P0, PT, RZ, UR4, PT ;  /* 0x00000004ff007c0c */ /* 0x000fe2000bf05070 */
[----:B------:R-:W0:Y:S01]  /*2160*/  LDC.64 R12, c[0x0][0x300] ;  /* 0x0000c000ff0c7b82 */ /* 0x000e220000000a00 */
[----:B------:R-:W-:Y:S01]  /*2170*/  IADD3 R77, R26, R27, RZ ;  /* 0x0000001b1a4d7210 */ /* 0x000fe20007ffe0ff */
[----:B------:R-:W-:Y:S01]  /*2180*/  ULDC UR6, c[0x0][0x2f4] ;  /* 0x0000bd0000067ab9 */ /* 0x000fe20000000800 */
[----:B------:R-:W-:Y:S01]  /*2190*/  ISETP.NE.AND.EX P0, PT, RZ, UR5, PT, P0 ;  /* 0x00000005ff007c0c */ /* 0x000fe2000bf05300 */
[----:B------:R-:W-:Y:S01]  /*21a0*/  ULDC.64 UR4, c[0x0][0x330] ;  /* 0x0000cc0000047ab9 */ /* 0x000fe20000000a00 */
[----:B------:R-:W-:Y:S01]  /*21b0*/  ULDC.64 UR8, c[0x0][0xa08] ;  /* 0x0002820000087ab9 */ /* 0x000fe20000000a00 */
[----:B------:R-:W3:Y:S02]  /*21c0*/  LDL R26, [R1+0x38] ;  /* 0x00003800011a7983 */ /* 0x000ee40000100800 */
[----:B------:R-:W1:Y:S02]  /*21d0*/  LDC.64 R20, c[0x0][0x408] ;  /* 0x00010200ff147b82 */ /* 0x000e640000000a00 */
[----:B------:R-:W4:Y:S06]  /*21e0*/  LDL R14, [R1+0x40] ;  /* 0x00004000010e7983 */ /* 0x000f2c0000100800 */
[----:B------:R-:W0:Y:S08]  /*21f0*/  @P0 LDC.64 R4, c[0x0][0x9f8] ;  /* 0x00027e00ff040b82 */ /* 0x000e300000000a00 */
[----:B------:R-:W1:Y:S01]  /*2200*/  LDC.64 R28, c[0x0][0x3f8] ;  /* 0x0000fe00ff1c7b82 */ /* 0x000e620000000a00 */
[----:B------:R-:W-:-:S07]  /*2210*/  SHF.R.S32.HI R32, RZ, 0x1f, R218 ;  /* 0x0000001fff207819 */ /* 0x000fce00000114da */
[----:B------:R-:W1:Y:S01]  /*2220*/  LDC R39, c[0x0][0x3f4] ;  /* 0x0000fd00ff277b82 */ /* 0x000e620000000800 */
[----:B0-----:R-:W-:-:S05]  /*2230*/  @P0 IMAD.WIDE R4, R67, 0x4, R4 ;  /* 0x0000000443040825 */ /* 0x001fca00078e0204 */
[----:B------:R0:W2:Y:S01]  /*2240*/  @P0 LDG.E R67, desc[UR60][R4.64] ;  /* 0x0000003c04430981 */ /* 0x0000a2000c1e1900 */
[----:B------:R-:W-:Y:S01]  /*2250*/  SHF.R.S32.HI R33, RZ, 0x1f, R77 ;  /* 0x0000001fff217819 */ /* 0x000fe2000001144d */
[-C--:B------:R-:W-:Y:S01]  /*2260*/  IMAD.WIDE.U32 R6, R77, R12.reuse, RZ ;  /* 0x0000000c4d067225 */ /* 0x080fe200078e00ff */
[----:B------:R-:W-:Y:S02]  /*2270*/  ISETP.GE.AND P2, PT, R226, UR6, PT ;  /* 0x00000006e2007c0c */ /* 0x000fe4000bf46270 */
[----:B------:R-:W-:Y:S01]  /*2280*/  ISETP.NE.U32.AND P0, PT, RZ, UR8, PT ;  /* 0x00000008ff007c0c */ /* 0x000fe2000bf05070 */
[----:B------:R-:W-:Y:S01]  /*2290*/  IMAD R0, R33, R12, RZ ;  /* 0x0000000c21007224 */ /* 0x000fe200078e02ff */
[----:B------:R-:W-:Y:S01]  /*22a0*/  ISETP.GE.AND P1, PT, R18, UR6, PT ;  /* 0x0000000612007c0c */ /* 0x000fe2000bf26270 */
[----:B------:R-:W-:Y:S01]  /*22b0*/  IMAD.WIDE.U32 R8, R66, UR4, R18 ;  /* 0x0000000442087c25 */ /* 0x000fe2000f8e0012 */
[----:B------:R-:W-:Y:S02]  /*22c0*/  ISETP.NE.AND.EX P0, PT, RZ, UR9, PT, P0 ;  /* 0x00000009ff007c0c */ /* 0x000fe4000bf05300 */
[----:B------:R-:W-:Y:S01]  /*22d0*/  SHF.R.S32.HI R201, RZ, 0x1f, R200 ;  /* 0x0000001fffc97819 */ /* 0x000fe200000114c8 */
[----:B------:R-:W-:Y:S01]  /*22e0*/  IMAD R3, R77, R13, R0 ;  /* 0x0000000d4d037224 */ /* 0x000fe200078e0200 */
[----:B------:R-:W-:-:S03]  /*22f0*/  SHF.R.S32.HI R0, RZ, 0x1f, R66 ;  /* 0x0000001fff007819 */ /* 0x000fc60000011442 */
[----:B------:R-:W-:Y:S02]  /*2300*/  IMAD.IADD R7, R7, 0x1, R3 ;  /* 0x0000000107077824 */ /* 0x000fe400078e0203 */
[----:B------:R-:W-:-:S04]  /*2310*/  IMAD R3, R0, UR4, RZ ;  /* 0x0000000400037c24 */ /* 0x000fc8000f8e02ff */
[----:B------:R-:W-:Y:S01]  /*2320*/  IMAD R15, R66, UR5, R3 ;  /* 0x00000005420f7c24 */ /* 0x000fe2000f8e0203 */
[----:B------:R-:W-:Y:S02]  /*2330*/  ULDC.64 UR4, c[0x0][0x308] ;  /* 0x0000c20000047ab9 */ /* 0x000fe40000000a00 */
[----:B------:R-:W-:Y:S01]  /*2340*/  IMAD R3, R0, UR4, RZ ;  /* 0x0000000400037c24 */ /* 0x000fe2000f8e02ff */
[----:B------:R-:W-:Y:S01]  /*2350*/  SEL R0, RZ, 0x1, P1 ;  /* 0x00000001ff007807 */ /* 0x000fe20000800000 */
[----:B0-----:R-:W-:-:S04]  /*2360*/  IMAD.WIDE.U32 R4, R66, UR4, R6 ;  /* 0x0000000442047c25 */ /* 0x001fc8000f8e0006 */
[----:B------:R-:W-:Y:S01]  /*2370*/  IMAD R11, R66, UR5, R3 ;  /* 0x00000005420b7c24 */ /* 0x000fe2000f8e0203 */
[----:B------:R-:W-:Y:S01]  /*2380*/  SEL R3, RZ, 0xffffffff, P2 ;  /* 0xffffffffff037807 */ /* 0x000fe20001000000 */
[----:B------:R-:W-:Y:S01]  /*2390*/  ULDC.64 UR4, c[0x0][0x310] ;  /* 0x0000c40000047ab9 */ /* 0x000fe20000000a00 */
[----:B------:R-:W-:Y:S02]  /*23a0*/  IMAD.IADD R9, R9, 0x1, R15 ;  /* 0x0000000109097824 */ /* 0x000fe400078e020f */
[----:B------:R-:W-:Y:S02]  /*23b0*/  IMAD.IADD R5, R5, 0x1, R11 ;  /* 0x0000000105057824 */ /* 0x000fe400078e020b */
[----:B------:R-:W-:-:S05]  /*23c0*/  IMAD.SHL.U32 R7, R3, 0x2, RZ ;  /* 0x0000000203077824 */ /* 0x000fca00078e00ff */
[----:B------:R-:W-:Y:S01]  /*23d0*/  LOP3.LUT R6, R7, 0x2, R0, 0xe2, !PT ;  /* 0x0000000207067812 */ /* 0x000fe200078ee200 */
[----:B------:R-:W-:Y:S01]  /*23e0*/  IMAD R10, R32, R12, RZ ;  /* 0x0000000c200a7224 */ /* 0x000fe200078e02ff */
[----:B--2---:R-:W-:Y:S02]  /*23f0*/  SHF.R.S32.HI R3, RZ, 0x1f, R67 ;  /* 0x0000001fff037819 */ /* 0x004fe40000011443 */
[----:B------:R-:W-:Y:S02]  /*2400*/  SEL R67, R67, RZ, !P0 ;  /* 0x000000ff43437207 */ /* 0x000fe40004000000 */
[----:B------:R-:W-:Y:S02]  /*2410*/  SEL R3, R3, RZ, !P0 ;  /* 0x000000ff03037207 */ /* 0x000fe40004000000 */
[----:B------:R-:W-:Y:S01]  /*2420*/  ISETP.GE.AND P0, PT, R30, UR6, PT ;  /* 0x000000061e007c0c */ /* 0x000fe2000bf06270 */
[----:B------:R-:W-:Y:S01]  /*2430*/  IMAD.WIDE.U32 R88, R67, UR4, R4 ;  /* 0x0000000443587c25 */ /* 0x000fe2000f8e0004 */
[----:B------:R-:W2:Y:S03]  /*2440*/  LDL R30, [R1+0x30] ;  /* 0x00003000011e7983 */ /* 0x000ea60000100800 */
[----:B------:R-:W-:-:S02]  /*2450*/  IMAD R0, R3, UR4, RZ ;  /* 0x0000000403007c24 */ /* 0x000fc4000f8e02ff */
[----:B------:R-:W-:-:S04]  /*2460*/  IMAD.WIDE.U32 R4, R218, R12, R18 ;  /* 0x0000000cda047225 */ /* 0x000fc800078e0012 */
[----:B------:R-:W-:Y:S01]  /*2470*/  IMAD R15, R67, UR5, R0 ;  /* 0x00000005430f7c24 */ /* 0x000fe2000f8e0200 */
[----:B------:R-:W-:Y:S01]  /*2480*/  ULDC.64 UR4, c[0x0][0x338] ;  /* 0x0000ce0000047ab9 */ /* 0x000fe20000000a00 */
[----:B-1----:R-:W-:Y:S01]  /*2490*/  IMAD R0, R32, R20, RZ ;  /* 0x0000001420007224 */ /* 0x002fe200078e02ff */
[----:B------:R-:W-:Y:S01]  /*24a0*/  SEL R7, RZ, 0x4, P0 ;  /* 0x00000004ff077807 */ /* 0x000fe20000000000 */
[C---:B------:R-:W-:Y:S02]  /*24b0*/  IMAD R27, R218.reuse, R13, R10 ;  /* 0x0000000dda1b7224 */ /* 0x040fe400078e020a */
[----:B------:R-:W-:Y:S02]  /*24c0*/  IMAD R11, R218, R21, R0 ;  /* 0x00000015da0b7224 */ /* 0x000fe400078e0200 */
[----:B------:R-:W-:Y:S01]  /*24d0*/  IMAD R10, R3, UR4, RZ ;  /* 0x00000004030a7c24 */ /* 0x000fe2000f8e02ff */
[----:B------:R-:W-:Y:S01]  /*24e0*/  IADD3 R3, P0, R88, R4, RZ ;  /* 0x0000000458037210 */ /* 0x000fe20007f1e0ff */
[----:B------:R-:W-:Y:S01]  /*24f0*/  IMAD.IADD R0, R89, 0x1, R15 ;  /* 0x0000000159007824 */ /* 0x000fe200078e020f */
[----:B------:R-:W-:-:S02]  /*2500*/  ISETP.GE.AND P3, PT, R18, R39, PT ;  /* 0x000000271200720c */ /* 0x000fc40003f66270 */
[----:B------:R-:W-:Y:S02]  /*2510*/  ISETP.GE.AND P2, PT, R226, R39, PT ;  /* 0x00000027e200720c */ /* 0x000fe40003f46270 */
[----:B------:R-:W-:Y:S01]  /*2520*/  IADD3.X R4, R0, R5, R27, P0, !PT ;  /* 0x0000000500047210 */ /* 0x000fe200007fe41b */
[----:B------:R-:W-:Y:S01]  /*2530*/  IMAD R5, R32, R28, RZ ;  /* 0x0000001c20057224 */ /* 0x000fe200078e02ff */
[----:B------:R-:W-:Y:S01]  /*2540*/  LOP3.LUT R31, R6, R7, RZ, 0xfc, !PT ;  /* 0x00000007061f7212 */ /* 0x000fe200078efcff */
[----:B------:R-:W-:Y:S01]  /*2550*/  IMAD.WIDE.U32 R86, R67, UR4, R8 ;  /* 0x0000000443567c25 */ /* 0x000fe2000f8e0008 */
[----:B------:R-:W-:-:S03]  /*2560*/  SEL R7, R39, RZ, P2 ;  /* 0x000000ff27077207 */ /* 0x000fc60001000000 */
[----:B------:R-:W-:Y:S01]  /*2570*/  IMAD R9, R218, R29, R5 ;  /* 0x0000001dda097224 */ /* 0x000fe200078e0205 */
[----:B------:R-:W-:Y:S01]  /*2580*/  SEL R5, R39, RZ, P3 ;  /* 0x000000ff27057207 */ /* 0x000fe20001800000 */
[----:B------:R-:W-:Y:S02]  /*2590*/  IMAD.IADD R7, R226, 0x1, R7 ;  /* 0x00000001e2077824 */ /* 0x000fe400078e0207 */
[----:B------:R-:W-:Y:S02]  /*25a0*/  VIADD R34, R218, 0x20 ;  /* 0x00000020da227836 */ /* 0x000fe40000000000 */
[----:B------:R-:W-:Y:S01]  /*25b0*/  IMAD.IADD R5, R18, 0x1, R5 ;  /* 0x0000000112057824 */ /* 0x000fe200078e0205 */
[----:B------:R-:W-:Y:S01]  /*25c0*/  SHF.R.S32.HI R8, RZ, 0x1f, R7 ;  /* 0x0000001fff087819 */ /* 0x000fe20000011407 */
[----:B------:R-:W-:Y:S02]  /*25d0*/  IMAD.SHL.U32 R34, R34, 0x40, RZ ;  /* 0x0000004022227824 */ /* 0x000fe400078e00ff */
[----:B------:R-:W-:Y:S01]  /*25e0*/  IMAD.WIDE.U32 R78, R218, R28, R18 ;  /* 0x0000001cda4e7225 */ /* 0x000fe200078e0012 */
[----:B------:R-:W-:-:S03]  /*25f0*/  SHF.R.S32.HI R6, RZ, 0x1f, R5 ;  /* 0x0000001fff067819 */ /* 0x000fc60000011405 */
[----:B------:R-:W-:Y:S01]  /*2600*/  IMAD.WIDE.U32 R80, R218, R28, R200 ;  /* 0x0000001cda507225 */ /* 0x000fe200078e00c8 */
[----:B------:R-:W-:Y:S02]  /*2610*/  LEA.HI R90, R6, R5, RZ, 0x3 ;  /* 0x00000005065a7211 */ /* 0x000fe400078f18ff */
[----:B------:R-:W-:Y:S01]  /*2620*/  LEA.HI R92, R8, R7, RZ, 0x3 ;  /* 0x00000007085c7211 */ /* 0x000fe200078f18ff */
[----:B------:R-:W-:Y:S01]  /*2630*/  VIADD R35, R218, 0x20 ;  /* 0x00000020da237836 */ /* 0x000fe20000000000 */
[----:B------:R-:W-:Y:S01]  /*2640*/  LOP3.LUT R34, R34, 0x1c0, RZ, 0xc0, !PT ;  /* 0x000001c022227812 */ /* 0x000fe200078ec0ff */
[----:B------:R-:W-:Y:S01]  /*2650*/  IMAD.IADD R81, R81, 0x1, R9 ;  /* 0x0000000151517824 */ /* 0x000fe200078e0209 */
[----:B------:R-:W-:Y:S01]  /*2660*/  IADD3 R79, R9, R79, RZ ;  /* 0x0000004f094f7210 */ /* 0x000fe20007ffe0ff */
[----:B------:R-:W-:Y:S01]  /*2670*/  IMAD R67, R67, UR5, R10 ;  /* 0x0000000543437c24 */ /* 0x000fe2000f8e020a */
[----:B------:R-:W-:Y:S01]  /*2680*/  LEA.HI R9, R8, R7, RZ, 0x6 ;  /* 0x0000000708097211 */ /* 0x000fe200078f30ff */
[----:B------:R-:W-:Y:S01]  /*2690*/  IMAD.SHL.U32 R35, R35, 0x40, RZ ;  /* 0x0000004023237824 */ /* 0x000fe200078e00ff */
[----:B------:R-:W-:-:S02]  /*26a0*/  LEA.HI R5, R6, R5, RZ, 0x6 ;  /* 0x0000000506057211 */ /* 0x000fc400078f30ff */
[C---:B------:R-:W-:Y:S02]  /*26b0*/  LOP3.LUT R8, R34.reuse, 0x38, R90, 0xf8, !PT ;  /* 0x0000003822087812 */ /* 0x040fe400078ef85a */
[----:B------:R-:W-:Y:S01]  /*26c0*/  LOP3.LUT R10, R34, 0x38, R92, 0xf8, !PT ;  /* 0x00000038220a7812 */ /* 0x000fe200078ef85c */
[----:B------:R-:W-:Y:S01]  /*26d0*/  IMAD.SHL.U32 R34, R218, 0x40, RZ ;  /* 0x00000040da227824 */ /* 0x000fe200078e00ff */
[----:B------:R-:W0:Y:S01]  /*26e0*/  S2R R104, SR_TID.X ;  /* 0x0000000000687919 */ /* 0x000e220000002100 */
[----:B------:R-:W-:Y:S01]  /*26f0*/  LOP3.LUT R35, R35, 0x1c0, RZ, 0xc0, !PT ;  /* 0x000001c023237812 */ /* 0x000fe200078ec0ff */
[----:B------:R-:W-:Y:S01]  /*2700*/  IMAD.SHL.U32 R6, R5, 0x40, RZ ;  /* 0x0000004005067824 */ /* 0x000fe200078e00ff */
[----:B------:R-:W-:Y:S01]  /*2710*/  LOP3.LUT R5, R90, 0x38, RZ, 0xc0, !PT ;  /* 0x000000385a057812 */ /* 0x000fe200078ec0ff */
[----:B------:R-:W-:Y:S01]  /*2720*/  IMAD.SHL.U32 R36, R218, 0x40, RZ ;  /* 0x00000040da247824 */ /* 0x000fe200078e00ff */
[----:B------:R-:W-:Y:S01]  /*2730*/  LOP3.LUT R34, R34, 0x1c0, RZ, 0xc0, !PT ;  /* 0x000001c022227812 */ /* 0x000fe200078ec0ff */
[----:B------:R-:W-:Y:S01]  /*2740*/  IMAD.WIDE.U32 R84, R218, R20, R200 ;  /* 0x00000014da547225 */ /* 0x000fe200078e00c8 */
[----:B------:R-:W-:-:S03]  /*2750*/  SHF.R.U32.HI R35, RZ, 0x3, R35 ;  /* 0x00000003ff237819 */ /* 0x000fc60000011623 */
[----:B------:R-:W-:Y:S01]  /*2760*/  IMAD.WIDE.U32 R82, R218, R20, R18 ;  /* 0x00000014da527225 */ /* 0x000fe200078e0012 */
[----:B------:R-:W-:Y:S02]  /*2770*/  LOP3.LUT R7, R92, 0x38, RZ, 0xc0, !PT ;  /* 0x000000385c077812 */ /* 0x000fe400078ec0ff */
[----:B------:R-:W-:Y:S01]  /*2780*/  LOP3.LUT R5, R5, 0x1c0, R36, 0xf8, !PT ;  /* 0x000001c005057812 */ /* 0x000fe200078ef824 */
[----:B------:R-:W-:Y:S01]  /*2790*/  IMAD.IADD R83, R11, 0x1, R83 ;  /* 0x000000010b537824 */ /* 0x000fe200078e0253 */
[----:B------:R-:W-:Y:S02]  /*27a0*/  SHF.R.U32.HI R34, RZ, 0x3, R34 ;  /* 0x00000003ff227819 */ /* 0x000fe40000011622 */
[----:B------:R-:W-:Y:S02]  /*27b0*/  IADD3 R85, R85, R11, RZ ;  /* 0x0000000b55557210 */ /* 0x000fe40007ffe0ff */
[----:B------:R-:W-:Y:S02]  /*27c0*/  SHF.L.U32 R9, R9, 0x6, RZ ;  /* 0x0000000609097819 */ /* 0x000fe400000006ff */
[----:B------:R-:W-:-:S02]  /*27d0*/  LOP3.LUT R11, R8, R35, RZ, 0x3c, !PT ;  /* 0x00000023080b7212 */ /* 0x000fc400078e3cff */
[----:B------:R-:W-:Y:S02]  /*27e0*/  LOP3.LUT R6, R6, 0xfffff000, RZ, 0xc0, !PT ;  /* 0xfffff00006067812 */ /* 0x000fe400078ec0ff */
[----:B------:R-:W-:Y:S02]  /*27f0*/  LOP3.LUT R8, R7, 0x1c0, R36, 0xf8, !PT ;  /* 0x000001c007087812 */ /* 0x000fe400078ef824 */
[----:B------:R-:W-:Y:S02]  /*2800*/  LOP3.LUT R7, R5, R34, RZ, 0x3c, !PT ;  /* 0x0000002205077212 */ /* 0x000fe400078e3cff */
[----:B------:R-:W-:Y:S02]  /*2810*/  LOP3.LUT R9, R9, 0xfffff000, RZ, 0xc0, !PT ;  /* 0xfffff00009097812 */ /* 0x000fe400078ec0ff */
[----:B------:R-:W-:Y:S02]  /*2820*/  LOP3.LUT R10, R10, R35, RZ, 0x3c, !PT ;  /* 0x000000230a0a7212 */ /* 0x000fe400078e3cff */
[----:B-----5:R-:W-:-:S02]  /*2830*/  SHF.R.S32.HI R27, RZ, 0x1f, R23 ;  /* 0x0000001fff1b7819 */ /* 0x020fc40000011417 */
[-C--:B---3--:R-:W-:Y:S02]  /*2840*/  IADD3 R5, R11, R6.reuse, R26 ;  /* 0x000000060b057210 */ /* 0x088fe40007ffe01a */
[----:B----4-:R-:W-:Y:S02]  /*2850*/  IADD3 R6, R7, R6, R14 ;  /* 0x0000000607067210 */ /* 0x010fe40007ffe00e */
[----:B------:R-:W-:Y:S01]  /*2860*/  IADD3 R7, R10, R9, R26 ;  /* 0x000000090a077210 */ /* 0x000fe20007ffe01a */
[----:B------:R-:W-:Y:S01]  /*2870*/  IMAD R26, R27, R28, RZ ;  /* 0x0000001c1b1a7224 */ /* 0x000fe200078e02ff */
[----:B------:R-:W-:Y:S02]  /*2880*/  LOP3.LUT R8, R8, R34, RZ, 0x3c, !PT ;  /* 0x0000002208087212 */ /* 0x000fe400078e3cff */
[----:B------:R-:W-:Y:S01]  /*2890*/  IADD3 R76, P1, R218, R77, RZ ;  /* 0x0000004dda4c7210 */ /* 0x000fe20007f3e0ff */
[C---:B------:R-:W-:Y:S01]  /*28a0*/  IMAD R35, R23.reuse, R29, R26 ;  /* 0x0000001d17237224 */ /* 0x040fe200078e021a */
[----:B------:R-:W-:Y:S01]  /*28b0*/  IADD3 R8, R8, R9, R14 ;  /* 0x0000000908087210 */ /* 0x000fe20007ffe00e */
[----:B------:R-:W-:-:S04]  /*28c0*/  IMAD.WIDE.U32 R80, R23, R28, R80 ;  /* 0x0000001c17507225 */ /* 0x000fc800078e0050 */
[----:B------:R-:W-:-:S04]  /*28d0*/  IMAD.WIDE.U32 R78, R23, R28, R78 ;  /* 0x0000001c174e7225 */ /* 0x000fc800078e004e */
[-C--:B------:R-:W-:Y:S02]  /*28e0*/  IMAD R14, R27, R20.reuse, RZ ;  /* 0x000000141b0e7224 */ /* 0x080fe400078e02ff */
[----:B------:R-:W-:Y:S01]  /*28f0*/  IMAD.X R77, R32, 0x1, R33, P1 ;  /* 0x00000001204d7824 */ /* 0x000fe200008e0621 */
[----:B------:R-:W-:Y:S01]  /*2900*/  SHF.R.S32.HI R91, RZ, 0x3, R92 ;  /* 0x00000003ff5b7819 */ /* 0x000fe2000001145c */
[----:B------:R-:W-:Y:S02]  /*2910*/  IMAD.IADD R33, R81, 0x1, R35 ;  /* 0x0000000151217824 */ /* 0x000fe400078e0223 */
[----:B------:R-:W-:Y:S01]  /*2920*/  IMAD.IADD R34, R35, 0x1, R79 ;  /* 0x0000000123227824 */ /* 0x000fe200078e024f */
[----:B------:R-:W-:Y:S01]  /*2930*/  SHF.R.S32.HI R35, RZ, 0x3, R90 ;  /* 0x00000003ff237819 */ /* 0x000fe2000001145a */
[C---:B------:R-:W-:Y:S01]  /*2940*/  IMAD R37, R23.reuse, R21, R14 ;  /* 0x0000001517257224 */ /* 0x040fe200078e020e */
[----:B------:R-:W-:Y:S01]  /*2950*/  LOP3.LUT R90, R90, 0xfffffff8, RZ, 0xc0, !PT ;  /* 0xfffffff85a5a7812 */ /* 0x000fe200078ec0ff */
[----:B------:R-:W-:Y:S01]  /*2960*/  IMAD.WIDE.U32 R82, R23, R20, R82 ;  /* 0x0000001417527225 */ /* 0x000fe200078e0052 */
[----:B------:R-:W-:-:S02]  /*2970*/  LOP3.LUT R92, R92, 0xfffffff8, RZ, 0xc0, !PT ;  /* 0xfffffff85c5c7812 */ /* 0x000fc400078ec0ff */
[C---:B------:R-:W-:Y:S01]  /*2980*/  SHF.L.U64.HI R9, R12.reuse, 0x6, R13 ;  /* 0x000000060c097819 */ /* 0x040fe2000001020d */
[----:B------:R-:W-:Y:S01]  /*2990*/  IMAD.WIDE.U32 R84, R23, R20, R84 ;  /* 0x0000001417547225 */ /* 0x000fe200078e0054 */
[----:B------:R-:W-:Y:S02]  /*29a0*/  SHF.L.U64.HI R10, R12, 0x5, R13 ;  /* 0x000000050c0a7819 */ /* 0x000fe4000001020d */
[C-C-:B------:R-:W-:Y:S01]  /*29b0*/  SHF.L.U64.HI R13, R20.reuse, 0x6, R21.reuse ;  /* 0x00000006140d7819 */ /* 0x140fe20000010215 */
[C---:B------:R-:W-:Y:S01]  /*29c0*/  IMAD.SHL.U32 R15, R20.reuse, 0x40, RZ ;  /* 0x00000040140f7824 */ /* 0x040fe200078e00ff */
[----:B------:R-:W-:Y:S01]  /*29d0*/  SHF.L.U64.HI R14, R20, 0x5, R21 ;  /* 0x00000005140e7819 */ /* 0x000fe20000010215 */
[----:B------:R-:W-:Y:S01]  /*29e0*/  IMAD.SHL.U32 R27, R28, 0x40, RZ ;  /* 0x000000401c1b7824 */ /* 0x000fe200078e00ff */
[C---:B------:R-:W-:Y:S01]  /*29f0*/  SHF.L.U32 R11, R12.reuse, 0x6, RZ ;  /* 0x000000060c0b7819 */ /* 0x040fe200000006ff */
[----:B------:R-:W-:Y:S01]  /*2a00*/  IMAD.SHL.U32 R12, R12, 0x20, RZ ;  /* 0x000000200c0c7824 */ /* 0x000fe200078e00ff */
[--C-:B------:R-:W-:Y:S01]  /*2a10*/  SHF.L.U64.HI R21, R28, 0x6, R29.reuse ;  /* 0x000000061c157819 */ /* 0x100fe2000001021d */
[----:B------:R-:W-:Y:S01]  /*2a20*/  IMAD.SHL.U32 R20, R20, 0x20, RZ ;  /* 0x0000002014147824 */ /* 0x000fe200078e00ff */
[C---:B------:R-:W-:Y:S01]  /*2a30*/  SHF.L.U64.HI R26, R28.reuse, 0x5, R29 ;  /* 0x000000051c1a7819 */ /* 0x040fe2000001021d */
[----:B------:R-:W-:Y:S01]  /*2a40*/  IMAD.SHL.U32 R28, R28, 0x20, RZ ;  /* 0x000000201c1c7824 */ /* 0x000fe200078e00ff */
[----:B0-----:R-:W-:Y:S01]  /*2a50*/  LEA.HI R104, R104, 0x8, RZ, 0x19 ;  /* 0x0000000868687811 */ /* 0x001fe200078fc8ff */
[----:B------:R-:W-:Y:S01]  /*2a60*/  IMAD.SHL.U32 R29, R39, 0x2, RZ ;  /* 0x00000002271d7824 */ /* 0x000fe200078e00ff */
[----:B------:R-:W-:Y:S01]  /*2a70*/  IADD3 R32, R37, R83, RZ ;  /* 0x0000005325207210 */ /* 0x000fe20007ffe0ff */
[----:B------:R-:W-:Y:S01]  /*2a80*/  IMAD.IADD R98, R87, 0x1, R67 ;  /* 0x0000000157627824 */ /* 0x000fe200078e0243 */
[----:B------:R-:W-:-:S02]  /*2a90*/  SHF.R.S32.HI R96, RZ, 0x1f, R90 ;  /* 0x0000001fff607819 */ /* 0x000fc4000001145a */
[----:B------:R-:W-:Y:S02]  /*2aa0*/  SHF.R.S32.HI R97, RZ, 0x1f, R92 ;  /* 0x0000001fff617819 */ /* 0x000fe4000001145c */
[----:B--2---:R-:W-:Y:S02]  /*2ab0*/  ISETP.GE.AND P0, PT, R30, UR6, PT ;  /* 0x000000061e007c0c */ /* 0x004fe4000bf06270 */
[----:B------:R-:W-:-:S04]  /*2ac0*/  IADD3 R30, R218, 0x20, RZ ;  /* 0x00000020da1e7810 */ /* 0x000fc80007ffe0ff */
[----:B------:R-:W-:Y:S02]  /*2ad0*/  SHF.R.S32.HI R102, RZ, 0x1f, R30 ;  /* 0x0000001fff667819 */ /* 0x000fe4000001141e */
[----:B------:R-:W-:-:S04]  /*2ae0*/  SEL R30, RZ, 0x8, P0 ;  /* 0x00000008ff1e7807 */ /* 0x000fc80000000000 */
[C---:B------:R-:W-:Y:S02]  /*2af0*/  LOP3.LUT R95, R31.reuse, R30, RZ, 0xfc, !PT ;  /* 0x0000001e1f5f7212 */ /* 0x040fe400078efcff */
[----:B------:R-:W-:Y:S01]  /*2b00*/  LOP3.LUT R30, R31, 0x1, RZ, 0xc0, !PT ;  /* 0x000000011f1e7812 */ /* 0x000fe200078ec0ff */
[----:B------:R-:W-:Y:S01]  /*2b10*/  IMAD.IADD R31, R85, 0x1, R37 ;  /* 0x00000001551f7824 */ /* 0x000fe200078e0225 */
[C---:B------:R-:W-:Y:S02]  /*2b20*/  LOP3.LUT R93, R95.reuse, 0x2, RZ, 0xc0, !PT ;  /* 0x000000025f5d7812 */ /* 0x040fe400078ec0ff */
[C---:B------:R-:W-:Y:S02]  /*2b30*/  LOP3.LUT R94, R95.reuse, 0x4, RZ, 0xc0, !PT ;  /* 0x000000045f5e7812 */ /* 0x040fe400078ec0ff */
[----:B------:R-:W-:-:S07]  /*2b40*/  LOP3.LUT R95, R95, 0x8, RZ, 0xc0, !PT ;  /* 0x000000085f5f7812 */ /* 0x000fce00078ec0ff */
.L_x_1838:
[----:B-1--4-:R-:W2:Y:S01]  /*2b50*/  LDL R41, [R1+0x54] ;  /* 0x0000540001297983 */ /* 0x012ea20000100800 */
[----:B0-----:R-:W0:Y:S01]  /*2b60*/  LDC R120, c[0x0][0x3f4] ;  /* 0x0000fd00ff787b82 */ /* 0x001e220000000800 */
[----:B------:R-:W-:Y:S01]  /*2b70*/  VIADD R40, R25, 0xffffffff ;  /* 0xffffffff19287836 */ /* 0x000fe20000000000 */
[----:B------:R-:W-:Y:S05]  /*2b80*/  YIELD ;  /* 0x0000000000007946 */ /* 0x000fea0003800000 */
[----:B------:R-:W-:Y:S01]  /*2b90*/  SHF.R.S32.HI R39, RZ, 0x1f, R40 ;  /* 0x0000001fff277819 */ /* 0x000fe20000011428 */
[----:B------:R-:W1:Y:S01]  /*2ba0*/  LDC.64 R108, c[0x0][0x2e8] ;  /* 0x0000ba00ff6c7b82 */ /* 0x000e620000000a00 */
[-C--:B------:R-:W-:Y:S01]  /*2bb0*/  IMAD R36, R9, R40.reuse, RZ ;  /* 0x0000002809247224 */ /* 0x080fe200078e02ff */
[----:B------:R-:W-:Y:S01]  /*2bc0*/  BSSY B0, `(.L_x_1763) ;  /* 0x0000517000007945 */ /* 0x000fe20003800000 */
[----:B------:R-:W-:-:S04]  /*2bd0*/  IMAD.WIDE.U32 R112, R11, R40, RZ ;  /* 0x000000280b707225 */ /* 0x000fc800078e00ff */
[----:B------:R-:W-:Y:S01]  /*2be0*/  IMAD R73, R39, R11, R36 ;  /* 0x0000000b27497224 */ /* 0x000fe200078e0224 */
[CC--:B------:R-:W-:Y:S02]  /*2bf0*/  IADD3 R37, P0, R3.reuse, R112.reuse, RZ ;  /* 0x0000007003257210 */ /* 0x0c0fe40007f1e0ff */
[----:B------:R-:W-:Y:S02]  /*2c00*/  IADD3 R25, P4, P5, R3, R112, R12 ;  /* 0x0000007003197210 */ /* 0x000fe40007d9e00c */
[----:B------:R-:W-:-:S04]  /*2c10*/  IADD3 R73, R113, R73, RZ ;  /* 0x0000004971497210 */ /* 0x000fc80007ffe0ff */
[----:B------:R-:W-:Y:S01]  /*2c20*/  IADD3.X R36, R4, R73, R10, P4, P5 ;  /* 0x0000004904247210 */ /* 0x000fe200027ea40a */
[----:B------:R-:W-:Y:S01]  /*2c30*/  IMAD.X R38, R73, 0x1, R4, P0 ;  /* 0x0000000149267824 */ /* 0x000fe200000e0604 */
[----:B0-----:R-:W-:Y:S02]  /*2c40*/  ISETP.GE.AND P0, PT, R120, 0x1, PT ;  /* 0x000000017800780c */ /* 0x001fe40003f06270 */
[-C--:B-1----:R-:W-:Y:S02]  /*2c50*/  LEA R50, P1, R37, R108.reuse, 0x1 ;  /* 0x0000006c25327211 */ /* 0x082fe400078208ff */
[----:B------:R-:W-:Y:S02]  /*2c60*/  LEA R48, P6, R25, R108, 0x1 ;  /* 0x0000006c19307211 */ /* 0x000fe400078c08ff */
[----:B------:R-:W-:Y:S02]  /*2c70*/  LEA.HI.X R51, R37, R109, R38, 0x1, P1 ;  /* 0x0000006d25337211 */ /* 0x000fe400008f0c26 */
[----:B------:R-:W-:-:S02]  /*2c80*/  ISETP.GT.AND P1, PT, R40, R24, PT ;  /* 0x000000182800720c */ /* 0x000fc40003f24270 */
[----:B------:R-:W-:Y:S01]  /*2c90*/  LEA.HI.X R49, R25, R109, R36, 0x1, P6 ;  /* 0x0000006d19317211 */ /* 0x000fe200030f0c24 */
[----:B------:R-:W-:Y:S01]  /*2ca0*/  IMAD.MOV.U32 R25, RZ, RZ, R40 ;  /* 0x000000ffff197224 */ /* 0x000fe200078e0028 */
[----:B------:R-:W-:Y:S01]  /*2cb0*/  P2R R100, PR, RZ, 0x2 ;  /* 0x00000002ff647803 */ /* 0x000fe20000000000 */
[----:B--2---:R-:W-:-:S04]  /*2cc0*/  IMAD R101, R17, 0x4000, R41 ;  /* 0x0000400011657824 */ /* 0x004fc800078e0229 */
[----:B------:R-:W-:Y:S01]  /*2cd0*/  IMAD R101, R101, 0x2, R16 ;  /* 0x0000000265657824 */ /* 0x000fe200078e0210 */
[----:B------:R-:W-:Y:S06]  /*2ce0*/  @!P0 BRA `(.L_x_1764) ;  /* 0x0000004c00648947 */ /* 0x000fec0003800000 */
[----:B------:R-:W-:Y:S01]  /*2cf0*/  ULDC.U8 UR4, c[0x0][0x410] ;  /* 0x0001040000047ab9 */ /* 0x000fe20000000000 */
[-C--:B------:R-:W-:Y:S01]  /*2d00*/  IMAD R36, R21, R40.reuse, RZ ;  /* 0x0000002815247224 */ /* 0x080fe200078e02ff */
[----:B------:R-:W-:Y:S01]  /*2d10*/  ISETP.NE.AND P0, PT, RZ, UR4, PT ;  /* 0x00000004ff007c0c */ /* 0x000fe2000bf05270 */
[-C--:B------:R-:W-:Y:S02]  /*2d20*/  IMAD R38, R13, R40.reuse, RZ ;  /* 0x000000280d267224 */ /* 0x080fe400078e02ff */
[----:B------:R-:W-:Y:S02]  /*2d30*/  IMAD R37, R39, R27, R36 ;  /* 0x0000001b27257224 */ /* 0x000fe400078e0224 */
[----:B------:R-:W-:Y:S02]  /*2d40*/  IMAD R105, R25, -0x40, R2 ;  /* 0xffffffc019697824 */ /* 0x000fe400078e0202 */
[----:B------:R-:W-:-:S03]  /*2d50*/  IMAD.WIDE.U32 R70, R27, R40, RZ ;  /* 0x000000281b467225 */ /* 0x000fc600078e00ff */
[----:B------:R-:W-:Y:S01]  /*2d60*/  VIMNMX R105, R105, 0x40, PT ;  /* 0x0000004069697848 */ /* 0x000fe20003fe0100 */
[----:B------:R-:W-:Y:S01]  /*2d70*/  IMAD R39, R39, R15, R38 ;  /* 0x0000000f27277224 */ /* 0x000fe200078e0226 */
[----:B------:R-:W-:Y:S01]  /*2d80*/  IADD3 R99, R71, R37, RZ ;  /* 0x0000002547637210 */ /* 0x000fe20007ffe0ff */
[----:B------:R-:W-:-:S04]  /*2d90*/  IMAD.WIDE.U32 R68, R15, R40, RZ ;  /* 0x000000280f447225 */ /* 0x000fc800078e00ff */
        /* <DEDUP_REMOVED lines=18> */
[----:B------:R-:W-:Y:S01]  /*2ec0*/  ISETP.GE.AND P5, PT, R200, R120, PT ;  /* 0x00000078c800720c */ /* 0x000fe20003fa6270 */
[----:B------:R-:W-:Y:S01]  /*2ed0*/  IMAD.X R38, R99, 0x1, R33, P1 ;  /* 0x0000000163267824 */ /* 0x000fe200008e0621 */
[----:B------:R-:W-:Y:S01]  /*2ee0*/  LEA R36, P1, R37, UR4, 0x1 ;  /* 0x0000000425247c11 */ /* 0x000fe2000f8208ff */
[----:B------:R-:W-:Y:S01]  /*2ef0*/  IMAD.X R42, R107, 0x1, R31, P4 ;  /* 0x000000016b2a7824 */ /* 0x000fe200020e061f */
[----:B------:R-:W-:-:S02]  /*2f00*/  CS2R R110, SRZ ;  /* 0x00000000006e7805 */ /* 0x000fc4000001ff00 */
[-C--:B------:R-:W-:Y:S02]  /*2f10*/  ISETP.GE.AND P4, PT, R236, R120.reuse, PT ;  /* 0x00000078ec00720c */ /* 0x080fe40003f86270 */
[----:B------:R-:W-:Y:S01]  /*2f20*/  LEA.HI.X R37, R37, UR5, R38, 0x1, P1 ;  /* 0x0000000525257c11 */ /* 0x000fe200088f0c26 */
[----:B------:R-:W-:Y:S02]  /*2f30*/  ULDC.64 UR4, c[0x0][0x400] ;  /* 0x0001000000047ab9 */ /* 0x000fe40000000a00 */
[C---:B------:R-:W-:Y:S02]  /*2f40*/  LEA R38, P1, R39.reuse, UR4, 0x1 ;  /* 0x0000000427267c11 */ /* 0x040fe4000f8208ff */
[----:B------:R0:W5:Y:S02]  /*2f50*/  @!P5 LDG.E.64 R108, desc[UR60][R36.64] ;  /* 0x0000003c246cd981 */ /* 0x000164000c1e1b00 */
[----:B------:R-:W-:Y:S02]  /*2f60*/  LEA.HI.X R39, R39, UR5, R42, 0x1, P1 ;  /* 0x0000000527277c11 */ /* 0x000fe400088f0c2a */
[----:B------:R-:W-:-:S03]  /*2f70*/  ISETP.GE.AND P1, PT, R235, R120, PT ;  /* 0x00000078eb00720c */ /* 0x000fc60003f26270 */
[----:B------:R0:W5:Y:S01]  /*2f80*/  @!P5 LDG.E.64 R110, desc[UR60][R38.64] ;  /* 0x0000003c266ed981 */ /* 0x000162000c1e1b00 */
[----:B------:R-:W-:Y:S02]  /*2f90*/  ISETP.GE.AND P5, PT, R237, R120, PT ;  /* 0x00000078ed00720c */ /* 0x000fe40003fa6270 */
[----:B------:R-:W-:Y:S02]  /*2fa0*/  CS2R R72, SRZ ;  /* 0x0000000000487805 */ /* 0x000fe4000001ff00 */
[----:B------:R-:W-:Y:S02]  /*2fb0*/  CS2R R64, SRZ ;  /* 0x0000000000407805 */ /* 0x000fe4000001ff00 */
[----:B------:R-:W-:Y:S02]  /*2fc0*/  CS2R R60, SRZ ;  /* 0x00000000003c7805 */ /* 0x000fe4000001ff00 */
[----:B------:R-:W-:Y:S02]  /*2fd0*/  CS2R R74, SRZ ;  /* 0x00000000004a7805 */ /* 0x000fe4000001ff00 */
[----:B------:R-:W-:-:S02]  /*2fe0*/  CS2R R66, SRZ ;  /* 0x0000000000427805 */ /* 0x000fc4000001ff00 */
[----:B------:R-:W-:Y:S01]  /*2ff0*/  CS2R R62, SRZ ;  /* 0x00000000003e7805 */ /* 0x000fe2000001ff00 */
[----:B------:R0:W5:Y:S04]  /*3000*/  @!P4 LDG.E.64 R72, desc[UR60][R36.64+0x40] ;  /* 0x0000403c2448c981 */ /* 0x000168000c1e1b00 */
[----:B------:R0:W5:Y:S04]  /*3010*/  @!P1 LDG.E.64 R64, desc[UR60][R36.64+0x80] ;  /* 0x0000803c24409981 */ /* 0x000168000c1e1b00 */
[----:B------:R0:W5:Y:S04]  /*3020*/  @!P5 LDG.E.64 R60, desc[UR60][R36.64+0xc0] ;  /* 0x0000c03c243cd981 */ /* 0x000168000c1e1b00 */
[----:B------:R0:W5:Y:S04]  /*3030*/  @!P4 LDG.E.64 R74, desc[UR60][R38.64+0x40] ;  /* 0x0000403c264ac981 */ /* 0x000168000c1e1b00 */
[----:B------:R0:W5:Y:S04]  /*3040*/  @!P1 LDG.E.64 R66, desc[UR60][R38.64+0x80] ;  /* 0x0000803c26429981 */ /* 0x000168000c1e1b00 */
[----:B------:R0:W5:Y:S02]  /*3050*/  @!P5 LDG.E.64 R62, desc[UR60][R38.64+0xc0] ;  /* 0x0000c03c263ed981 */ /* 0x000164000c1e1b00 */
.L_x_1767:
[----:B------:R-:W-:Y:S05]  /*3060*/  BSYNC B1 ;  /* 0x0000000000017941 */ /* 0x000fea0003800000 */
.L_x_1766:
[----:B0-----:R-:W-:Y:S01]  /*3070*/  VIADD R36, R218, 0x20 ;  /* 0x00000020da247836 */ /* 0x001fe20000000000 */
[----:B------:R-:W-:Y:S01]  /*3080*/  BSSY B1, `(.L_x_1768) ;  /* 0x000002a000017945 */ /* 0x000fe20003800000 */
[----:B------:R-:W-:Y:S02]  /*3090*/  CS2R R44, SRZ ;  /* 0x00000000002c7805 */ /* 0x000fe4000001ff00 */
[----:B------:R-:W-:Y:S02]  /*30a0*/  CS2R R52, SRZ ;  /* 0x0000000000347805 */ /* 0x000fe4000001ff00 */
[----:B------:R-:W-:Y:S02]  /*30b0*/  CS2R R56, SRZ ;  /* 0x0000000000387805 */ /* 0x000fe4000001ff00 */
[----:B------:R-:W-:Y:S02]  /*30c0*/  ISETP.GE.AND P4, PT, R36, R105, PT ;  /* 0x000000692400720c */ /* 0x000fe40003f86270 */
[----:B------:R-:W-:-:S02]  /*30d0*/  CS2R R42, SRZ ;  /* 0x00000000002a7805 */ /* 0x000fc4000001ff00 */
[----:B------:R-:W-:Y:S02]  /*30e0*/  CS2R R46, SRZ ;  /* 0x00000000002e7805 */ /* 0x000fe4000001ff00 */
[----:B------:R-:W-:Y:S02]  /*30f0*/  CS2R R54, SRZ ;  /* 0x0000000000367805 */ /* 0x000fe4000001ff00 */
[----:B-----5:R-:W-:Y:S01]  /*3100*/  MOV R112, R60 ;  /* 0x0000003c00707202 */ /* 0x020fe20000000f00 */
[----:B------:R-:W-:Y:S01]  /*3110*/  IMAD.MOV.U32 R113, RZ, RZ, R61 ;  /* 0x000000ffff717224 */ /* 0x000fe200078e003d */
[----:B------:R-:W-:-:S03]  /*3120*/  CS2R R58, SRZ ;  /* 0x00000000003a7805 */ /* 0x000fc6000001ff00 */
[----:B------:R-:W-:Y:S05]  /*3130*/  @P4 BRA `(.L_x_1769) ;  /* 0x0000000000784947 */ /* 0x000fea0003800000 */
        /* <DEDUP_REMOVED lines=30> */
.L_x_1769:
[----:B------:R-:W-:Y:S05]  /*3320*/  BSYNC B1 ;  /* 0x0000000000017941 */ /* 0x000fea0003800000 */
.L_x_1768:
[----:B0-----:R-:W-:Y:S01]  /*3330*/  IMAD.MOV.U32 R36, RZ, RZ, R64 ;  /* 0x000000ffff247224 */ /* 0x001fe200078e0040 */
        /* <DEDUP_REMOVED lines=8> */
[----:B------:R-:W-:-:S04]  /*33c0*/  MOV R37, R73 ;  /* 0x0000004900257202 */ /* 0x000fc80000000f00 */
        /* <DEDUP_REMOVED lines=14> */
[----:B-----5:R-:W-:Y:S01]  /*34b0*/  IMAD.MOV.U32 R36, RZ, RZ, R40 ;  /* 0x000000ffff247224 */ /* 0x020fe200078e0028 */
[----:B------:R-:W-:Y:S01]  /*34c0*/  PRMT R131, R38, 0x5410, R39 ;  /* 0x0000541026837816 */ /* 0x000fe20000000027 */
[----:B------:R-:W-:-:S02]  /*34d0*/  IMAD.MOV.U32 R37, RZ, RZ, R41 ;  /* 0x000000ffff257224 */ /* 0x000fc400078e0029 */
[----:B------:R-:W-:Y:S02]  /*34e0*/  IMAD.MOV.U32 R38, RZ, RZ, R44 ;  /* 0x000000ffff267224 */ /* 0x000fe400078e002c */
        /* <DEDUP_REMOVED lines=13> */
[----:B------:R-:W-:Y:S02]  /*35c0*/  IMAD.MOV.U32 R39, RZ, RZ, R47 ;  /* 0x000000ffff277224 */ /* 0x000fe400078e002f */
[----:B------:R-:W-:Y:S02]  /*35d0*/  IMAD.MOV.U32 R36, RZ, RZ, R54 ;  /* 0x000000ffff247224 */ /* 0x000fe400078e0036 */
[----:B------:R-:W-:Y:S01]  /*35e0*/  IMAD.MOV.U32 R37, RZ, RZ, R55 ;  /* 0x000000ffff257224 */ /* 0x000fe200078e0037 */
[----:B------:R-:W-:Y:S01]  /*35f0*/  PRMT R71, R38, 0x5410, R39 ;  /* 0x0000541026477816 */ /* 0x000fe20000000027 */
[----:B------:R-:W-:Y:S01]  /*3600*/  IMAD.MOV.U32 R39, RZ, RZ, R59 ;  /* 0x000000ffff277224 */ /* 0x000fe200078e003b */
[----:B------:R-:W-:-:S02]  /*3610*/  MOV R38, R58 ;  /* 0x0000003a00267202 */ /* 0x000fc40000000f00 */
[----:B------:R-:W-:Y:S02]  /*3620*/  PRMT R113, R36, 0x5410, R37 ;  /* 0x0000541024717816 */ /* 0x000fe40000000025 */
[----:B------:R-:W-:Y:S01]  /*3630*/  PRMT R115, R38, 0x5410, R39 ;  /* 0x0000541026737816 */ /* 0x000fe20000000027 */
[----:B------:R-:W-:Y:S06]  /*3640*/  @!P1 BRA `(.L_x_1770) ;  /* 0x0000000000049947 */ /* 0x000fec0003800000 */
[----:B------:R-:W-:Y:S01]  /*3650*/  BPT.TRAP 0x1 ;  /* 0x000000040000795c */ /* 0x000fe20000300000 */
.L_x_1770:
[----:B------:R-:W2:Y:S01]  /*3660*/  LDL R36, [R1] ;  /* 0x0000000001247983 */ /* 0x000ea20000100800 */
[----:B------:R-:W-:Y:S01]  /*3670*/  IMAD R99, R17, 0x8, R16 ;  /* 0x0000000811637824 */ /* 0x000fe200078e0210 */
[----:B------:R-:W-:Y:S01]  /*3680*/  BSSY B1, `(.L_x_1771) ;  /* 0x0000004000017945 */ /* 0x000fe20003800000 */
[----:B--2---:R-:W-:-:S04]  /*3690*/  SHF.L.U32 R107, R36, 0x1f, RZ ;  /* 0x0000001f246b7819 */ /* 0x004fc800000006ff */
[----:B------:R-:W0:Y:S02]  /*36a0*/  SYNCS.PHASECHK.TRANS64.TRYWAIT P5, [R99+URZ+0x30890], R107 ;  /* 0x0308906b630075a7 */ /* 0x000e2400080a017f */
[----:B0-----:R-:W-:Y:S05]  /*36b0*/  @!P5 BRA `(.L_x_1772) ;  /* 0x000002780074d947 */ /* 0x001fea0003800000 */
.L_x_2229:
[----:B------:R-:W-:Y:S05]  /*36c0*/  BSYNC B1 ;  /* 0x0000000000017941 */ /* 0x000fea0003800000 */
.L_x_1771:
        /* <DEDUP_REMOVED lines=25> */
[----:B------:R-:W-:Y:S01]  /*3860*/  FFMA.FTZ R126, R37, R110, -R126 ;  /* 0x0000006e257e7223 */ /* 0x000fe2000001087e */
[----:B------:R-:W-:Y:S01]  /*3870*/  FMUL.FTZ R124, R39, R124 ;  /* 0x0000007c277c7220 */ /* 0x000fe20000410000 */
[----:B------:R-:W-:Y:S01]  /*3880*/  FFMA.FTZ R125, R38, R110, R111 ;  /* 0x0000006e267d7223 */ /* 0x000fe2000001006f */
        /* <DEDUP_REMOVED lines=9> */
[--C-:B------:R-:W-:Y:S02]  /*3920*/  HADD2.F32 R39, -RZ, R127.reuse.H0_H0 ;  /* 0x2000007fff277230 */ /* 0x100fe40000004100 */
[----:B------:R-:W-:Y:S01]  /*3930*/  FMUL.FTZ R110, R36, R110 ;  /* 0x0000006e246e7220 */ /* 0x000fe20000410000 */
[----:B------:R-:W-:Y:S02]  /*3940*/  HADD2.F32 R109, -RZ, R127.H1_H1 ;  /* 0x3000007fff6d7230 */ /* 0x000fe40000004100 */
[-C--:B------:R-:W-:Y:S01]  /*3950*/  FMUL.FTZ R127, R38, R111.reuse ;  /* 0x0000006f267f7220 */ /* 0x080fe20000410000 */
        /* <DEDUP_REMOVED lines=9> */
.L_x_1778:
[----:B------:R-:W-:Y:S05]  /*39f0*/  BSYNC B3 ;  /* 0x0000000000037941 */ /* 0x000fea0003800000 */
.L_x_1777:
[----:B--2---:R1:W-:Y:S02]  /*3a00*/  STG.E.128 desc[UR60][R50.64], R36 ;  /* 0x0000002432007986 */ /* 0x0043e4000c101d3c */
.L_x_1776:
[----:B------:R-:W-:Y:S05]  /*3a10*/  BSYNC B2 ;  /* 0x0000000000027941 */ /* 0x000fea0003800000 */
.L_x_1775:
[----:B------:R-:W-:Y:S01]  /*3a20*/  ISETP.NE.AND P0, PT, R93, RZ, PT ;  /* 0x000000ff5d00720c */ /* 0x000fe20003f05270 */
[----:B------:R-:W-:-:S12]  /*3a30*/  BSSY B2, `(.L_x_1779) ;  /* 0x0000031000027945 */ /* 0x000fd80003800000 */
[----:B------:R-:W-:Y:S05]  /*3a40*/  @!P0 BRA `(.L_x_1780) ;  /* 0x0000000000bc8947 */ /* 0x000fea0003800000 */
[----:B-1----:R1:W2:Y:S01]  /*3a50*/  LDS.128 R36, [R101+0x22400] ;  /* 0x0224000065247984 */ /* 0x0022a20000000c00 */
        /* <DEDUP_REMOVED lines=14> */
[-C--:B------:R-:W-:Y:S01]  /*3b40*/  FMUL.FTZ R122, R38, R75.reuse ;  /* 0x0000004b267a7220 */ /* 0x080fe20000410000 */
[----:B------:R-:W-:Y:S02]  /*3b50*/  HADD2.F32 R39, -RZ, R39.H0_H0 ;  /* 0x20000027ff277230 */ /* 0x000fe40000004100 */
[----:B------:R-:W-:Y:S01]  /*3b60*/  FMUL.FTZ R75, R37, R75 ;  /* 0x0000004b254b7220 */ /* 0x000fe20000410000 */
[----:B------:R-:W-:Y:S02]  /*3b70*/  HADD2.F32 R108, -RZ, R108.H0_H0 ;  /* 0x2000006cff6c7230 */ /* 0x000fe40000004100 */
[----:B------:R-:W-:Y:S01]  /*3b80*/  FMUL.FTZ R124, R73, R110 ;  /* 0x0000006e497c7220 */ /* 0x000fe20000410000 */
[----:B------:R-:W-:Y:S01]  /*3b90*/  FFMA.FTZ R122, R37, R74, -R122 ;  /* 0x0000004a257a7223 */ /* 0x000fe2000001087a */
[----:B------:R-:W-:Y:S01]  /*3ba0*/  FMUL.FTZ R110, R39, R110 ;  /* 0x0000006e276e7220 */ /* 0x000fe20000410000 */
[----:B------:R-:W-:-:S02]  /*3bb0*/  HADD2.F32 R37, -RZ, R36.H1_H1 ;  /* 0x30000024ff257230 */ /* 0x000fc40000004100 */
[----:B------:R-:W-:Y:S01]  /*3bc0*/  FFMA.FTZ R111, R38, R74, R75 ;  /* 0x0000004a266f7223 */ /* 0x000fe2000001004b */
[----:B------:R-:W-:Y:S02]  /*3bd0*/  HADD2.F32 R36, -RZ, R36.H0_H0 ;  /* 0x20000024ff247230 */ /* 0x000fe40000004100 */
[-C--:B------:R-:W-:Y:S01]  /*3be0*/  FFMA.FTZ R123, R73, R108.reuse, R110 ;  /* 0x0000006c497b7223 */ /* 0x080fe2000001006e */
[--C-:B------:R-:W-:Y:S02]  /*3bf0*/  HADD2.F32 R73, -RZ, R130.reuse.H0_H0 ;  /* 0x20000082ff497230 */ /* 0x100fe40000004100 */
[----:B------:R-:W-:Y:S01]  /*3c00*/  FFMA.FTZ R124, R39, R108, -R124 ;  /* 0x0000006c277c7223 */ /* 0x000fe2000001087c */
[----:B------:R-:W-:Y:S02]  /*3c10*/  HADD2.F32 R75, -RZ, R130.H1_H1 ;  /* 0x30000082ff4b7230 */ /* 0x000fe40000004100 */
[--C-:B------:R-:W-:Y:S02]  /*3c20*/  HADD2.F32 R38, -RZ, R72.reuse.H1_H1 ;  /* 0x30000048ff267230 */ /* 0x100fe40000004100 */
[----:B------:R-:W-:Y:S01]  /*3c30*/  FMUL.FTZ R109, R37, R73 ;  /* 0x00000049256d7220 */ /* 0x000fe20000410000 */
[----:B------:R-:W-:-:S02]  /*3c40*/  HADD2.F32 R72, -RZ, R72.H0_H0 ;  /* 0x20000048ff487230 */ /* 0x000fc40000004100 */
[----:B------:R-:W-:Y:S01]  /*3c50*/  FMUL.FTZ R74, R36, R73 ;  /* 0x00000049244a7220 */ /* 0x000fe20000410000 */
[--C-:B------:R-:W-:Y:S02]  /*3c60*/  HADD2.F32 R39, -RZ, R121.reuse.H1_H1 ;  /* 0x30000079ff277230 */ /* 0x100fe40000004100 */
        /* <DEDUP_REMOVED lines=11> */
.L_x_1782:
[----:B------:R-:W-:Y:S05]  /*3d20*/  BSYNC B3 ;  /* 0x0000000000037941 */ /* 0x000fea0003800000 */
.L_x_1781:
[----:B--2---:R2:W-:Y:S02]  /*3d30*/  STG.E.128 desc[UR60][R50.64+0x80], R36 ;  /* 0x0000802432007986 */ /* 0x0045e4000c101d3c */
.L_x_1780:
[----:B------:R-:W-:Y:S05]  /*3d40*/  BSYNC B2 ;  /* 0x0000000000027941 */ /* 0x000fea0003800000 */
.L_x_1779:
[----:B------:R-:W-:Y:S01]  /*3d50*/  ISETP.NE.AND P0, PT, R94, RZ, PT ;  /* 0x000000ff5e00720c */ /* 0x000fe20003f05270 */
[----:B------:R-:W-:-:S12]  /*3d60*/  BSSY B2, `(.L_x_1783) ;  /* 0x0000031000027945 */ /* 0x000fd80003800000 */
[----:B------:R-:W-:Y:S05]  /*3d70*/  @!P0 BRA `(.L_x_1784) ;  /* 0x0000000000bc8947 */ /* 0x000fea0003800000 */
[----:B-12---:R1:W2:Y:S01]  /*3d80*/  LDS.128 R36, [R101+0x24400] ;  /* 0x0244000065247984 */ /* 0x0062a20000000c00 */
[----:B------:R-:W-:Y:S01]  /*3d90*/  ISETP.GE.AND P0, PT, R235, R120, PT ;  /* 0x00000078eb00720c */ /* 0x000fe20003f06270 */
[----:B------:R-:W-:-:S12]  /*3da0*/  BSSY B3, `(.L_x_1785) ;  /* 0x000002b000037945 */ /* 0x000fd80003800000 */
[----:B-1----:R-:W-:Y:S05]  /*3db0*/  @P0 BRA `(.L_x_1786) ;  /* 0x0000000000a40947 */ /* 0x002fea0003800000 */
[--C-:B------:R-:W-:Y:S02]  /*3dc0*/  SHF.R.U64 R73, R64, 0x10, R65.reuse ;  /* 0x0000001040497819 */ /* 0x100fe40000001241 */
[----:B------:R-:W-:Y:S02]  /*3dd0*/  SHF.R.U32.HI R72, RZ, 0x10, R65 ;  /* 0x00000010ff487819 */ /* 0x000fe40000011641 */
[--C-:B------:R-:W-:Y:S01]  /*3de0*/  SHF.R.U64 R65, R66, 0x10, R67.reuse ;  /* 0x0000001042417819 */ /* 0x100fe20000001243 */
[----:B------:R-:W-:Y:S01]  /*3df0*/  HADD2.F32 R66, -RZ, R73.H0_H0 ;  /* 0x20000049ff427230 */ /* 0x000fe20000004100 */
[----:B------:R-:W-:Y:S01]  /*3e00*/  SHF.R.U32.HI R74, RZ, 0x10, R67 ;  /* 0x00000010ff4a7819 */ /* 0x000fe20000011643 */
[----:B------:R-:W-:Y:S01]  /*3e10*/  HADD2.F32 R72, -RZ, R72.H0_H0 ;  /* 0x20000048ff487230 */ /* 0x000fe20000004100 */
[----:B--2---:R-:W-:Y:S01]  /*3e20*/  MOV R64, R38 ;  /* 0x0000002600407202 */ /* 0x004fe20000000f00 */
[----:B------:R-:W-:Y:S02]  /*3e30*/  HADD2.F32 R67, -RZ, R65.H0_H0 ;  /* 0x20000041ff437230 */ /* 0x000fe40000004100 */
[----:B------:R-:W-:-:S02]  /*3e40*/  HADD2.F32 R38, -RZ, R37.H1_H1 ;  /* 0x30000025ff267230 */ /* 0x000fc40000004100 */
[----:B------:R-:W-:Y:S02]  /*3e50*/  HADD2.F32 R74, -RZ, R74.H0_H0 ;  /* 0x2000004aff4a7230 */ /* 0x000fe40000004100 */
[----:B------:R-:W-:Y:S02]  /*3e60*/  HADD2.F32 R37, -RZ, R37.H0_H0 ;  /* 0x20000025ff257230 */ /* 0x000fe40000004100 */
[-C--:B------:R-:W-:Y:S01]  /*3e70*/  FMUL.FTZ R108, R38, R67.reuse ;  /* 0x00000043266c7220 */ /* 0x080fe20000410000 */
[--C-:B------:R-:W-:Y:S02]  /*3e80*/  HADD2.F32 R65, -RZ, R39.reuse.H1_H1 ;  /* 0x30000027ff417230 */ /* 0x100fe40000004100 */
[----:B------:R-:W-:Y:S02]  /*3e90*/  HADD2.F32 R39, -RZ, R39.H0_H0 ;  /* 0x20000027ff277230 */ /* 0x000fe40000004100 */
[C---:B------:R-:W-:Y:S01]  /*3ea0*/  FMUL.FTZ R67, R37.reuse, R67 ;  /* 0x0000004325437220 */ /* 0x040fe20000410000 */
[----:B------:R-:W-:Y:S01]  /*3eb0*/  FFMA.FTZ R108, R37, R66, -R108 ;  /* 0x00000042256c7223 */ /* 0x000fe2000001086c */
[----:B------:R-:W-:Y:S01]  /*3ec0*/  FMUL.FTZ R110, R65, R74 ;  /* 0x0000004a416e7220 */ /* 0x000fe20000410000 */
[----:B------:R-:W-:-:S02]  /*3ed0*/  HADD2.F32 R37, -RZ, R36.H1_H1 ;  /* 0x30000024ff257230 */ /* 0x000fc40000004100 */
[C---:B------:R-:W-:Y:S01]  /*3ee0*/  FMUL.FTZ R74, R39.reuse, R74 ;  /* 0x0000004a274a7220 */ /* 0x040fe20000410000 */
[----:B------:R-:W-:Y:S01]  /*3ef0*/  FFMA.FTZ R75, R38, R66, R67 ;  /* 0x00000042264b7223 */ /* 0x000fe20000010043 */
[-C--:B------:R-:W-:Y:S01]  /*3f00*/  FFMA.FTZ R110, R39, R72.reuse, -R110 ;  /* 0x00000048276e7223 */ /* 0x080fe2000001086e */
[--C-:B------:R-:W-:Y:S02]  /*3f10*/  HADD2.F32 R39, -RZ, R119.reuse.H1_H1 ;  /* 0x30000077ff277230 */ /* 0x100fe40000004100 */
[----:B------:R-:W-:Y:S01]  /*3f20*/  FFMA.FTZ R111, R65, R72, R74 ;  /* 0x00000048416f7223 */ /* 0x000fe2000001004a */
[----:B------:R-:W-:Y:S02]  /*3f30*/  HADD2.F32 R67, -RZ, R118.H1_H1 ;  /* 0x30000076ff437230 */ /* 0x000fe40000004100 */
[----:B------:R-:W-:Y:S02]  /*3f40*/  HADD2.F32 R38, -RZ, R64.H1_H1 ;  /* 0x30000040ff267230 */ /* 0x000fe40000004100 */
[----:B------:R-:W-:-:S02]  /*3f50*/  HADD2.F32 R119, -RZ, R119.H0_H0 ;  /* 0x20000077ff777230 */ /* 0x000fc40000004100 */
[----:B------:R-:W-:Y:S02]  /*3f60*/  HADD2.F32 R36, -RZ, R36.H0_H0 ;  /* 0x20000024ff247230 */ /* 0x000fe40000004100 */
[----:B------:R-:W-:Y:S01]  /*3f70*/  FMUL.FTZ R109, R38, R67 ;  /* 0x00000043266d7220 */ /* 0x000fe20000410000 */
[----:B------:R-:W-:Y:S02]  /*3f80*/  HADD2.F32 R64, -RZ, R64.H0_H0 ;  /* 0x20000040ff407230 */ /* 0x000fe40000004100 */
[-C--:B------:R-:W-:Y:S01]  /*3f90*/  FMUL.FTZ R73, R37, R119.reuse ;  /* 0x0000007725497220 */ /* 0x080fe20000410000 */
[----:B------:R-:W-:Y:S02]  /*3fa0*/  HADD2.F32 R65, -RZ, R118.H0_H0 ;  /* 0x20000076ff417230 */ /* 0x000fe40000004100 */
[----:B------:R-:W-:Y:S01]  /*3fb0*/  FMUL.FTZ R66, R36, R119 ;  /* 0x0000007724427220 */ /* 0x000fe20000410000 */
[----:B------:R-:W-:Y:S01]  /*3fc0*/  FMUL.FTZ R67, R64, R67 ;  /* 0x0000004340437220 */ /* 0x000fe20000410000 */
[----:B------:R-:W-:-:S02]  /*3fd0*/  FFMA.FTZ R73, R36, R39, -R73 ;  /* 0x0000002724497223 */ /* 0x000fc40000010849 */
[----:B------:R-:W-:Y:S01]  /*3fe0*/  FFMA.FTZ R66, R37, R39, R66 ;  /* 0x0000002725427223 */ /* 0x000fe20000010042 */
[-C--:B------:R-:W-:Y:S01]  /*3ff0*/  FFMA.FTZ R109, R64, R65.reuse, -R109 ;  /* 0x00000041406d7223 */ /* 0x080fe2000001086d */
[----:B------:R-:W-:Y:S01]  /*4000*/  FFMA.FTZ R38, R38, R65, R67 ;  /* 0x0000004126267223 */ /* 0x000fe20000010043 */
[----:B------:R-:W-:Y:S02]  /*4010*/  F2FP.F16.F32.PACK_AB R37, R75, R108 ;  /* 0x0000006c4b25723e */ /* 0x000fe400000000ff */
[----:B------:R-:W-:Y:S02]  /*4020*/  F2FP.F16.F32.PACK_AB R39, R111, R110 ;  /* 0x0000006e6f27723e */ /* 0x000fe400000000ff */
[----:B------:R-:W-:Y:S02]  /*4030*/  F2FP.F16.F32.PACK_AB R36, R66, R73 ;  /* 0x000000494224723e */ /* 0x000fe400000000ff */
[----:B------:R-:W-:-:S07]  /*4040*/  F2FP.F16.F32.PACK_AB R38, R38, R109 ;  /* 0x0000006d2626723e */ /* 0x000fce00000000ff */
.L_x_1786:
[----:B------:R-:W-:Y:S05]  /*4050*/  BSYNC B3 ;  /* 0x0000000000037941 */ /* 0x000fea0003800000 */
.L_x_1785:
[----:B--2---:R3:W-:Y:S02]  /*4060*/  STG.E.128 desc[UR60][R50.64+0x100], R36 ;  /* 0x0001002432007986 */ /* 0x0047e4000c101d3c */
.L_x_1784:
[----:B------:R-:W-:Y:S05]  /*4070*/  BSYNC B2 ;  /* 0x0000000000027941 */ /* 0x000fea0003800000 */
.L_x_1783:
[----:B------:R-:W-:-:S13]  /*4080*/  ISETP.NE.AND P0, PT, R95, RZ, PT ;  /* 0x000000ff5f00720c */ /* 0x000fda0003f05270 */
[----:B------:R-:W-:Y:S05]  /*4090*/  @!P0 BRA `(.L_x_1774) ;  /* 0x0000000000bc8947 */ /* 0x000fea0003800000 */
[----:B-123--:R1:W2:Y:S01]  /*40a0*/  LDS.128 R36, [R101+0x26400] ;  /* 0x0264000065247984 */ /* 0x00e2a20000000c00 */
        /* <DEDUP_REMOVED lines=44> */
.L_x_1788:
[----:B------:R-:W-:Y:S05]  /*4370*/  BSYNC B2 ;  /* 0x0000000000027941 */ /* 0x000fea0003800000 */
.L_x_1787:
[----:B--2---:R4:W-:Y:S02]  /*4380*/  STG.E.128 desc[UR60][R50.64+0x180], R36 ;  /* 0x0001802432007986 */ /* 0x0049e4000c101d3c */
.L_x_1774:
[----:B------:R-:W-:Y:S05]  /*4390*/  BSYNC B1 ;  /* 0x0000000000017941 */ /* 0x000fea0003800000 */
.L_x_1773:
        /* <DEDUP_REMOVED lines=49> */
.L_x_1793:
[----:B------:R-:W-:Y:S05]  /*46b0*/  BSYNC B2 ;  /* 0x0000000000027941 */ /* 0x000fea0003800000 */
.L_x_1792:
[----:B--2---:R1:W-:Y:S02]  /*46c0*/  STG.E.128 desc[UR60][R48.64], R36 ;  /* 0x0000002430007986 */ /* 0x0043e4000c101d3c */
.L_x_1791:
[----:B------:R-:W-:Y:S05]  /*46d0*/  BSYNC B1 ;  /* 0x0000000000017941 */ /* 0x000fea0003800000 */
.L_x_1790:
        /* <DEDUP_REMOVED lines=48> */
.L_x_1797:
[----:B------:R-:W-:Y:S05]  /*49e0*/  BSYNC B2 ;  /* 0x0000000000027941 */ /* 0x000fea0003800000 */
.L_x_1796:
[----:B--2---:R1:W-:Y:S02]  /*49f0*/  STG.E.128 desc[UR60][R48.64+0x80], R36 ;  /* 0x0000802430007986 */ /* 0x0043e4000c101d3c */
.L_x_1795:
[----:B------:R-:W-:Y:S05]  /*4a00*/  BSYNC B1 ;  /* 0x0000000000017941 */ /* 0x000fea0003800000 */
.L_x_1794:
        /* <DEDUP_REMOVED lines=48> */
.L_x_1801:
[----:B------:R-:W-:Y:S05]  /*4d10*/  BSYNC B2 ;  /* 0x0000000000027941 */ /* 0x000fea0003800000 */
.L_x_1800:
[----:B--2---:R1:W-:Y:S02]  /*4d20*/  STG.E.128 desc[UR60][R48.64+0x100], R36 ;  /* 0x0001002430007986 */ /* 0x0043e4000c101d3c */
.L_x_1799:
[----:B------:R-:W-:Y:S05]  /*4d30*/  BSYNC B1 ;  /* 0x0000000000017941 */ /* 0x000fea0003800000 */
.L_x_1798:
[----:B------:R-:W-:-:S13]  /*4d40*/  ISETP.NE.AND P0, PT, R95, RZ, PT ;  /* 0x000000ff5f00720c */ /* 0x000fda0003f05270 */
        /* <DEDUP_REMOVED lines=18> */
[C---:B------:R-:W-:Y:S01]  /*4e70*/  FMUL.FTZ R43, R37.reuse, R43 ;  /* 0x0000002b252b7220 */ /* 0x040fe20000410000 */
[----:B------:R-:W-:Y:S02]  /*4e80*/  HADD2.F32 R39, -RZ, R39.H0_H0 ;  /* 0x20000027ff277230 */ /* 0x000fe40000004100 */
[----:B------:R-:W-:Y:S01]  /*4e90*/  FFMA.FTZ R50, R37, R42, -R50 ;  /* 0x0000002a25327223 */ /* 0x000fe20000010832 */
[----:B------:R-:W-:-:S02]  /*4ea0*/  HADD2.F32 R37, -RZ, R36.H1_H1 ;  /* 0x30000024ff257230 */ /* 0x000fc40000004100 */
[----:B------:R-:W-:Y:S01]  /*4eb0*/  FFMA.FTZ R45, R38, R42, R43 ;  /* 0x0000002a262d7223 */ /* 0x000fe2000001002b */
[-C--:B------:R-:W-:Y:S01]  /*4ec0*/  FMUL.FTZ R52, R41, R46.reuse ;  /* 0x0000002e29347220 */ /* 0x080fe20000410000 */
[--C-:B------:R-:W-:Y:S02]  /*4ed0*/  HADD2.F32 R42, -RZ, R69.reuse.H0_H0 ;  /* 0x20000045ff2a7230 */ /* 0x100fe40000004100 */
[C---:B------:R-:W-:Y:S01]  /*4ee0*/  FMUL.FTZ R46, R39.reuse, R46 ;  /* 0x0000002e272e7220 */ /* 0x040fe20000410000 */
[----:B------:R-:W-:Y:S02]  /*4ef0*/  HADD2.F32 R69, -RZ, R69.H1_H1 ;  /* 0x30000045ff457230 */ /* 0x000fe40000004100 */
[-C--:B------:R-:W-:Y:S01]  /*4f00*/  FFMA.FTZ R52, R39, R44.reuse, -R52 ;  /* 0x0000002c27347223 */ /* 0x080fe20000010834 */
[----:B------:R-:W-:Y:S02]  /*4f10*/  HADD2.F32 R38, -RZ, R40.H1_H1 ;  /* 0x30000028ff267230 */ /* 0x000fe40000004100 */
[----:B------:R-:W-:Y:S01]  /*4f20*/  FFMA.FTZ R51, R41, R44, R46 ;  /* 0x0000002c29337223 */ /* 0x000fe2000001002e */
[----:B------:R-:W-:-:S02]  /*4f30*/  HADD2.F32 R36, -RZ, R36.H0_H0 ;  /* 0x20000024ff247230 */ /* 0x000fc40000004100 */
[CC--:B------:R-:W-:Y:S01]  /*4f40*/  FMUL.FTZ R43, R37.reuse, R42.reuse ;  /* 0x0000002a252b7220 */ /* 0x0c0fe20000410000 */
[----:B------:R-:W-:Y:S02]  /*4f50*/  HADD2.F32 R40, -RZ, R40.H0_H0 ;  /* 0x20000028ff287230 */ /* 0x000fe40000004100 */
        /* <DEDUP_REMOVED lines=13> */
.L_x_1803:
[----:B------:R-:W-:Y:S05]  /*5030*/  BSYNC B1 ;  /* 0x0000000000017941 */ /* 0x000fea0003800000 */
.L_x_1802:
[----:B--2---:R1:W-:Y:S01]  /*5040*/  STG.E.128 desc[UR60][R48.64+0x180], R36 ;  /* 0x0001802430007986 */ /* 0x0043e2000c101d3c */
[----:B------:R-:W-:Y:S05]  /*5050*/  BRA `(.L_x_1789) ;  /* 0x0000002c00347947 */ /* 0x000fea0003800000 */
.L_x_1765:
        /* <DEDUP_REMOVED lines=18> */
[----:B------:R-:W-:Y:S01]  /*5180*/  LEA R56, P0, R36, UR6, 0x1 ;  /* 0x0000000624387c11 */ /* 0x000fe2000f8008ff */
[----:B------:R-:W-:Y:S01]  /*5190*/  IMAD.X R37, R107, 0x1, R32, P5 ;  /* 0x000000016b257824 */ /* 0x000fe200028e0620 */
[----:B------:R-:W-:Y:S02]  /*51a0*/  ISETP.GE.AND P5, PT, R226, R120, PT ;  /* 0x00000078e200720c */ /* 0x000fe40003fa6270 */
[----:B------:R-:W-:-:S02]  /*51b0*/  CS2R R42, SRZ ;  /* 0x00000000002a7805 */ /* 0x000fc4000001ff00 */
[----:B------:R-:W-:Y:S02]  /*51c0*/  LEA.HI.X R53, R38, UR5, R39, 0x1, P1 ;  /* 0x0000000526357c11 */ /* 0x000fe400088f0c27 */
[----:B------:R-:W-:Y:S02]  /*51d0*/  CS2R R40, SRZ ;  /* 0x0000000000287805 */ /* 0x000fe4000001ff00 */
[----:B------:R-:W-:Y:S02]  /*51e0*/  ISETP.GE.AND P1, PT, R18, R120, PT ;  /* 0x000000781200720c */ /* 0x000fe40003f26270 */
[----:B------:R-:W-:Y:S02]  /*51f0*/  CS2R R38, SRZ ;  /* 0x0000000000267805 */ /* 0x000fe4000001ff00 */
[----:B------:R-:W-:Y:S02]  /*5200*/  LEA.HI.X R57, R36, UR7, R37, 0x1, P0 ;  /* 0x0000000724397c11 */ /* 0x000fe400080f0c25 */
[----:B------:R-:W-:-:S02]  /*5210*/  CS2R R36, SRZ ;  /* 0x0000000000247805 */ /* 0x000fc4000001ff00 */
[----:B------:R-:W-:Y:S02]  /*5220*/  CS2R R50, SRZ ;  /* 0x0000000000327805 */ /* 0x000fe4000001ff00 */
[----:B------:R-:W-:Y:S02]  /*5230*/  CS2R R48, SRZ ;  /* 0x0000000000307805 */ /* 0x000fe4000001ff00 */
[----:B------:R-:W-:Y:S02]  /*5240*/  CS2R R46, SRZ ;  /* 0x00000000002e7805 */ /* 0x000fe4000001ff00 */
[----:B------:R-:W-:Y:S01]  /*5250*/  CS2R R44, SRZ ;  /* 0x00000000002c7805 */ /* 0x000fe2000001ff00 */
[----:B------:R0:W5:Y:S04]  /*5260*/  @!P5 LDG.E.128 R36, desc[UR60][R52.64+0x80] ;  /* 0x0000803c3424d981 */ /* 0x000168000c1e1d00 */
[----:B------:R0:W5:Y:S04]  /*5270*/  @!P1 LDG.E.128 R40, desc[UR60][R52.64] ;  /* 0x0000003c34289981 */ /* 0x000168000c1e1d00 */
[----:B------:R0:W5:Y:S04]  /*5280*/  @!P1 LDG.E.128 R48, desc[UR60][R56.64] ;  /* 0x0000003c38309981 */ /* 0x000168000c1e1d00 */
[----:B------:R0:W5:Y:S02]  /*5290*/  @!P5 LDG.E.128 R44, desc[UR60][R56.64+0x80] ;  /* 0x0000803c382cd981 */ /* 0x000164000c1e1d00 */
.L_x_1805:
[----:B------:R-:W-:Y:S05]  /*52a0*/  BSYNC B1 ;  /* 0x0000000000017941 */ /* 0x000fea0003800000 */
.L_x_1804:
        /* <DEDUP_REMOVED lines=8> */
[----:B------:R-:W-:Y:S01]  /*5330*/  CS2R R66, SRZ ;  /* 0x0000000000427805 */ /* 0x000fe2000001ff00 */
[----:B-----5:R-:W-:Y:S01]  /*5340*/  IMAD.MOV.U32 R72, RZ, RZ, R38 ;  /* 0x000000ffff487224 */ /* 0x020fe200078e0026 */
[----:B------:R-:W-:Y:S02]  /*5350*/  MOV R74, R39 ;  /* 0x00000027004a7202 */ /* 0x000fe40000000f00 */
        /* <DEDUP_REMOVED lines=14> */
[----:B------:R-:W-:Y:S02]  /*5440*/  LEA R68, P5, R71, UR4, 0x1 ;  /* 0x0000000447447c11 */ /* 0x000fe4000f8a08ff */
        /* <DEDUP_REMOVED lines=11> */
.L_x_1807:
[----:B------:R-:W-:Y:S05]  /*5500*/  BSYNC B1 ;  /* 0x0000000000017941 */ /* 0x000fea0003800000 */
.L_x_1806:
[----:B0-----:R-:W-:Y:S01]  /*5510*/  IMAD.MOV.U32 R69, RZ, RZ, R37 ;  /* 0x000000ffff457224 */ /* 0x001fe200078e0025 */
        /* <DEDUP_REMOVED lines=25> */
[----:B-----5:R-:W-:Y:S01]  /*56b0*/  IMAD.MOV.U32 R69, RZ, RZ, R55 ;  /* 0x000000ffff457224 */ /* 0x020fe200078e0037 */
[----:B------:R-:W-:Y:S01]  /*56c0*/  PRMT R144, R71, 0x7610, R144 ;  /* 0x0000761047907816 */ /* 0x000fe20000000090 */
[----:B------:R-:W-:Y:S01]  /*56d0*/  IMAD.MOV.U32 R70, RZ, RZ, R52 ;  /* 0x000000ffff467224 */ /* 0x000fe200078e0034 */
[----:B------:R-:W-:Y:S01]  /*56e0*/  PRMT R137, R68, 0x7610, R137 ;  /* 0x0000761044897816 */ /* 0x000fe20000000089 */
[----:B------:R-:W-:Y:S01]  /*56f0*/  IMAD.MOV.U32 R71, RZ, RZ, R53 ;  /* 0x000000ffff477224 */ /* 0x000fe200078e0035 */
[----:B------:R-:W-:-:S02]  /*5700*/  MOV R68, R54 ;  /* 0x0000003600447202 */ /* 0x000fc40000000f00 */
[----:B------:R-:W-:Y:S02]  /*5710*/  PRMT R132, R72, 0x5410, R74 ;  /* 0x0000541048847816 */ /* 0x000fe4000000004a */
        /* <DEDUP_REMOVED lines=22> */
.L_x_1808:
[----:B------:R-:W2:Y:S01]  /*5880*/  LDL R68, [R1] ;  /* 0x0000000001447983 */ /* 0x000ea20000100800 */
[----:B------:R-:W-:Y:S01]  /*5890*/  IMAD R99, R17, 0x8, R16 ;  /* 0x0000000811637824 */ /* 0x000fe200078e0210 */
[----:B------:R-:W0:Y:S01]  /*58a0*/  LDC R122, c[0x0][0x2f4] ;  /* 0x0000bd00ff7a7b82 */ /* 0x000e220000000800 */
[----:B------:R-:W-:Y:S07]  /*58b0*/  BSSY B1, `(.L_x_1809) ;  /* 0x0000005000017945 */ /* 0x000fee0003800000 */
[----:B------:R-:W1:Y:S01]  /*58c0*/  LDC.64 R110, c[0x0][0x300] ;  /* 0x0000c000ff6e7b82 */ /* 0x000e620000000a00 */
[----:B--2---:R-:W-:-:S04]  /*58d0*/  SHF.L.U32 R107, R68, 0x1f, RZ ;  /* 0x0000001f446b7819 */ /* 0x004fc800000006ff */
[----:B------:R-:W2:Y:S02]  /*58e0*/  SYNCS.PHASECHK.TRANS64.TRYWAIT P5, [R99+URZ+0x30890], R107 ;  /* 0x0308906b630075a7 */ /* 0x000ea400080a017f */
[----:B012---:R-:W-:Y:S05]  /*58f0*/  @!P5 BRA `(.L_x_1810) ;  /* 0x0000025400f8d947 */ /* 0x007fea0003800000 */
.L_x_2230:
[----:B------:R-:W-:Y:S05]  /*5900*/  BSYNC B1 ;  /* 0x0000000000017941 */ /* 0x000fea0003800000 */
.L_x_1809:
[----:B------:R-:W-:Y:S01]  /*5910*/  BSSY B1, `(.L_x_1811) ;  /* 0x0000106000017945 */ /* 0x000fe20003800000 */
[----:B------:R-:W-:Y:S02]  /*5920*/  IMAD.IADD R124, R122, 0x1, -R29 ;  /* 0x000000017a7c7824 */ /* 0x000fe400078e0a1d */
[----:B------:R-:W-:Y:S01]  /*5930*/  IMAD.MOV.U32 R113, RZ, RZ, R73 ;  /* 0x000000ffff717224 */ /* 0x000fe200078e0049 */
[----:B------:R-:W-:Y:S06]  /*5940*/  @P4 BRA `(.L_x_1812) ;  /* 0x0000001000084947 */ /* 0x000fec0003800000 */
[----:B------:R-:W-:Y:S01]  /*5950*/  ISETP.NE.AND P4, PT, R30, RZ, PT ;  /* 0x000000ff1e00720c */ /* 0x000fe20003f85270 */
[-C--:B------:R-:W-:Y:S01]  /*5960*/  IMAD.WIDE.U32 R114, R218, R110.reuse, R112 ;  /* 0x0000006eda727225 */ /* 0x080fe200078e0070 */
[----:B------:R-:W-:Y:S01]  /*5970*/  SHF.R.S32.HI R68, RZ, 0x1f, R218 ;  /* 0x0000001fff447819 */ /* 0x000fe200000114da */
[----:B------:R-:W-:Y:S04]  /*5980*/  BSSY B2, `(.L_x_1813) ;  /* 0x0000081000027945 */ /* 0x000fe80003800000 */
[----:B------:R-:W-:-:S04]  /*5990*/  IMAD R68, R68, R110, RZ ;  /* 0x0000006e44447224 */ /* 0x000fc800078e02ff */
[----:B------:R-:W-:-:S04]  /*59a0*/  IMAD R127, R218, R111, R68 ;  /* 0x0000006fda7f7224 */ /* 0x000fc800078e0244 */
[----:B------:R-:W-:Y:S01]  /*59b0*/  IMAD.IADD R127, R127, 0x1, R115 ;  /* 0x000000017f7f7824 */ /* 0x000fe200078e0273 */
[----:B------:R-:W-:Y:S06]  /*59c0*/  @!P4 BRA `(.L_x_1814) ;  /* 0x0000000400f0c947 */ /* 0x000fec0003800000 */
[----:B------:R-:W2:Y:S01]  /*59d0*/  LDL R75, [R1+0x40] ;  /* 0x00004000014b7983 */ /* 0x000ea20000100800 */
[----:B------:R-:W-:Y:S01]  /*59e0*/  SEL R68, R29, R124, !P3 ;  /* 0x0000007c1d447207 */ /* 0x000fe20005800000 */
[----:B------:R-:W-:Y:S01]  /*59f0*/  IMAD.SHL.U32 R116, R218, 0x40, RZ ;  /* 0x00000040da747824 */ /* 0x000fe200078e00ff */
[----:B------:R-:W-:Y:S01]  /*5a00*/  IADD3 R72, P4, P5, R88, R114, R90 ;  /* 0x0000007258487210 */ /* 0x000fe20007d9e05a */
[----:B------:R-:W-:Y:S01]  /*5a10*/  IMAD.SHL.U32 R117, R218, 0x40, RZ ;  /* 0x00000040da757824 */ /* 0x000fe200078e00ff */
[----:B------:R-:W-:Y:S01]  /*5a20*/  SHF.R.S32.HI R69, RZ, 0x1f, R68 ;  /* 0x0000001fff457819 */ /* 0x000fe20000011444 */
[----:B------:R-:W-:Y:S01]  /*5a30*/  BSSY B3, `(.L_x_1815) ;  /* 0x0000073000037945 */ /* 0x000fe20003800000 */
[----:B------:R-:W-:Y:S02]  /*5a40*/  IADD3.X R74, R0, R127, R96, P4, P5 ;  /* 0x0000007f004a7210 */ /* 0x000fe400027ea460 */
[----:B------:R-:W-:Y:S02]  /*5a50*/  LEA.HI R68, R69, R68, RZ, 0x4 ;  /* 0x0000004445447211 */ /* 0x000fe400078f20ff */
[----:B------:R-:W-:-:S02]  /*5a60*/  LOP3.LUT R116, R116, 0x1c0, RZ, 0xc0, !PT ;  /* 0x000001c074747812 */ /* 0x000fc400078ec0ff */
[----:B------:R-:W-:Y:S02]  /*5a70*/  LEA.HI.SX32 R68, R68, R35, 0x1c ;  /* 0x0000002344447211 */ /* 0x000fe400078fe2ff */
[----:B------:R-:W-:Y:S02]  /*5a80*/  SHF.R.U32.HI R116, RZ, 0x3, R116 ;  /* 0x00000003ff747819 */ /* 0x000fe40000011674 */
[----:B------:R-:W-:Y:S02]  /*5a90*/  SHF.L.U32 R69, R68, 0x3, RZ ;  /* 0x0000000344457819 */ /* 0x000fe400000006ff */
[----:B------:R-:W-:Y:S02]  /*5aa0*/  SHF.R.S32.HI R71, RZ, 0x1f, R68 ;  /* 0x0000001fff477819 */ /* 0x000fe40000011444 */
[----:B------:R-:W-:Y:S02]  /*5ab0*/  ISETP.GE.AND P4, PT, R69, R122, PT ;  /* 0x0000007a4500720c */ /* 0x000fe40003f86270 */
[----:B------:R-:W-:-:S05]  /*5ac0*/  LEA.HI R71, R71, R68, RZ, 0x3 ;  /* 0x0000004447477211 */ /* 0x000fca00078f18ff */
[----:B------:R-:W-:-:S05]  /*5ad0*/  IMAD.SHL.U32 R71, R71, 0x200, RZ ;  /* 0x0000020047477824 */ /* 0x000fca00078e00ff */
[----:B------:R-:W-:Y:S02]  /*5ae0*/  LOP3.LUT R71, R71, 0x7ffff000, RZ, 0xc0, !PT ;  /* 0x7ffff00047477812 */ /* 0x000fe400078ec0ff */
[--C-:B------:R-:W-:Y:S02]  /*5af0*/  @!P4 SHF.R.S32.HI R70, RZ, 0x1f, R69.reuse ;  /* 0x0000001fff46c819 */ /* 0x100fe40000011445 */
[----:B------:R-:W-:Y:S02]  /*5b00*/  @!P4 IADD3 R73, P5, P6, R88, R114, R69 ;  /* 0x000000725849c210 */ /* 0x000fe40007ebe045 */
[----:B------:R-:W-:Y:S02]  /*5b10*/  LOP3.LUT R69, R69, 0x38, RZ, 0xc0, !PT ;  /* 0x0000003845457812 */ /* 0x000fe400078ec0ff */
[----:B------:R-:W-:Y:S02]  /*5b20*/  @!P4 IADD3.X R70, R0, R127, R70, P5, P6 ;  /* 0x0000007f0046c210 */ /* 0x000fe40002fec446 */
[----:B------:R-:W-:-:S04]  /*5b30*/  LOP3.LUT R69, R69, 0x1c0, R117, 0xf8, !PT ;  /* 0x000001c045457812 */ /* 0x000fc800078ef875 */
[----:B------:R-:W-:Y:S01]  /*5b40*/  LOP3.LUT R68, R69, R116, RZ, 0x3c, !PT ;  /* 0x0000007445447212 */ /* 0x000fe200078e3cff */
[----:B------:R-:W-:Y:S01]  /*5b50*/  IMAD R69, R17, 0x4000, R6 ;  /* 0x0000400011457824 */ /* 0x000fe200078e0206 */
[----:B------:R-:W-:-:S03]  /*5b60*/  LEA R116, P5, R72, R108, 0x1 ;  /* 0x0000006c48747211 */ /* 0x000fc600078a08ff */
[----:B------:R-:W-:Y:S01]  /*5b70*/  IMAD R69, R69, 0x2, R16 ;  /* 0x0000000245457824 */ /* 0x000fe200078e0210 */
[----:B------:R-:W-:Y:S02]  /*5b80*/  LEA.HI.X R117, R72, R109, R74, 0x1, P5 ;  /* 0x0000006d48757211 */ /* 0x000fe400028f0c4a */
[----:B------:R-:W-:-:S04]  /*5b90*/  @!P4 LEA R118, P5, R73, R108, 0x1 ;  /* 0x0000006c4976c211 */ /* 0x000fc800078a08ff */
[----:B------:R-:W-:Y:S02]  /*5ba0*/  @!P4 LEA.HI.X R119, R73, R109, R70, 0x1, P5 ;  /* 0x0000006d4977c211 */ /* 0x000fe400028f0c46 */
[----:B------:R-:W-:Y:S02]  /*5bb0*/  ISETP.GE.AND P5, PT, R18, R120, PT ;  /* 0x000000781200720c */ /* 0x000fe40003fa6270 */
[----:B--2---:R-:W-:-:S04]  /*5bc0*/  IADD3 R68, R68, R71, R75 ;  /* 0x0000004744447210 */ /* 0x004fc80007ffe04b */
[----:B------:R-:W-:-:S05]  /*5bd0*/  LEA R71, R17, R68, 0xe ;  /* 0x0000004411477211 */ /* 0x000fca00078e70ff */
[----:B------:R-:W-:Y:S02]  /*5be0*/  IMAD R72, R71, 0x2, R16 ;  /* 0x0000000247487824 */ /* 0x000fe400078e0210 */
[----:B------:R-:W1:Y:S04]  /*5bf0*/  LDS.128 R68, [R69+0x20400] ;  /* 0x0204000045447984 */ /* 0x000e680000000c00 */
[----:B------:R-:W2:Y:S01]  /*5c00*/  LDS.128 R72, [R72+0x20400] ;  /* 0x0204000048487984 */ /* 0x000ea20000000c00 */
[----:B------:R-:W-:Y:S05]  /*5c10*/  @P5 BRA `(.L_x_1816) ;  /* 0x0000000400505947 */ /* 0x000fea0003800000 */
[--C-:B------:R-:W-:Y:S01]  /*5c20*/  SHF.R.U64 R40, R40, 0x10, R41.reuse ;  /* 0x0000001028287819 */ /* 0x100fe20000001229 */
[----:B------:R-:W-:Y:S01]  /*5c30*/  HADD2.F32 R144, -RZ, R144.H0_H0 ;  /* 0x20000090ff907230 */ /* 0x000fe20000004100 */
[----:B------:R-:W-:Y:S01]  /*5c40*/  SHF.R.U32.HI R143, RZ, 0x10, R41 ;  /* 0x00000010ff8f7819 */ /* 0x000fe20000011629 */
[----:B------:R-:W-:Y:S01]  /*5c50*/  HADD2.F32 R142, -RZ, R142.H0_H0 ;  /* 0x2000008eff8e7230 */ /* 0x000fe20000004100 */
[----:B------:R-:W-:Y:S01]  /*5c60*/  SHF.R.U32.HI R141, RZ, 0x10, R49 ;  /* 0x00000010ff8d7819 */ /* 0x000fe20000011631 */
[----:B------:R-:W-:Y:S01]  /*5c70*/  HADD2.F32 R40, -RZ, R40.H0_H0 ;  /* 0x20000028ff287230 */ /* 0x000fe20000004100 */
[----:B------:R-:W-:Y:S02]  /*5c80*/  SHF.R.U64 R41, R42, 0x10, R43 ;  /* 0x000000102a297819 */ /* 0x000fe4000000122b */
[--C-:B------:R-:W-:Y:S01]  /*5c90*/  SHF.R.U64 R42, R50, 0x10, R51.reuse ;  /* 0x00000010322a7819 */ /* 0x100fe20000001233 */
[----:B-1----:R-:W-:Y:S01]  /*5ca0*/  HADD2.F32 R50, -RZ, R69.H1_H1 ;  /* 0x30000045ff327230 */ /* 0x002fe20000004100 */
[----:B------:R-:W-:Y:S01]  /*5cb0*/  SHF.R.U32.HI R138, RZ, 0x10, R51 ;  /* 0x00000010ff8a7819 */ /* 0x000fe20000011633 */
[----:B--2---:R-:W-:Y:S01]  /*5cc0*/  IMAD.MOV.U32 R51, RZ, RZ, R72 ;  /* 0x000000ffff337224 */ /* 0x004fe200078e0048 */
[----:B------:R-:W-:Y:S01]  /*5cd0*/  SHF.R.U64 R48, R48, 0x10, R49 ;  /* 0x0000001030307819 */ /* 0x000fe20000001231 */
[--C-:B------:R-:W-:Y:S01]  /*5ce0*/  HADD2.F32 R49, -RZ, R73.reuse.H0_H0 ;  /* 0x20000049ff317230 */ /* 0x100fe20000004100 */
[----:B------:R-:W-:Y:S01]  /*5cf0*/  SHF.R.U32.HI R136, RZ, 0x10, R43 ;  /* 0x00000010ff887819 */ /* 0x000fe2000001162b */
[----:B------:R-:W-:-:S02]  /*5d00*/  HADD2.F32 R72, -RZ, R73.H1_H1 ;  /* 0x30000049ff487230 */ /* 0x000fc40000004100 */
[----:B------:R-:W-:Y:S02]  /*5d10*/  HADD2.F32 R43, -RZ, R69.H0_H0 ;  /* 0x20000045ff2b7230 */ /* 0x000fe40000004100 */
[-C--:B------:R-:W-:Y:S01]  /*5d20*/  FMUL.FTZ R146, R49, R144.reuse ;  /* 0x0000009031927220 */ /* 0x080fe20000410000 */
[----:B------:R-:W-:Y:S02]  /*5d30*/  HADD2.F32 R73, -RZ, R141.H0_H0 ;  /* 0x2000008dff497230 */ /* 0x000fe40000004100 */
[----:B------:R-:W-:Y:S02]  /*5d40*/  HADD2.F32 R69, -RZ, R143.H0_H0 ;  /* 0x2000008fff457230 */ /* 0x000fe40000004100 */
[C---:B------:R-:W-:Y:S01]  /*5d50*/  FMUL.FTZ R144, R43.reuse, R144 ;  /* 0x000000902b907220 */ /* 0x040fe20000410000 */
[-C--:B------:R-:W-:Y:S01]  /*5d60*/  FFMA.FTZ R43, R43, R142.reuse, -R146 ;  /* 0x0000008e2b2b7223 */ /* 0x080fe20000010892 */
[-C--:B------:R-:W-:Y:S01]  /*5d70*/  FMUL.FTZ R141, R72, R73.reuse ;  /* 0x00000049488d7220 */ /* 0x080fe20000410000 */
[----:B------:R-:W-:Y:S01]  /*5d80*/  FMUL.FTZ R73, R50, R73 ;  /* 0x0000004932497220 */ /* 0x000fe20000410000 */
[----:B------:R-:W-:Y:S01]  /*5d90*/  FFMA.FTZ R49, R49, R142, R144 ;  /* 0x0000008e31317223 */ /* 0x000fe20000010090 */
[----:B------:R-:W-:-:S02]  /*5da0*/  HADD2.F32 R142, -RZ, R140.H1_H1 ;  /* 0x3000008cff8e7230 */ /* 0x000fc40000004100 */
[-C--:B------:R-:W-:Y:S01]  /*5db0*/  FFMA.FTZ R50, R50, R69.reuse, -R141 ;  /* 0x0000004532327223 */ /* 0x080fe2000001088d */
[----:B------:R-:W-:Y:S01]  /*5dc0*/  FFMA.FTZ R72, R72, R69, R73 ;  /* 0x0000004548487223 */ /* 0x000fe20000010049 */
[----:B------:R-:W-:Y:S02]  /*5dd0*/  HADD2.F32 R141, -RZ, R140.H0_H0 ;  /* 0x2000008cff8d7230 */ /* 0x000fe40000004100 */
[----:B------:R-:W-:Y:S01]  /*5de0*/  HADD2.F32 R140, -RZ, R75.H0_H0 ;  /* 0x2000004bff8c7230 */ /* 0x000fe20000004100 */
[----:B------:R-:W-:Y:S01]  /*5df0*/  F2FP.F16.F32.PACK_AB R43, R50, R43 ;  /* 0x0000002b322b723e */ /* 0x000fe200000000ff */
[----:B------:R-:W-:Y:S02]  /*5e00*/  HADD2.F32 R69, -RZ, R71.H0_H0 ;  /* 0x20000047ff457230 */ /* 0x000fe40000004100 */
[----:B------:R-:W-:Y:S02]  /*5e10*/  HADD2.F32 R75, -RZ, R75.H1_H1 ;  /* 0x3000004bff4b7230 */ /* 0x000fe40000004100 */
[----:B------:R-:W-:-:S02]  /*5e20*/  HADD2.F32 R144, -RZ, R138.H0_H0 ;  /* 0x2000008aff907230 */ /* 0x000fc40000004100 */
[----:B------:R-:W-:Y:S02]  /*5e30*/  HADD2.F32 R73, -RZ, R71.H1_H1 ;  /* 0x30000047ff497230 */ /* 0x000fe40000004100 */
[-C--:B------:R-:W-:Y:S01]  /*5e40*/  FMUL.FTZ R71, R69, R142.reuse ;  /* 0x0000008e45477220 */ /* 0x080fe20000410000 */
[----:B------:R-:W-:Y:S02]  /*5e50*/  HADD2.F32 R138, -RZ, R136.H0_H0 ;  /* 0x20000088ff8a7230 */ /* 0x000fe40000004100 */
[C---:B------:R-:W-:Y:S01]  /*5e60*/  FMUL.FTZ R136, R140.reuse, R142 ;  /* 0x0000008e8c887220 */ /* 0x040fe20000410000 */
[-C--:B------:R-:W-:Y:S01]  /*5e70*/  FMUL.FTZ R142, R75, R144.reuse ;  /* 0x000000904b8e7220 */ /* 0x080fe20000410000 */
[----:B------:R-:W-:Y:S01]  /*5e80*/  FMUL.FTZ R144, R73, R144 ;  /* 0x0000009049907220 */ /* 0x000fe20000410000 */
[-C--:B------:R-:W-:Y:S01]  /*5e90*/  FFMA.FTZ R71, R140, R141.reuse, R71 ;  /* 0x0000008d8c477223 */ /* 0x080fe20000010047 */
[----:B------:R-:W-:Y:S01]  /*5ea0*/  FFMA.FTZ R69, R69, R141, -R136 ;  /* 0x0000008d45457223 */ /* 0x000fe20000010888 */
[-C--:B------:R-:W-:Y:S01]  /*5eb0*/  FFMA.FTZ R136, R73, R138.reuse, -R142 ;  /* 0x0000008a49887223 */ /* 0x080fe2000001088e */
[----:B------:R-:W-:Y:S01]  /*5ec0*/  FFMA.FTZ R138, R75, R138, R144 ;  /* 0x0000008a4b8a7223 */ /* 0x000fe20000010090 */
[----:B------:R-:W-:-:S02]  /*5ed0*/  HADD2.F32 R75, -RZ, R139.H0_H0 ;  /* 0x2000008bff4b7230 */ /* 0x000fc40000004100 */
[----:B------:R-:W-:Y:S01]  /*5ee0*/  HADD2.F32 R140, -RZ, R48.H0_H0 ;  /* 0x20000030ff8c7230 */ /* 0x000fe20000004100 */
[----:B------:R-:W-:Y:S01]  /*5ef0*/  F2FP.F16.F32.PACK_AB R136, R136, R69 ;  /* 0x000000458888723e */ /* 0x000fe200000000ff */
[----:B------:R-:W-:Y:S01]  /*5f00*/  HADD2.F32 R139, -RZ, R139.H1_H1 ;  /* 0x3000008bff8b7230 */ /* 0x000fe20000004100 */
[----:B------:R-:W-:Y:S01]  /*5f10*/  F2FP.F16.F32.PACK_AB R138, R138, R71 ;  /* 0x000000478a8a723e */ /* 0x000fe200000000ff */
[--C-:B------:R-:W-:Y:S01]  /*5f20*/  HADD2.F32 R73, -RZ, R51.reuse.H0_H0 ;  /* 0x20000033ff497230 */ /* 0x100fe20000004100 */
[----:B------:R-:W-:Y:S01]  /*5f30*/  MOV R71, R136 ;  /* 0x0000008800477202 */ /* 0x000fe20000000f00 */
[--C-:B------:R-:W-:Y:S02]  /*5f40*/  HADD2.F32 R48, -RZ, R68.reuse.H0_H0 ;  /* 0x20000044ff307230 */ /* 0x100fe40000004100 */
[----:B------:R-:W-:Y:S02]  /*5f50*/  HADD2.F32 R51, -RZ, R51.H1_H1 ;  /* 0x30000033ff337230 */ /* 0x000fe40000004100 */
[----:B------:R-:W-:Y:S01]  /*5f60*/  FMUL.FTZ R141, R73, R139 ;  /* 0x0000008b498d7220 */ /* 0x000fe20000410000 */
[----:B------:R-:W-:-:S02]  /*5f70*/  HADD2.F32 R68, -RZ, R68.H1_H1 ;  /* 0x30000044ff447230 */ /* 0x000fc40000004100 */
[C---:B------:R-:W-:Y:S01]  /*5f80*/  FMUL.FTZ R142, R48.reuse, R139 ;  /* 0x0000008b308e7220 */ /* 0x040fe20000410000 */
[----:B------:R-:W-:Y:S02]  /*5f90*/  HADD2.F32 R41, -RZ, R41.H0_H0 ;  /* 0x20000029ff297230 */ /* 0x000fe40000004100 */
[-C--:B------:R-:W-:Y:S01]  /*5fa0*/  FMUL.FTZ R139, R51, R140.reuse ;  /* 0x0000008c338b7220 */ /* 0x080fe20000410000 */
[-C--:B------:R-:W-:Y:S01]  /*5fb0*/  FFMA.FTZ R141, R48, R75.reuse, -R141 ;  /* 0x0000004b308d7223 */ /* 0x080fe2000001088d */
[C---:B------:R-:W-:Y:S01]  /*5fc0*/  FMUL.FTZ R140, R68.reuse, R140 ;  /* 0x0000008c448c7220 */ /* 0x040fe20000410000 */
[----:B------:R-:W-:Y:S01]  /*5fd0*/  FFMA.FTZ R142, R73, R75, R142 ;  /* 0x0000004b498e7223 */ /* 0x000fe2000001008e */
[----:B------:R-:W-:Y:S02]  /*5fe0*/  HADD2.F32 R73, -RZ, R42.H0_H0 ;  /* 0x2000002aff497230 */ /* 0x000fe40000004100 */
[-C--:B------:R-:W-:Y:S01]  /*5ff0*/  FFMA.FTZ R68, R68, R40.reuse, -R139 ;  /* 0x0000002844447223 */ /* 0x080fe2000001088b */
[----:B------:R-:W-:Y:S01]  /*6000*/  FFMA.FTZ R75, R51, R40, R140 ;  /* 0x00000028334b7223 */ /* 0x000fe2000001008c */
[----:B------:R-:W-:-:S02]  /*6010*/  HADD2.F32 R51, -RZ, R137.H1_H1 ;  /* 0x30000089ff337230 */ /* 0x000fc40000004100 */
[----:B------:R-:W-:Y:S01]  /*6020*/  HADD2.F32 R42, -RZ, R74.H0_H0 ;  /* 0x2000004aff2a7230 */ /* 0x000fe20000004100 */
[----:B------:R-:W-:Y:S01]  /*6030*/  F2FP.F16.F32.PACK_AB R68, R68, R141 ;  /* 0x0000008d4444723e */ /* 0x000fe200000000ff */
[----:B------:R-:W-:Y:S02]  /*6040*/  HADD2.F32 R137, -RZ, R137.H0_H0 ;  /* 0x20000089ff897230 */ /* 0x000fe40000004100 */
[----:B------:R-:W-:Y:S02]  /*6050*/  HADD2.F32 R40, -RZ, R70.H0_H0 ;  /* 0x20000046ff287230 */ /* 0x000fe40000004100 */
[----:B------:R-:W-:Y:S02]  /*6060*/  HADD2.F32 R74, -RZ, R74.H1_H1 ;  /* 0x3000004aff4a7230 */ /* 0x000fe40000004100 */
[-C--:B------:R-:W-:Y:S01]  /*6070*/  FMUL.FTZ R139, R42, R137.reuse ;  /* 0x000000892a8b7220 */ /* 0x080fe20000410000 */
[----:B------:R-:W-:Y:S02]  /*6080*/  HADD2.F32 R70, -RZ, R70.H1_H1 ;  /* 0x30000046ff467230 */ /* 0x000fe40000004100 */
[----:B------:R-:W-:Y:S01]  /*6090*/  FMUL.FTZ R137, R40, R137 ;  /* 0x0000008928897220 */ /* 0x000fe20000410000 */
[----:B------:R-:W-:-:S02]  /*60a0*/  IMAD.MOV.U32 R69, RZ, RZ, R43 ;  /* 0x000000ffff457224 */ /* 0x000fc400078e002b */
[----:B------:R-:W-:Y:S01]  /*60b0*/  FMUL.FTZ R143, R74, R73 ;  /* 0x000000494a8f7220 */ /* 0x000fe20000410000 */
[----:B------:R-:W-:Y:S01]  /*60c0*/  FFMA.FTZ R139, R40, R51, -R139 ;  /* 0x00000033288b7223 */ /* 0x000fe2000001088b */
[----:B------:R-:W-:Y:S01]  /*60d0*/  FMUL.FTZ R73, R70, R73 ;  /* 0x0000004946497220 */ /* 0x000fe20000410000 */
[----:B------:R-:W-:Y:S01]  /*60e0*/  FFMA.FTZ R137, R42, R51, R137 ;  /* 0x000000332a897223 */ /* 0x000fe20000010089 */
[-C--:B------:R-:W-:Y:S02]  /*60f0*/  FFMA.FTZ R70, R70, R41.reuse, -R143 ;  /* 0x0000002946467223 */ /* 0x080fe4000001088f */
[----:B------:R-:W-:Y:S01]  /*6100*/  FFMA.FTZ R74, R74, R41, R73 ;  /* 0x000000294a4a7223 */ /* 0x000fe20000010049 */
[----:B------:R-:W-:Y:S02]  /*6110*/  F2FP.F16.F32.PACK_AB R73, R72, R49 ;  /* 0x000000314849723e */ /* 0x000fe400000000ff */
[----:B------:R-:W-:Y:S01]  /*6120*/  F2FP.F16.F32.PACK_AB R72, R75, R142 ;  /* 0x0000008e4b48723e */ /* 0x000fe200000000ff */
[----:B------:R-:W-:Y:S01]  /*6130*/  IMAD.MOV.U32 R75, RZ, RZ, R138 ;  /* 0x000000ffff4b7224 */ /* 0x000fe200078e008a */
[----:B------:R-:W-:-:S02]  /*6140*/  F2FP.F16.F32.PACK_AB R70, R70, R139 ;  /* 0x0000008b4646723e */ /* 0x000fc400000000ff */
[----:B------:R-:W-:-:S07]  /*6150*/  F2FP.F16.F32.PACK_AB R74, R74, R137 ;  /* 0x000000894a4a723e */ /* 0x000fce00000000ff */
.L_x_1816:
[----:B------:R-:W-:Y:S05]  /*6160*/  BSYNC B3 ;  /* 0x0000000000037941 */ /* 0x000fea0003800000 */
.L_x_1815:
[----:B-1----:R1:W-:Y:S04]  /*6170*/  STG.E.128 desc[UR60][R116.64], R68 ;  /* 0x0000004474007986 */ /* 0x0023e8000c101d3c */
[----:B--2---:R1:W-:Y:S02]  /*6180*/  @!P4 STG.E.128 desc[UR60][R118.64], R72 ;  /* 0x000000487600c986 */ /* 0x0043e4000c101d3c */
.L_x_1814:
[----:B------:R-:W-:Y:S05]  /*6190*/  BSYNC B2 ;  /* 0x0000000000027941 */ /* 0x000fea0003800000 */
.L_x_1813:
[----:B------:R-:W-:-:S13]  /*61a0*/  ISETP.NE.AND P4, PT, R93, RZ, PT ;  /* 0x000000ff5d00720c */ /* 0x000fda0003f85270 */
[----:B------:R-:W-:Y:S05]  /*61b0*/  @!P4 BRA `(.L_x_1812) ;  /* 0x0000000400ecc947 */ /* 0x000fea0003800000 */
[----:B------:R-:W2:Y:S01]  /*61c0*/  LDL R50, [R1+0x40] ;  /* 0x0000400001327983 */ /* 0x000ea20000100800 */
[----:B------:R-:W-:Y:S01]  /*61d0*/  SEL R40, R29, R124, !P2 ;  /* 0x0000007c1d287207 */ /* 0x000fe20005000000 */
[----:B------:R-:W-:Y:S01]  /*61e0*/  IMAD.SHL.U32 R51, R218, 0x40, RZ ;  /* 0x00000040da337824 */ /* 0x000fe200078e00ff */
[----:B------:R-:W-:Y:S01]  /*61f0*/  IADD3 R48, P4, P5, R88, R114, R92 ;  /* 0x0000007258307210 */ /* 0x000fe20007d9e05c */
[----:B-1----:R-:W-:Y:S01]  /*6200*/  IMAD.SHL.U32 R68, R218, 0x40, RZ ;  /* 0x00000040da447824 */ /* 0x002fe200078e00ff */
[----:B------:R-:W-:Y:S01]  /*6210*/  SHF.R.S32.HI R41, RZ, 0x1f, R40 ;  /* 0x0000001fff297819 */ /* 0x000fe20000011428 */
[----:B------:R-:W-:Y:S01]  /*6220*/  BSSY B2, `(.L_x_1817) ;  /* 0x0000072000027945 */ /* 0x000fe20003800000 */
[----:B------:R-:W-:Y:S02]  /*6230*/  IADD3.X R49, R0, R127, R97, P4, P5 ;  /* 0x0000007f00317210 */ /* 0x000fe400027ea461 */
[----:B------:R-:W-:Y:S02]  /*6240*/  LEA.HI R40, R41, R40, RZ, 0x4 ;  /* 0x0000002829287211 */ /* 0x000fe400078f20ff */
[----:B------:R-:W-:-:S02]  /*6250*/  LOP3.LUT R51, R51, 0x1c0, RZ, 0xc0, !PT ;  /* 0x000001c033337812 */ /* 0x000fc400078ec0ff */
[----:B------:R-:W-:Y:S02]  /*6260*/  LEA.HI.SX32 R40, R40, R91, 0x1c ;  /* 0x0000005b28287211 */ /* 0x000fe400078fe2ff */
[----:B------:R-:W-:Y:S02]  /*6270*/  SHF.R.U32.HI R51, RZ, 0x3, R51 ;  /* 0x00000003ff337819 */ /* 0x000fe40000011633 */
[----:B------:R-:W-:Y:S01]  /*6280*/  SHF.R.S32.HI R43, RZ, 0x1f, R40 ;  /* 0x0000001fff2b7819 */ /* 0x000fe20000011428 */
[----:B------:R-:W-:-:S03]  /*6290*/  IMAD.SHL.U32 R41, R40, 0x8, RZ ;  /* 0x0000000828297824 */ /* 0x000fc600078e00ff */
[----:B------:R-:W-:Y:S02]  /*62a0*/  LEA.HI R43, R43, R40, RZ, 0x3 ;  /* 0x000000282b2b7211 */ /* 0x000fe400078f18ff */
[----:B------:R-:W-:Y:S02]  /*62b0*/  ISETP.GE.AND P4, PT, R41, R122, PT ;  /* 0x0000007a2900720c */ /* 0x000fe40003f86270 */
[----:B------:R-:W-:-:S04]  /*62c0*/  SHF.L.U32 R43, R43, 0x9, RZ ;  /* 0x000000092b2b7819 */ /* 0x000fc800000006ff */
[----:B------:R-:W-:-:S07]  /*62d0*/  LOP3.LUT R43, R43, 0x7ffff000, RZ, 0xc0, !PT ;  /* 0x7ffff0002b2b7812 */ /* 0x000fce00078ec0ff */
[--C-:B------:R-:W-:Y:S02]  /*62e0*/  @!P4 SHF.R.S32.HI R42, RZ, 0x1f, R41.reuse ;  /* 0x0000001fff2ac819 */ /* 0x100fe40000011429 */
[----:B------:R-:W-:Y:S02]  /*62f0*/  @!P4 IADD3 R114, P5, P6, R88, R114, R41 ;  /* 0x000000725872c210 */ /* 0x000fe40007ebe029 */
[----:B------:R-:W-:Y:S02]  /*6300*/  LOP3.LUT R41, R41, 0x38, RZ, 0xc0, !PT ;  /* 0x0000003829297812 */ /* 0x000fe400078ec0ff */
[----:B------:R-:W-:Y:S02]  /*6310*/  @!P4 IADD3.X R42, R0, R127, R42, P5, P6 ;  /* 0x0000007f002ac210 */ /* 0x000fe40002fec42a */
[----:B------:R-:W-:Y:S02]  /*6320*/  LOP3.LUT R41, R41, 0x1c0, R68, 0xf8, !PT ;  /* 0x000001c029297812 */ /* 0x000fe400078ef844 */
[----:B------:R-:W-:-:S02]  /*6330*/  LEA R68, P5, R48, R108, 0x1 ;  /* 0x0000006c30447211 */ /* 0x000fc400078a08ff */
[----:B------:R-:W-:Y:S01]  /*6340*/  LOP3.LUT R40, R41, R51, RZ, 0x3c, !PT ;  /* 0x0000003329287212 */ /* 0x000fe200078e3cff */
[----:B------:R-:W-:Y:S01]  /*6350*/  IMAD R41, R17, 0x4000, R8 ;  /* 0x0000400011297824 */ /* 0x000fe200078e0208 */
[----:B------:R-:W-:Y:S02]  /*6360*/  LEA.HI.X R69, R48, R109, R49, 0x1, P5 ;  /* 0x0000006d30457211 */ /* 0x000fe400028f0c31 */
[----:B------:R-:W-:Y:S01]  /*6370*/  @!P4 LEA R70, P5, R114, R108, 0x1 ;  /* 0x0000006c7246c211 */ /* 0x000fe200078a08ff */
[----:B------:R-:W-:-:S03]  /*6380*/  IMAD R41, R41, 0x2, R16 ;  /* 0x0000000229297824 */ /* 0x000fc600078e0210 */
[----:B------:R-:W-:Y:S02]  /*6390*/  @!P4 LEA.HI.X R71, R114, R109, R42, 0x1, P5 ;  /* 0x0000006d7247c211 */ /* 0x000fe400028f0c2a */
[----:B------:R-:W-:Y:S02]  /*63a0*/  ISETP.GE.AND P5, PT, R226, R120, PT ;  /* 0x00000078e200720c */ /* 0x000fe40003fa6270 */
[----:B--2---:R-:W-:-:S05]  /*63b0*/  IADD3 R40, R40, R43, R50 ;  /* 0x0000002b28287210 */ /* 0x004fca0007ffe032 */
[----:B------:R-:W-:-:S04]  /*63c0*/  IMAD R43, R17, 0x4000, R40 ;  /* 0x00004000112b7824 */ /* 0x000fc800078e0228 */
[----:B------:R-:W-:Y:S02]  /*63d0*/  IMAD R48, R43, 0x2, R16 ;  /* 0x000000022b307824 */ /* 0x000fe400078e0210 */
[----:B------:R-:W1:Y:S04]  /*63e0*/  LDS.128 R40, [R41+0x20400] ;  /* 0x0204000029287984 */ /* 0x000e680000000c00 */
[----:B------:R-:W2:Y:S01]  /*63f0*/  LDS.128 R48, [R48+0x20400] ;  /* 0x0204000030307984 */ /* 0x000ea20000000c00 */
[----:B------:R-:W-:Y:S05]  /*6400*/  @P5 BRA `(.L_x_1818) ;  /* 0x00000004004c5947 */ /* 0x000fea0003800000 */
[----:B------:R-:W-:Y:S02]  /*6410*/  SHF.R.U32.HI R73, RZ, 0x10, R45 ;  /* 0x00000010ff497819 */ /* 0x000fe4000001162d */
[--C-:B------:R-:W-:Y:S02]  /*6420*/  SHF.R.U64 R72, R36, 0x10, R37.reuse ;  /* 0x0000001024487819 */ /* 0x100fe40000001225 */
[----:B------:R-:W-:Y:S02]  /*6430*/  SHF.R.U32.HI R74, RZ, 0x10, R37 ;  /* 0x00000010ff4a7819 */ /* 0x000fe40000011625 */
[----:B------:R-:W-:Y:S01]  /*6440*/  SHF.R.U64 R44, R44, 0x10, R45 ;  /* 0x000000102c2c7819 */ /* 0x000fe2000000122d */
[----:B------:R-:W-:Y:S01]  /*6450*/  HADD2.F32 R72, -RZ, R72.H0_H0 ;  /* 0x20000048ff487230 */ /* 0x000fe20000004100 */
[--C-:B------:R-:W-:Y:S01]  /*6460*/  SHF.R.U64 R36, R38, 0x10, R39.reuse ;  /* 0x0000001026247819 */ /* 0x100fe20000001227 */
[----:B-1----:R-:W-:Y:S01]  /*6470*/  HADD2.F32 R38, -RZ, R41.H0_H0 ;  /* 0x20000029ff267230 */ /* 0x002fe20000004100 */
[----:B------:R-:W-:Y:S01]  /*6480*/  SHF.R.U32.HI R115, RZ, 0x10, R39 ;  /* 0x00000010ff737819 */ /* 0x000fe20000011627 */
[----:B--2---:R-:W-:Y:S01]  /*6490*/  HADD2.F32 R39, -RZ, R49.H0_H0 ;  /* 0x20000031ff277230 */ /* 0x004fe20000004100 */
[--C-:B------:R-:W-:Y:S01]  /*64a0*/  SHF.R.U64 R37, R46, 0x10, R47.reuse ;  /* 0x000000102e257819 */ /* 0x100fe2000000122f */
[----:B------:R-:W-:Y:S01]  /*64b0*/  HADD2.F32 R46, -RZ, R135.H0_H0 ;  /* 0x20000087ff2e7230 */ /* 0x000fe20000004100 */
[----:B------:R-:W-:Y:S01]  /*64c0*/  MOV R45, R40 ;  /* 0x00000028002d7202 */ /* 0x000fe20000000f00 */
[----:B------:R-:W-:Y:S01]  /*64d0*/  HADD2.F32 R40, -RZ, R49.H1_H1 ;  /* 0x30000031ff287230 */ /* 0x000fe20000004100 */
[----:B------:R-:W-:Y:S01]  /*64e0*/  SHF.R.U32.HI R75, RZ, 0x10, R47 ;  /* 0x00000010ff4b7819 */ /* 0x000fe2000001162f */
[----:B------:R-:W-:-:S02]  /*64f0*/  HADD2.F32 R135, -RZ, R135.H1_H1 ;  /* 0x30000087ff877230 */ /* 0x000fc40000004100 */
[----:B------:R-:W-:Y:S02]  /*6500*/  HADD2.F32 R49, -RZ, R73.H0_H0 ;  /* 0x20000049ff317230 */ /* 0x000fe40000004100 */
[----:B------:R-:W-:Y:S02]  /*6510*/  HADD2.F32 R41, -RZ, R41.H1_H1 ;  /* 0x30000029ff297230 */ /* 0x000fe40000004100 */
[-C--:B------:R-:W-:Y:S01]  /*6520*/  FMUL.FTZ R73, R39, R135.reuse ;  /* 0x0000008727497220 */ /* 0x080fe20000410000 */
[----:B------:R-:W-:Y:S02]  /*6530*/  HADD2.F32 R47, -RZ, R74.H0_H0 ;  /* 0x2000004aff2f7230 */ /* 0x000fe40000004100 */
[----:B------:R-:W-:Y:S01]  /*6540*/  FMUL.FTZ R74, R38, R135 ;  /* 0x00000087264a7220 */ /* 0x000fe20000410000 */
[-C--:B------:R-:W-:Y:S01]  /*6550*/  FMUL.FTZ R114, R40, R49.reuse ;  /* 0x0000003128727220 */ /* 0x080fe20000410000 */
[----:B------:R-:W-:Y:S01]  /*6560*/  FMUL.FTZ R49, R41, R49 ;  /* 0x0000003129317220 */ /* 0x000fe20000410000 */
[-C--:B------:R-:W-:Y:S01]  /*6570*/  FFMA.FTZ R38, R38, R46.reuse, -R73 ;  /* 0x0000002e26267223 */ /* 0x080fe20000010849 */
[----:B------:R-:W-:Y:S01]  /*6580*/  FFMA.FTZ R39, R39, R46, R74 ;  /* 0x0000002e27277223 */ /* 0x000fe2000001004a */
[-C--:B------:R-:W-:Y:S01]  /*6590*/  FFMA.FTZ R41, R41, R47.reuse, -R114 ;  /* 0x0000002f29297223 */ /* 0x080fe20000010872 */
[----:B------:R-:W-:Y:S01]  /*65a0*/  FFMA.FTZ R40, R40, R47, R49 ;  /* 0x0000002f28287223 */ /* 0x000fe20000010031 */
[----:B------:R-:W-:-:S02]  /*65b0*/  HADD2.F32 R73, -RZ, R134.H0_H0 ;  /* 0x20000086ff497230 */ /* 0x000fc40000004100 */
[----:B------:R-:W-:Y:S01]  /*65c0*/  HADD2.F32 R46, -RZ, R43.H0_H0 ;  /* 0x2000002bff2e7230 */ /* 0x000fe20000004100 */
[----:B------:R-:W-:Y:S01]  /*65d0*/  F2FP.F16.F32.PACK_AB R41, R41, R38 ;  /* 0x000000262929723e */ /* 0x000fe200000000ff */
[--C-:B------:R-:W-:Y:S01]  /*65e0*/  HADD2.F32 R47, -RZ, R51.reuse.H0_H0 ;  /* 0x20000033ff2f7230 */ /* 0x100fe20000004100 */
[----:B------:R-:W-:Y:S01]  /*65f0*/  F2FP.F16.F32.PACK_AB R39, R40, R39 ;  /* 0x000000272827723e */ /* 0x000fe200000000ff */
[----:B------:R-:W-:Y:S02]  /*6600*/  HADD2.F32 R51, -RZ, R51.H1_H1 ;  /* 0x30000033ff337230 */ /* 0x000fe40000004100 */
[-C--:B------:R-:W-:Y:S01]  /*6610*/  FMUL.FTZ R116, R46, R73.reuse ;  /* 0x000000492e747220 */ /* 0x080fe20000410000 */
[----:B------:R-:W-:Y:S02]  /*6620*/  HADD2.F32 R114, -RZ, R75.H0_H0 ;  /* 0x2000004bff727230 */ /* 0x000fe40000004100 */
[----:B------:R-:W-:Y:S01]  /*6630*/  FMUL.FTZ R75, R47, R73 ;  /* 0x000000492f4b7220 */ /* 0x000fe20000410000 */
[----:B------:R-:W-:-:S02]  /*6640*/  HADD2.F32 R49, -RZ, R132.H1_H1 ;  /* 0x30000084ff317230 */ /* 0x000fc40000004100 */
[----:B------:R-:W-:Y:S02]  /*6650*/  HADD2.F32 R43, -RZ, R43.H1_H1 ;  /* 0x3000002bff2b7230 */ /* 0x000fe40000004100 */
[-C--:B------:R-:W-:Y:S01]  /*6660*/  FMUL.FTZ R118, R51, R114.reuse ;  /* 0x0000007233767220 */ /* 0x080fe20000410000 */
[----:B------:R-:W-:Y:S02]  /*6670*/  HADD2.F32 R74, -RZ, R115.H0_H0 ;  /* 0x20000073ff4a7230 */ /* 0x000fe40000004100 */
[----:B------:R-:W-:Y:S01]  /*6680*/  FFMA.FTZ R116, R47, R49, R116 ;  /* 0x000000312f747223 */ /* 0x000fe20000010074 */
[----:B------:R-:W-:Y:S02]  /*6690*/  HADD2.F32 R47, -RZ, R44.H0_H0 ;  /* 0x2000002cff2f7230 */ /* 0x000fe40000004100 */
[C---:B------:R-:W-:Y:S01]  /*66a0*/  FMUL.FTZ R114, R43.reuse, R114 ;  /* 0x000000722b727220 */ /* 0x040fe20000410000 */
[----:B------:R-:W-:Y:S02]  /*66b0*/  HADD2.F32 R44, -RZ, R48.H0_H0 ;  /* 0x20000030ff2c7230 */ /* 0x000fe40000004100 */
[----:B------:R-:W-:Y:S01]  /*66c0*/  FFMA.FTZ R118, R43, R74, -R118 ;  /* 0x0000004a2b767223 */ /* 0x000fe20000010876 */
[----:B------:R-:W-:-:S02]  /*66d0*/  HADD2.F32 R43, -RZ, R45.H0_H0 ;  /* 0x2000002dff2b7230 */ /* 0x000fc40000004100 */
[----:B------:R-:W-:Y:S01]  /*66e0*/  FFMA.FTZ R75, R46, R49, -R75 ;  /* 0x000000312e4b7223 */ /* 0x000fe2000001084b */
[----:B------:R-:W-:Y:S02]  /*66f0*/  HADD2.F32 R48, -RZ, R48.H1_H1 ;  /* 0x30000030ff307230 */ /* 0x000fe40000004100 */
[----:B------:R-:W-:Y:S01]  /*6700*/  FFMA.FTZ R115, R51, R74, R114 ;  /* 0x0000004a33737223 */ /* 0x000fe20000010072 */
[----:B------:R-:W-:Y:S02]  /*6710*/  HADD2.F32 R134, -RZ, R134.H1_H1 ;  /* 0x30000086ff867230 */ /* 0x000fe40000004100 */
[----:B------:R-:W-:Y:S02]  /*6720*/  HADD2.F32 R45, -RZ, R45.H1_H1 ;  /* 0x3000002dff2d7230 */ /* 0x000fe40000004100 */
[-C--:B------:R-:W-:Y:S01]  /*6730*/  FMUL.FTZ R114, R48, R47.reuse ;  /* 0x0000002f30727220 */ /* 0x080fe20000410000 */
[----:B------:R-:W-:Y:S02]  /*6740*/  HADD2.F32 R46, -RZ, R133.H0_H0 ;  /* 0x20000085ff2e7230 */ /* 0x000fe40000004100 */
[CC--:B------:R-:W-:Y:S01]  /*6750*/  FMUL.FTZ R74, R44.reuse, R134.reuse ;  /* 0x000000862c4a7220 */ /* 0x0c0fe20000410000 */
[----:B------:R-:W-:Y:S01]  /*6760*/  FMUL.FTZ R49, R43, R134 ;  /* 0x000000862b317220 */ /* 0x000fe20000410000 */
[C---:B------:R-:W-:Y:S01]  /*6770*/  FMUL.FTZ R47, R45.reuse, R47 ;  /* 0x0000002f2d2f7220 */ /* 0x040fe20000410000 */
[----:B------:R-:W-:Y:S01]  /*6780*/  FFMA.FTZ R51, R45, R72, -R114 ;  /* 0x000000482d337223 */ /* 0x000fe20000010872 */
[-C--:B------:R-:W-:Y:S01]  /*6790*/  FFMA.FTZ R74, R43, R46.reuse, -R74 ;  /* 0x0000002e2b4a7223 */ /* 0x080fe2000001084a */
[----:B------:R-:W-:Y:S01]  /*67a0*/  FFMA.FTZ R49, R44, R46, R49 ;  /* 0x0000002e2c317223 */ /* 0x000fe20000010031 */
[----:B------:R-:W-:Y:S01]  /*67b0*/  FFMA.FTZ R48, R48, R72, R47 ;  /* 0x0000004830307223 */ /* 0x000fe2000001002f */
[----:B------:R-:W-:Y:S01]  /*67c0*/  HADD2.F32 R47, -RZ, R37.H0_H0 ;  /* 0x20000025ff2f7230 */ /* 0x000fe20000004100 */
[----:B------:R-:W-:Y:S01]  /*67d0*/  F2FP.F16.F32.PACK_AB R115, R115, R116 ;  /* 0x000000747373723e */ /* 0x000fe200000000ff */
[----:B------:R-:W-:Y:S01]  /*67e0*/  HADD2.F32 R43, -RZ, R50.H0_H0 ;  /* 0x20000032ff2b7230 */ /* 0x000fe20000004100 */
[----:B------:R-:W-:Y:S01]  /*67f0*/  F2FP.F16.F32.PACK_AB R40, R51, R74 ;  /* 0x0000004a3328723e */ /* 0x000fe200000000ff */
[----:B------:R-:W-:Y:S01]  /*6800*/  HADD2.F32 R44, -RZ, R133.H1_H1 ;  /* 0x30000085ff2c7230 */ /* 0x000fe20000004100 */
[----:B------:R-:W-:Y:S01]  /*6810*/  F2FP.F16.F32.PACK_AB R48, R48, R49 ;  /* 0x000000313030723e */ /* 0x000fe200000000ff */
[----:B------:R-:W-:-:S02]  /*6820*/  HADD2.F32 R37, -RZ, R42.H0_H0 ;  /* 0x2000002aff257230 */ /* 0x000fc40000004100 */
[----:B------:R-:W-:Y:S02]  /*6830*/  HADD2.F32 R50, -RZ, R50.H1_H1 ;  /* 0x30000032ff327230 */ /* 0x000fe40000004100 */
[----:B------:R-:W-:Y:S02]  /*6840*/  HADD2.F32 R42, -RZ, R42.H1_H1 ;  /* 0x3000002aff2a7230 */ /* 0x000fe40000004100 */
[----:B------:R-:W-:Y:S02]  /*6850*/  HADD2.F32 R45, -RZ, R36.H0_H0 ;  /* 0x20000024ff2d7230 */ /* 0x000fe40000004100 */
[-C--:B------:R-:W-:Y:S01]  /*6860*/  FMUL.FTZ R36, R43, R44.reuse ;  /* 0x0000002c2b247220 */ /* 0x080fe20000410000 */
[----:B------:R-:W-:Y:S02]  /*6870*/  HADD2.F32 R132, -RZ, R132.H0_H0 ;  /* 0x20000084ff847230 */ /* 0x000fe40000004100 */
[-C--:B------:R-:W-:Y:S01]  /*6880*/  FMUL.FTZ R73, R50, R47.reuse ;  /* 0x0000002f32497220 */ /* 0x080fe20000410000 */
[----:B------:R-:W-:Y:S01]  /*6890*/  FMUL.FTZ R44, R37, R44 ;  /* 0x0000002c252c7220 */ /* 0x000fe20000410000 */
[----:B------:R-:W-:Y:S01]  /*68a0*/  FMUL.FTZ R47, R42, R47 ;  /* 0x0000002f2a2f7220 */ /* 0x000fe20000410000 */
[----:B------:R-:W-:-:S02]  /*68b0*/  IMAD.MOV.U32 R49, RZ, RZ, R39 ;  /* 0x000000ffff317224 */ /* 0x000fc400078e0027 */
[-C--:B------:R-:W-:Y:S01]  /*68c0*/  FFMA.FTZ R36, R37, R132.reuse, -R36 ;  /* 0x0000008425247223 */ /* 0x080fe20000010824 */
[----:B------:R-:W-:Y:S01]  /*68d0*/  FFMA.FTZ R44, R43, R132, R44 ;  /* 0x000000842b2c7223 */ /* 0x000fe2000001002c */
[-C--:B------:R-:W-:Y:S01]  /*68e0*/  FFMA.FTZ R73, R42, R45.reuse, -R73 ;  /* 0x0000002d2a497223 */ /* 0x080fe20000010849 */
[----:B------:R-:W-:Y:S01]  /*68f0*/  FFMA.FTZ R47, R50, R45, R47 ;  /* 0x0000002d322f7223 */ /* 0x000fe2000001002f */
[----:B------:R-:W-:Y:S01]  /*6900*/  F2FP.F16.F32.PACK_AB R43, R118, R75 ;  /* 0x0000004b762b723e */ /* 0x000fe200000000ff */
[----:B------:R-:W-:Y:S02]  /*6910*/  IMAD.MOV.U32 R51, RZ, RZ, R115 ;  /* 0x000000ffff337224 */ /* 0x000fe400078e0073 */
[----:B------:R-:W-:Y:S02]  /*6920*/  F2FP.F16.F32.PACK_AB R42, R73, R36 ;  /* 0x00000024492a723e */ /* 0x000fe400000000ff */
[----:B------:R-:W-:-:S07]  /*6930*/  F2FP.F16.F32.PACK_AB R50, R47, R44 ;  /* 0x0000002c2f32723e */ /* 0x000fce00000000ff */
.L_x_1818:
[----:B------:R-:W-:Y:S05]  /*6940*/  BSYNC B2 ;  /* 0x0000000000027941 */ /* 0x000fea0003800000 */
.L_x_1817:
[----:B-1----:R3:W-:Y:S04]  /*6950*/  STG.E.128 desc[UR60][R68.64], R40 ;  /* 0x0000002844007986 */ /* 0x0027e8000c101d3c */
[----:B--2---:R3:W-:Y:S02]  /*6960*/  @!P4 STG.E.128 desc[UR60][R70.64], R48 ;  /* 0x000000304600c986 */ /* 0x0047e4000c101d3c */
.L_x_1812:
[----:B------:R-:W-:Y:S05]  /*6970*/  BSYNC B1 ;  /* 0x0000000000017941 */ /* 0x000fea0003800000 */
.L_x_1811:
[----:B------:R-:W-:Y:S02]  /*6980*/  VIADD R37, R218, 0x20 ;  /* 0x00000020da257836 */ /* 0x000fe40000000000 */
[-C--:B------:R-:W-:Y:S02]  /*6990*/  IMAD R36, R102, R110.reuse, RZ ;  /* 0x0000006e66247224 */ /* 0x080fe400078e02ff */
[----:B------:R-:W-:-:S04]  /*69a0*/  IMAD.WIDE.U32 R112, R37, R110, R112 ;  /* 0x0000006e25707225 */ /* 0x000fc800078e0070 */
[----:B---3--:R-:W-:Y:S01]  /*69b0*/  IMAD R49, R37, R111, R36 ;  /* 0x0000006f25317224 */ /* 0x008fe200078e0224 */
[----:B------:R-:W-:Y:S06]  /*69c0*/  @P0 BRA `(.L_x_1789) ;  /* 0x0000001000d80947 */ /* 0x000fec0003800000 */
[----:B------:R-:W-:Y:S01]  /*69d0*/  ISETP.NE.AND P0, PT, R30, RZ, PT ;  /* 0x000000ff1e00720c */ /* 0x000fe20003f05270 */
[----:B------:R-:W-:Y:S01]  /*69e0*/  BSSY B1, `(.L_x_1819) ;  /* 0x0000083000017945 */ /* 0x000fe20003800000 */
[----:B------:R-:W-:-:S11]  /*69f0*/  IMAD.IADD R49, R113, 0x1, R49 ;  /* 0x0000000171317824 */ /* 0x000fd600078e0231 */
[----:B------:R-:W-:Y:S05]  /*6a00*/  @!P0 BRA `(.L_x_1820) ;  /* 0x0000000800008947 */ /* 0x000fea0003800000 */
[----:B------:R-:W2:Y:S01]  /*6a10*/  LDL R40, [R1+0x38] ;  /* 0x0000380001287983 */ /* 0x000ea20000100800 */
[----:B------:R-:W-:Y:S01]  /*6a20*/  SEL R36, R29, R124, !P3 ;  /* 0x0000007c1d247207 */ /* 0x000fe20005800000 */
[C---:B------:R-:W-:Y:S01]  /*6a30*/  VIADD R39, R218.reuse, 0x20 ;  /* 0x00000020da277836 */ /* 0x040fe20000000000 */
[----:B------:R-:W-:Y:S01]  /*6a40*/  BSSY B2, `(.L_x_1821) ;  /* 0x000007a000027945 */ /* 0x000fe20003800000 */
[----:B------:R-:W-:Y:S01]  /*6a50*/  VIADD R41, R218, 0x20 ;  /* 0x00000020da297836 */ /* 0x000fe20000000000 */
[----:B------:R-:W-:Y:S01]  /*6a60*/  SHF.R.S32.HI R37, RZ, 0x1f, R36 ;  /* 0x0000001fff257819 */ /* 0x000fe20000011424 */
[----:B------:R-:W-:Y:S02]  /*6a70*/  IMAD.SHL.U32 R39, R39, 0x40, RZ ;  /* 0x0000004027277824 */ /* 0x000fe400078e00ff */
[----:B------:R-:W-:Y:S01]  /*6a80*/  IMAD.SHL.U32 R41, R41, 0x40, RZ ;  /* 0x0000004029297824 */ /* 0x000fe200078e00ff */
[----:B------:R-:W-:Y:S02]  /*6a90*/  LEA.HI R36, R37, R36, RZ, 0x4 ;  /* 0x0000002425247211 */ /* 0x000fe400078f20ff */
[----:B------:R-:W-:-:S02]  /*6aa0*/  LOP3.LUT R39, R39, 0x1c0, RZ, 0xc0, !PT ;  /* 0x000001c027277812 */ /* 0x000fc400078ec0ff */
[----:B------:R-:W-:Y:S02]  /*6ab0*/  LEA.HI.SX32 R36, R36, R35, 0x1c ;  /* 0x0000002324247211 */ /* 0x000fe400078fe2ff */
[----:B------:R-:W-:Y:S02]  /*6ac0*/  LOP3.LUT R41, R41, 0x1c0, RZ, 0xc0, !PT ;  /* 0x000001c029297812 */ /* 0x000fe400078ec0ff */
[----:B------:R-:W-:Y:S02]  /*6ad0*/  SHF.R.S32.HI R37, RZ, 0x1f, R36 ;  /* 0x0000001fff257819 */ /* 0x000fe40000011424 */
[----:B------:R-:W-:Y:S02]  /*6ae0*/  SHF.L.U32 R47, R36, 0x3, RZ ;  /* 0x00000003242f7819 */ /* 0x000fe400000006ff */
[----:B------:R-:W-:Y:S02]  /*6af0*/  LEA.HI R38, R37, R36, RZ, 0x3 ;  /* 0x0000002425267211 */ /* 0x000fe400078f18ff */
[----:B------:R-:W-:-:S02]  /*6b00*/  LOP3.LUT R36, R39, 0x38, R47, 0xf8, !PT ;  /* 0x0000003827247812 */ /* 0x000fc400078ef82f */
[----:B------:R-:W-:Y:S02]  /*6b10*/  SHF.R.U32.HI R41, RZ, 0x3, R41 ;  /* 0x00000003ff297819 */ /* 0x000fe40000011629 */
[----:B------:R-:W-:Y:S02]  /*6b20*/  SHF.L.U32 R39, R38, 0x9, RZ ;  /* 0x0000000926277819 */ /* 0x000fe400000006ff */
[----:B------:R-:W-:Y:S02]  /*6b30*/  IADD3 R37, P4, P5, R88, R112, R90 ;  /* 0x0000007058257210 */ /* 0x000fe40007d9e05a */
[----:B------:R-:W-:Y:S02]  /*6b40*/  LOP3.LUT R36, R36, R41, RZ, 0x3c, !PT ;  /* 0x0000002924247212 */ /* 0x000fe400078e3cff */
[----:B------:R-:W-:Y:S02]  /*6b50*/  LOP3.LUT R39, R39, 0x7ffff000, RZ, 0xc0, !PT ;  /* 0x7ffff00027277812 */ /* 0x000fe400078ec0ff */
[----:B------:R-:W-:-:S02]  /*6b60*/  IADD3.X R38, R0, R49, R96, P4, P5 ;  /* 0x0000003100267210 */ /* 0x000fc400027ea460 */
[----:B------:R-:W-:Y:S02]  /*6b70*/  LEA R44, P4, R37, R108, 0x1 ;  /* 0x0000006c252c7211 */ /* 0x000fe400078808ff */
[----:B------:R-:W-:Y:S02]  /*6b80*/  ISETP.GE.AND P0, PT, R47, R122, PT ;  /* 0x0000007a2f00720c */ /* 0x000fe40003f06270 */
[----:B------:R-:W-:Y:S01]  /*6b90*/  LEA.HI.X R45, R37, R109, R38, 0x1, P4 ;  /* 0x0000006d252d7211 */ /* 0x000fe200020f0c26 */
[----:B------:R-:W-:-:S04]  /*6ba0*/  IMAD R37, R17, 0x4000, R5 ;  /* 0x0000400011257824 */ /* 0x000fc800078e0205 */
[----:B------:R-:W-:-:S06]  /*6bb0*/  IMAD R37, R37, 0x2, R16 ;  /* 0x0000000225257824 */ /* 0x000fcc00078e0210 */
[--C-:B------:R-:W-:Y:S02]  /*6bc0*/  @!P0 SHF.R.S32.HI R48, RZ, 0x1f, R47.reuse ;  /* 0x0000001fff308819 */ /* 0x100fe4000001142f */
[----:B------:R-:W-:-:S04]  /*6bd0*/  @!P0 IADD3 R47, P4, P5, R88, R112, R47 ;  /* 0x00000070582f8210 */ /* 0x000fc80007d9e02f */
[----:B------:R-:W-:Y:S02]  /*6be0*/  @!P0 IADD3.X R48, R0, R49, R48, P4, P5 ;  /* 0x0000003100308210 */ /* 0x000fe400027ea430 */
[----:B------:R-:W-:Y:S02]  /*6bf0*/  ISETP.GE.AND P5, PT, R18, R120, PT ;  /* 0x000000781200720c */ /* 0x000fe40003fa6270 */
[----:B------:R-:W-:-:S04]  /*6c00*/  @!P0 LEA R46, P4, R47, R108, 0x1 ;  /* 0x0000006c2f2e8211 */ /* 0x000fc800078808ff */
[----:B------:R-:W-:Y:S02]  /*6c10*/  @!P0 LEA.HI.X R47, R47, R109, R48, 0x1, P4 ;  /* 0x0000006d2f2f8211 */ /* 0x000fe400020f0c30 */
[----:B--2---:R-:W-:-:S05]  /*6c20*/  IADD3 R36, R36, R39, R40 ;  /* 0x0000002724247210 */ /* 0x004fca0007ffe028 */
[----:B------:R-:W-:-:S04]  /*6c30*/  IMAD R39, R17, 0x4000, R36 ;  /* 0x0000400011277824 */ /* 0x000fc800078e0224 */
[----:B------:R-:W-:Y:S02]  /*6c40*/  IMAD R40, R39, 0x2, R16 ;  /* 0x0000000227287824 */ /* 0x000fe400078e0210 */
[----:B------:R-:W2:Y:S04]  /*6c50*/  LDS.128 R36, [R37+0x20400] ;  /* 0x0204000025247984 */ /* 0x000ea80000000c00 */
[----:B------:R-:W3:Y:S01]  /*6c60*/  LDS.128 R40, [R40+0x20400] ;  /* 0x0204000028287984 */ /* 0x000ee20000000c00 */
[----:B------:R-:W-:Y:S05]  /*6c70*/  @P5 BRA `(.L_x_1822) ;  /* 0x0000000400585947 */ /* 0x000fea0003800000 */
[--C-:B-1----:R-:W-:Y:S01]  /*6c80*/  SHF.R.U64 R70, R64, 0x10, R65.reuse ;  /* 0x0000001040467819 */ /* 0x102fe20000001241 */
[----:B---3--:R-:W-:Y:S01]  /*6c90*/  IMAD.MOV.U32 R51, RZ, RZ, R42 ;  /* 0x000000ffff337224 */ /* 0x008fe200078e002a */
[----:B------:R-:W-:Y:S01]  /*6ca0*/  SHF.R.U32.HI R64, RZ, 0x10, R65 ;  /* 0x00000010ff407819 */ /* 0x000fe20000011641 */
[--C-:B------:R-:W-:Y:S01]  /*6cb0*/  HADD2.F32 R42, -RZ, R41.reuse.H0_H0 ;  /* 0x20000029ff2a7230 */ /* 0x100fe20000004100 */
[----:B------:R-:W-:Y:S01]  /*6cc0*/  MOV R50, R40 ;  /* 0x0000002800327202 */ /* 0x000fe20000000f00 */
[----:B--2---:R-:W-:Y:S01]  /*6cd0*/  IMAD.MOV.U32 R40, RZ, RZ, R38 ;  /* 0x000000ffff287224 */ /* 0x004fe200078e0026 */
[----:B------:R-:W-:Y:S01]  /*6ce0*/  SHF.R.U64 R71, R56, 0x10, R57 ;  /* 0x0000001038477819 */ /* 0x000fe20000001239 */
[----:B------:R-:W-:Y:S01]  /*6cf0*/  HADD2.F32 R41, -RZ, R41.H1_H1 ;  /* 0x30000029ff297230 */ /* 0x000fe20000004100 */
[----:B------:R-:W-:Y:S01]  /*6d00*/  SHF.R.U64 R48, R58, 0x10, R59 ;  /* 0x000000103a307819 */ /* 0x000fe2000000123b */
[--C-:B------:R-:W-:Y:S01]  /*6d10*/  HADD2.F32 R38, -RZ, R37.reuse.H0_H0 ;  /* 0x20000025ff267230 */ /* 0x100fe20000004100 */
[----:B------:R-:W-:Y:S01]  /*6d20*/  SHF.R.U32.HI R56, RZ, 0x10, R57 ;  /* 0x00000010ff387819 */ /* 0x000fe20000011639 */
[----:B------:R-:W-:Y:S01]  /*6d30*/  HADD2.F32 R58, -RZ, R64.H0_H0 ;  /* 0x20000040ff3a7230 */ /* 0x000fe20000004100 */
[----:B------:R-:W-:Y:S01]  /*6d40*/  SHF.R.U32.HI R68, RZ, 0x10, R59 ;  /* 0x00000010ff447819 */ /* 0x000fe2000001163b */
[----:B------:R-:W-:Y:S01]  /*6d50*/  HADD2.F32 R37, -RZ, R37.H1_H1 ;  /* 0x30000025ff257230 */ /* 0x000fe20000004100 */
[----:B------:R-:W-:Y:S01]  /*6d60*/  SHF.R.U64 R69, R66, 0x10, R67 ;  /* 0x0000001042457819 */ /* 0x000fe20000001243 */
[----:B------:R-:W-:-:S02]  /*6d70*/  HADD2.F32 R59, -RZ, R131.H1_H1 ;  /* 0x30000083ff3b7230 */ /* 0x000fc40000004100 */
[-C--:B------:R-:W-:Y:S01]  /*6d80*/  FMUL.FTZ R64, R41, R58.reuse ;  /* 0x0000003a29407220 */ /* 0x080fe20000410000 */
[----:B------:R-:W-:Y:S02]  /*6d90*/  HADD2.F32 R56, -RZ, R56.H0_H0 ;  /* 0x20000038ff387230 */ /* 0x000fe40000004100 */
[C---:B------:R-:W-:Y:S01]  /*6da0*/  FMUL.FTZ R58, R37.reuse, R58 ;  /* 0x0000003a253a7220 */ /* 0x040fe20000410000 */
[----:B------:R-:W-:Y:S02]  /*6db0*/  HADD2.F32 R57, -RZ, R129.H1_H1 ;  /* 0x30000081ff397230 */ /* 0x000fe40000004100 */
[-C--:B------:R-:W-:Y:S01]  /*6dc0*/  FMUL.FTZ R65, R42, R59.reuse ;  /* 0x0000003b2a417220 */ /* 0x080fe20000410000 */
[----:B------:R-:W-:Y:S01]  /*6dd0*/  SHF.R.U32.HI R67, RZ, 0x10, R67 ;  /* 0x00000010ff437819 */ /* 0x000fe20000011643 */
[-C--:B------:R-:W-:Y:S01]  /*6de0*/  FFMA.FTZ R64, R37, R56.reuse, -R64 ;  /* 0x0000003825407223 */ /* 0x080fe20000010840 */
[----:B------:R-:W-:Y:S01]  /*6df0*/  FFMA.FTZ R66, R41, R56, R58 ;  /* 0x0000003829427223 */ /* 0x000fe2000001003a */
[C---:B------:R-:W-:Y:S01]  /*6e00*/  FMUL.FTZ R59, R38.reuse, R59 ;  /* 0x0000003b263b7220 */ /* 0x040fe20000410000 */
[----:B------:R-:W-:Y:S01]  /*6e10*/  FFMA.FTZ R65, R38, R57, -R65 ;  /* 0x0000003926417223 */ /* 0x000fe20000010841 */
[----:B------:R-:W-:-:S02]  /*6e20*/  HADD2.F32 R56, -RZ, R130.H1_H1 ;  /* 0x30000082ff387230 */ /* 0x000fc40000004100 */
[----:B------:R-:W-:Y:S02]  /*6e30*/  HADD2.F32 R37, -RZ, R39.H0_H0 ;  /* 0x20000027ff257230 */ /* 0x000fe40000004100 */
[----:B------:R-:W-:Y:S01]  /*6e40*/  FFMA.FTZ R59, R42, R57, R59 ;  /* 0x000000392a3b7223 */ /* 0x000fe2000001003b */
[--C-:B------:R-:W-:Y:S02]  /*6e50*/  HADD2.F32 R38, -RZ, R43.reuse.H0_H0 ;  /* 0x2000002bff267230 */ /* 0x100fe40000004100 */
[----:B------:R-:W-:Y:S02]  /*6e60*/  HADD2.F32 R41, -RZ, R128.H1_H1 ;  /* 0x30000080ff297230 */ /* 0x000fe40000004100 */
[----:B------:R-:W-:Y:S01]  /*6e70*/  FMUL.FTZ R57, R37, R56 ;  /* 0x0000003825397220 */ /* 0x000fe20000410000 */
[----:B------:R-:W-:Y:S02]  /*6e80*/  HADD2.F32 R43, -RZ, R43.H1_H1 ;  /* 0x3000002bff2b7230 */ /* 0x000fe40000004100 */
[----:B------:R-:W-:-:S02]  /*6e90*/  HADD2.F32 R58, -RZ, R67.H0_H0 ;  /* 0x20000043ff3a7230 */ /* 0x000fc40000004100 */
[CC--:B------:R-:W-:Y:S01]  /*6ea0*/  FFMA.FTZ R57, R38.reuse, R41.reuse, R57 ;  /* 0x0000002926397223 */ /* 0x0c0fe20000010039 */
[----:B------:R-:W-:Y:S02]  /*6eb0*/  HADD2.F32 R39, -RZ, R39.H1_H1 ;  /* 0x30000027ff277230 */ /* 0x000fe40000004100 */
[----:B------:R-:W-:Y:S02]  /*6ec0*/  HADD2.F32 R42, -RZ, R68.H0_H0 ;  /* 0x20000044ff2a7230 */ /* 0x000fe40000004100 */
[----:B------:R-:W-:Y:S01]  /*6ed0*/  FMUL.FTZ R68, R38, R56 ;  /* 0x0000003826447220 */ /* 0x000fe20000410000 */
[-C--:B------:R-:W-:Y:S01]  /*6ee0*/  FMUL.FTZ R56, R43, R58.reuse ;  /* 0x0000003a2b387220 */ /* 0x080fe20000410000 */
[----:B------:R-:W-:Y:S01]  /*6ef0*/  FMUL.FTZ R58, R39, R58 ;  /* 0x0000003a273a7220 */ /* 0x000fe20000410000 */
[----:B------:R-:W-:Y:S02]  /*6f00*/  HADD2.F32 R131, -RZ, R131.H0_H0 ;  /* 0x20000083ff837230 */ /* 0x000fe40000004100 */
[----:B------:R-:W-:Y:S01]  /*6f10*/  FFMA.FTZ R68, R37, R41, -R68 ;  /* 0x0000002925447223 */ /* 0x000fe20000010844 */
[----:B------:R-:W-:-:S02]  /*6f20*/  HADD2.F32 R38, -RZ, R50.H0_H0 ;  /* 0x20000032ff267230 */ /* 0x000fc40000004100 */
[-C--:B------:R-:W-:Y:S01]  /*6f30*/  FFMA.FTZ R67, R39, R42.reuse, -R56 ;  /* 0x0000002a27437223 */ /* 0x080fe20000010838 */
[----:B------:R-:W-:Y:S02]  /*6f40*/  HADD2.F32 R41, -RZ, R70.H0_H0 ;  /* 0x20000046ff297230 */ /* 0x000fe40000004100 */
[----:B------:R-:W-:Y:S01]  /*6f50*/  FFMA.FTZ R58, R43, R42, R58 ;  /* 0x0000002a2b3a7223 */ /* 0x000fe2000001003a */
[----:B------:R-:W-:Y:S02]  /*6f60*/  HADD2.F32 R37, -RZ, R36.H0_H0 ;  /* 0x20000024ff257230 */ /* 0x000fe40000004100 */
[-C--:B------:R-:W-:Y:S01]  /*6f70*/  FMUL.FTZ R42, R38, R131.reuse ;  /* 0x00000083262a7220 */ /* 0x080fe20000410000 */
[----:B------:R-:W-:Y:S01]  /*6f80*/  HADD2.F32 R50, -RZ, R50.H1_H1 ;  /* 0x30000032ff327230 */ /* 0x000fe20000004100 */
[----:B------:R-:W-:Y:S01]  /*6f90*/  F2FP.F16.F32.PACK_AB R67, R67, R68 ;  /* 0x000000444343723e */ /* 0x000fe200000000ff */
[----:B------:R-:W-:Y:S02]  /*6fa0*/  HADD2.F32 R129, -RZ, R129.H0_H0 ;  /* 0x20000081ff817230 */ /* 0x000fe40000004100 */
[----:B------:R-:W-:Y:S01]  /*6fb0*/  FMUL.FTZ R131, R37, R131 ;  /* 0x0000008325837220 */ /* 0x000fe20000410000 */
[----:B------:R-:W-:-:S02]  /*6fc0*/  HADD2.F32 R36, -RZ, R36.H1_H1 ;  /* 0x30000024ff247230 */ /* 0x000fc40000004100 */
[----:B------:R-:W-:Y:S01]  /*6fd0*/  FMUL.FTZ R43, R50, R41 ;  /* 0x00000029322b7220 */ /* 0x000fe20000410000 */
[----:B------:R-:W-:Y:S02]  /*6fe0*/  HADD2.F32 R39, -RZ, R71.H0_H0 ;  /* 0x20000047ff277230 */ /* 0x000fe40000004100 */
[-C--:B------:R-:W-:Y:S01]  /*6ff0*/  FFMA.FTZ R42, R37, R129.reuse, -R42 ;  /* 0x00000081252a7223 */ /* 0x080fe2000001082a */
[----:B------:R-:W-:Y:S01]  /*7000*/  FFMA.FTZ R131, R38, R129, R131 ;  /* 0x0000008126837223 */ /* 0x000fe20000010083 */
[C---:B------:R-:W-:Y:S01]  /*7010*/  FMUL.FTZ R41, R36.reuse, R41 ;  /* 0x0000002924297220 */ /* 0x040fe20000410000 */
[----:B------:R-:W-:Y:S02]  /*7020*/  HADD2.F32 R37, -RZ, R51.H0_H0 ;  /* 0x20000033ff257230 */ /* 0x000fe40000004100 */
[-C--:B------:R-:W-:Y:S01]  /*7030*/  FFMA.FTZ R43, R36, R39.reuse, -R43 ;  /* 0x00000027242b7223 */ /* 0x080fe2000001082b */
[----:B------:R-:W-:Y:S02]  /*7040*/  HADD2.F32 R130, -RZ, R130.H0_H0 ;  /* 0x20000082ff827230 */ /* 0x000fe40000004100 */
[----:B------:R-:W-:Y:S01]  /*7050*/  FFMA.FTZ R50, R50, R39, R41 ;  /* 0x0000002732327223 */ /* 0x000fe20000010029 */
[----:B------:R-:W-:Y:S01]  /*7060*/  HADD2.F32 R38, -RZ, R69.H0_H0 ;  /* 0x20000045ff267230 */ /* 0x000fe20000004100 */
[----:B------:R-:W-:Y:S01]  /*7070*/  F2FP.F16.F32.PACK_AB R57, R58, R57 ;  /* 0x000000393a39723e */ /* 0x000fe200000000ff */
[----:B------:R-:W-:-:S02]  /*7080*/  HADD2.F32 R36, -RZ, R40.H0_H0 ;  /* 0x20000028ff247230 */ /* 0x000fc40000004100 */
[-C--:B------:R-:W-:Y:S01]  /*7090*/  FMUL.FTZ R39, R37, R130.reuse ;  /* 0x0000008225277220 */ /* 0x080fe20000410000 */
[----:B------:R-:W-:Y:S01]  /*70a0*/  HADD2.F32 R51, -RZ, R51.H1_H1 ;  /* 0x30000033ff337230 */ /* 0x000fe20000004100 */
[----:B------:R-:W-:Y:S01]  /*70b0*/  F2FP.F16.F32.PACK_AB R50, R50, R131 ;  /* 0x000000833232723e */ /* 0x000fe200000000ff */
[----:B------:R-:W-:Y:S02]  /*70c0*/  HADD2.F32 R40, -RZ, R40.H1_H1 ;  /* 0x30000028ff287230 */ /* 0x000fe40000004100 */
[----:B------:R-:W-:Y:S01]  /*70d0*/  FMUL.FTZ R130, R36, R130 ;  /* 0x0000008224827220 */ /* 0x000fe20000410000 */
[----:B------:R-:W-:Y:S02]  /*70e0*/  HADD2.F32 R128, -RZ, R128.H0_H0 ;  /* 0x20000080ff807230 */ /* 0x000fe40000004100 */
        /* <DEDUP_REMOVED lines=9> */
[----:B------:R-:W-:Y:S01]  /*7180*/  F2FP.F16.F32.PACK_AB R38, R40, R39 ;  /* 0x000000272826723e */ /* 0x000fe200000000ff */
[----:B------:R-:W-:Y:S01]  /*7190*/  IMAD.MOV.U32 R40, RZ, RZ, R50 ;  /* 0x000000ffff287224 */ /* 0x000fe200078e0032 */
[----:B------:R-:W-:Y:S01]  /*71a0*/  F2FP.F16.F32.PACK_AB R41, R66, R59 ;  /* 0x0000003b4229723e */ /* 0x000fe200000000ff */
[----:B------:R-:W-:Y:S01]  /*71b0*/  IMAD.MOV.U32 R39, RZ, RZ, R67 ;  /* 0x000000ffff277224 */ /* 0x000fe200078e0043 */
[----:B------:R-:W-:Y:S02]  /*71c0*/  F2FP.F16.F32.PACK_AB R42, R51, R130 ;  /* 0x00000082332a723e */ /* 0x000fe400000000ff */
[----:B------:R-:W-:-:S07]  /*71d0*/  MOV R43, R57 ;  /* 0x00000039002b7202 */ /* 0x000fce0000000f00 */
.L_x_1822:
[----:B------:R-:W-:Y:S05]  /*71e0*/  BSYNC B2 ;  /* 0x0000000000027941 */ /* 0x000fea0003800000 */
.L_x_1821:
[----:B--2---:R2:W-:Y:S04]  /*71f0*/  STG.E.128 desc[UR60][R44.64], R36 ;  /* 0x000000242c007986 */ /* 0x0045e8000c101d3c */
[----:B---3--:R2:W-:Y:S02]  /*7200*/  @!P0 STG.E.128 desc[UR60][R46.64], R40 ;  /* 0x000000282e008986 */ /* 0x0085e4000c101d3c */
.L_x_1820:
[----:B------:R-:W-:Y:S05]  /*7210*/  BSYNC B1 ;  /* 0x0000000000017941 */ /* 0x000fea0003800000 */
.L_x_1819:
[----:B------:R-:W-:-:S13]  /*7220*/  ISETP.NE.AND P0, PT, R93, RZ, PT ;  /* 0x000000ff5d00720c */ /* 0x000fda0003f05270 */
[----:B------:R-:W-:Y:S05]  /*7230*/  @!P0 BRA `(.L_x_1789) ;  /* 0x0000000800bc8947 */ /* 0x000fea0003800000 */
[----:B--2---:R-:W2:Y:S01]  /*7240*/  LDL R38, [R1+0x38] ;  /* 0x0000380001267983 */ /* 0x004ea20000100800 */
[----:B------:R-:W-:Y:S01]  /*7250*/  SEL R124, R29, R124, !P2 ;  /* 0x0000007c1d7c7207 */ /* 0x000fe20005000000 */
[----:B------:R-:W-:Y:S01]  /*7260*/  VIADD R39, R218, 0x20 ;  /* 0x00000020da277836 */ /* 0x000fe20000000000 */
[----:B------:R-:W-:Y:S01]  /*7270*/  IADD3 R45, P0, P4, R88, R112, R92 ;  /* 0x00000070582d7210 */ /* 0x000fe20007c1e05c */
[----:B------:R-:W-:Y:S01]  /*7280*/  VIADD R36, R218, 0x20 ;  /* 0x00000020da247836 */ /* 0x000fe20000000000 */
[----:B------:R-:W-:Y:S01]  /*7290*/  SHF.R.S32.HI R37, RZ, 0x1f, R124 ;  /* 0x0000001fff257819 */ /* 0x000fe2000001147c */
[----:B------:R-:W-:Y:S01]  /*72a0*/  IMAD.SHL.U32 R39, R39, 0x40, RZ ;  /* 0x0000004027277824 */ /* 0x000fe200078e00ff */
[----:B------:R-:W-:Y:S01]  /*72b0*/  IADD3.X R46, R0, R49, R97, P0, P4 ;  /* 0x00000031002e7210 */ /* 0x000fe200007e8461 */
[----:B------:R-:W-:Y:S01]  /*72c0*/  BSSY B1, `(.L_x_1823) ;  /* 0x0000071000017945 */ /* 0x000fe20003800000 */
[----:B------:R-:W-:Y:S02]  /*72d0*/  LEA.HI R124, R37, R124, RZ, 0x4 ;  /* 0x0000007c257c7211 */ /* 0x000fe400078f20ff */
[----:B------:R-:W-:-:S02]  /*72e0*/  SHF.L.U32 R36, R36, 0x6, RZ ;  /* 0x0000000624247819 */ /* 0x000fc400000006ff */
[----:B------:R-:W-:Y:S02]  /*72f0*/  LEA.HI.SX32 R124, R124, R91, 0x1c ;  /* 0x0000005b7c7c7211 */ /* 0x000fe400078fe2ff */
[----:B------:R-:W-:Y:S02]  /*7300*/  LOP3.LUT R36, R36, 0x1c0, RZ, 0xc0, !PT ;  /* 0x000001c024247812 */ /* 0x000fe400078ec0ff */
[----:B------:R-:W-:Y:S01]  /*7310*/  SHF.R.S32.HI R37, RZ, 0x1f, R124 ;  /* 0x0000001fff257819 */ /* 0x000fe2000001147c */
[----:B------:R-:W-:Y:S01]  /*7320*/  IMAD.SHL.U32 R47, R124, 0x8, RZ ;  /* 0x000000087c2f7824 */ /* 0x000fe200078e00ff */
[----:B------:R-:W-:Y:S02]  /*7330*/  LOP3.LUT R39, R39, 0x1c0, RZ, 0xc0, !PT ;  /* 0x000001c027277812 */ /* 0x000fe400078ec0ff */
[----:B------:R-:W-:Y:S02]  /*7340*/  LEA.HI R37, R37, R124, RZ, 0x3 ;  /* 0x0000007c25257211 */ /* 0x000fe400078f18ff */
[----:B------:R-:W-:-:S02]  /*7350*/  SHF.R.U32.HI R39, RZ, 0x3, R39 ;  /* 0x00000003ff277819 */ /* 0x000fc40000011627 */
[----:B------:R-:W-:Y:S01]  /*7360*/  LOP3.LUT R36, R36, 0x38, R47, 0xf8, !PT ;  /* 0x0000003824247812 */ /* 0x000fe200078ef82f */
[----:B------:R-:W-:Y:S01]  /*7370*/  IMAD.SHL.U32 R37, R37, 0x200, RZ ;  /* 0x0000020025257824 */ /* 0x000fe200078e00ff */
[----:B------:R-:W-:Y:S02]  /*7380*/  ISETP.GE.AND P4, PT, R226, R120, PT ;  /* 0x00000078e200720c */ /* 0x000fe40003f86270 */
[----:B------:R-:W-:Y:S02]  /*7390*/  LOP3.LUT R36, R36, R39, RZ, 0x3c, !PT ;  /* 0x0000002724247212 */ /* 0x000fe400078e3cff */
[----:B------:R-:W-:Y:S02]  /*73a0*/  LOP3.LUT R37, R37, 0x7ffff000, RZ, 0xc0, !PT ;  /* 0x7ffff00025257812 */ /* 0x000fe400078ec0ff */
[----:B------:R-:W-:-:S04]  /*73b0*/  LEA R44, P0, R45, R108, 0x1 ;  /* 0x0000006c2d2c7211 */ /* 0x000fc800078008ff */
[----:B------:R-:W-:Y:S02]  /*73c0*/  LEA.HI.X R45, R45, R109, R46, 0x1, P0 ;  /* 0x0000006d2d2d7211 */ /* 0x000fe400000f0c2e */
[----:B--2---:R-:W-:Y:S01]  /*73d0*/  IADD3 R36, R36, R37, R38 ;  /* 0x0000002524247210 */ /* 0x004fe20007ffe026 */
[----:B------:R-:W-:-:S04]  /*73e0*/  IMAD R37, R17, 0x4000, R7 ;  /* 0x0000400011257824 */ /* 0x000fc800078e0207 */
[----:B------:R-:W-:Y:S02]  /*73f0*/  IMAD R39, R17, 0x4000, R36 ;  /* 0x0000400011277824 */ /* 0x000fe400078e0224 */
[----:B------:R-:W-:-:S03]  /*7400*/  IMAD R37, R37, 0x2, R16 ;  /* 0x0000000225257824 */ /* 0x000fc600078e0210 */
[----:B------:R-:W-:-:S03]  /*7410*/  LEA R40, R39, R16, 0x1 ;  /* 0x0000001027287211 */ /* 0x000fc600078e08ff */
[----:B------:R-:W2:Y:S04]  /*7420*/  LDS.128 R36, [R37+0x20400] ;  /* 0x0204000025247984 */ /* 0x000ea80000000c00 */
[----:B------:R-:W3:Y:S01]  /*7430*/  LDS.128 R40, [R40+0x20400] ;  /* 0x0204000028287984 */ /* 0x000ee20000000c00 */
[----:B------:R-:W-:Y:S05]  /*7440*/  @P4 BRA `(.L_x_1824) ;  /* 0x0000000400604947 */ /* 0x000fea0003800000 */
[----:B------:R-:W-:Y:S01]  /*7450*/  SHF.R.U64 R65, R52, 0x10, R53 ;  /* 0x0000001034417819 */ /* 0x000fe20000001235 */
[----:B---3--:R-:W-:Y:S01]  /*7460*/  IMAD.MOV.U32 R46, RZ, RZ, R40 ;  /* 0x000000ffff2e7224 */ /* 0x008fe200078e0028 */
[----:B------:R-:W-:Y:S01]  /*7470*/  SHF.R.U32.HI R52, RZ, 0x10, R61 ;  /* 0x00000010ff347819 */ /* 0x000fe2000001163d */
[----:B------:R-:W-:Y:S01]  /*7480*/  IMAD.MOV.U32 R48, RZ, RZ, R42 ;  /* 0x000000ffff307224 */ /* 0x000fe200078e002a */
[----:B------:R-:W-:Y:S01]  /*7490*/  SHF.R.U32.HI R50, RZ, 0x10, R53 ;  /* 0x00000010ff327819 */ /* 0x000fe20000011635 */
[----:B--2---:R-:W-:Y:S01]  /*74a0*/  IMAD.MOV.U32 R40, RZ, RZ, R38 ;  /* 0x000000ffff287224 */ /* 0x004fe200078e0026 */
[--C-:B------:R-:W-:Y:S01]  /*74b0*/  SHF.R.U64 R64, R54, 0x10, R55.reuse ;  /* 0x0000001036407819 */ /* 0x100fe20000001237 */
[--C-:B------:R-:W-:Y:S01]  /*74c0*/  HADD2.F32 R42, -RZ, R41.reuse.H0_H0 ;  /* 0x20000029ff2a7230 */ /* 0x100fe20000004100 */
[----:B------:R-:W-:Y:S01]  /*74d0*/  SHF.R.U32.HI R58, RZ, 0x10, R55 ;  /* 0x00000010ff3a7819 */ /* 0x000fe20000011637 */
[----:B------:R-:W-:Y:S01]  /*74e0*/  HADD2.F32 R41, -RZ, R41.H1_H1 ;  /* 0x30000029ff297230 */ /* 0x000fe20000004100 */
[--C-:B------:R-:W-:Y:S01]  /*74f0*/  SHF.R.U64 R57, R62, 0x10, R63.reuse ;  /* 0x000000103e397819 */ /* 0x100fe2000000123f */
[--C-:B------:R-:W-:Y:S01]  /*7500*/  HADD2.F32 R38, -RZ, R37.reuse.H0_H0 ;  /* 0x20000025ff267230 */ /* 0x100fe20000004100 */
[----:B------:R-:W-:Y:S01]  /*7510*/  SHF.R.U32.HI R62, RZ, 0x10, R63 ;  /* 0x00000010ff3e7819 */ /* 0x000fe2000001163f */
[----:B------:R-:W-:Y:S01]  /*7520*/  HADD2.F32 R52, -RZ, R52.H0_H0 ;  /* 0x20000034ff347230 */ /* 0x000fe20000004100 */
[----:B------:R-:W-:Y:S01]  /*7530*/  SHF.R.U64 R59, R60, 0x10, R61 ;  /* 0x000000103c3b7819 */ /* 0x000fe2000000123d */
[----:B------:R-:W-:-:S02]  /*7540*/  HADD2.F32 R37, -RZ, R37.H1_H1 ;  /* 0x30000025ff257230 */ /* 0x000fc40000004100 */
[----:B------:R-:W-:Y:S02]  /*7550*/  HADD2.F32 R53, -RZ, R126.H1_H1 ;  /* 0x3000007eff357230 */ /* 0x000fe40000004100 */
[-C--:B------:R-:W-:Y:S01]  /*7560*/  FMUL.FTZ R54, R41, R52.reuse ;  /* 0x0000003429367220 */ /* 0x080fe20000410000 */
[----:B------:R-:W-:Y:S02]  /*7570*/  HADD2.F32 R50, -RZ, R50.H0_H0 ;  /* 0x20000032ff327230 */ /* 0x000fe40000004100 */
[C---:B------:R-:W-:Y:S01]  /*7580*/  FMUL.FTZ R52, R37.reuse, R52 ;  /* 0x0000003425347220 */ /* 0x040fe20000410000 */
[----:B------:R-:W-:Y:S02]  /*7590*/  HADD2.F32 R51, -RZ, R123.H1_H1 ;  /* 0x3000007bff337230 */ /* 0x000fe40000004100 */
[-C--:B------:R-:W-:Y:S01]  /*75a0*/  FMUL.FTZ R55, R42, R53.reuse ;  /* 0x000000352a377220 */ /* 0x080fe20000410000 */
[C---:B------:R-:W-:Y:S01]  /*75b0*/  FMUL.FTZ R53, R38.reuse, R53 ;  /* 0x0000003526357220 */ /* 0x040fe20000410000 */
[-C--:B------:R-:W-:Y:S01]  /*75c0*/  FFMA.FTZ R54, R37, R50.reuse, -R54 ;  /* 0x0000003225367223 */ /* 0x080fe20000010836 */
[----:B------:R-:W-:Y:S01]  /*75d0*/  FFMA.FTZ R56, R41, R50, R52 ;  /* 0x0000003229387223 */ /* 0x000fe20000010034 */
[----:B------:R-:W-:Y:S01]  /*75e0*/  FFMA.FTZ R55, R38, R51, -R55 ;  /* 0x0000003326377223 */ /* 0x000fe20000010837 */
[----:B------:R-:W-:-:S02]  /*75f0*/  HADD2.F32 R50, -RZ, R125.H1_H1 ;  /* 0x3000007dff327230 */ /* 0x000fc40000004100 */
[----:B------:R-:W-:Y:S01]  /*7600*/  FFMA.FTZ R53, R42, R51, R53 ;  /* 0x000000332a357223 */ /* 0x000fe20000010035 */
[----:B------:R-:W-:Y:S02]  /*7610*/  HADD2.F32 R37, -RZ, R39.H0_H0 ;  /* 0x20000027ff257230 */ /* 0x000fe40000004100 */
[----:B------:R-:W-:Y:S02]  /*7620*/  HADD2.F32 R38, -RZ, R43.H0_H0 ;  /* 0x2000002bff267230 */ /* 0x000fe40000004100 */
[----:B------:R-:W-:Y:S02]  /*7630*/  HADD2.F32 R41, -RZ, R121.H1_H1 ;  /* 0x30000079ff297230 */ /* 0x000fe40000004100 */
[----:B------:R-:W-:Y:S01]  /*7640*/  FMUL.FTZ R51, R37, R50 ;  /* 0x0000003225337220 */ /* 0x000fe20000410000 */
[----:B------:R-:W-:Y:S01]  /*7650*/  HADD2.F32 R43, -RZ, R43.H1_H1 ;  /* 0x3000002bff2b7230 */ /* 0x000fe20000004100 */
[----:B------:R-:W-:Y:S01]  /*7660*/  F2FP.F16.F32.PACK_AB R53, R56, R53 ;  /* 0x000000353835723e */ /* 0x000fe200000000ff */
[----:B------:R-:W-:-:S02]  /*7670*/  HADD2.F32 R52, -RZ, R62.H0_H0 ;  /* 0x2000003eff347230 */ /* 0x000fc40000004100 */
[----:B------:R-:W-:Y:S02]  /*7680*/  HADD2.F32 R42, -RZ, R58.H0_H0 ;  /* 0x2000003aff2a7230 */ /* 0x000fe40000004100 */
[C---:B------:R-:W-:Y:S01]  /*7690*/  FMUL.FTZ R58, R38.reuse, R50 ;  /* 0x00000032263a7220 */ /* 0x040fe20000410000 */
[----:B------:R-:W-:Y:S02]  /*76a0*/  HADD2.F32 R39, -RZ, R39.H1_H1 ;  /* 0x30000027ff277230 */ /* 0x000fe40000004100 */
[-C--:B------:R-:W-:Y:S01]  /*76b0*/  FFMA.FTZ R50, R38, R41.reuse, R51 ;  /* 0x0000002926327223 */ /* 0x080fe20000010033 */
[-C--:B------:R-:W-:Y:S01]  /*76c0*/  FMUL.FTZ R60, R43, R52.reuse ;  /* 0x000000342b3c7220 */ /* 0x080fe20000410000 */
[----:B------:R-:W-:Y:S01]  /*76d0*/  FFMA.FTZ R58, R37, R41, -R58 ;  /* 0x00000029253a7223 */ /* 0x000fe2000001083a */
[----:B------:R-:W-:Y:S02]  /*76e0*/  HADD2.F32 R38, -RZ, R46.H0_H0 ;  /* 0x2000002eff267230 */ /* 0x000fe40000004100 */
[----:B------:R-:W-:Y:S01]  /*76f0*/  FMUL.FTZ R52, R39, R52 ;  /* 0x0000003427347220 */ /* 0x000fe20000410000 */
[----:B------:R-:W-:-:S02]  /*7700*/  HADD2.F32 R126, -RZ, R126.H0_H0 ;  /* 0x2000007eff7e7230 */ /* 0x000fc40000004100 */
[-C--:B------:R-:W-:Y:S01]  /*7710*/  FFMA.FTZ R61, R39, R42.reuse, -R60 ;  /* 0x0000002a273d7223 */ /* 0x080fe2000001083c */
[----:B------:R-:W-:Y:S02]  /*7720*/  HADD2.F32 R41, -RZ, R59.H0_H0 ;  /* 0x2000003bff297230 */ /* 0x000fe40000004100 */
[----:B------:R-:W-:Y:S01]  /*7730*/  FFMA.FTZ R63, R43, R42, R52 ;  /* 0x0000002a2b3f7223 */ /* 0x000fe20000010034 */
[----:B------:R-:W-:Y:S02]  /*7740*/  HADD2.F32 R37, -RZ, R36.H0_H0 ;  /* 0x20000024ff257230 */ /* 0x000fe40000004100 */
[-C--:B------:R-:W-:Y:S01]  /*7750*/  FMUL.FTZ R42, R38, R126.reuse ;  /* 0x0000007e262a7220 */ /* 0x080fe20000410000 */
[----:B------:R-:W-:Y:S02]  /*7760*/  HADD2.F32 R46, -RZ, R46.H1_H1 ;  /* 0x3000002eff2e7230 */ /* 0x000fe40000004100 */
[----:B------:R-:W-:Y:S02]  /*7770*/  HADD2.F32 R36, -RZ, R36.H1_H1 ;  /* 0x30000024ff247230 */ /* 0x000fe40000004100 */
[----:B------:R-:W-:Y:S01]  /*7780*/  FMUL.FTZ R43, R37, R126 ;  /* 0x0000007e252b7220 */ /* 0x000fe20000410000 */
[----:B------:R-:W-:-:S02]  /*7790*/  HADD2.F32 R123, -RZ, R123.H0_H0 ;  /* 0x2000007bff7b7230 */ /* 0x000fc40000004100 */
[-C--:B------:R-:W-:Y:S01]  /*77a0*/  FMUL.FTZ R51, R46, R41.reuse ;  /* 0x000000292e337220 */ /* 0x080fe20000410000 */
[----:B------:R-:W-:Y:S02]  /*77b0*/  HADD2.F32 R39, -RZ, R65.H0_H0 ;  /* 0x20000041ff277230 */ /* 0x000fe40000004100 */
[C---:B------:R-:W-:Y:S01]  /*77c0*/  FMUL.FTZ R41, R36.reuse, R41 ;  /* 0x0000002924297220 */ /* 0x040fe20000410000 */
[----:B------:R-:W-:Y:S02]  /*77d0*/  HADD2.F32 R125, -RZ, R125.H0_H0 ;  /* 0x2000007dff7d7230 */ /* 0x000fe40000004100 */
[----:B------:R-:W-:Y:S01]  /*77e0*/  FFMA.FTZ R42, R37, R123, -R42 ;  /* 0x0000007b252a7223 */ /* 0x000fe2000001082a */
[----:B------:R-:W-:Y:S02]  /*77f0*/  HADD2.F32 R37, -RZ, R48.H0_H0 ;  /* 0x20000030ff257230 */ /* 0x000fe40000004100 */
[-C--:B------:R-:W-:Y:S01]  /*7800*/  FFMA.FTZ R51, R36, R39.reuse, -R51 ;  /* 0x0000002724337223 */ /* 0x080fe20000010833 */
[----:B------:R-:W-:Y:S01]  /*7810*/  FFMA.FTZ R46, R46, R39, R41 ;  /* 0x000000272e2e7223 */ /* 0x000fe20000010029 */
[----:B------:R-:W-:-:S02]  /*7820*/  HADD2.F32 R41, -RZ, R57.H0_H0 ;  /* 0x20000039ff297230 */ /* 0x000fc40000004100 */
[----:B------:R-:W-:Y:S01]  /*7830*/  FFMA.FTZ R43, R38, R123, R43 ;  /* 0x0000007b262b7223 */ /* 0x000fe2000001002b */
[----:B------:R-:W-:Y:S02]  /*7840*/  HADD2.F32 R36, -RZ, R40.H0_H0 ;  /* 0x20000028ff247230 */ /* 0x000fe40000004100 */
[-C--:B------:R-:W-:Y:S01]  /*7850*/  FMUL.FTZ R57, R37, R125.reuse ;  /* 0x0000007d25397220 */ /* 0x080fe20000410000 */
[----:B------:R-:W-:Y:S01]  /*7860*/  HADD2.F32 R48, -RZ, R48.H1_H1 ;  /* 0x30000030ff307230 */ /* 0x000fe20000004100 */
[----:B------:R-:W-:Y:S01]  /*7870*/  F2FP.F16.F32.PACK_AB R50, R63, R50 ;  /* 0x000000323f32723e */ /* 0x000fe200000000ff */
[----:B------:R-:W-:Y:S02]  /*7880*/  HADD2.F32 R40, -RZ, R40.H1_H1 ;  /* 0x30000028ff287230 */ /* 0x000fe40000004100 */
[----:B------:R-:W-:Y:S01]  /*7890*/  FMUL.FTZ R38, R36, R125 ;  /* 0x0000007d24267220 */ /* 0x000fe20000410000 */
[----:B------:R-:W-:Y:S02]  /*78a0*/  HADD2.F32 R121, -RZ, R121.H0_H0 ;  /* 0x20000079ff797230 */ /* 0x000fe40000004100 */
        /* <DEDUP_REMOVED lines=8> */
[----:B------:R-:W-:Y:S01]  /*7930*/  F2FP.F16.F32.PACK_AB R36, R51, R42 ;  /* 0x0000002a3324723e */ /* 0x000fe200000000ff */
[----:B------:R-:W-:Y:S01]  /*7940*/  IMAD.MOV.U32 R43, RZ, RZ, R50 ;  /* 0x000000ffff2b7224 */ /* 0x000fe200078e0032 */
[----:B------:R-:W-:Y:S02]  /*7950*/  F2FP.F16.F32.PACK_AB R37, R54, R55 ;  /* 0x000000373625723e */ /* 0x000fe400000000ff */
[----:B------:R-:W-:Y:S01]  /*7960*/  F2FP.F16.F32.PACK_AB R42, R40, R57 ;  /* 0x00000039282a723e */ /* 0x000fe200000000ff */
[----:B------:R-:W-:Y:S01]  /*7970*/  IMAD.MOV.U32 R40, RZ, RZ, R52 ;  /* 0x000000ffff287224 */ /* 0x000fe200078e0034 */
[----:B------:R-:W-:-:S02]  /*7980*/  F2FP.F16.F32.PACK_AB R51, R41, R38 ;  /* 0x000000262933723e */ /* 0x000fc400000000ff */
[----:B------:R-:W-:Y:S01]  /*7990*/  F2FP.F16.F32.PACK_AB R39, R61, R58 ;  /* 0x0000003a3d27723e */ /* 0x000fe200000000ff */
[----:B------:R-:W-:Y:S01]  /*79a0*/  IMAD.MOV.U32 R38, RZ, RZ, R42 ;  /* 0x000000ffff267224 */ /* 0x000fe200078e002a */
[----:B------:R-:W-:Y:S01]  /*79b0*/  MOV R41, R53 ;  /* 0x0000003500297202 */ /* 0x000fe20000000f00 */
[----:B------:R-:W-:-:S07]  /*79c0*/  IMAD.MOV.U32 R42, RZ, RZ, R51 ;  /* 0x000000ffff2a7224 */ /* 0x000fce00078e0033 */
.L_x_1824:
[----:B------:R-:W-:Y:S05]  /*79d0*/  BSYNC B1 ;  /* 0x0000000000017941 */ /* 0x000fea0003800000 */
.L_x_1823:
[----:B--2---:R2:W-:Y:S01]  /*79e0*/  STG.E.128 desc[UR60][R44.64], R36 ;  /* 0x000000242c007986 */ /* 0x0045e2000c101d3c */
[----:B------:R-:W-:-:S13]  /*79f0*/  ISETP.GE.AND P0, PT, R47, R122, PT ;  /* 0x0000007a2f00720c */ /* 0x000fda0003f06270 */
[----:B------:R-:W-:Y:S05]  /*7a00*/  @P0 BRA `(.L_x_1789) ;  /* 0x0000000000c80947 */ /* 0x000fea0003800000 */
[--C-:B------:R-:W-:Y:S02]  /*7a10*/  IADD3 R112, P0, P4, R88, R112, R47.reuse ;  /* 0x0000007058707210 */ /* 0x100fe40007c1e02f */
[----:B------:R-:W-:-:S04]  /*7a20*/  SHF.R.S32.HI R47, RZ, 0x1f, R47 ;  /* 0x0000001fff2f7819 */ /* 0x000fc8000001142f */
[----:B------:R-:W-:Y:S02]  /*7a30*/  IADD3.X R49, R0, R49, R47, P0, P4 ;  /* 0x0000003100317210 */ /* 0x000fe400007e842f */
[----:B------:R-:W-:-:S04]  /*7a40*/  LEA R108, P0, R112, R108, 0x1 ;  /* 0x0000006c706c7211 */ /* 0x000fc800078008ff */
[----:B------:R-:W-:-:S05]  /*7a50*/  LEA.HI.X R109, R112, R109, R49, 0x1, P0 ;  /* 0x0000006d706d7211 */ /* 0x000fca00000f0c31 */
[----:B---3--:R3:W-:Y:S01]  /*7a60*/  STG.E.128 desc[UR60][R108.64], R40 ;  /* 0x000000286c007986 */ /* 0x0087e2000c101d3c */
[----:B------:R-:W-:Y:S05]  /*7a70*/  BRA `(.L_x_1789) ;  /* 0x0000000000ac7947 */ /* 0x000fea0003800000 */
.L_x_1764:
[----:B------:R-:W-:-:S13]  /*7a80*/  ISETP.NE.AND P1, PT, R234, 0x3, PT ;  /* 0x00000003ea00780c */ /* 0x000fda0003f25270 */
[----:B------:R-:W-:Y:S05]  /*7a90*/  @!P1 BRA `(.L_x_1825) ;  /* 0x0000000000049947 */ /* 0x000fea0003800000 */
[----:B------:R-:W-:Y:S01]  /*7aa0*/  BPT.TRAP 0x1 ;  /* 0x000000040000795c */ /* 0x000fe20000300000 */
.L_x_1825:
[----:B------:R-:W2:Y:S01]  /*7ab0*/  LDL R36, [R1] ;  /* 0x0000000001247983 */ /* 0x000ea20000100800 */
[----:B------:R-:W-:Y:S01]  /*7ac0*/  IMAD R99, R17, 0x8, R16 ;  /* 0x0000000811637824 */ /* 0x000fe200078e0210 */
[----:B------:R-:W-:Y:S01]  /*7ad0*/  BSSY B1, `(.L_x_1826) ;  /* 0x0000007000017945 */ /* 0x000fe20003800000 */
[----:B------:R-:W-:-:S05]  /*7ae0*/  IMAD R105, R25, -0x40, R2 ;  /* 0xffffffc019697824 */ /* 0x000fca00078e0202 */
[----:B------:R-:W-:-:S04]  /*7af0*/  VIMNMX R105, R105, 0x40, PT ;  /* 0x0000004069697848 */ /* 0x000fc80003fe0100 */
[----:B------:R-:W-:Y:S02]  /*7b00*/  ISETP.GE.AND P4, PT, R218, R105, PT ;  /* 0x00000069da00720c */ /* 0x000fe40003f86270 */
[----:B--2---:R-:W-:-:S04]  /*7b10*/  SHF.L.U32 R107, R36, 0x1f, RZ ;  /* 0x0000001f246b7819 */ /* 0x004fc800000006ff */
[----:B------:R-:W0:Y:S02]  /*7b20*/  SYNCS.PHASECHK.TRANS64.TRYWAIT P0, [R99+URZ+0x30890], R107 ;  /* 0x0308906b630075a7 */ /* 0x000e24000800017f */
[----:B0-----:R-:W-:Y:S05]  /*7b30*/  @!P0 BRA `(.L_x_1827) ;  /* 0x00000234007c8947 */ /* 0x001fea0003800000 */
.L_x_2231:
[----:B------:R-:W-:Y:S05]  /*7b40*/  BSYNC B1 ;  /* 0x0000000000017941 */ /* 0x000fea0003800000 */
.L_x_1826:
[----:B------:R-:W-:Y:S04]  /*7b50*/  BSSY B1, `(.L_x_1828) ;  /* 0x000000e000017945 */ /* 0x000fe80003800000 */
[----:B------:R-:W-:Y:S05]  /*7b60*/  @P4 BRA `(.L_x_1829) ;  /* 0x0000000000304947 */ /* 0x000fea0003800000 */
[----:B------:R-:W-:Y:S02]  /*7b70*/  ISETP.NE.AND P5, PT, R30, RZ, PT ;  /* 0x000000ff1e00720c */ /* 0x000fe40003fa5270 */
[----:B------:R-:W-:Y:S02]  /*7b80*/  ISETP.NE.AND P4, PT, R93, RZ, PT ;  /* 0x000000ff5d00720c */ /* 0x000fe40003f85270 */
[----:B------:R-:W-:-:S09]  /*7b90*/  ISETP.NE.AND P0, PT, R94, RZ, PT ;  /* 0x000000ff5e00720c */ /* 0x000fd20003f05270 */
[----:B------:R-:W1:Y:S04]  /*7ba0*/  @P5 LDS.128 R36, [R101+0x20400] ;  /* 0x0204000065245984 */ /* 0x000e680000000c00 */
[----:B------:R-:W2:Y:S04]  /*7bb0*/  @P0 LDS.128 R40, [R101+0x24400] ;  /* 0x0244000065280984 */ /* 0x000ea80000000c00 */
[----:B-1----:R-:W-:Y:S01]  /*7bc0*/  @P5 STG.E.128 desc[UR60][R50.64], R36 ;  /* 0x0000002432005986 */ /* 0x002fe2000c101d3c */
[----:B------:R-:W-:-:S03]  /*7bd0*/  ISETP.NE.AND P5, PT, R95, RZ, PT ;  /* 0x000000ff5f00720c */ /* 0x000fc60003fa5270 */
[----:B------:R-:W1:Y:S04]  /*7be0*/  @P4 LDS.128 R36, [R101+0x22400] ;  /* 0x0224000065244984 */ /* 0x000e680000000c00 */
[----:B--2---:R-:W-:Y:S06]  /*7bf0*/  @P0 STG.E.128 desc[UR60][R50.64+0x100], R40 ;  /* 0x0001002832000986 */ /* 0x004fec000c101d3c */
[----:B------:R-:W2:Y:S04]  /*7c00*/  @P5 LDS.128 R44, [R101+0x26400] ;  /* 0x02640000652c5984 */ /* 0x000ea80000000c00 */
[----:B-1----:R1:W-:Y:S04]  /*7c10*/  @P4 STG.E.128 desc[UR60][R50.64+0x80], R36 ;  /* 0x0000802432004986 */ /* 0x0023e8000c101d3c */
[----:B--2---:R1:W-:Y:S02]  /*7c20*/  @P5 STG.E.128 desc[UR60][R50.64+0x180], R44 ;  /* 0x0001802c32005986 */ /* 0x0043e4000c101d3c */
.L_x_1829:
[----:B------:R-:W-:Y:S05]  /*7c30*/  BSYNC B1 ;  /* 0x0000000000017941 */ /* 0x000fea0003800000 */
.L_x_1828:
[----:B-1----:R-:W-:-:S04]  /*7c40*/  IADD3 R36, R218, 0x20, RZ ;  /* 0x00000020da247810 */ /* 0x002fc80007ffe0ff */
[----:B------:R-:W-:-:S13]  /*7c50*/  ISETP.GE.AND P0, PT, R36, R105, PT ;  /* 0x000000692400720c */ /* 0x000fda0003f06270 */
        /* <DEDUP_REMOVED lines=13> */
.L_x_1789:
[----:B------:R-:W-:Y:S05]  /*7d30*/  BSYNC B0 ;  /* 0x0000000000007941 */ /* 0x000fea0003800000 */
.L_x_1763:
        /* <DEDUP_REMOVED lines=17> */
.L_x_1831:
[----:B------:R-:W-:Y:S05]  /*7e50*/  BSYNC B0 ;  /* 0x0000000000007941 */ /* 0x000fea0003800000 */
.L_x_1830:
[----:B------:R-:W2:Y:S01]  /*7e60*/  SYNCS.PHASECHK.TRANS64.TRYWAIT P1, [R99+URZ+0x308b0], R107 ;  /* 0x0308b06b630075a7 */ /* 0x000ea2000802017f */
[----:B------:R-:W-:Y:S01]  /*7e70*/  ULDC.64 UR38, c[0x0][0x328] ;  /* 0x0000ca0000267ab9 */ /* 0x000fe20000000a00 */
[----:B------:R-:W-:Y:S01]  /*7e80*/  ULDC.64 UR36, c[0x0][0x318] ;  /* 0x0000c60000247ab9 */ /* 0x000fe20000000a00 */
[----:B------:R-:W-:Y:S01]  /*7e90*/  BSSY B0, `(.L_x_1832) ;  /* 0x0000004000007945 */ /* 0x000fe20003800000 */
[----:B------:R-:W-:Y:S01]  /*7ea0*/  ISETP.GE.AND P4, PT, R218, R105, PT ;  /* 0x00000069da00720c */ /* 0x000fe20003f86270 */
[----:B------:R-:W-:Y:S02]  /*7eb0*/  IMAD.WIDE R48, R25, 0x40, R76 ;  /* 0x0000004019307825 */ /* 0x000fe400078e024c */
[----:B--2---:R-:W-:Y:S10]  /*7ec0*/  @!P1 BRA `(.L_x_1833) ;  /* 0x0000023000ac9947 */ /* 0x004ff40003800000 */
.L_x_2232:
[----:B------:R-:W-:Y:S05]  /*7ed0*/  BSYNC B0 ;  /* 0x0000000000007941 */ /* 0x000fea0003800000 */
.L_x_1832:
[----:B------:R-:W-:Y:S04]  /*7ee0*/  BSSY B0, `(.L_x_1834) ;  /* 0x0000019000007945 */ /* 0x000fe80003800000 */
[----:B------:R-:W-:Y:S05]  /*7ef0*/  @P4 BRA `(.L_x_1835) ;  /* 0x00000000005c4947 */ /* 0x000fea0003800000 */
[----:B------:R-:W3:Y:S01]  /*7f00*/  LDL R44, [R1+0x2c] ;  /* 0x00002c00012c7983 */ /* 0x000ee20000100800 */
[----:B------:R-:W-:-:S03]  /*7f10*/  ULDC UR4, c[0x0][0x2f4] ;  /* 0x0000bd0000047ab9 */ /* 0x000fc60000000800 */
[----:B------:R-:W4:Y:S01]  /*7f20*/  LDL R42, [R1+0x30] ;  /* 0x00003000012a7983 */ /* 0x000f220000100800 */
[----:B------:R-:W-:Y:S01]  /*7f30*/  ISETP.GE.AND P5, PT, R18, UR4, PT ;  /* 0x0000000412007c0c */ /* 0x000fe2000bfa6270 */
[----:B------:R-:W-:Y:S01]  /*7f40*/  IMAD R43, R49, UR38, RZ ;  /* 0x00000026312b7c24 */ /* 0x000fe2000f8e02ff */
[----:B------:R-:W-:Y:S01]  /*7f50*/  ISETP.GE.AND P4, PT, R226, UR4, PT ;  /* 0x00000004e2007c0c */ /* 0x000fe2000bf86270 */
[----:B------:R-:W-:Y:S02]  /*7f60*/  IMAD.MOV.U32 R40, RZ, RZ, R86 ;  /* 0x000000ffff287224 */ /* 0x000fe400078e0056 */
[----:B------:R-:W-:Y:S02]  /*7f70*/  IMAD.MOV.U32 R41, RZ, RZ, R98 ;  /* 0x000000ffff297224 */ /* 0x000fe400078e0062 */
[C---:B------:R-:W-:Y:S02]  /*7f80*/  IMAD R43, R48.reuse, UR39, R43 ;  /* 0x00000027302b7c24 */ /* 0x040fe4000f8e022b */
[----:B------:R-:W-:-:S04]  /*7f90*/  IMAD.WIDE.U32 R40, R48, UR38, R40 ;  /* 0x0000002630287c25 */ /* 0x000fc8000f8e0028 */
[----:B-1----:R-:W1:Y:S01]  /*7fa0*/  @!P5 LDS.128 R36, [R101+0x400] ;  /* 0x000400006524d984 */ /* 0x002e620000000c00 */
[----:B------:R-:W-:Y:S01]  /*7fb0*/  IMAD.IADD R41, R41, 0x1, R43 ;  /* 0x0000000129297824 */ /* 0x000fe200078e022b */
[----:B------:R-:W-:-:S04]  /*7fc0*/  LEA R50, P1, R40, UR36, 0x1 ;  /* 0x0000002428327c11 */ /* 0x000fc8000f8208ff */
[----:B------:R-:W-:-:S05]  /*7fd0*/  LEA.HI.X R51, R40, UR37, R41, 0x1, P1 ;  /* 0x0000002528337c11 */ /* 0x000fca00088f0c29 */
[----:B-1----:R-:W-:Y:S04]  /*7fe0*/  @!P5 STG.E.128 desc[UR60][R50.64], R36 ;  /* 0x000000243200d986 */ /* 0x002fe8000c101d3c */
[----:B------:R-:W1:Y:S04]  /*7ff0*/  @!P4 LDS.128 R36, [R101+0x2400] ;  /* 0x002400006524c984 */ /* 0x000e680000000c00 */
[----:B-1----:R-:W-:Y:S01]  /*8000*/  @!P4 STG.E.128 desc[UR60][R50.64+0x80], R36 ;  /* 0x000080243200c986 */ /* 0x002fe2000c101d3c */
[----:B---3--:R-:W-:Y:S02]  /*8010*/  ISETP.GE.AND P1, PT, R44, UR4, PT ;  /* 0x000000042c007c0c */ /* 0x008fe4000bf26270 */
[----:B----4-:R-:W-:-:S11]  /*8020*/  ISETP.GE.AND P5, PT, R42, UR4, PT ;  /* 0x000000042a007c0c */ /* 0x010fd6000bfa6270 */
[----:B------:R-:W1:Y:S04]  /*8030*/  @!P1 LDS.128 R40, [R101+0x4400] ;  /* 0x0044000065289984 */ /* 0x000e680000000c00 */
[----:B------:R-:W3:Y:S04]  /*8040*/  @!P5 LDS.128 R44, [R101+0x6400] ;  /* 0x00640000652cd984 */ /* 0x000ee80000000c00 */
[----:B-1----:R4:W-:Y:S04]  /*8050*/  @!P1 STG.E.128 desc[UR60][R50.64+0x100], R40 ;  /* 0x0001002832009986 */ /* 0x0029e8000c101d3c */
[----:B---3--:R4:W-:Y:S02]  /*8060*/  @!P5 STG.E.128 desc[UR60][R50.64+0x180], R44 ;  /* 0x0001802c3200d986 */ /* 0x0089e4000c101d3c */
.L_x_1835:
[----:B------:R-:W-:Y:S05]  /*8070*/  BSYNC B0 ;  /* 0x0000000000007941 */ /* 0x000fea0003800000 */
.L_x_1834:
[----:B-1----:R-:W-:Y:S01]  /*8080*/  IADD3 R36, R218, 0x20, RZ ;  /* 0x00000020da247810 */ /* 0x002fe20007ffe0ff */
[----:B------:R-:W-:Y:S03]  /*8090*/  BSSY B0, `(.L_x_1836) ;  /* 0x000001c000007945 */ /* 0x000fe60003800000 */
[----:B------:R-:W-:-:S13]  /*80a0*/  ISETP.GE.AND P1, PT, R36, R105, PT ;  /* 0x000000692400720c */ /* 0x000fda0003f26270 */
[----:B------:R-:W-:Y:S05]  /*80b0*/  @P1 BRA `(.L_x_1837) ;  /* 0x0000000000641947 */ /* 0x000fea0003800000 */
[----:B----4-:R-:W3:Y:S01]  /*80c0*/  LDL R44, [R1+0x2c] ;  /* 0x00002c00012c7983 */ /* 0x010ee20000100800 */
[----:B------:R-:W-:-:S03]  /*80d0*/  ULDC UR4, c[0x0][0x2f4] ;  /* 0x0000bd0000047ab9 */ /* 0x000fc60000000800 */
[----:B------:R-:W4:Y:S01]  /*80e0*/  LDL R42, [R1+0x30] ;  /* 0x00003000012a7983 */ /* 0x000f220000100800 */
[----:B------:R-:W-:Y:S01]  /*80f0*/  ISETP.GE.AND P1, PT, R18, UR4, PT ;  /* 0x0000000412007c0c */ /* 0x000fe2000bf26270 */
[----:B------:R-:W-:Y:S01]  /*8100*/  IMAD.MOV.U32 R40, RZ, RZ, R86 ;  /* 0x000000ffff287224 */ /* 0x000fe200078e0056 */
[----:B------:R-:W-:Y:S01]  /*8110*/  IADD3 R43, P4, R48, 0x20, RZ ;  /* 0x00000020302b7810 */ /* 0x000fe20007f9e0ff */
[----:B------:R-:W-:Y:S01]  /*8120*/  IMAD.MOV.U32 R41, RZ, RZ, R98 ;  /* 0x000000ffff297224 */ /* 0x000fe200078e0062 */
[----:B------:R-:W-:-:S03]  /*8130*/  ISETP.GE.AND P5, PT, R226, UR4, PT ;  /* 0x00000004e2007c0c */ /* 0x000fc6000bfa6270 */
[----:B------:R-:W-:Y:S02]  /*8140*/  IMAD.X R48, RZ, RZ, R49, P4 ;  /* 0x000000ffff307224 */ /* 0x000fe400020e0631 */
[----:B------:R-:W-:-:S04]  /*8150*/  IMAD.WIDE.U32 R40, R43, UR38, R40 ;  /* 0x000000262b287c25 */ /* 0x000fc8000f8e0028 */
[----:B------:R-:W1:Y:S01]  /*8160*/  @!P1 LDS.128 R36, [R101+0x1400] ;  /* 0x0014000065249984 */ /* 0x000e620000000c00 */
[----:B------:R-:W-:-:S04]  /*8170*/  IMAD R48, R48, UR38, RZ ;  /* 0x0000002630307c24 */ /* 0x000fc8000f8e02ff */
[----:B------:R-:W-:Y:S01]  /*8180*/  IMAD R43, R43, UR39, R48 ;  /* 0x000000272b2b7c24 */ /* 0x000fe2000f8e0230 */
[----:B------:R-:W-:-:S03]  /*8190*/  LEA R48, P4, R40, UR36, 0x1 ;  /* 0x0000002428307c11 */ /* 0x000fc6000f8808ff */
[----:B------:R-:W-:-:S05]  /*81a0*/  IMAD.IADD R41, R41, 0x1, R43 ;  /* 0x0000000129297824 */ /* 0x000fca00078e022b */
        /* <DEDUP_REMOVED lines=10> */
.L_x_1837:
[----:B------:R-:W-:Y:S05]  /*8250*/  BSYNC B0 ;  /* 0x0000000000007941 */ /* 0x000fea0003800000 */
.L_x_1836:
[----:B------:R-:W3:Y:S01]  /*8260*/  LDL.LU R37, [R1] ;  /* 0x0000000001257983 */ /* 0x000ee20000300800 */
[----:B------:R-:W-:Y:S01]  /*8270*/  VIADD R17, R17, 0x1 ;  /* 0x0000000111117836 */ /* 0x000fe20000000000 */
[----:B------:R-:W-:Y:S01]  /*8280*/  ISETP.NE.AND P4, PT, R100, RZ, PT ;  /* 0x000000ff6400720c */ /* 0x000fe20003f85270 */
[----:B------:R-:W-:Y:S01]  /*8290*/  @!PT LDS RZ, [RZ] ;  /* 0x00000000fffff984 */ /* 0x000fe20000000800 */
[----:B------:R-:W-:Y:S01]  /*82a0*/  @!PT LDS RZ, [RZ] ;  /* 0x00000000fffff984 */ /* 0x000fe20000000800 */
[----:B------:R-:W-:Y:S01]  /*82b0*/  @!PT LDS RZ, [RZ] ;  /* 0x00000000fffff984 */ /* 0x000fe20000000800 */
[----:B------:R-:W-:Y:S01]  /*82c0*/  @!PT LDS RZ, [RZ] ;  /* 0x00000000fffff984 */ /* 0x000fe20000000800 */
[----:B------:R5:W-:Y:S06]  /*82d0*/  MEMBAR.ALL.CTA ;  /* 0x0000000000007992 */ /* 0x000bec0000008000 */
[----:B-----5:R-:W5:Y:S01]  /*82e0*/  FENCE.VIEW.ASYNC.S ;  /* 0x00000000000073c6 */ /* 0x020f620000000000 */
[----:B0-2---:R-:W-:Y:S01]  /*82f0*/  @!P0 IADD3 R99, R99, 0x308c0, RZ ;  /* 0x000308c063638810 */ /* 0x005fe20007ffe0ff */
[----:B-----5:R0:W-:Y:S01]  /*8300*/  BAR.SYNC.DEFER_BLOCKING R104, 0x80 ;  /* 0x000200680000751d */ /* 0x0201e20000010000 */
[----:B------:R-:W-:-:S02]  /*8310*/  ISETP.NE.AND P1, PT, R17, 0x2, PT ;  /* 0x000000021100780c */ /* 0x000fc40003f25270 */
[----:B------:R-:W-:Y:S02]  /*8320*/  @!P0 PRMT R99, RZ, 0x654, R99 ;  /* 0x00000654ff638816 */ /* 0x000fe40000000063 */
[----:B------:R-:W-:Y:S02]  /*8330*/  SEL R36, RZ, 0x1, P1 ;  /* 0x00000001ff247807 */ /* 0x000fe40000800000 */
[----:B------:R-:W-:Y:S01]  /*8340*/  SEL R17, R17, RZ, P1 ;  /* 0x000000ff11117207 */ /* 0x000fe20000800000 */
[----:B------:R0:W-:Y:S01]  /*8350*/  @!P0 SYNCS.ARRIVE.TRANS64.RED.A1T0 RZ, [R99+URZ], RZ ;  /* 0x000000ff63ff89a7 */ /* 0x0001e2000810043f */
[----:B------:R-:W-:Y:S02]  /*8360*/  PLOP3.LUT P0, PT, PT, PT, PT, 0x8, 0x0 ;  /* 0x000000000000781c */ /* 0x000fe40003f0e170 */
[----:B---3--:R-:W-:-:S05]  /*8370*/  LOP3.LUT R37, R37, R36, RZ, 0x3c, !PT ;  /* 0x0000002425257212 */ /* 0x008fca00078e3cff */
[----:B------:R0:W-:Y:S01]  /*8380*/  STL [R1], R37 ;  /* 0x0000002501007387 */ /* 0x0001e20000100800 */
[----:B------:R-:W-:Y:S05]  /*8390*/  @P4 BRA `(.L_x_1838) ;  /* 0xffffffa400ec4947 */ /* 0x000fea000383ffff */
.L_x_1758:
[----:B------:R-:W2:Y:S01]  /*83a0*/  LDL R36, [R1+0x34] ;  /* 0x0000340001247983 */ /* 0x000ea20000100800 */
[----:B------:R-:W3:Y:S01]  /*83b0*/  LDC R0, c[0x0][0x448] ;  /* 0x00011200ff007b82 */ /* 0x000ee20000000800 */
[----:B------:R-:W-:Y:S01]  /*83c0*/  IADD3 R5, R221, 0x1, -R220 ;  /* 0x00000001dd057810 */ /* 0x000fe20007ffe8dc */
[----:B------:R-:W-:Y:S06]  /*83d0*/  BSSY B0, `(.L_x_1839) ;  /* 0x000000d000007945 */ /* 0x000fec0003800000 */
[----:B------:R-:W1:Y:S01]  /*83e0*/  LDC.64 R6, c[0x0][0x9e0] ;  /* 0x00027800ff067b82 */ /* 0x000e620000000a00 */
[----:B---3--:R-:W-:-:S02]  /*83f0*/  ISETP.NE.AND P1, PT, R0, 0x1, PT ;  /* 0x000000010000780c */ /* 0x008fc40003f25270 */
[----:B-1----:R-:W-:-:S11]  /*8400*/  ISETP.GE.AND P2, PT, R7, 0x1, PT ;  /* 0x000000010700780c */ /* 0x002fd60003f46270 */
[----:B------:R-:W1:Y:S08]  /*8410*/  @P1 LDC R3, c[0x0][0x44c] ;  /* 0x00011300ff031b82 */ /* 0x000e700000000800 */
[----:B------:R-:W3:Y:S01]  /*8420*/  @P1 LDC R2, c[0x0][0x450] ;  /* 0x00011400ff021b82 */ /* 0x000ee20000000800 */
[----:B--2---:R-:W-:-:S04]  /*8430*/  VIADD R0, R36, 0x7f ;  /* 0x0000007f24007836 */ /* 0x004fc80000000000 */
[----:B-1----:R-:W-:-:S05]  /*8440*/  @P1 IMAD.HI.U32 R3, R0, R3, RZ ;  /* 0x0000000300031227 */ /* 0x002fca00078e00ff */
[----:B---3--:R-:W-:-:S05]  /*8450*/  @P1 SHF.R.U32.HI R0, RZ, R2, R3 ;  /* 0x00000002ff001219 */ /* 0x008fca0000011603 */
[----:B------:R-:W-:Y:S01]  /*8460*/  IMAD.IADD R3, R5, 0x1, R0 ;  /* 0x0000000105037824 */ /* 0x000fe200078e0200 */
[----:B------:R-:W-:Y:S06]  /*8470*/  @P0 BRA `(.L_x_1840) ;  /* 0x0000000000080947 */ /* 0x000fec0003800000 */
[----:B------:R-:W1:Y:S02]  /*8480*/  FENCE.VIEW.ASYNC.G ;  /* 0x00000000000073c6 */ /* 0x000e640000000100 */
[----:B-1----:R-:W-:Y:S06]  /*8490*/  BAR.ARV 0xc, 0x180 ;  /* 0x0306000000007b1d */ /* 0x002fec0000002000 */
.L_x_1840:
[----:B------:R-:W-:Y:S05]  /*84a0*/  BSYNC B0 ;  /* 0x0000000000007941 */ /* 0x000fea0003800000 */
.L_x_1839:
[----:B------:R-:W-:Y:S01]  /*84b0*/  IMAD.IADD R0, R3, 0x1, R6 ;  /* 0x0000000103007824 */ /* 0x000fe200078e0206 */
[----:B------:R-:W-:Y:S06]  /*84c0*/  @!P2 BRA `(.L_x_1841) ;  /* 0x000000000048a947 */ /* 0x000fec0003800000 */
[C---:B------:R-:W-:Y:S01]  /*84d0*/  ISETP.GT.AND P0, PT, R3.reuse, RZ, PT ;  /* 0x000000ff0300720c */ /* 0x040fe20003f04270 */
[----:B------:R-:W-:Y:S01]  /*84e0*/  BSSY B0, `(.L_x_1842) ;  /* 0x000000e000007945 */ /* 0x000fe20003800000 */
[----:B------:R-:W-:-:S11]  /*84f0*/  IADD3 R2, R3, -0x1, RZ ;  /* 0xffffffff03027810 */ /* 0x000fd60007ffe0ff */
[----:B------:R-:W-:Y:S05]  /*8500*/  @P0 BRA `(.L_x_1843) ;  /* 0x00000000001c0947 */ /* 0x000fea0003800000 */
[----:B------:R-:W-:Y:S01]  /*8510*/  ISETP.NE.AND P0, PT, R7, 0x1, PT ;  /* 0x000000010700780c */ /* 0x000fe20003f05270 */
[----:B------:R-:W-:-:S12]  /*8520*/  IMAD.MOV R3, RZ, RZ, -R3 ;  /* 0x000000ffff037224 */ /* 0x000fd800078e0a03 */
[----:B------:R-:W1:Y:S02]  /*8530*/  @P0 LDC.64 R4, c[0x0][0x9e8] ;  /* 0x00027a00ff040b82 */ /* 0x000e640000000a00 */
[----:B-1----:R-:W-:-:S05]  /*8540*/  @P0 IMAD.HI.U32 R2, R3, R4, RZ ;  /* 0x0000000403020227 */ /* 0x002fca00078e00ff */
[----:B------:R-:W-:-:S04]  /*8550*/  @P0 SHF.R.U32.HI R3, RZ, R5, R2 ;  /* 0x00000005ff030219 */ /* 0x000fc80000011602 */
[----:B------:R-:W-:Y:S01]  /*8560*/  LOP3.LUT R2, RZ, R3, RZ, 0x33, !PT ;  /* 0x00000003ff027212 */ /* 0x000fe200078e33ff */
[----:B------:R-:W-:Y:S06]  /*8570*/  BRA `(.L_x_1844) ;  /* 0x0000000000107947 */ /* 0x000fec0003800000 */
.L_x_1843:
[----:B------:R-:W-:-:S13]  /*8580*/  ISETP.NE.AND P0, PT, R7, 0x1, PT ;  /* 0x000000010700780c */ /* 0x000fda0003f05270 */
[----:B------:R-:W1:Y:S02]  /*8590*/  @P0 LDC.64 R4, c[0x0][0x9e8] ;  /* 0x00027a00ff040b82 */ /* 0x000e640000000a00 */
[----:B-1----:R-:W-:-:S05]  /*85a0*/  @P0 IMAD.HI.U32 R4, R2, R4, RZ ;  /* 0x0000000402040227 */ /* 0x002fca00078e00ff */
[----:B------:R-:W-:-:S07]  /*85b0*/  @P0 SHF.R.U32.HI R2, RZ, R5, R4 ;  /* 0x00000005ff020219 */ /* 0x000fce0000011604 */
.L_x_1844:
[----:B------:R-:W-:Y:S05]  /*85c0*/  BSYNC B0 ;  /* 0x0000000000007941 */ /* 0x000fea0003800000 */
.L_x_1842:
[----:B------:R-:W-:-:S05]  /*85d0*/  IMAD R3, R2, R7, R7 ;  /* 0x0000000702037224 */ /* 0x000fca00078e0207 */
[----:B------:R-:W-:-:S07]  /*85e0*/  VIMNMX R0, R0, R3, PT ;  /* 0x0000000300007248 */ /* 0x000fce0003fe0100 */
.L_x_1841:
[----:B------:R-:W1:Y:S01]  /*85f0*/  @P1 LDC R2, c[0x0][0x44c] ;  /* 0x00011300ff021b82 */ /* 0x000e620000000800 */
[----:B------:R-:W-:Y:S01]  /*8600*/  VIADD R0, R0, 0x3f ;  /* 0x0000003f00007836 */ /* 0x000fe20000000000 */
[----:B------:R-:W-:Y:S01]  /*8610*/  ULDC UR4, c[0x0][0x9dc] ;  /* 0x0002770000047ab9 */ /* 0x000fe20000000800 */
[----:B------:R-:W-:-:S03]  /*8620*/  IMAD.MOV.U32 R5, RZ, RZ, R36 ;  /* 0x000000ffff057224 */ /* 0x000fc600078e0024 */
[----:B------:R-:W-:Y:S02]  /*8630*/  SHF.R.S32.HI R3, RZ, 0x1f, R0 ;  /* 0x0000001fff037819 */ /* 0x000fe40000011400 */
[----:B------:R-:W2:Y:S02]  /*8640*/  @P1 LDC R9, c[0x0][0x450] ;  /* 0x00011400ff091b82 */ /* 0x000ea40000000800 */
[----:B------:R-:W-:-:S04]  /*8650*/  LEA.HI R3, R3, R0, RZ, 0x6 ;  /* 0x0000000003037211 */ /* 0x000fc800078f30ff */
[----:B------:R-:W-:-:S04]  /*8660*/  SHF.R.S32.HI R0, RZ, 0x6, R3 ;  /* 0x00000006ff007819 */ /* 0x000fc80000011403 */
[----:B------:R-:W-:Y:S01]  /*8670*/  VIMNMX R103, R103, R0, PT ;  /* 0x0000000067677248 */ /* 0x000fe20003fe0100 */
[----:B-1----:R-:W-:-:S05]  /*8680*/  @P1 IMAD.HI.U32 R2, R36, R2, RZ ;  /* 0x0000000224021227 */ /* 0x002fca00078e00ff */
[----:B--2---:R-:W-:-:S05]  /*8690*/  @P1 SHF.R.U32.HI R5, RZ, R9, R2 ;  /* 0x00000009ff051219 */ /* 0x004fca0000011602 */
[----:B------:R-:W-:-:S05]  /*86a0*/  IMAD.IADD R2, R106, 0x1, R5 ;  /* 0x000000016a027824 */ /* 0x000fca00078e0205 */
[----:B------:R-:W-:Y:S01]  /*86b0*/  IADD3 R0, R2, -UR4, RZ ;  /* 0x8000000402007c10 */ /* 0x000fe2000fffe0ff */
[----:B------:R-:W-:Y:S06]  /*86c0*/  @!P2 BRA `(.L_x_1845) ;  /* 0x000000000044a947 */ /* 0x000fec0003800000 */
[----:B------:R-:W-:Y:S01]  /*86d0*/  ISETP.GT.AND P0, PT, R2, -0x1, PT ;  /* 0xffffffff0200780c */ /* 0x000fe20003f04270 */
[----:B------:R-:W-:-:S12]  /*86e0*/  BSSY B0, `(.L_x_1846) ;  /* 0x000000d000007945 */ /* 0x000fd80003800000 */
[----:B------:R-:W-:Y:S05]  /*86f0*/  @P0 BRA `(.L_x_1847) ;  /* 0x00000000001c0947 */ /* 0x000fea0003800000 */
[----:B------:R-:W-:Y:S02]  /*8700*/  ISETP.NE.AND P0, PT, R7, 0x1, PT ;  /* 0x000000010700780c */ /* 0x000fe40003f05270 */
[----:B------:R-:W-:-:S11]  /*8710*/  LOP3.LUT R3, RZ, R2, RZ, 0x33, !PT ;  /* 0x00000002ff037212 */ /* 0x000fd600078e33ff */
[----:B------:R-:W1:Y:S02]  /*8720*/  @P0 LDC.64 R4, c[0x0][0x9e8] ;  /* 0x00027a00ff040b82 */ /* 0x000e640000000a00 */
[----:B-1----:R-:W-:-:S05]  /*8730*/  @P0 IMAD.HI.U32 R2, R3, R4, RZ ;  /* 0x0000000403020227 */ /* 0x002fca00078e00ff */
[----:B------:R-:W-:-:S04]  /*8740*/  @P0 SHF.R.U32.HI R3, RZ, R5, R2 ;  /* 0x00000005ff030219 */ /* 0x000fc80000011602 */
[----:B------:R-:W-:Y:S01]  /*8750*/  LOP3.LUT R2, RZ, R3, RZ, 0x33, !PT ;  /* 0x00000003ff027212 */ /* 0x000fe200078e33ff */
[----:B------:R-:W-:Y:S06]  /*8760*/  BRA `(.L_x_1848) ;  /* 0x0000000000107947 */ /* 0x000fec0003800000 */
.L_x_1847:
[----:B------:R-:W-:-:S13]  /*8770*/  ISETP.NE.AND P0, PT, R7, 0x1, PT ;  /* 0x000000010700780c */ /* 0x000fda0003f05270 */
[----:B------:R-:W1:Y:S02]  /*8780*/  @P0 LDC.64 R4, c[0x0][0x9e8] ;  /* 0x00027a00ff040b82 */ /* 0x000e640000000a00 */
[----:B-1----:R-:W-:-:S05]  /*8790*/  @P0 IMAD.HI.U32 R4, R2, R4, RZ ;  /* 0x0000000402040227 */ /* 0x002fca00078e00ff */
[----:B------:R-:W-:-:S07]  /*87a0*/  @P0 SHF.R.U32.HI R2, RZ, R5, R4 ;  /* 0x00000005ff020219 */ /* 0x000fce0000011604 */
.L_x_1848:
[----:B------:R-:W-:Y:S05]  /*87b0*/  BSYNC B0 ;  /* 0x0000000000007941 */ /* 0x000fea0003800000 */
.L_x_1846:
[----:B------:R-:W-:-:S05]  /*87c0*/  IMAD R3, R2, R7, RZ ;  /* 0x0000000702037224 */ /* 0x000fca00078e02ff */
[----:B------:R-:W-:-:S07]  /*87d0*/  VIMNMX R0, R0, R3, !PT ;  /* 0x0000000300007248 */ /* 0x000fce0007fe0100 */
.L_x_1845:
[----:B------:R-:W-:Y:S02]  /*87e0*/  SHF.R.S32.HI R3, RZ, 0x1f, R0 ;  /* 0x0000001fff037819 */ /* 0x000fe40000011400 */
[----:B------:R-:W-:Y:S02]  /*87f0*/  CS2R R4, SRZ ;  /* 0x0000000000047805 */ /* 0x000fe4000001ff00 */
[----:B------:R-:W-:Y:S02]  /*8800*/  PLOP3.LUT P0, PT, PT, PT, PT, 0x80, 0x0 ;  /* 0x000000000000781c */ /* 0x000fe40003f0f070 */
[----:B------:R-:W-:Y:S02]  /*8810*/  CS2R R150, SRZ ;  /* 0x0000000000967805 */ /* 0x000fe4000001ff00 */
[----:B------:R-:W-:Y:S01]  /*8820*/  LEA.HI R6, R3, R0, RZ, 0x6 ;  /* 0x0000000003067211 */ /* 0x000fe200078f30ff */
[----:B------:R-:W-:Y:S01]  /*8830*/  IMAD.MOV.U32 R0, RZ, RZ, RZ ;  /* 0x000000ffff007224 */ /* 0x000fe200078e00ff */
[----:B------:R-:W-:-:S02]  /*8840*/  CS2R R148, SRZ ;  /* 0x0000000000947805 */ /* 0x000fc4000001ff00 */
[----:B------:R-:W-:Y:S02]  /*8850*/  CS2R R146, SRZ ;  /* 0x0000000000927805 */ /* 0x000fe4000001ff00 */
[----:B------:R-:W-:Y:S02]  /*8860*/  SHF.R.S32.HI R6, RZ, 0x6, R6 ;  /* 0x00000006ff067819 */ /* 0x000fe40000011406 */
[----:B------:R-:W-:Y:S02]  /*8870*/  CS2R R144, SRZ ;  /* 0x0000000000907805 */ /* 0x000fe4000001ff00 */
[----:B------:R-:W-:Y:S02]  /*8880*/  CS2R R142, SRZ ;  /* 0x00000000008e7805 */ /* 0x000fe4000001ff00 */
[----:B------:R-:W-:Y:S02]  /*8890*/  CS2R R140, SRZ ;  /* 0x00000000008c7805 */ /* 0x000fe4000001ff00 */
[----:B------:R-:W-:-:S02]  /*88a0*/  VIMNMX R7, RZ, R6, !PT ;  /* 0x00000006ff077248 */ /* 0x000fc40007fe0100 */
[----:B------:R-:W-:Y:S02]  /*88b0*/  CS2R R138, SRZ ;  /* 0x00000000008a7805 */ /* 0x000fe4000001ff00 */
[----:B------:R-:W-:Y:S02]  /*88c0*/  CS2R R136, SRZ ;  /* 0x0000000000887805 */ /* 0x000fe4000001ff00 */
[----:B------:R-:W-:Y:S02]  /*88d0*/  CS2R R152, SRZ ;  /* 0x0000000000987805 */ /* 0x000fe4000001ff00 */
[----:B------:R-:W-:Y:S01]  /*88e0*/  ISETP.GT.AND P1, PT, R103, R7, PT ;  /* 0x000000076700720c */ /* 0x000fe20003f24270 */
[----:B------:R1:W-:Y:S01]  /*88f0*/  STL [R1+0x50], R7 ;  /* 0x0000500701007387 */ /* 0x0003e20000100800 */
        /* <DEDUP_REMOVED lines=9> */
[----:B0-----:R-:W-:Y:S02]  /*8990*/  CS2R R104, SRZ ;  /* 0x0000000000687805 */ /* 0x001fe4000001ff00 */
        /* <DEDUP_REMOVED lines=34> */
[----:B----4-:R-:W-:-:S02]  /*8bc0*/  CS2R R50, SRZ ;  /* 0x0000000000327805 */ /* 0x010fc4000001ff00 */
        /* <DEDUP_REMOVED lines=10> */
[----:B-1----:R-:W-:Y:S06]  /*8c70*/  @!P1 BRA `(.L_x_1849) ;  /* 0x0000016000d09947 */ /* 0x002fec0003800000 */
[----:B------:R-:W2:Y:S01]  /*8c80*/  LDL R7, [R1+0xa0] ;  /* 0x0000a00001077983 */ /* 0x000ea20000100800 */
[----:B------:R-:W-:Y:S03]  /*8c90*/  BSSY B6, `(.L_x_1850) ;  /* 0x000001c000067945 */ /* 0x000fe60003800000 */
[----:B--2---:R-:W0:Y:S02]  /*8ca0*/  SHFL.IDX PT, R0, R7, RZ, 0x1f ;  /* 0x00001fff07007589 */ /* 0x004e2400000e0000 */
[----:B0-----:R-:W-:-:S04]  /*8cb0*/  LEA.HI R2, R0, R0, RZ, 0x1 ;  /* 0x0000000000027211 */ /* 0x001fc800078f08ff */
[----:B------:R-:W-:Y:S01]  /*8cc0*/  LOP3.LUT R3, R2, 0x1e, RZ, 0xc0, !PT ;  /* 0x0000001e02037812 */ /* 0x000fe200078ec0ff */
[----:B------:R-:W-:-:S04]  /*8cd0*/  VIADD R2, R16, 0x10400 ;  /* 0x0001040010027836 */ /* 0x000fc80000000000 */
[----:B------:R-:W-:Y:S01]  /*8ce0*/  IMAD.IADD R3, R0, 0x1, -R3 ;  /* 0x0000000100037824 */ /* 0x000fe200078e0a03 */
[----:B------:R-:W-:-:S04]  /*8cf0*/  LOP3.LUT P0, RZ, R2, 0x3ff, RZ, 0xc0, !PT ;  /* 0x000003ff02ff7812 */ /* 0x000fc8000780c0ff */
[----:B------:R-:W-:Y:S02]  /*8d00*/  LEA R3, R3, R2, 0xd ;  /* 0x0000000203037211 */ /* 0x000fe400078e68ff */
[----:B------:R-:W-:Y:S02]  /*8d10*/  P2R R24, PR, RZ, 0x1 ;  /* 0x00000001ff187803 */ /* 0x000fe40000000000 */
        /* <DEDUP_REMOVED lines=12> */
[----:B------:R-:W-:Y:S02]  /*8de0*/  IMAD.U32 R7, RZ, RZ, UR7 ;  /* 0x00000007ff077e24 */ /* 0x000fe4000f8e00ff */
[----:B------:R-:W-:-:S02]  /*8df0*/  IMAD.U32 R11, RZ, RZ, UR5 ;  /* 0x00000005ff0b7e24 */ /* 0x000fc4000f8e00ff */
[----:B------:R-:W-:Y:S02]  /*8e00*/  IMAD.MOV.U32 R8, RZ, RZ, 0x70 ;  /* 0x00000070ff087424 */ /* 0x000fe400078e00ff */
[----:B------:R-:W-:Y:S02]  /*8e10*/  IMAD.MOV.U32 R12, RZ, RZ, 0x1 ;  /* 0x00000001ff0c7424 */ /* 0x000fe400078e00ff */
[----:B0-----:R-:W-:-:S07]  /*8e20*/  IMAD.MOV.U32 R13, RZ, RZ, RZ ;  /* 0x000000ffff0d7224 */ /* 0x001fce00078e00ff */
[----:B------:R-:W-:-:S07]  /*8e30*/  LEPC R20, `(.L_x_1851) ;  /* 0x000000001014794e */ /* 0x000fce0000000000 */
[----:B-1---5:R-:W-:Y:S05]  /*8e40*/  CALL.ABS.NOINC R14 ;  /* 0x000000000e007343 */ /* 0x022fea0003c00000 */
.L_x_1851:
[----:B------:R-:W-:Y:S05]  /*8e50*/  BSYNC B6 ;  /* 0x0000000000067941 */ /* 0x000fea0003800000 */
.L_x_1850:
[----:B------:R-:W-:Y:S02]  /*8e60*/  ULDC UR4, c[0x0][0x3f4] ;  /* 0x0000fd0000047ab9 */ /* 0x000fe40000000800 */
[----:B------:R-:W-:-:S13]  /*8e70*/  ISETP.LT.AND P0, PT, RZ, UR4, PT ;  /* 0x00000004ff007c0c */ /* 0x000fda000bf01270 */
[----:B------:R-:W-:Y:S05]  /*8e80*/  @P0 BRA `(.L_x_1852) ;  /* 0x0000000000400947 */ /* 0x000fea0003800000 */
[----:B------:R-:W2:Y:S02]  /*8e90*/  LDL R20, [R1+0x6c] ;  /* 0x00006c0001147983 */ /* 0x000ea40000100800 */
[----:B--2---:R-:W-:-:S04]  /*8ea0*/  LEA.HI R0, R20, R20, RZ, 0x1 ;  /* 0x0000001414007211 */ /* 0x004fc800078f08ff */
[----:B------:R-:W-:-:S04]  /*8eb0*/  LOP3.LUT R0, R0, 0xfffffffe, RZ, 0xc0, !PT ;  /* 0xfffffffe00007812 */ /* 0x000fc800078ec0ff */
[----:B------:R-:W-:-:S04]  /*8ec0*/  IADD3 R0, R20, -R0, RZ ;  /* 0x8000000014007210 */ /* 0x000fc80007ffe0ff */
[----:B------:R-:W-:-:S04]  /*8ed0*/  SHF.L.U32 R3, R0, 0x1f, RZ ;  /* 0x0000001f00037819 */ /* 0x000fc800000006ff */
[----:B------:R0:W1:Y:S03]  /*8ee0*/  SYNCS.PHASECHK.TRANS64.TRYWAIT P0, [R16+URZ+0x30800], R3 ;  /* 0x03080003100075a7 */ /* 0x000066000800017f */
[----:B-1----:R-:W-:Y:S05]  /*8ef0*/  @!P0 NANOSLEEP.SYNCS 0x989680 ;  /* 0x009896800000895d */ /* 0x002fea0003900000 */
[----:B------:R-:W1:Y:S01]  /*8f00*/  @!P0 SYNCS.PHASECHK.TRANS64 P0, [R16+URZ+0x30800], R3 ;  /* 0x03080003100085a7 */ /* 0x000e62000800007f */
[----:B------:R-:W-:Y:S04]  /*8f10*/  BSSY B0, `(.L_x_1853) ;  /* 0x0000006000007945 */ /* 0x000fe80003800000 */
[----:B-1----:R-:W-:Y:S05]  /*8f20*/  @P0 BRA `(.L_x_1854) ;  /* 0x0000000000100947 */ /* 0x002fea0003800000 */
.L_x_1855:
[----:B-1----:R1:W2:Y:S02]  /*8f30*/  SYNCS.PHASECHK.TRANS64.TRYWAIT P0, [R16+URZ+0x30800], R3 ;  /* 0x03080003100075a7 */ /* 0x0022a4000800017f */
[----:B--2---:R-:W-:Y:S05]  /*8f40*/  @!P0 NANOSLEEP.SYNCS 0x989680 ;  /* 0x009896800000895d */ /* 0x004fea0003900000 */
[----:B------:R-:W2:Y:S02]  /*8f50*/  @!P0 SYNCS.PHASECHK.TRANS64 P0, [R16+URZ+0x30800], R3 ;  /* 0x03080003100085a7 */ /* 0x000ea4000800007f */
[----:B--2---:R-:W-:Y:S05]  /*8f60*/  @!P0 BRA `(.L_x_1855) ;  /* 0xfffffffc00f08947 */ /* 0x004fea000383ffff */
.L_x_1854:
[----:B------:R-:W-:Y:S05]  /*8f70*/  BSYNC B0 ;  /* 0x0000000000007941 */ /* 0x000fea0003800000 */
.L_x_1853:
[----:B------:R-:W-:Y:S05]  /*8f80*/  BRA `(.L_x_1856) ;  /* 0x0000009000c87947 */ /* 0x000fea0003800000 */
.L_x_1852:
[----:B------:R-:W-:Y:S01]  /*8f90*/  ISETP.NE.AND P0, PT, R24, RZ, PT ;  /* 0x000000ff1800720c */ /* 0x000fe20003f05270 */
[----:B------:R-:W-:Y:S01]  /*8fa0*/  ULDC.64 UR4, c[0x0][0x3f8] ;  /* 0x0000fe0000047ab9 */ /* 0x000fe20000000a00 */
[----:B-----5:R-:W-:Y:S01]  /*8fb0*/  SHF.R.S32.HI R0, RZ, 0x1f, R23 ;  /* 0x0000001fff007819 */ /* 0x020fe20000011417 */
[----:B------:R-:W-:Y:S01]  /*8fc0*/  ULDC.64 UR6, c[0x0][0x408] ;  /* 0x0001020000067ab9 */ /* 0x000fe20000000a00 */
[----:B------:R-:W-:Y:S01]  /*8fd0*/  IMAD.WIDE.U32 R24, R23, UR4, RZ ;  /* 0x0000000417187c25 */ /* 0x000fe2000f8e00ff */
[----:B------:R-:W-:Y:S03]  /*8fe0*/  BSSY B6, `(.L_x_1857) ;  /* 0x0000019000067945 */ /* 0x000fe60003800000 */
[C---:B------:R-:W-:Y:S02]  /*8ff0*/  IMAD R4, R0.reuse, UR4, RZ ;  /* 0x0000000400047c24 */ /* 0x040fe4000f8e02ff */
[----:B------:R-:W-:-:S02]  /*9000*/  IMAD R0, R0, UR6, RZ ;  /* 0x0000000600007c24 */ /* 0x000fc4000f8e02ff */
[C---:B------:R-:W-:Y:S02]  /*9010*/  IMAD R3, R23.reuse, UR5, R4 ;  /* 0x0000000517037c24 */ /* 0x040fe4000f8e0204 */
[C---:B------:R-:W-:Y:S02]  /*9020*/  IMAD R29, R23.reuse, UR7, R0 ;  /* 0x00000007171d7c24 */ /* 0x040fe4000f8e0200 */
[----:B------:R-:W-:-:S04]  /*9030*/  IMAD.WIDE.U32 R26, R23, UR6, RZ ;  /* 0x00000006171a7c25 */ /* 0x000fc8000f8e00ff */
[----:B------:R-:W-:Y:S02]  /*9040*/  IMAD.IADD R23, R3, 0x1, R25 ;  /* 0x0000000103177824 */ /* 0x000fe400078e0219 */
[----:B------:R-:W-:Y:S01]  /*9050*/  IMAD.IADD R29, R29, 0x1, R27 ;  /* 0x000000011d1d7824 */ /* 0x000fe200078e021b */
        /* <DEDUP_REMOVED lines=16> */
[----:B-1----:R-:W-:Y:S05]  /*9160*/  CALL.ABS.NOINC R14 ;  /* 0x000000000e007343 */ /* 0x002fea0003c00000 */
.L_x_1858:
[----:B------:R-:W-:Y:S05]  /*9170*/  BSYNC B6 ;  /* 0x0000000000067941 */ /* 0x000fea0003800000 */
.L_x_1857:
[----:B------:R-:W2:Y:S01]  /*9180*/  LDL R114, [R1+0x34] ;  /* 0x0000340001727983 */ /* 0x000ea20000100800 */
[----:B------:R-:W-:-:S03]  /*9190*/  ULDC.U8 UR4, c[0x0][0x410] ;  /* 0x0001040000047ab9 */ /* 0x000fc60000000000 */
[----:B------:R-:W3:Y:S01]  /*91a0*/  LDL R20, [R1+0x58] ;  /* 0x0000580001147983 */ /* 0x000ee20000100800 */
[----:B------:R-:W-:Y:S01]  /*91b0*/  ISETP.NE.AND P0, PT, RZ, UR4, PT ;  /* 0x00000004ff007c0c */ /* 0x000fe2000bf05270 */
[----:B------:R-:W-:Y:S01]  /*91c0*/  BSSY B0, `(.L_x_1859) ;  /* 0x0000906000007945 */ /* 0x000fe20003800000 */
[----:B--2---:R-:W-:-:S04]  /*91d0*/  IMAD.IADD R10, R218, 0x1, R114 ;  /* 0x00000001da0a7824 */ /* 0x004fc800078e0272 */
[----:B---3--:R-:W-:-:S07]  /*91e0*/  IMAD R3, R20, 0x20, R10 ;  /* 0x0000002014037824 */ /* 0x008fce00078e020a */
[----:B------:R-:W-:Y:S05]  /*91f0*/  @!P0 BRA `(.L_x_1860) ;  /* 0x0000004400cc8947 */ /* 0x000fea0003800000 */
[----:B------:R-:W0:Y:S01]  /*9200*/  LDC R97, c[0x0][0x448] ;  /* 0x00011200ff617b82 */ /* 0x000e220000000800 */
[----:B------:R-:W-:Y:S01]  /*9210*/  ULDC.64 UR4, c[0x0][0x3f8] ;  /* 0x0000fe0000047ab9 */ /* 0x000fe20000000a00 */
[----:B------:R-:W-:Y:S01]  /*9220*/  MOV R7, R23 ;  /* 0x0000001700077202 */ /* 0x000fe20000000f00 */
[----:B------:R-:W-:Y:S01]  /*9230*/  ULDC.64 UR6, c[0x0][0x408] ;  /* 0x0001020000067ab9 */ /* 0x000fe20000000a00 */
[----:B------:R-:W-:Y:S01]  /*9240*/  IMAD.MOV.U32 R6, RZ, RZ, R24 ;  /* 0x000000ffff067224 */ /* 0x000fe200078e0018 */
[----:B------:R-:W-:Y:S01]  /*9250*/  SHF.R.S32.HI R79, RZ, 0x1f, R236 ;  /* 0x0000001fff4f7819 */ /* 0x000fe200000114ec */
[----:B------:R-:W-:Y:S01]  /*9260*/  IMAD.MOV.U32 R4, RZ, RZ, R26 ;  /* 0x000000ffff047224 */ /* 0x000fe200078e001a */
[----:B------:R-:W-:Y:S02]  /*9270*/  SHF.R.S32.HI R78, RZ, 0x1f, R235 ;  /* 0x0000001fff4e7819 */ /* 0x000fe400000114eb */
[----:B------:R-:W-:Y:S02]  /*9280*/  SHF.R.S32.HI R102, RZ, 0x1f, R237 ;  /* 0x0000001fff667819 */ /* 0x000fe400000114ed */
[----:B0-----:R-:W-:-:S13]  /*9290*/  ISETP.NE.AND P0, PT, R97, 0x1, PT ;  /* 0x000000016100780c */ /* 0x001fda0003f05270 */
[----:B------:R-:W0:Y:S08]  /*92a0*/  @P0 LDC R0, c[0x0][0x44c] ;  /* 0x00011300ff000b82 */ /* 0x000e300000000800 */
[----:B------:R-:W1:Y:S01]  /*92b0*/  @P0 LDC R5, c[0x0][0x450] ;  /* 0x00011400ff050b82 */ /* 0x000e620000000800 */
[----:B0-----:R-:W-:-:S05]  /*92c0*/  @P0 IMAD.HI.U32 R0, R3, R0, RZ ;  /* 0x0000000003000227 */ /* 0x001fca00078e00ff */
[----:B-1----:R-:W-:Y:S01]  /*92d0*/  @P0 SHF.R.U32.HI R3, RZ, R5, R0 ;  /* 0x00000005ff030219 */ /* 0x002fe20000011600 */
[----:B------:R-:W-:-:S03]  /*92e0*/  IMAD.MOV.U32 R5, RZ, RZ, R29 ;  /* 0x000000ffff057224 */ /* 0x000fc600078e001d */
[----:B------:R-:W-:Y:S01]  /*92f0*/  SHF.R.S32.HI R0, RZ, 0x1f, R3 ;  /* 0x0000001fff007819 */ /* 0x000fe20000011403 */
[----:B------:R-:W-:-:S04]  /*9300*/  IMAD.WIDE.U32 R6, R3, UR4, R6 ;  /* 0x0000000403067c25 */ /* 0x000fc8000f8e0006 */
[C---:B------:R-:W-:Y:S02]  /*9310*/  IMAD R8, R0.reuse, UR4, RZ ;  /* 0x0000000400087c24 */ /* 0x040fe4000f8e02ff */
[----:B------:R-:W-:Y:S02]  /*9320*/  IMAD R0, R0, UR6, RZ ;  /* 0x0000000600007c24 */ /* 0x000fe4000f8e02ff */
[C---:B------:R-:W-:Y:S01]  /*9330*/  IMAD R9, R3.reuse, UR5, R8 ;  /* 0x0000000503097c24 */ /* 0x040fe2000f8e0208 */
[----:B------:R-:W-:Y:S01]  /*9340*/  ULDC.64 UR4, c[0x0][0x3e8] ;  /* 0x0000fa0000047ab9 */ /* 0x000fe20000000a00 */
[----:B------:R-:W-:-:S04]  /*9350*/  IMAD.WIDE.U32 R4, R3, UR6, R4 ;  /* 0x0000000603047c25 */ /* 0x000fc8000f8e0004 */
[----:B------:R-:W-:Y:S01]  /*9360*/  IMAD R11, R3, UR7, R0 ;  /* 0x00000007030b7c24 */ /* 0x000fe2000f8e0200 */
[----:B------:R-:W-:Y:S01]  /*9370*/  ULDC.64 UR6, c[0x0][0x400] ;  /* 0x0001000000067ab9 */ /* 0x000fe20000000a00 */
[----:B------:R-:W-:Y:S01]  /*9380*/  IMAD.IADD R9, R7, 0x1, R9 ;  /* 0x0000000107097824 */ /* 0x000fe200078e0209 */
[----:B------:R-:W-:Y:S01]  /*9390*/  LEA R3, P0, R6, UR4, 0x1 ;  /* 0x0000000406037c11 */ /* 0x000fe2000f8008ff */
[----:B------:R-:W-:Y:S01]  /*93a0*/  IMAD.IADD R7, R5, 0x1, R11 ;  /* 0x0000000105077824 */ /* 0x000fe200078e020b */
[----:B------:R-:W-:Y:S01]  /*93b0*/  LEA R0, P1, R4, UR6, 0x1 ;  /* 0x0000000604007c11 */ /* 0x000fe2000f8208ff */
[----:B------:R-:W-:Y:S01]  /*93c0*/  UMOV UR4, 0xffffffff ;  /* 0xffffffff00047882 */ /* 0x000fe20000000000 */
[----:B------:R-:W-:Y:S02]  /*93d0*/  LEA.HI.X R6, R6, UR5, R9, 0x1, P0 ;  /* 0x0000000506067c11 */ /* 0x000fe400080f0c09 */
[----:B------:R-:W-:Y:S01]  /*93e0*/  LEA.HI.X R7, R4, UR7, R7, 0x1, P1 ;  /* 0x0000000704077c11 */ /* 0x000fe200088f0c07 */
[----:B------:R-:W-:Y:S08]  /*93f0*/  BRA.DIV UR4, `(.L_x_1861) ;  /* 0x0000021e04747947 */ /* 0x000ff0000b800000 */
[----:B------:R0:W1:Y:S04]  /*9400*/  SHFL.IDX PT, R5, R6, RZ, 0x181f ;  /* 0x00181fff06057589 */ /* 0x00006800000e0000 */
[----:B------:R0:W2:Y:S04]  /*9410*/  SHFL.IDX PT, R4, R3, RZ, 0x181f ;  /* 0x00181fff03047589 */ /* 0x0000a800000e0000 */
[----:B------:R0:W3:Y:S04]  /*9420*/  SHFL.IDX PT, R9, R7, RZ, 0x181f ;  /* 0x00181fff07097589 */ /* 0x0000e800000e0000 */
[----:B------:R0:W4:Y:S02]  /*9430*/  SHFL.IDX PT, R14, R0, RZ, 0x181f ;  /* 0x00181fff000e7589 */ /* 0x00012400000e0000 */
.L_x_2238:
[----:B------:R-:W-:Y:S01]  /*9440*/  IMAD R97, R220, R97, RZ ;  /* 0x00000061dc617224 */ /* 0x000fe200078e02ff */
        /* <DEDUP_REMOVED lines=8> */
[----:B------:R-:W-:Y:S02]  /*94d0*/  CS2R R70, SRZ ;  /* 0x0000000000467805 */ /* 0x000fe4000001ff00 */
[----:B------:R-:W-:-:S03]  /*94e0*/  CS2R R74, SRZ ;  /* 0x00000000004a7805 */ /* 0x000fc6000001ff00 */
[----:B------:R-:W-:Y:S05]  /*94f0*/  @P0 BRA `(.L_x_1863) ;  /* 0x0000000000a80947 */ /* 0x000fea0003800000 */
[----:B------:R-:W-:Y:S01]  /*9500*/  ULDC UR4, c[0x0][0x3f4] ;  /* 0x0000fd0000047ab9 */ /* 0x000fe20000000800 */
[----:B------:R-:W-:Y:S02]  /*9510*/  CS2R R76, SRZ ;  /* 0x00000000004c7805 */ /* 0x000fe4000001ff00 */
[----:B------:R-:W-:Y:S02]  /*9520*/  ISETP.GE.AND P2, PT, R236, UR4, PT ;  /* 0x00000004ec007c0c */ /* 0x000fe4000bf46270 */
[----:B------:R-:W-:Y:S02]  /*9530*/  CS2R R74, SRZ ;  /* 0x00000000004a7805 */ /* 0x000fe4000001ff00 */
[----:B------:R-:W-:Y:S02]  /*9540*/  ISETP.GE.AND P1, PT, R235, UR4, PT ;  /* 0x00000004eb007c0c */ /* 0x000fe4000bf26270 */
[----:B------:R-:W-:Y:S02]  /*9550*/  ISETP.GE.AND P0, PT, R237, UR4, PT ;  /* 0x00000004ed007c0c */ /* 0x000fe4000bf06270 */
[----:B------:R-:W-:-:S05]  /*9560*/  ISETP.GE.AND P3, PT, R200, UR4, PT ;  /* 0x00000004c8007c0c */ /* 0x000fca000bf66270 */
[----:B------:R-:W-:-:S04]  /*9570*/  @!P2 SHF.L.U32 R27, R236, 0x1, RZ ;  /* 0x00000001ec1ba819 */ /* 0x000fc800000006ff */
[----:B------:R-:W-:Y:S01]  /*9580*/  @!P1 IMAD.SHL.U32 R31, R235, 0x2, RZ ;  /* 0x00000002eb1f9824 */ /* 0x000fe200078e00ff */
[----:B------:R-:W-:Y:S01]  /*9590*/  @!P2 SHF.L.U64.HI R34, R236, 0x1, R79 ;  /* 0x00000001ec22a819 */ /* 0x000fe2000001024f */
[----:B------:R-:W-:Y:S01]  /*95a0*/  @!P0 IMAD.SHL.U32 R15, R237, 0x2, RZ ;  /* 0x00000002ed0f8824 */ /* 0x000fe200078e00ff */
[----:B--2---:R-:W-:Y:S01]  /*95b0*/  @!P2 IADD3 R24, P4, R4, R27, RZ ;  /* 0x0000001b0418a210 */ /* 0x004fe20007f9e0ff */
[----:B----4-:R-:W-:Y:S01]  /*95c0*/  @!P3 IMAD.MOV.U32 R8, RZ, RZ, R14 ;  /* 0x000000ffff08b224 */ /* 0x010fe200078e000e */
[----:B------:R-:W-:Y:S01]  /*95d0*/  @!P1 SHF.L.U64.HI R32, R235, 0x1, R78 ;  /* 0x00000001eb209819 */ /* 0x000fe2000001024e */
[----:B-1----:R-:W-:Y:S01]  /*95e0*/  @!P3 IMAD.WIDE R12, R200, 0x2, R4 ;  /* 0x00000002c80cb825 */ /* 0x002fe200078e0204 */
[----:B------:R-:W-:Y:S02]  /*95f0*/  @!P1 IADD3 R28, P5, R4, R31, RZ ;  /* 0x0000001f041c9210 */ /* 0x000fe40007fbe0ff */
[C---:B------:R-:W-:Y:S01]  /*9600*/  @!P2 IADD3 R26, P6, R14.reuse, R27, RZ ;  /* 0x0000001b0e1aa210 */ /* 0x040fe20007fde0ff */
[----:B------:R-:W-:Y:S01]  /*9610*/  @!P2 IMAD.X R25, R5, 0x1, R34, P4 ;  /* 0x000000010519a824 */ /* 0x000fe200020e0622 */
[----:B------:R-:W-:Y:S01]  /*9620*/  @!P1 IADD3 R30, P4, R14, R31, RZ ;  /* 0x0000001f0e1e9210 */ /* 0x000fe20007f9e0ff */
[----:B---3--:R-:W-:Y:S01]  /*9630*/  @!P3 IMAD.WIDE R20, R200, 0x2, R8 ;  /* 0x00000002c814b825 */ /* 0x008fe200078e0208 */
[----:B------:R-:W-:-:S02]  /*9640*/  @!P2 IADD3.X R27, R9, R34, RZ, P6, !PT ;  /* 0x00000022091ba210 */ /* 0x000fc400037fe4ff */
[----:B------:R-:W-:Y:S02]  /*9650*/  CS2R R72, SRZ ;  /* 0x0000000000487805 */ /* 0x000fe4000001ff00 */
[-C--:B------:R-:W-:Y:S01]  /*9660*/  @!P0 IADD3 R4, P6, R4, R15.reuse, RZ ;  /* 0x0000000f04048210 */ /* 0x080fe20007fde0ff */
[----:B------:R-:W-:Y:S01]  /*9670*/  @!P1 IMAD.X R29, R5, 0x1, R32, P5 ;  /* 0x00000001051d9824 */ /* 0x000fe200028e0620 */
[----:B------:R-:W-:Y:S02]  /*9680*/  @!P0 IADD3 R14, P5, R14, R15, RZ ;  /* 0x0000000f0e0e8210 */ /* 0x000fe40007fbe0ff */
[----:B------:R-:W-:Y:S02]  /*9690*/  CS2R R70, SRZ ;  /* 0x0000000000467805 */ /* 0x000fe4000001ff00 */
[----:B------:R-:W-:Y:S02]  /*96a0*/  @!P0 SHF.L.U64.HI R8, R237, 0x1, R102 ;  /* 0x00000001ed088819 */ /* 0x000fe40000010266 */
[----:B------:R-:W-:-:S02]  /*96b0*/  CS2R R68, SRZ ;  /* 0x0000000000447805 */ /* 0x000fc4000001ff00 */
[----:B------:R-:W-:Y:S02]  /*96c0*/  CS2R R66, SRZ ;  /* 0x0000000000427805 */ /* 0x000fe4000001ff00 */
[----:B------:R-:W-:Y:S02]  /*96d0*/  CS2R R64, SRZ ;  /* 0x0000000000407805 */ /* 0x000fe4000001ff00 */
[----:B------:R-:W-:Y:S01]  /*96e0*/  CS2R R62, SRZ ;  /* 0x00000000003e7805 */ /* 0x000fe2000001ff00 */
[----:B------:R-:W-:Y:S01]  /*96f0*/  @!P1 IMAD.X R31, R9, 0x1, R32, P4 ;  /* 0x00000001091f9824 */ /* 0x000fe200020e0620 */
[----:B------:R1:W5:Y:S01]  /*9700*/  @!P3 LD.E.64 R76, desc[UR60][R12.64] ;  /* 0x0000003c0c4cb980 */ /* 0x000362000c101b00 */
[--C-:B------:R-:W-:Y:S02]  /*9710*/  @!P0 IMAD.X R5, R5, 0x1, R8.reuse, P6 ;  /* 0x0000000105058824 */ /* 0x100fe400030e0608 */
[----:B------:R-:W-:Y:S01]  /*9720*/  @!P0 IMAD.X R15, R9, 0x1, R8, P5 ;  /* 0x00000001090f8824 */ /* 0x000fe200028e0608 */
[----:B------:R1:W5:Y:S04]  /*9730*/  @!P3 LD.E.64 R74, desc[UR60][R20.64] ;  /* 0x0000003c144ab980 */ /* 0x000368000c101b00 */
[----:B------:R1:W5:Y:S04]  /*9740*/  @!P2 LD.E.64 R72, desc[UR60][R24.64] ;  /* 0x0000003c1848a980 */ /* 0x000368000c101b00 */
[----:B------:R1:W5:Y:S04]  /*9750*/  @!P2 LD.E.64 R70, desc[UR60][R26.64] ;  /* 0x0000003c1a46a980 */ /* 0x000368000c101b00 */
[----:B------:R1:W5:Y:S04]  /*9760*/  @!P1 LD.E.64 R68, desc[UR60][R28.64] ;  /* 0x0000003c1c449980 */ /* 0x000368000c101b00 */
[----:B------:R1:W5:Y:S04]  /*9770*/  @!P1 LD.E.64 R66, desc[UR60][R30.64] ;  /* 0x0000003c1e429980 */ /* 0x000368000c101b00 */
[----:B------:R1:W5:Y:S04]  /*9780*/  @!P0 LD.E.64 R64, desc[UR60][R4.64] ;  /* 0x0000003c04408980 */ /* 0x000368000c101b00 */
[----:B------:R1:W5:Y:S02]  /*9790*/  @!P0 LD.E.64 R62, desc[UR60][R14.64] ;  /* 0x0000003c0e3e8980 */ /* 0x000364000c101b00 */
.L_x_1863:
[----:B------:R-:W-:Y:S05]  /*97a0*/  BSYNC B1 ;  /* 0x0000000000017941 */ /* 0x000fea0003800000 */
.L_x_1862:
[----:B-1---5:R-:W-:Y:S01]  /*97b0*/  IMAD.MOV.U32 R5, RZ, RZ, R65 ;  /* 0x000000ffff057224 */ /* 0x022fe200078e0041 */
[----:B--2---:R-:W-:Y:S01]  /*97c0*/  MOV R4, R64 ;  /* 0x0000004000047202 */ /* 0x004fe20000000f00 */
[----:B------:R-:W-:Y:S01]  /*97d0*/  IMAD.MOV.U32 R8, RZ, RZ, R68 ;  /* 0x000000ffff087224 */ /* 0x000fe200078e0044 */
[----:B------:R-:W-:Y:S01]  /*97e0*/  UMOV UR4, 0xffffffff ;  /* 0xffffffff00047882 */ /* 0x000fe20000000000 */
[----:B---3--:R-:W-:Y:S01]  /*97f0*/  IMAD.MOV.U32 R9, RZ, RZ, R69 ;  /* 0x000000ffff097224 */ /* 0x008fe200078e0045 */
[----:B------:R-:W-:Y:S01]  /*9800*/  PRMT R105, R4, 0x5410, R5 ;  /* 0x0000541004697816 */ /* 0x000fe20000000005 */
[----:B------:R-:W-:Y:S01]  /*9810*/  IMAD.MOV.U32 R4, RZ, RZ, R72 ;  /* 0x000000ffff047224 */ /* 0x000fe200078e0048 */
[----:B------:R-:W-:Y:S02]  /*9820*/  MOV R5, R73 ;  /* 0x0000004900057202 */ /* 0x000fe40000000f00 */
[----:B------:R-:W-:Y:S02]  /*9830*/  CS2R R60, SRZ ;  /* 0x00000000003c7805 */ /* 0x000fe4000001ff00 */
[----:B------:R-:W-:Y:S01]  /*9840*/  PRMT R108, R8, 0x5410, R9 ;  /* 0x00005410086c7816 */ /* 0x000fe20000000009 */
[----:B------:R-:W-:Y:S01]  /*9850*/  IMAD.MOV.U32 R9, RZ, RZ, R77 ;  /* 0x000000ffff097224 */ /* 0x000fe200078e004d */
[----:B------:R-:W-:Y:S01]  /*9860*/  PRMT R110, R4, 0x5410, R5 ;  /* 0x00005410046e7816 */ /* 0x000fe20000000005 */
[----:B------:R-:W-:-:S02]  /*9870*/  IMAD.MOV.U32 R8, RZ, RZ, R76 ;  /* 0x000000ffff087224 */ /* 0x000fc400078e004c */
        /* <DEDUP_REMOVED lines=13> */
[----:B------:R-:W-:Y:S02]  /*9950*/  PRMT R113, R8, 0x7610, R113 ;  /* 0x0000761008717816 */ /* 0x000fe40000000071 */
[----:B------:R-:W-:Y:S01]  /*9960*/  PRMT R112, R112, 0x5410, R9 ;  /* 0x0000541070707816 */ /* 0x000fe20000000009 */
[----:B------:R-:W-:Y:S06]  /*9970*/  BRA.DIV UR4, `(.L_x_1864) ;  /* 0x0000021a04847947 */ /* 0x000fec000b800000 */
[----:B------:R1:W2:Y:S04]  /*9980*/  SHFL.IDX PT, R5, R6, 0x1, 0x181f ;  /* 0x00381f0006057f89 */ /* 0x0002a800000e0000 */
[----:B------:R1:W3:Y:S04]  /*9990*/  SHFL.IDX PT, R4, R3, 0x1, 0x181f ;  /* 0x00381f0003047f89 */ /* 0x0002e800000e0000 */
[----:B------:R1:W0:Y:S04]  /*99a0*/  SHFL.IDX PT, R9, R7, 0x1, 0x181f ;  /* 0x00381f0007097f89 */ /* 0x00022800000e0000 */
[----:B----4-:R1:W4:Y:S02]  /*99b0*/  SHFL.IDX PT, R14, R0, 0x1, 0x181f ;  /* 0x00381f00000e7f89 */ /* 0x01032400000e0000 */
.L_x_2244:
[----:B------:R-:W-:Y:S01]  /*99c0*/  VIADD R8, R10, 0x20 ;  /* 0x000000200a087836 */ /* 0x000fe20000000000 */
        /* <DEDUP_REMOVED lines=8> */
[----:B------:R-:W-:-:S05]  /*9a50*/  CS2R R48, SRZ ;  /* 0x0000000000307805 */ /* 0x000fca000001ff00 */
        /* <DEDUP_REMOVED lines=8> */
[C---:B------:R-:W-:Y:S01]  /*9ae0*/  @!P2 IMAD.SHL.U32 R31, R236.reuse, 0x2, RZ ;  /* 0x00000002ec1fa824 */ /* 0x040fe200078e00ff */
[----:B------:R-:W-:-:S03]  /*9af0*/  @!P2 SHF.L.U64.HI R32, R236, 0x1, R79 ;  /* 0x00000001ec20a819 */ /* 0x000fc6000001024f */
[C---:B------:R-:W-:Y:S01]  /*9b00*/  @!P1 IMAD.SHL.U32 R13, R235.reuse, 0x2, RZ ;  /* 0x00000002eb0d9824 */ /* 0x040fe200078e00ff */
[----:B------:R-:W-:Y:S01]  /*9b10*/  @!P1 SHF.L.U64.HI R34, R235, 0x1, R78 ;  /* 0x00000001eb229819 */ /* 0x000fe2000001024e */
[----:B--23--:R-:W-:Y:S01]  /*9b20*/  @!P3 IMAD.WIDE R24, R200, 0x2, R4 ;  /* 0x00000002c818b825 */ /* 0x00cfe200078e0204 */
[C---:B------:R-:W-:Y:S02]  /*9b30*/  @!P2 IADD3 R28, P4, R4.reuse, R31, RZ ;  /* 0x0000001f041ca210 */ /* 0x040fe40007f9e0ff */
[----:B----4-:R-:W-:Y:S01]  /*9b40*/  @!P3 MOV R8, R14 ;  /* 0x0000000e0008b202 */ /* 0x010fe20000000f00 */
[----:B------:R-:W-:Y:S01]  /*9b50*/  @!P0 IMAD.SHL.U32 R15, R237, 0x2, RZ ;  /* 0x00000002ed0f8824 */ /* 0x000fe200078e00ff */
[----:B------:R-:W-:Y:S01]  /*9b60*/  @!P1 IADD3 R20, P5, R4, R13, RZ ;  /* 0x0000000d04149210 */ /* 0x000fe20007fbe0ff */
[----:B------:R-:W-:Y:S01]  /*9b70*/  @!P2 IMAD.X R29, R5, 0x1, R32, P4 ;  /* 0x00000001051da824 */ /* 0x000fe200020e0620 */
[----:B------:R-:W-:Y:S01]  /*9b80*/  @!P2 IADD3 R30, P6, R14, R31, RZ ;  /* 0x0000001f0e1ea210 */ /* 0x000fe20007fde0ff */
[----:B0-----:R-:W-:Y:S01]  /*9b90*/  @!P3 IMAD.WIDE R26, R200, 0x2, R8 ;  /* 0x00000002c81ab825 */ /* 0x001fe200078e0208 */
[----:B------:R-:W-:-:S02]  /*9ba0*/  @!P1 IADD3 R12, P4, R14, R13, RZ ;  /* 0x0000000d0e0c9210 */ /* 0x000fc40007f9e0ff */
[----:B------:R-:W-:Y:S02]  /*9bb0*/  CS2R R56, SRZ ;  /* 0x0000000000387805 */ /* 0x000fe4000001ff00 */
[----:B------:R-:W-:Y:S01]  /*9bc0*/  @!P0 SHF.L.U64.HI R8, R237, 0x1, R102 ;  /* 0x00000001ed088819 */ /* 0x000fe20000010266 */
[----:B------:R-:W-:Y:S01]  /*9bd0*/  @!P1 IMAD.X R21, R5, 0x1, R34, P5 ;  /* 0x0000000105159824 */ /* 0x000fe200028e0622 */
[-C--:B------:R-:W-:Y:S01]  /*9be0*/  @!P0 IADD3 R14, P5, R14, R15.reuse, RZ ;  /* 0x0000000f0e0e8210 */ /* 0x080fe20007fbe0ff */
[----:B------:R-:W-:Y:S01]  /*9bf0*/  @!P2 IMAD.X R31, R9, 0x1, R32, P6 ;  /* 0x00000001091fa824 */ /* 0x000fe200030e0620 */
[----:B------:R-:W-:Y:S02]  /*9c00*/  @!P0 IADD3 R4, P6, R4, R15, RZ ;  /* 0x0000000f04048210 */ /* 0x000fe40007fde0ff */
[----:B------:R-:W-:Y:S02]  /*9c10*/  CS2R R54, SRZ ;  /* 0x0000000000367805 */ /* 0x000fe4000001ff00 */
[----:B------:R-:W-:-:S02]  /*9c20*/  CS2R R52, SRZ ;  /* 0x0000000000347805 */ /* 0x000fc4000001ff00 */
[----:B------:R-:W-:Y:S02]  /*9c30*/  CS2R R50, SRZ ;  /* 0x0000000000327805 */ /* 0x000fe4000001ff00 */
[----:B------:R-:W-:Y:S02]  /*9c40*/  CS2R R48, SRZ ;  /* 0x0000000000307805 */ /* 0x000fe4000001ff00 */
[----:B------:R-:W-:Y:S01]  /*9c50*/  CS2R R46, SRZ ;  /* 0x00000000002e7805 */ /* 0x000fe2000001ff00 */
[----:B------:R-:W-:Y:S01]  /*9c60*/  @!P1 IMAD.X R13, R9, 0x1, R34, P4 ;  /* 0x00000001090d9824 */ /* 0x000fe200020e0622 */
[----:B------:R-:W-:Y:S01]  /*9c70*/  @!P0 IADD3.X R5, R5, R8, RZ, P6, !PT ;  /* 0x0000000805058210 */ /* 0x000fe200037fe4ff */
[----:B------:R-:W-:Y:S01]  /*9c80*/  @!P0 IMAD.X R15, R9, 0x1, R8, P5 ;  /* 0x00000001090f8824 */ /* 0x000fe200028e0608 */
[----:B------:R0:W5:Y:S04]  /*9c90*/  @!P3 LD.E.64 R60, desc[UR60][R24.64] ;  /* 0x0000003c183cb980 */ /* 0x000168000c101b00 */
[----:B------:R0:W5:Y:S04]  /*9ca0*/  @!P3 LD.E.64 R58, desc[UR60][R26.64] ;  /* 0x0000003c1a3ab980 */ /* 0x000168000c101b00 */
[----:B------:R0:W5:Y:S04]  /*9cb0*/  @!P2 LD.E.64 R56, desc[UR60][R28.64] ;  /* 0x0000003c1c38a980 */ /* 0x000168000c101b00 */
[----:B------:R0:W5:Y:S04]  /*9cc0*/  @!P2 LD.E.64 R54, desc[UR60][R30.64] ;  /* 0x0000003c1e36a980 */ /* 0x000168000c101b00 */
[----:B------:R0:W5:Y:S04]  /*9cd0*/  @!P1 LD.E.64 R52, desc[UR60][R20.64] ;  /* 0x0000003c14349980 */ /* 0x000168000c101b00 */
[----:B------:R0:W5:Y:S04]  /*9ce0*/  @!P1 LD.E.64 R50, desc[UR60][R12.64] ;  /* 0x0000003c0c329980 */ /* 0x000168000c101b00 */
[----:B------:R0:W5:Y:S04]  /*9cf0*/  @!P0 LD.E.64 R48, desc[UR60][R4.64] ;  /* 0x0000003c04308980 */ /* 0x000168000c101b00 */
[----:B------:R0:W5:Y:S02]  /*9d00*/  @!P0 LD.E.64 R46, desc[UR60][R14.64] ;  /* 0x0000003c0e2e8980 */ /* 0x000164000c101b00 */
.L_x_1866:
[----:B------:R-:W-:Y:S05]  /*9d10*/  BSYNC B1 ;  /* 0x0000000000017941 */ /* 0x000fea0003800000 */
.L_x_1865:
[----:B0--3-5:R-:W-:Y:S01]  /*9d20*/  IMAD.MOV.U32 R4, RZ, RZ, R60 ;  /* 0x000000ffff047224 */ /* 0x029fe200078e003c */
[----:B------:R-:W-:Y:S01]  /*9d30*/  MOV R9, R47 ;  /* 0x0000002f00097202 */ /* 0x000fe20000000f00 */
[----:B--2---:R-:W-:Y:S01]  /*9d40*/  IMAD.MOV.U32 R5, RZ, RZ, R61 ;  /* 0x000000ffff057224 */ /* 0x004fe200078e003d */
[----:B------:R-:W-:Y:S01]  /*9d50*/  UMOV UR4, 0xffffffff ;  /* 0xffffffff00047882 */ /* 0x000fe20000000000 */
        /* <DEDUP_REMOVED lines=19> */
[----:B------:R-:W-:-:S05]  /*9e90*/  IMAD.MOV.U32 R9, RZ, RZ, R49 ;  /* 0x000000ffff097224 */ /* 0x000fca00078e0031 */
[----:B------:R-:W-:Y:S01]  /*9ea0*/  PRMT R89, R8, 0x5410, R9 ;  /* 0x0000541008597816 */ /* 0x000fe20000000009 */
[----:B------:R-:W-:Y:S06]  /*9eb0*/  BRA.DIV UR4, `(.L_x_1867) ;  /* 0x0000021604a47947 */ /* 0x000fec000b800000 */
[----:B------:R0:W2:Y:S04]  /*9ec0*/  SHFL.IDX PT, R5, R6, 0x2, 0x181f ;  /* 0x00581f0006057f89 */ /* 0x0000a800000e0000 */
[----:B------:R0:W3:Y:S04]  /*9ed0*/  SHFL.IDX PT, R4, R3, 0x2, 0x181f ;  /* 0x00581f0003047f89 */ /* 0x0000e800000e0000 */
[----:B------:R0:W0:Y:S04]  /*9ee0*/  SHFL.IDX PT, R9, R7, 0x2, 0x181f ;  /* 0x00581f0007097f89 */ /* 0x00002800000e0000 */
[----:B----4-:R4:W0:Y:S02]  /*9ef0*/  SHFL.IDX PT, R14, R0, 0x2, 0x181f ;  /* 0x00581f00000e7f89 */ /* 0x01082400000e0000 */
.L_x_2250:
        /* <DEDUP_REMOVED lines=21> */
[----:B------:R-:W-:Y:S02]  /*a050*/  @!P1 SHF.L.U32 R13, R235, 0x1, RZ ;  /* 0x00000001eb0d9819 */ /* 0x000fe400000006ff */
[----:B0-----:R-:W-:Y:S01]  /*a060*/  @!P3 IMAD.MOV.U32 R8, RZ, RZ, R14 ;  /* 0x000000ffff08b224 */ /* 0x001fe200078e000e */
[-C--:B---3--:R-:W-:Y:S01]  /*a070*/  @!P2 IADD3 R30, P4, R4, R25.reuse, RZ ;  /* 0x00000019041ea210 */ /* 0x088fe20007f9e0ff */
[----:B------:R-:W-:Y:S01]  /*a080*/  @!P0 IMAD.SHL.U32 R15, R237, 0x2, RZ ;  /* 0x00000002ed0f8824 */ /* 0x000fe200078e00ff */
[----:B------:R-:W-:Y:S01]  /*a090*/  @!P2 IADD3 R24, P6, R14, R25, RZ ;  /* 0x000000190e18a210 */ /* 0x000fe20007fde0ff */
[----:B--2---:R-:W-:Y:S01]  /*a0a0*/  @!P3 IMAD.WIDE R26, R200, 0x2, R4 ;  /* 0x00000002c81ab825 */ /* 0x004fe200078e0204 */
[----:B------:R-:W-:Y:S02]  /*a0b0*/  @!P1 SHF.L.U64.HI R34, R235, 0x1, R78 ;  /* 0x00000001eb229819 */ /* 0x000fe4000001024e */
[-C--:B------:R-:W-:Y:S01]  /*a0c0*/  @!P1 IADD3 R20, P5, R4, R13.reuse, RZ ;  /* 0x0000000d04149210 */ /* 0x080fe20007fbe0ff */
[C---:B------:R-:W-:Y:S01]  /*a0d0*/  @!P2 IMAD.X R31, R5.reuse, 0x1, R32, P4 ;  /* 0x00000001051fa824 */ /* 0x040fe200020e0620 */
[----:B------:R-:W-:Y:S01]  /*a0e0*/  @!P1 IADD3 R12, P4, R14, R13, RZ ;  /* 0x0000000d0e0c9210 */ /* 0x000fe20007f9e0ff */
[----:B------:R-:W-:Y:S01]  /*a0f0*/  @!P3 IMAD.WIDE R28, R200, 0x2, R8 ;  /* 0x00000002c81cb825 */ /* 0x000fe200078e0208 */
[----:B------:R-:W-:Y:S01]  /*a100*/  @!P1 IADD3.X R21, R5, R34, RZ, P5, !PT ;  /* 0x0000002205159210 */ /* 0x000fe20002ffe4ff */
[----:B------:R0:W5:Y:S01]  /*a110*/  @!P3 LD.E.64 R44, desc[UR60][R26.64] ;  /* 0x0000003c1a2cb980 */ /* 0x000162000c101b00 */
[-C--:B------:R-:W-:Y:S01]  /*a120*/  @!P0 IADD3 R14, P5, R14, R15.reuse, RZ ;  /* 0x0000000f0e0e8210 */ /* 0x080fe20007fbe0ff */
[----:B------:R-:W-:Y:S01]  /*a130*/  @!P2 IMAD.X R25, R9, 0x1, R32, P6 ;  /* 0x000000010919a824 */ /* 0x000fe200030e0620 */
[----:B------:R-:W-:Y:S01]  /*a140*/  @!P0 IADD3 R4, P6, R4, R15, RZ ;  /* 0x0000000f04048210 */ /* 0x000fe20007fde0ff */
[----:B------:R2:W5:Y:S01]  /*a150*/  @!P3 LD.E.64 R42, desc[UR60][R28.64] ;  /* 0x0000003c1c2ab980 */ /* 0x000562000c101b00 */
[----:B------:R-:W-:Y:S01]  /*a160*/  @!P0 SHF.L.U64.HI R8, R237, 0x1, R102 ;  /* 0x00000001ed088819 */ /* 0x000fe20000010266 */
[----:B------:R-:W-:Y:S01]  /*a170*/  @!P1 IMAD.X R13, R9, 0x1, R34, P4 ;  /* 0x00000001090d9824 */ /* 0x000fe200020e0622 */
[----:B------:R-:W-:-:S02]  /*a180*/  CS2R R40, SRZ ;  /* 0x0000000000287805 */ /* 0x000fc4000001ff00 */
[----:B------:R-:W-:Y:S02]  /*a190*/  CS2R R38, SRZ ;  /* 0x0000000000267805 */ /* 0x000fe4000001ff00 */
[----:B------:R-:W-:Y:S02]  /*a1a0*/  CS2R R36, SRZ ;  /* 0x0000000000247805 */ /* 0x000fe4000001ff00 */
[----:B------:R-:W-:Y:S02]  /*a1b0*/  CS2R R34, SRZ ;  /* 0x0000000000227805 */ /* 0x000fe4000001ff00 */
[----:B0-----:R-:W-:Y:S01]  /*a1c0*/  CS2R R26, SRZ ;  /* 0x00000000001a7805 */ /* 0x001fe2000001ff00 */
[--C-:B------:R-:W-:Y:S01]  /*a1d0*/  @!P0 IMAD.X R5, R5, 0x1, R8.reuse, P6 ;  /* 0x0000000105058824 */ /* 0x100fe200030e0608 */
[----:B------:R0:W5:Y:S01]  /*a1e0*/  @!P2 LD.E.64 R40, desc[UR60][R30.64] ;  /* 0x0000003c1e28a980 */ /* 0x000162000c101b00 */
[----:B--2---:R-:W-:Y:S01]  /*a1f0*/  CS2R R28, SRZ ;  /* 0x00000000001c7805 */ /* 0x004fe2000001ff00 */
[----:B------:R-:W-:-:S02]  /*a200*/  @!P0 IMAD.X R15, R9, 0x1, R8, P5 ;  /* 0x00000001090f8824 */ /* 0x000fc400028e0608 */
[----:B------:R0:W5:Y:S04]  /*a210*/  @!P2 LD.E.64 R38, desc[UR60][R24.64] ;  /* 0x0000003c1826a980 */ /* 0x000168000c101b00 */
[----:B------:R0:W5:Y:S04]  /*a220*/  @!P1 LD.E.64 R36, desc[UR60][R20.64] ;  /* 0x0000003c14249980 */ /* 0x000168000c101b00 */
[----:B------:R0:W5:Y:S04]  /*a230*/  @!P1 LD.E.64 R34, desc[UR60][R12.64] ;  /* 0x0000003c0c229980 */ /* 0x000168000c101b00 */
[----:B------:R0:W5:Y:S04]  /*a240*/  @!P0 LD.E.64 R26, desc[UR60][R4.64] ;  /* 0x0000003c041a8980 */ /* 0x000168000c101b00 */
[----:B------:R0:W5:Y:S02]  /*a250*/  @!P0 LD.E.64 R28, desc[UR60][R14.64] ;  /* 0x0000003c0e1c8980 */ /* 0x000164000c101b00 */
.L_x_1869:
[----:B------:R-:W-:Y:S05]  /*a260*/  BSYNC B1 ;  /* 0x0000000000017941 */ /* 0x000fea0003800000 */
.L_x_1868:
[----:B0--3-5:R-:W-:Y:S01]  /*a270*/  IMAD.MOV.U32 R4, RZ, RZ, R28 ;  /* 0x000000ffff047224 */ /* 0x029fe200078e001c */
[----:B--2---:R-:W-:Y:S01]  /*a280*/  MOV R5, R29 ;  /* 0x0000001d00057202 */ /* 0x004fe20000000f00 */
[----:B------:R-:W-:Y:S01]  /*a290*/  IMAD.MOV.U32 R8, RZ, RZ, R34 ;  /* 0x000000ffff087224 */ /* 0x000fe200078e0022 */
[----:B------:R-:W-:Y:S01]  /*a2a0*/  UMOV UR4, 0xffffffff ;  /* 0xffffffff00047882 */ /* 0x000fe20000000000 */
[----:B------:R-:W-:Y:S01]  /*a2b0*/  IMAD.MOV.U32 R9, RZ, RZ, R35 ;  /* 0x000000ffff097224 */ /* 0x000fe200078e0023 */
[----:B------:R-:W-:Y:S01]  /*a2c0*/  PRMT R86, R4, 0x5410, R5 ;  /* 0x0000541004567816 */ /* 0x000fe20000000005 */
        /* <DEDUP_REMOVED lines=17> */
[----:B------:R-:W-:Y:S02]  /*a3e0*/  PRMT R91, R4, 0x5410, R5 ;  /* 0x00005410045b7816 */ /* 0x000fe40000000005 */
[----:B------:R-:W-:-:S02]  /*a3f0*/  CS2R R4, SRZ ;  /* 0x0000000000047805 */ /* 0x000fc4000001ff00 */
[----:B------:R-:W-:Y:S01]  /*a400*/  PRMT R87, R8, 0x5410, R9 ;  /* 0x0000541008577816 */ /* 0x000fe20000000009 */
[----:B------:R-:W-:Y:S06]  /*a410*/  BRA.DIV UR4, `(.L_x_1870) ;  /* 0x0000021204bc7947 */ /* 0x000fec000b800000 */
[----:B------:R0:W2:Y:S04]  /*a420*/  SHFL.IDX PT, R9, R6, 0x3, 0x181f ;  /* 0x00781f0006097f89 */ /* 0x0000a800000e0000 */
[----:B------:R0:W3:Y:S04]  /*a430*/  SHFL.IDX PT, R8, R3, 0x3, 0x181f ;  /* 0x00781f0003087f89 */ /* 0x0000e800000e0000 */
[----:B------:R0:W0:Y:S04]  /*a440*/  SHFL.IDX PT, R23, R7, 0x3, 0x181f ;  /* 0x00781f0007177f89 */ /* 0x00002800000e0000 */
[----:B-1--4-:R-:W1:Y:S02]  /*a450*/  SHFL.IDX PT, R0, R0, 0x3, 0x181f ;  /* 0x00781f0000007f89 */ /* 0x012e6400000e0000 */
.L_x_2256:
[----:B0-----:R-:W4:Y:S01]  /*a460*/  LDL R6, [R1+0x6c] ;  /* 0x00006c0001067983 */ /* 0x001f220000100800 */
[----:B------:R-:W-:Y:S01]  /*a470*/  IADD3 R10, R10, 0x60, RZ ;  /* 0x000000600a0a7810 */ /* 0x000fe20007ffe0ff */
[----:B------:R-:W-:Y:S01]  /*a480*/  BSSY B1, `(.L_x_1871) ;  /* 0x0000039000017945 */ /* 0x000fe20003800000 */
[----:B------:R-:W-:Y:S02]  /*a490*/  CS2R R12, SRZ ;  /* 0x00000000000c7805 */ /* 0x000fe4000001ff00 */
[----:B------:R-:W-:Y:S02]  /*a4a0*/  CS2R R20, SRZ ;  /* 0x0000000000147805 */ /* 0x000fe4000001ff00 */
[----:B------:R-:W-:Y:S02]  /*a4b0*/  ISETP.GE.AND P0, PT, R10, R97, PT ;  /* 0x000000610a00720c */ /* 0x000fe40003f06270 */
[----:B------:R-:W-:Y:S02]  /*a4c0*/  CS2R R30, SRZ ;  /* 0x00000000001e7805 */ /* 0x000fe4000001ff00 */
[----:B------:R-:W-:-:S02]  /*a4d0*/  CS2R R32, SRZ ;  /* 0x0000000000207805 */ /* 0x000fc4000001ff00 */
[----:B------:R-:W-:Y:S02]  /*a4e0*/  CS2R R24, SRZ ;  /* 0x0000000000187805 */ /* 0x000fe4000001ff00 */
[----:B------:R-:W-:Y:S02]  /*a4f0*/  CS2R R14, SRZ ;  /* 0x00000000000e7805 */ /* 0x000fe4000001ff00 */
[----:B----4-:R-:W-:-:S04]  /*a500*/  LEA.HI R3, R6, R6, RZ, 0x1 ;  /* 0x0000000606037211 */ /* 0x010fc800078f08ff */
[----:B------:R-:W-:-:S05]  /*a510*/  LOP3.LUT R3, R3, 0xfffffffe, RZ, 0xc0, !PT ;  /* 0xfffffffe03037812 */ /* 0x000fca00078ec0ff */
[----:B------:R-:W-:Y:S01]  /*a520*/  IMAD.IADD R3, R6, 0x1, -R3 ;  /* 0x0000000106037824 */ /* 0x000fe200078e0a03 */
[----:B------:R-:W-:-:S04]  /*a530*/  CS2R R6, SRZ ;  /* 0x0000000000067805 */ /* 0x000fc8000001ff00 */
[----:B------:R-:W-:Y:S01]  /*a540*/  SHF.L.U32 R115, R3, 0x1f, RZ ;  /* 0x0000001f03737819 */ /* 0x000fe200000006ff */
[----:B------:R-:W-:Y:S06]  /*a550*/  @P0 BRA `(.L_x_1872) ;  /* 0x0000000000ac0947 */ /* 0x000fec0003800000 */
        /* <DEDUP_REMOVED lines=11> */
[----:B------:R-:W-:Y:S01]  /*a610*/  @!P3 IMAD.MOV.U32 R7, RZ, RZ, R23 ;  /* 0x000000ffff07b224 */ /* 0x000fe200078e0017 */
[-C--:B---3--:R-:W-:Y:S01]  /*a620*/  @!P2 IADD3 R82, P4, R8, R81.reuse, RZ ;  /* 0x000000510852a210 */ /* 0x088fe20007f9e0ff */
[----:B------:R-:W-:Y:S01]  /*a630*/  @!P0 IMAD.SHL.U32 R85, R237, 0x2, RZ ;  /* 0x00000002ed558824 */ /* 0x000fe200078e00ff */
[----:B-1----:R-:W-:Y:S01]  /*a640*/  @!P3 MOV R6, R0 ;  /* 0x000000000006b202 */ /* 0x002fe20000000f00 */
[----:B--2---:R-:W-:Y:S01]  /*a650*/  @!P3 IMAD.WIDE R4, R200, 0x2, R8 ;  /* 0x00000002c804b825 */ /* 0x004fe200078e0208 */
[----:B------:R-:W-:Y:S02]  /*a660*/  @!P2 IADD3 R80, P6, R0, R81, RZ ;  /* 0x000000510050a210 */ /* 0x000fe40007fde0ff */
[-C--:B------:R-:W-:Y:S01]  /*a670*/  @!P1 IADD3 R78, P5, R8, R11.reuse, RZ ;  /* 0x0000000b084e9210 */ /* 0x080fe20007fbe0ff */
[----:B------:R-:W-:Y:S01]  /*a680*/  @!P2 IMAD.X R83, R9, 0x1, R12, P4 ;  /* 0x000000010953a824 */ /* 0x000fe200020e060c */
[----:B------:R-:W-:Y:S01]  /*a690*/  @!P1 IADD3 R10, P4, R0, R11, RZ ;  /* 0x0000000b000a9210 */ /* 0x000fe20007f9e0ff */
[----:B------:R-:W-:Y:S01]  /*a6a0*/  @!P3 IMAD.WIDE R6, R200, 0x2, R6 ;  /* 0x00000002c806b825 */ /* 0x000fe200078e0206 */
[----:B------:R-:W-:Y:S01]  /*a6b0*/  @!P0 SHF.L.U64.HI R102, R237, 0x1, R102 ;  /* 0x00000001ed668819 */ /* 0x000fe20000010266 */
[----:B------:R0:W5:Y:S02]  /*a6c0*/  @!P3 LD.E.64 R32, desc[UR60][R4.64] ;  /* 0x0000003c0420b980 */ /* 0x000164000c101b00 */
[----:B------:R-:W-:Y:S01]  /*a6d0*/  @!P2 IMAD.X R81, R23, 0x1, R12, P6 ;  /* 0x000000011751a824 */ /* 0x000fe200030e060c */
[-C--:B------:R-:W-:Y:S01]  /*a6e0*/  @!P0 IADD3 R8, P6, R8, R85.reuse, RZ ;  /* 0x0000005508088210 */ /* 0x080fe20007fde0ff */
[----:B------:R-:W-:Y:S01]  /*a6f0*/  @!P1 IMAD.X R79, R9, 0x1, R14, P5 ;  /* 0x00000001094f9824 */ /* 0x000fe200028e060e */
[----:B------:R-:W-:Y:S01]  /*a700*/  @!P0 IADD3 R84, P5, R0, R85, RZ ;  /* 0x0000005500548210 */ /* 0x000fe20007fbe0ff */
[----:B------:R1:W5:Y:S01]  /*a710*/  @!P3 LD.E.64 R30, desc[UR60][R6.64] ;  /* 0x0000003c061eb980 */ /* 0x000362000c101b00 */
[----:B------:R-:W-:-:S02]  /*a720*/  @!P1 IADD3.X R11, R23, R14, RZ, P4, !PT ;  /* 0x0000000e170b9210 */ /* 0x000fc400027fe4ff */
[----:B------:R-:W-:Y:S02]  /*a730*/  CS2R R24, SRZ ;  /* 0x0000000000187805 */ /* 0x000fe4000001ff00 */
[----:B------:R-:W-:Y:S02]  /*a740*/  CS2R R20, SRZ ;  /* 0x0000000000147805 */ /* 0x000fe4000001ff00 */
[----:B------:R-:W-:Y:S02]  /*a750*/  CS2R R14, SRZ ;  /* 0x00000000000e7805 */ /* 0x000fe4000001ff00 */
[----:B------:R-:W-:Y:S02]  /*a760*/  CS2R R12, SRZ ;  /* 0x00000000000c7805 */ /* 0x000fe4000001ff00 */
[----:B0-----:R-:W-:Y:S01]  /*a770*/  CS2R R4, SRZ ;  /* 0x0000000000047805 */ /* 0x001fe2000001ff00 */
[--C-:B------:R-:W-:Y:S01]  /*a780*/  @!P0 IMAD.X R9, R9, 0x1, R102.reuse, P6 ;  /* 0x0000000109098824 */ /* 0x100fe200030e0666 */
[----:B------:R0:W5:Y:S01]  /*a790*/  @!P2 LD.E.64 R24, desc[UR60][R82.64] ;  /* 0x0000003c5218a980 */ /* 0x000162000c101b00 */
[----:B------:R-:W-:Y:S01]  /*a7a0*/  @!P0 IMAD.X R85, R23, 0x1, R102, P5 ;  /* 0x0000000117558824 */ /* 0x000fe200028e0666 */
[----:B-1----:R-:W-:-:S02]  /*a7b0*/  CS2R R6, SRZ ;  /* 0x0000000000067805 */ /* 0x002fc4000001ff00 */
[----:B------:R0:W5:Y:S04]  /*a7c0*/  @!P2 LD.E.64 R20, desc[UR60][R80.64] ;  /* 0x0000003c5014a980 */ /* 0x000168000c101b00 */
[----:B------:R0:W5:Y:S04]  /*a7d0*/  @!P1 LD.E.64 R14, desc[UR60][R78.64] ;  /* 0x0000003c4e0e9980 */ /* 0x000168000c101b00 */
[----:B------:R0:W5:Y:S04]  /*a7e0*/  @!P1 LD.E.64 R12, desc[UR60][R10.64] ;  /* 0x0000003c0a0c9980 */ /* 0x000168000c101b00 */
[----:B------:R0:W5:Y:S04]  /*a7f0*/  @!P0 LD.E.64 R6, desc[UR60][R8.64] ;  /* 0x0000003c08068980 */ /* 0x000168000c101b00 */
[----:B------:R0:W5:Y:S02]  /*a800*/  @!P0 LD.E.64 R4, desc[UR60][R84.64] ;  /* 0x0000003c54048980 */ /* 0x000164000c101b00 */
.L_x_1872:
[----:B------:R-:W-:Y:S05]  /*a810*/  BSYNC B1 ;  /* 0x0000000000017941 */ /* 0x000fea0003800000 */
.L_x_1871:
[----:B------:R-:W4:Y:S01]  /*a820*/  SYNCS.PHASECHK.TRANS64.TRYWAIT P0, [R16+URZ+0x30800], R115 ;  /* 0x03080073100075a7 */ /* 0x000f22000800017f */
[----:B0--3-5:R-:W-:Y:S01]  /*a830*/  MOV R8, R12 ;  /* 0x0000000c00087202 */ /* 0x029fe20000000f00 */
[----:B--2---:R-:W-:Y:S01]  /*a840*/  IMAD.MOV.U32 R9, RZ, RZ, R21 ;  /* 0x000000ffff097224 */ /* 0x004fe200078e0015 */
[----:B------:R-:W-:Y:S01]  /*a850*/  BSSY B1, `(.L_x_1873) ;  /* 0x000001b000017945 */ /* 0x000fe20003800000 */
[----:B------:R-:W-:Y:S01]  /*a860*/  IMAD.MOV.U32 R10, RZ, RZ, R30 ;  /* 0x000000ffff0a7224 */ /* 0x000fe200078e001e */
[----:B------:R-:W-:Y:S01]  /*a870*/  PRMT R78, R78, 0x5410, R8 ;  /* 0x000054104e4e7816 */ /* 0x000fe20000000008 */
[----:B------:R-:W-:Y:S02]  /*a880*/  IMAD.MOV.U32 R8, RZ, RZ, R20 ;  /* 0x000000ffff087224 */ /* 0x000fe400078e0014 */
[----:B-1----:R-:W-:Y:S01]  /*a890*/  IMAD.MOV.U32 R0, RZ, RZ, R4 ;  /* 0x000000ffff007224 */ /* 0x002fe200078e0004 */
[----:B------:R-:W-:Y:S01]  /*a8a0*/  PRMT R82, R10, 0x7610, R82 ;  /* 0x000076100a527816 */ /* 0x000fe20000000052 */
[----:B------:R-:W-:Y:S01]  /*a8b0*/  IMAD.MOV.U32 R3, RZ, RZ, R5 ;  /* 0x000000ffff037224 */ /* 0x000fe200078e0005 */
[----:B------:R-:W-:Y:S01]  /*a8c0*/  PRMT R80, R8, 0x5410, R9 ;  /* 0x0000541008507816 */ /* 0x000fe20000000009 */
[----:B------:R-:W-:Y:S01]  /*a8d0*/  IMAD.MOV.U32 R9, RZ, RZ, R32 ;  /* 0x000000ffff097224 */ /* 0x000fe200078e0020 */
[----:B------:R-:W-:Y:S01]  /*a8e0*/  MOV R8, R31 ;  /* 0x0000001f00087202 */ /* 0x000fe20000000f00 */
        /* <DEDUP_REMOVED lines=9> */
[----:B------:R-:W-:-:S02]  /*a980*/  VIADDMNMX R3, R97, -R114, 0x80, PT ;  /* 0x0000008061037446 */ /* 0x000fc40003800972 */
[----:B------:R-:W-:Y:S02]  /*a990*/  MOV R10, R14 ;  /* 0x0000000e000a7202 */ /* 0x000fe40000000f00 */
[----:B------:R-:W-:Y:S01]  /*a9a0*/  PRMT R81, R8, 0x5410, R9 ;  /* 0x0000541008517816 */ /* 0x000fe20000000009 */
[----:B------:R-:W-:Y:S01]  /*a9b0*/  IMAD.MOV.U32 R8, RZ, RZ, R6 ;  /* 0x000000ffff087224 */ /* 0x000fe200078e0006 */
[----:B------:R-:W-:Y:S01]  /*a9c0*/  ISETP.GE.AND P1, PT, R218, R3, PT ;  /* 0x00000003da00720c */ /* 0x000fe20003f26270 */
[----:B------:R-:W-:Y:S01]  /*a9d0*/  IMAD.MOV.U32 R9, RZ, RZ, R7 ;  /* 0x000000ffff097224 */ /* 0x000fe200078e0007 */
[----:B------:R-:W-:Y:S01]  /*a9e0*/  PRMT R79, R10, 0x5410, R11 ;  /* 0x000054100a4f7816 */ /* 0x000fe2000000000b */
[----:B----4-:R-:W-:Y:S10]  /*a9f0*/  @!P0 BRA `(.L_x_1874) ;  /* 0x0000020c00b88947 */ /* 0x010ff40003800000 */
.L_x_2257:
[----:B------:R-:W-:Y:S05]  /*aa00*/  BSYNC B1 ;  /* 0x0000000000017941 */ /* 0x000fea0003800000 */
.L_x_1873:
[----:B------:R-:W-:Y:S01]  /*aa10*/  BSSY B1, `(.L_x_1875) ;  /* 0x00000bb000017945 */ /* 0x000fe20003800000 */
[----:B------:R-:W-:-:S03]  /*aa20*/  PRMT R23, R8, 0x5410, R9 ;  /* 0x0000541008177816 */ /* 0x000fc60000000009 */
[----:B------:R-:W-:Y:S05]  /*aa30*/  @P1 BRA `(.L_x_1876) ;  /* 0x0000000800e01947 */ /* 0x000fea0003800000 */
[----:B------:R1:W5:Y:S01]  /*aa40*/  LDL R119, [R1+0x48] ;  /* 0x0000480001777983 */ /* 0x0003620000100800 */
[----:B------:R-:W2:Y:S01]  /*aa50*/  LDC R8, c[0x0][0x3f4] ;  /* 0x0000fd00ff087b82 */ /* 0x000ea20000000800 */
[----:B------:R-:W-:Y:S01]  /*aa60*/  BSSY B2, `(.L_x_1877) ;  /* 0x0000030000027945 */ /* 0x000fe20003800000 */
[-C--:B--2---:R-:W-:Y:S02]  /*aa70*/  ISETP.GE.AND P0, PT, R200, R8.reuse, PT ;  /* 0x00000008c800720c */ /* 0x084fe40003f06270 */
[-C--:B------:R-:W-:Y:S02]  /*aa80*/  ISETP.GE.AND P1, PT, R236, R8.reuse, PT ;  /* 0x00000008ec00720c */ /* 0x080fe40003f26270 */
[-C--:B------:R-:W-:Y:S02]  /*aa90*/  ISETP.GE.AND P2, PT, R235, R8.reuse, PT ;  /* 0x00000008eb00720c */ /* 0x080fe40003f46270 */
[----:B------:R-:W-:-:S07]  /*aaa0*/  ISETP.GE.AND P3, PT, R237, R8, PT ;  /* 0x00000008ed00720c */ /* 0x000fce0003f66270 */
[----:B-1----:R-:W-:Y:S06]  /*aab0*/  @P0 BRA `(.L_x_1878) ;  /* 0x0000000000a80947 */ /* 0x002fec0003800000 */
[----:B-----5:R-:W1:Y:S01]  /*aac0*/  LDS.128 R8, [R119] ;  /* 0x0000000077087984 */ /* 0x020e620000000c00 */
[----:B------:R-:W-:Y:S01]  /*aad0*/  SHF.R.U32.HI R85, RZ, 0x10, R77 ;  /* 0x00000010ff557819 */ /* 0x000fe2000001164d */
[--C-:B------:R-:W-:Y:S01]  /*aae0*/  HADD2.F32 R84, -RZ, R113.reuse.H1_H1 ;  /* 0x30000071ff547230 */ /* 0x100fe20000004100 */
[----:B------:R-:W-:Y:S01]  /*aaf0*/  SHF.R.U32.HI R97, RZ, 0x10, R75 ;  /* 0x00000010ff617819 */ /* 0x000fe2000001164b */
[----:B------:R-:W-:Y:S01]  /*ab00*/  HADD2.F32 R113, -RZ, R113.H0_H0 ;  /* 0x20000071ff717230 */ /* 0x000fe20000004100 */
[----:B------:R-:W-:Y:S01]  /*ab10*/  SHF.R.U64 R118, R76, 0x10, R77 ;  /* 0x000000104c767819 */ /* 0x000fe2000000124d */
[----:B------:R-:W-:Y:S01]  /*ab20*/  HADD2.F32 R85, -RZ, R85.H0_H0 ;  /* 0x20000055ff557230 */ /* 0x000fe20000004100 */
[----:B------:R-:W-:Y:S01]  /*ab30*/  SHF.R.U64 R117, R74, 0x10, R75 ;  /* 0x000000104a757819 */ /* 0x000fe2000000124b */
[----:B------:R-:W-:Y:S02]  /*ab40*/  HADD2.F32 R97, -RZ, R97.H0_H0 ;  /* 0x20000061ff617230 */ /* 0x000fe40000004100 */
[----:B-1----:R-:W-:-:S02]  /*ab50*/  HADD2.F32 R77, -RZ, R11.H1_H1 ;  /* 0x3000000bff4d7230 */ /* 0x002fc40000004100 */
[----:B------:R-:W-:Y:S02]  /*ab60*/  HADD2.F32 R76, -RZ, R11.H0_H0 ;  /* 0x2000000bff4c7230 */ /* 0x000fe40000004100 */
[--C-:B------:R-:W-:Y:S02]  /*ab70*/  HADD2.F32 R11, -RZ, R8.reuse.H0_H0 ;  /* 0x20000008ff0b7230 */ /* 0x100fe40000004100 */
[C---:B------:R-:W-:Y:S01]  /*ab80*/  FMUL.FTZ R114, R77.reuse, R85 ;  /* 0x000000554d727220 */ /* 0x040fe20000410000 */
[----:B------:R-:W-:Y:S02]  /*ab90*/  HADD2.F32 R8, -RZ, R8.H1_H1 ;  /* 0x30000008ff087230 */ /* 0x000fe40000004100 */
[-C--:B0-----:R-:W-:Y:S01]  /*aba0*/  FMUL.FTZ R115, R77, R97.reuse ;  /* 0x000000614d737220 */ /* 0x081fe20000410000 */
[--C-:B------:R-:W-:Y:S02]  /*abb0*/  HADD2.F32 R74, -RZ, R10.reuse.H0_H0 ;  /* 0x2000000aff4a7230 */ /* 0x100fe40000004100 */
[----:B------:R-:W-:Y:S01]  /*abc0*/  FFMA.FTZ R116, R76, R97, R114 ;  /* 0x000000614c747223 */ /* 0x000fe20000010072 */
[----:B------:R-:W-:-:S02]  /*abd0*/  HADD2.F32 R75, -RZ, R10.H1_H1 ;  /* 0x3000000aff4b7230 */ /* 0x000fc40000004100 */
[----:B------:R-:W-:Y:S01]  /*abe0*/  FMUL.FTZ R102, R8, R113 ;  /* 0x0000007108667220 */ /* 0x000fe20000410000 */
[--C-:B------:R-:W-:Y:S02]  /*abf0*/  HADD2.F32 R77, -RZ, R112.reuse.H1_H1 ;  /* 0x30000070ff4d7230 */ /* 0x100fe40000004100 */
[----:B------:R-:W-:Y:S01]  /*ac00*/  FFMA.FTZ R115, R76, R85, -R115 ;  /* 0x000000554c737223 */ /* 0x000fe20000010873 */
[--C-:B------:R-:W-:Y:S02]  /*ac10*/  HADD2.F32 R10, -RZ, R9.reuse.H0_H0 ;  /* 0x20000009ff0a7230 */ /* 0x100fe40000004100 */
[-C--:B------:R-:W-:Y:S01]  /*ac20*/  FMUL.FTZ R114, R8, R84.reuse ;  /* 0x0000005408727220 */ /* 0x080fe20000410000 */
[----:B------:R-:W-:Y:S02]  /*ac30*/  HADD2.F32 R112, -RZ, R112.H0_H0 ;  /* 0x20000070ff707230 */ /* 0x000fe40000004100 */
[----:B------:R-:W-:Y:S01]  /*ac40*/  FFMA.FTZ R102, R11, R84, -R102 ;  /* 0x000000540b667223 */ /* 0x000fe20000010866 */
[----:B------:R-:W-:-:S02]  /*ac50*/  HADD2.F32 R9, -RZ, R9.H1_H1 ;  /* 0x30000009ff097230 */ /* 0x000fc40000004100 */
[----:B------:R-:W-:Y:S01]  /*ac60*/  FFMA.FTZ R113, R11, R113, R114 ;  /* 0x000000710b717223 */ /* 0x000fe20000010072 */
[----:B------:R-:W-:Y:S02]  /*ac70*/  HADD2.F32 R76, -RZ, R117.H0_H0 ;  /* 0x20000075ff4c7230 */ /* 0x000fe40000004100 */
[CC--:B------:R-:W-:Y:S01]  /*ac80*/  FMUL.FTZ R85, R75.reuse, R77.reuse ;  /* 0x0000004d4b557220 */ /* 0x0c0fe20000410000 */
[----:B------:R-:W-:Y:S02]  /*ac90*/  HADD2.F32 R8, -RZ, R118.H0_H0 ;  /* 0x20000076ff087230 */ /* 0x000fe40000004100 */
[----:B------:R-:W-:Y:S01]  /*aca0*/  FMUL.FTZ R84, R75, R112 ;  /* 0x000000704b547220 */ /* 0x000fe20000410000 */
[C---:B------:R-:W-:Y:S01]  /*acb0*/  FMUL.FTZ R11, R9.reuse, R76 ;  /* 0x0000004c090b7220 */ /* 0x040fe20000410000 */
[C---:B------:R-:W-:Y:S01]  /*acc0*/  FFMA.FTZ R85, R74.reuse, R112, -R85 ;  /* 0x000000704a557223 */ /* 0x040fe20000010855 */
[-C--:B------:R-:W-:Y:S01]  /*acd0*/  FMUL.FTZ R75, R9, R8.reuse ;  /* 0x00000008094b7220 */ /* 0x080fe20000410000 */
[----:B------:R-:W-:Y:S01]  /*ace0*/  FFMA.FTZ R84, R74, R77, R84 ;  /* 0x0000004d4a547223 */ /* 0x000fe20000010054 */
[----:B------:R-:W-:Y:S01]  /*acf0*/  FFMA.FTZ R9, R10, R8, -R11 ;  /* 0x000000080a097223 */ /* 0x000fe2000001080b */
[----:B------:R-:W-:Y:S01]  /*ad00*/  F2FP.F16.F32.PACK_AB R11, R116, R115 ;  /* 0x00000073740b723e */ /* 0x000fe200000000ff */
[----:B------:R-:W-:Y:S01]  /*ad10*/  FFMA.FTZ R76, R10, R76, R75 ;  /* 0x0000004c0a4c7223 */ /* 0x000fe2000001004b */
[----:B------:R-:W-:-:S02]  /*ad20*/  F2FP.F16.F32.PACK_AB R8, R113, R102 ;  /* 0x000000667108723e */ /* 0x000fc400000000ff */
[----:B------:R-:W-:Y:S02]  /*ad30*/  F2FP.F16.F32.PACK_AB R10, R84, R85 ;  /* 0x00000055540a723e */ /* 0x000fe400000000ff */
[----:B------:R-:W-:-:S05]  /*ad40*/  F2FP.F16.F32.PACK_AB R9, R76, R9 ;  /* 0x000000094c09723e */ /* 0x000fca00000000ff */
[----:B------:R1:W-:Y:S02]  /*ad50*/  STS.128 [R119], R8 ;  /* 0x0000000877007388 */ /* 0x0003e40000000c00 */
.L_x_1878:
[----:B------:R-:W-:Y:S05]  /*ad60*/  BSYNC B2 ;  /* 0x0000000000027941 */ /* 0x000fea0003800000 */
.L_x_1877:
[----:B------:R-:W-:Y:S04]  /*ad70*/  BSSY B2, `(.L_x_1879) ;  /* 0x000002c000027945 */ /* 0x000fe80003800000 */
[----:B------:R-:W-:Y:S05]  /*ad80*/  @P1 BRA `(.L_x_1880) ;  /* 0x0000000000a81947 */ /* 0x000fea0003800000 */
[----:B-1---5:R-:W1:Y:S01]  /*ad90*/  LDS.128 R8, [R119+0x4000] ;  /* 0x0040000077087984 */ /* 0x022e620000000c00 */
[----:B------:R-:W-:Y:S01]  /*ada0*/  SHF.R.U32.HI R75, RZ, 0x10, R73 ;  /* 0x00000010ff4b7819 */ /* 0x000fe20000011649 */
[----:B------:R-:W-:Y:S01]  /*adb0*/  HADD2.F32 R74, -RZ, R110.H0_H0 ;  /* 0x2000006eff4a7230 */ /* 0x000fe20000004100 */
[----:B------:R-:W-:Y:S01]  /*adc0*/  SHF.R.U32.HI R77, RZ, 0x10, R71 ;  /* 0x00000010ff4d7819 */ /* 0x000fe20000011647 */
[----:B------:R-:W-:Y:S01]  /*add0*/  HADD2.F32 R76, -RZ, R111.H0_H0 ;  /* 0x2000006fff4c7230 */ /* 0x000fe20000004100 */
[----:B------:R-:W-:Y:S01]  /*ade0*/  SHF.R.U64 R113, R72, 0x10, R73 ;  /* 0x0000001048717819 */ /* 0x000fe20000001249 */
[----:B------:R-:W-:Y:S01]  /*adf0*/  HADD2.F32 R75, -RZ, R75.H0_H0 ;  /* 0x2000004bff4b7230 */ /* 0x000fe20000004100 */
[----:B------:R-:W-:Y:S01]  /*ae00*/  SHF.R.U64 R97, R70, 0x10, R71 ;  /* 0x0000001046617819 */ /* 0x000fe20000001247 */
[----:B------:R-:W-:Y:S02]  /*ae10*/  HADD2.F32 R77, -RZ, R77.H0_H0 ;  /* 0x2000004dff4d7230 */ /* 0x000fe40000004100 */
[----:B------:R-:W-:-:S02]  /*ae20*/  HADD2.F32 R111, -RZ, R111.H1_H1 ;  /* 0x3000006fff6f7230 */ /* 0x000fc40000004100 */
[----:B------:R-:W-:Y:S02]  /*ae30*/  HADD2.F32 R110, -RZ, R110.H1_H1 ;  /* 0x3000006eff6e7230 */ /* 0x000fe40000004100 */
[--C-:B-1----:R-:W-:Y:S02]  /*ae40*/  HADD2.F32 R73, -RZ, R11.reuse.H1_H1 ;  /* 0x3000000bff497230 */ /* 0x102fe40000004100 */
[----:B------:R-:W-:Y:S02]  /*ae50*/  HADD2.F32 R72, -RZ, R11.H0_H0 ;  /* 0x2000000bff487230 */ /* 0x000fe40000004100 */
[--C-:B------:R-:W-:Y:S02]  /*ae60*/  HADD2.F32 R11, -RZ, R8.reuse.H0_H0 ;  /* 0x20000008ff0b7230 */ /* 0x100fe40000004100 */
[C---:B------:R-:W-:Y:S01]  /*ae70*/  FMUL.FTZ R102, R73.reuse, R75 ;  /* 0x0000004b49667220 */ /* 0x040fe20000410000 */
[----:B------:R-:W-:Y:S02]  /*ae80*/  HADD2.F32 R8, -RZ, R8.H1_H1 ;  /* 0x30000008ff087230 */ /* 0x000fe40000004100 */
[----:B------:R-:W-:Y:S01]  /*ae90*/  FMUL.FTZ R85, R73, R77 ;  /* 0x0000004d49557220 */ /* 0x000fe20000410000 */
[----:B------:R-:W-:-:S02]  /*aea0*/  HADD2.F32 R70, -RZ, R10.H0_H0 ;  /* 0x2000000aff467230 */ /* 0x000fc40000004100 */
[----:B------:R-:W-:Y:S01]  /*aeb0*/  FFMA.FTZ R112, R72, R77, R102 ;  /* 0x0000004d48707223 */ /* 0x000fe20000010066 */
[----:B------:R-:W-:Y:S02]  /*aec0*/  HADD2.F32 R71, -RZ, R10.H1_H1 ;  /* 0x3000000aff477230 */ /* 0x000fe40000004100 */
[----:B------:R-:W-:Y:S01]  /*aed0*/  FMUL.FTZ R84, R8, R76 ;  /* 0x0000004c08547220 */ /* 0x000fe20000410000 */
[--C-:B------:R-:W-:Y:S02]  /*aee0*/  HADD2.F32 R10, -RZ, R9.reuse.H0_H0 ;  /* 0x20000009ff0a7230 */ /* 0x100fe40000004100 */
[----:B------:R-:W-:Y:S01]  /*aef0*/  FFMA.FTZ R85, R72, R75, -R85 ;  /* 0x0000004b48557223 */ /* 0x000fe20000010855 */
[-C--:B------:R-:W-:Y:S01]  /*af00*/  FMUL.FTZ R102, R8, R74.reuse ;  /* 0x0000004a08667220 */ /* 0x080fe20000410000 */
[----:B------:R-:W-:Y:S02]  /*af10*/  HADD2.F32 R9, -RZ, R9.H1_H1 ;  /* 0x30000009ff097230 */ /* 0x000fe40000004100 */
[----:B------:R-:W-:Y:S01]  /*af20*/  FFMA.FTZ R84, R11, R74, -R84 ;  /* 0x0000004a0b547223 */ /* 0x000fe20000010854 */
[----:B------:R-:W-:-:S02]  /*af30*/  HADD2.F32 R72, -RZ, R97.H0_H0 ;  /* 0x20000061ff487230 */ /* 0x000fc40000004100 */
[----:B------:R-:W-:Y:S01]  /*af40*/  FFMA.FTZ R73, R11, R76, R102 ;  /* 0x0000004c0b497223 */ /* 0x000fe20000010066 */
[----:B------:R-:W-:Y:S02]  /*af50*/  HADD2.F32 R8, -RZ, R113.H0_H0 ;  /* 0x20000071ff087230 */ /* 0x000fe40000004100 */
[CC--:B------:R-:W-:Y:S01]  /*af60*/  FMUL.FTZ R75, R71.reuse, R111.reuse ;  /* 0x0000006f474b7220 */ /* 0x0c0fe20000410000 */
[----:B------:R-:W-:Y:S01]  /*af70*/  FMUL.FTZ R74, R71, R110 ;  /* 0x0000006e474a7220 */ /* 0x000fe20000410000 */
[C---:B------:R-:W-:Y:S01]  /*af80*/  FMUL.FTZ R11, R9.reuse, R72 ;  /* 0x00000048090b7220 */ /* 0x040fe20000410000 */
[----:B------:R-:W-:Y:S01]  /*af90*/  FMUL.FTZ R71, R9, R8 ;  /* 0x0000000809477220 */ /* 0x000fe20000410000 */
[C---:B------:R-:W-:Y:S01]  /*afa0*/  FFMA.FTZ R75, R70.reuse, R110, -R75 ;  /* 0x0000006e464b7223 */ /* 0x040fe2000001084b */
[----:B------:R-:W-:Y:S01]  /*afb0*/  FFMA.FTZ R74, R70, R111, R74 ;  /* 0x0000006f464a7223 */ /* 0x000fe2000001004a */
[C---:B------:R-:W-:Y:S01]  /*afc0*/  FFMA.FTZ R9, R10.reuse, R8, -R11 ;  /* 0x000000080a097223 */ /* 0x040fe2000001080b */
[----:B------:R-:W-:Y:S01]  /*afd0*/  FFMA.FTZ R72, R10, R72, R71 ;  /* 0x000000480a487223 */ /* 0x000fe20000010047 */
[----:B------:R-:W-:-:S02]  /*afe0*/  F2FP.F16.F32.PACK_AB R11, R112, R85 ;  /* 0x00000055700b723e */ /* 0x000fc400000000ff */
[----:B------:R-:W-:Y:S02]  /*aff0*/  F2FP.F16.F32.PACK_AB R10, R74, R75 ;  /* 0x0000004b4a0a723e */ /* 0x000fe400000000ff */
[----:B------:R-:W-:Y:S02]  /*b000*/  F2FP.F16.F32.PACK_AB R8, R73, R84 ;  /* 0x000000544908723e */ /* 0x000fe400000000ff */
[----:B------:R-:W-:-:S05]  /*b010*/  F2FP.F16.F32.PACK_AB R9, R72, R9 ;  /* 0x000000094809723e */ /* 0x000fca00000000ff */
[----:B------:R2:W-:Y:S02]  /*b020*/  STS.128 [R119+0x4000], R8 ;  /* 0x0040000877007388 */ /* 0x0005e40000000c00 */
.L_x_1880:
[----:B------:R-:W-:Y:S05]  /*b030*/  BSYNC B2 ;  /* 0x0000000000027941 */ /* 0x000fea0003800000 */
.L_x_1879:
[----:B------:R-:W-:Y:S04]  /*b040*/  BSSY B2, `(.L_x_1881) ;  /* 0x000002c000027945 */ /* 0x000fe80003800000 */
[----:B------:R-:W-:Y:S05]  /*b050*/  @P2 BRA `(.L_x_1882) ;  /* 0x0000000000a82947 */ /* 0x000fea0003800000 */
[----:B-12--5:R-:W1:Y:S01]  /*b060*/  LDS.128 R8, [R119+0x8000] ;  /* 0x0080000077087984 */ /* 0x026e620000000c00 */
        /* <DEDUP_REMOVED lines=41> */
.L_x_1882:
[----:B------:R-:W-:Y:S05]  /*b300*/  BSYNC B2 ;  /* 0x0000000000027941 */ /* 0x000fea0003800000 */
.L_x_1881:
[----:B------:R-:W-:Y:S05]  /*b310*/  @P3 BRA `(.L_x_1876) ;  /* 0x0000000000a83947 */ /* 0x000fea0003800000 */
[----:B-123-5:R-:W1:Y:S01]  /*b320*/  LDS.128 R8, [R119+0xc000] ;  /* 0x00c0000077087984 */ /* 0x02ee620000000c00 */
        /* <DEDUP_REMOVED lines=28> */
[C---:B------:R-:W-:Y:S01]  /*b4f0*/  FMUL.FTZ R67, R63.reuse, R107 ;  /* 0x0000006b3f437220 */ /* 0x040fe20000410000 */
[-C--:B------:R-:W-:Y:S01]  /*b500*/  FMUL.FTZ R66, R63, R105.reuse ;  /* 0x000000693f427220 */ /* 0x080fe20000410000 */
[C---:B------:R-:W-:Y:S01]  /*b510*/  FMUL.FTZ R11, R9.reuse, R64 ;  /* 0x00000040090b7220 */ /* 0x040fe20000410000 */
[-C--:B------:R-:W-:Y:S01]  /*b520*/  FMUL.FTZ R63, R9, R8.reuse ;  /* 0x00000008093f7220 */ /* 0x080fe20000410000 */
        /* <DEDUP_REMOVED lines=9> */
.L_x_1876:
[----:B------:R-:W-:Y:S05]  /*b5c0*/  BSYNC B1 ;  /* 0x0000000000017941 */ /* 0x000fea0003800000 */
.L_x_1875:
[----:B-1234-:R-:W-:Y:S01]  /*b5d0*/  VIADD R8, R218, 0x20 ;  /* 0x00000020da087836 */ /* 0x01efe20000000000 */
[----:B------:R-:W-:Y:S04]  /*b5e0*/  BSSY B1, `(.L_x_1883) ;  /* 0x00000bb000017945 */ /* 0x000fe80003800000 */
[----:B------:R-:W-:-:S13]  /*b5f0*/  ISETP.GE.AND P0, PT, R8, R3, PT ;  /* 0x000000030800720c */ /* 0x000fda0003f06270 */
        /* <DEDUP_REMOVED lines=9> */
[----:B-----5:R-:W1:Y:S01]  /*b690*/  LDS.128 R8, [R72+0x1000] ;  /* 0x0010000048087984 */ /* 0x020e620000000c00 */
[----:B------:R-:W-:Y:S01]  /*b6a0*/  SHF.R.U32.HI R63, RZ, 0x10, R61 ;  /* 0x00000010ff3f7819 */ /* 0x000fe2000001163d */
[----:B------:R-:W-:Y:S01]  /*b6b0*/  HADD2.F32 R62, -RZ, R101.H0_H0 ;  /* 0x20000065ff3e7230 */ /* 0x000fe20000004100 */
[----:B------:R-:W-:Y:S01]  /*b6c0*/  SHF.R.U32.HI R65, RZ, 0x10, R59 ;  /* 0x00000010ff417819 */ /* 0x000fe2000001163b */
[--C-:B------:R-:W-:Y:S01]  /*b6d0*/  HADD2.F32 R64, -RZ, R104.reuse.H0_H0 ;  /* 0x20000068ff407230 */ /* 0x100fe20000004100 */
        /* <DEDUP_REMOVED lines=37> */
.L_x_1886:
[----:B------:R-:W-:Y:S05]  /*b930*/  BSYNC B2 ;  /* 0x0000000000027941 */ /* 0x000fea0003800000 */
.L_x_1885:
[----:B------:R-:W-:Y:S04]  /*b940*/  BSSY B2, `(.L_x_1887) ;  /* 0x000002c000027945 */ /* 0x000fe80003800000 */
[----:B------:R-:W-:Y:S05]  /*b950*/  @P1 BRA `(.L_x_1888) ;  /* 0x0000000000a81947 */ /* 0x000fea0003800000 */
[----:B-1---5:R-:W1:Y:S01]  /*b960*/  LDS.128 R8, [R72+0x5000] ;  /* 0x0050000048087984 */ /* 0x022e620000000c00 */
        /* <DEDUP_REMOVED lines=41> */
.L_x_1888:
[----:B------:R-:W-:Y:S05]  /*bc00*/  BSYNC B2 ;  /* 0x0000000000027941 */ /* 0x000fea0003800000 */
.L_x_1887:
[----:B------:R-:W-:Y:S04]  /*bc10*/  BSSY B2, `(.L_x_1889) ;  /* 0x000002c000027945 */ /* 0x000fe80003800000 */
[----:B------:R-:W-:Y:S05]  /*bc20*/  @P2 BRA `(.L_x_1890) ;  /* 0x0000000000a82947 */ /* 0x000fea0003800000 */
[----:B-12--5:R-:W1:Y:S01]  /*bc30*/  LDS.128 R8, [R72+0x9000] ;  /* 0x0090000048087984 */ /* 0x026e620000000c00 */
[----:B------:R-:W-:Y:S01]  /*bc40*/  SHF.R.U32.HI R55, RZ, 0x10, R53 ;  /* 0x00000010ff377819 */ /* 0x000fe20000011635 */
[----:B------:R-:W-:Y:S01]  /*bc50*/  HADD2.F32 R54, -RZ, R93.H0_H0 ;  /* 0x2000005dff367230 */ /* 0x000fe20000004100 */
[----:B------:R-:W-:Y:S01]  /*bc60*/  SHF.R.U32.HI R57, RZ, 0x10, R51 ;  /* 0x00000010ff397819 */ /* 0x000fe20000011633 */
[--C-:B------:R-:W-:Y:S01]  /*bc70*/  HADD2.F32 R56, -RZ, R92.reuse.H1_H1 ;  /* 0x3000005cff387230 */ /* 0x100fe20000004100 */
[----:B------:R-:W-:Y:S01]  /*bc80*/  SHF.R.U64 R63, R52, 0x10, R53 ;  /* 0x00000010343f7819 */ /* 0x000fe20000001235 */
[----:B------:R-:W-:Y:S01]  /*bc90*/  HADD2.F32 R55, -RZ, R55.H0_H0 ;  /* 0x20000037ff377230 */ /* 0x000fe20000004100 */
[----:B------:R-:W-:Y:S01]  /*bca0*/  SHF.R.U64 R61, R50, 0x10, R51 ;  /* 0x00000010323d7819 */ /* 0x000fe20000001233 */
[----:B------:R-:W-:Y:S02]  /*bcb0*/  HADD2.F32 R57, -RZ, R57.H0_H0 ;  /* 0x20000039ff397230 */ /* 0x000fe40000004100 */
[----:B------:R-:W-:-:S02]  /*bcc0*/  HADD2.F32 R92, -RZ, R92.H0_H0 ;  /* 0x2000005cff5c7230 */ /* 0x000fc40000004100 */
        /* <DEDUP_REMOVED lines=32> */
.L_x_1890:
[----:B------:R-:W-:Y:S05]  /*bed0*/  BSYNC B2 ;  /* 0x0000000000027941 */ /* 0x000fea0003800000 */
.L_x_1889:
[----:B------:R-:W-:Y:S05]  /*bee0*/  @P3 BRA `(.L_x_1884) ;  /* 0x0000000000a83947 */ /* 0x000fea0003800000 */
[----:B-123-5:R-:W1:Y:S01]  /*bef0*/  LDS.128 R8, [R72+0xd000] ;  /* 0x00d0000048087984 */ /* 0x02ee620000000c00 */
        /* <DEDUP_REMOVED lines=41> */
.L_x_1884:
[----:B------:R-:W-:Y:S05]  /*c190*/  BSYNC B1 ;  /* 0x0000000000017941 */ /* 0x000fea0003800000 */
.L_x_1883:
[----:B-1234-:R-:W-:Y:S01]  /*c1a0*/  IADD3 R8, R218, 0x40, RZ ;  /* 0x00000040da087810 */ /* 0x01efe20007ffe0ff */
[----:B------:R-:W-:Y:S03]  /*c1b0*/  BSSY B1, `(.L_x_1891) ;  /* 0x00000bb000017945 */ /* 0x000fe60003800000 */
        /* <DEDUP_REMOVED lines=52> */
.L_x_1894:
[----:B------:R-:W-:Y:S05]  /*c500*/  BSYNC B2 ;  /* 0x0000000000027941 */ /* 0x000fea0003800000 */
.L_x_1893:
        /* <DEDUP_REMOVED lines=44> */
.L_x_1896:
[----:B------:R-:W-:Y:S05]  /*c7d0*/  BSYNC B2 ;  /* 0x0000000000027941 */ /* 0x000fea0003800000 */
.L_x_1895:
[----:B------:R-:W-:Y:S04]  /*c7e0*/  BSSY B2, `(.L_x_1897) ;  /* 0x000002c000027945 */ /* 0x000fe80003800000 */
[----:B------:R-:W-:Y:S05]  /*c7f0*/  @P2 BRA `(.L_x_1898) ;  /* 0x0000000000a82947 */ /* 0x000fea0003800000 */
[----:B-12--5:R-:W1:Y:S01]  /*c800*/  LDS.128 R8, [R56+0xa000] ;  /* 0x00a0000038087984 */ /* 0x026e620000000c00 */
        /* <DEDUP_REMOVED lines=41> */
.L_x_1898:
[----:B------:R-:W-:Y:S05]  /*caa0*/  BSYNC B2 ;  /* 0x0000000000027941 */ /* 0x000fea0003800000 */
.L_x_1897:
[----:B------:R-:W-:Y:S05]  /*cab0*/  @P3 BRA `(.L_x_1892) ;  /* 0x0000000000a83947 */ /* 0x000fea0003800000 */
[----:B-123-5:R-:W1:Y:S01]  /*cac0*/  LDS.128 R8, [R56+0xe000] ;  /* 0x00e0000038087984 */ /* 0x02ee620000000c00 */
[----:B------:R-:W-:Y:S01]  /*cad0*/  SHF.R.U32.HI R35, RZ, 0x10, R27 ;  /* 0x00000010ff237819 */ /* 0x000fe2000001161b */
[----:B------:R-:W-:Y:S01]  /*cae0*/  HADD2.F32 R34, -RZ, R87.H0_H0 ;  /* 0x20000057ff227230 */ /* 0x000fe20000004100 */
[--C-:B------:R-:W-:Y:S01]  /*caf0*/  SHF.R.U32.HI R37, RZ, 0x10, R29.reuse ;  /* 0x00000010ff257819 */ /* 0x100fe2000001161d */
        /* <DEDUP_REMOVED lines=38> */
.L_x_1892:
[----:B------:R-:W-:Y:S05]  /*cd60*/  BSYNC B1 ;  /* 0x0000000000017941 */ /* 0x000fea0003800000 */
.L_x_1891:
[----:B-1234-:R-:W-:-:S05]  /*cd70*/  VIADD R8, R218, 0x60 ;  /* 0x00000060da087836 */ /* 0x01efca0000000000 */
        /* <DEDUP_REMOVED lines=11> */
[----:B------:R-:W-:Y:S01]  /*ce30*/  SHF.R.U64 R36, R32, 0x10, R33 ;  /* 0x0000001020247819 */ /* 0x000fe20000001221 */
[--C-:B------:R-:W-:Y:S01]  /*ce40*/  HADD2.F32 R29, -RZ, R83.reuse.H0_H0 ;  /* 0x20000053ff1d7230 */ /* 0x100fe20000004100 */
[----:B------:R-:W-:Y:S01]  /*ce50*/  SHF.R.U32.HI R32, RZ, 0x10, R31 ;  /* 0x00000010ff207819 */ /* 0x000fe2000001161f */
[----:B------:R-:W-:Y:S01]  /*ce60*/  HADD2.F32 R83, -RZ, R83.H1_H1 ;  /* 0x30000053ff537230 */ /* 0x000fe20000004100 */
[----:B------:R-:W-:Y:S02]  /*ce70*/  SHF.R.U32.HI R33, RZ, 0x10, R33 ;  /* 0x00000010ff217819 */ /* 0x000fe40000011621 */
[----:B------:R-:W-:Y:S01]  /*ce80*/  SHF.R.U64 R35, R30, 0x10, R31 ;  /* 0x000000101e237819 */ /* 0x000fe2000000121f */
[----:B------:R-:W-:Y:S02]  /*ce90*/  HADD2.F32 R32, -RZ, R32.H0_H0 ;  /* 0x20000020ff207230 */ /* 0x000fe40000004100 */
[----:B------:R-:W-:-:S02]  /*cea0*/  HADD2.F32 R30, -RZ, R33.H0_H0 ;  /* 0x20000021ff1e7230 */ /* 0x000fc40000004100 */
[--C-:B------:R-:W-:Y:S02]  /*ceb0*/  HADD2.F32 R31, -RZ, R82.reuse.H0_H0 ;  /* 0x20000052ff1f7230 */ /* 0x100fe40000004100 */
[----:B------:R-:W-:Y:S02]  /*cec0*/  HADD2.F32 R82, -RZ, R82.H1_H1 ;  /* 0x30000052ff527230 */ /* 0x000fe40000004100 */
[--C-:B-1----:R-:W-:Y:S02]  /*ced0*/  HADD2.F32 R28, -RZ, R11.reuse.H1_H1 ;  /* 0x3000000bff1c7230 */ /* 0x102fe40000004100 */
[--C-:B------:R-:W-:Y:S02]  /*cee0*/  HADD2.F32 R3, -RZ, R8.reuse.H0_H0 ;  /* 0x20000008ff037230 */ /* 0x100fe40000004100 */
[----:B------:R-:W-:Y:S02]  /*cef0*/  HADD2.F32 R27, -RZ, R11.H0_H0 ;  /* 0x2000000bff1b7230 */ /* 0x000fe40000004100 */
[----:B------:R-:W-:Y:S01]  /*cf00*/  FMUL.FTZ R34, R28, R32 ;  /* 0x000000201c227220 */ /* 0x000fe20000410000 */
[----:B------:R-:W-:-:S02]  /*cf10*/  HADD2.F32 R8, -RZ, R8.H1_H1 ;  /* 0x30000008ff087230 */ /* 0x000fc40000004100 */
[-C--:B------:R-:W-:Y:S01]  /*cf20*/  FMUL.FTZ R33, R28, R30.reuse ;  /* 0x0000001e1c217220 */ /* 0x080fe20000410000 */
[--C-:B------:R-:W-:Y:S02]  /*cf30*/  HADD2.F32 R11, -RZ, R10.reuse.H0_H0 ;  /* 0x2000000aff0b7230 */ /* 0x100fe40000004100 */
[C---:B------:R-:W-:Y:S01]  /*cf40*/  FFMA.FTZ R34, R27.reuse, R30, -R34 ;  /* 0x0000001e1b227223 */ /* 0x040fe20000010822 */
[----:B------:R-:W-:Y:S02]  /*cf50*/  HADD2.F32 R26, -RZ, R10.H1_H1 ;  /* 0x3000000aff1a7230 */ /* 0x000fe40000004100 */
[C---:B------:R-:W-:Y:S01]  /*cf60*/  FMUL.FTZ R28, R8.reuse, R31 ;  /* 0x0000001f081c7220 */ /* 0x040fe20000410000 */
[--C-:B------:R-:W-:Y:S02]  /*cf70*/  HADD2.F32 R10, -RZ, R9.reuse.H0_H0 ;  /* 0x20000009ff0a7230 */ /* 0x100fe40000004100 */
[----:B------:R-:W-:Y:S01]  /*cf80*/  FFMA.FTZ R33, R27, R32, R33 ;  /* 0x000000201b217223 */ /* 0x000fe20000010021 */
[----:B------:R-:W-:Y:S01]  /*cf90*/  FMUL.FTZ R30, R8, R29 ;  /* 0x0000001d081e7220 */ /* 0x000fe20000410000 */
[----:B------:R-:W-:-:S02]  /*cfa0*/  HADD2.F32 R9, -RZ, R9.H1_H1 ;  /* 0x30000009ff097230 */ /* 0x000fc40000004100 */
[C---:B------:R-:W-:Y:S01]  /*cfb0*/  FFMA.FTZ R28, R3.reuse, R29, -R28 ;  /* 0x0000001d031c7223 */ /* 0x040fe2000001081c */
[----:B------:R-:W-:Y:S02]  /*cfc0*/  HADD2.F32 R27, -RZ, R35.H0_H0 ;  /* 0x20000023ff1b7230 */ /* 0x000fe40000004100 */
        /* <DEDUP_REMOVED lines=15> */
.L_x_1901:
[----:B------:R-:W-:Y:S05]  /*d0c0*/  BSYNC B1 ;  /* 0x0000000000017941 */ /* 0x000fea0003800000 */
.L_x_1900:
[----:B------:R-:W-:Y:S04]  /*d0d0*/  BSSY B1, `(.L_x_1902) ;  /* 0x000002c000017945 */ /* 0x000fe80003800000 */
[----:B------:R-:W-:Y:S05]  /*d0e0*/  @P1 BRA `(.L_x_1903) ;  /* 0x0000000000a81947 */ /* 0x000fea0003800000 */
[----:B-1---5:R-:W1:Y:S01]  /*d0f0*/  LDS.128 R8, [R37+0x7000] ;  /* 0x0070000025087984 */ /* 0x022e620000000c00 */
[----:B------:R-:W-:Y:S01]  /*d100*/  SHF.R.U32.HI R28, RZ, 0x10, R21 ;  /* 0x00000010ff1c7819 */ /* 0x000fe20000011615 */
[--C-:B------:R-:W-:Y:S01]  /*d110*/  HADD2.F32 R27, -RZ, R80.reuse.H0_H0 ;  /* 0x20000050ff1b7230 */ /* 0x100fe20000004100 */
[--C-:B------:R-:W-:Y:S01]  /*d120*/  SHF.R.U32.HI R26, RZ, 0x10, R25.reuse ;  /* 0x00000010ff1a7819 */ /* 0x100fe20000011619 */
[----:B------:R-:W-:Y:S01]  /*d130*/  HADD2.F32 R80, -RZ, R80.H1_H1 ;  /* 0x30000050ff507230 */ /* 0x000fe20000004100 */
[----:B------:R-:W-:Y:S01]  /*d140*/  SHF.R.U64 R32, R24, 0x10, R25 ;  /* 0x0000001018207819 */ /* 0x000fe20000001219 */
[----:B------:R-:W-:Y:S01]  /*d150*/  HADD2.F32 R28, -RZ, R28.H0_H0 ;  /* 0x2000001cff1c7230 */ /* 0x000fe20000004100 */
[----:B------:R-:W-:Y:S01]  /*d160*/  SHF.R.U64 R31, R20, 0x10, R21 ;  /* 0x00000010141f7819 */ /* 0x000fe20000001215 */
[----:B------:R-:W-:Y:S02]  /*d170*/  HADD2.F32 R26, -RZ, R26.H0_H0 ;  /* 0x2000001aff1a7230 */ /* 0x000fe40000004100 */
[----:B------:R-:W-:-:S02]  /*d180*/  HADD2.F32 R25, -RZ, R81.H0_H0 ;  /* 0x20000051ff197230 */ /* 0x000fc40000004100 */
[----:B------:R-:W-:Y:S02]  /*d190*/  HADD2.F32 R81, -RZ, R81.H1_H1 ;  /* 0x30000051ff517230 */ /* 0x000fe40000004100 */
[--C-:B-1----:R-:W-:Y:S02]  /*d1a0*/  HADD2.F32 R24, -RZ, R11.reuse.H1_H1 ;  /* 0x3000000bff187230 */ /* 0x102fe40000004100 */
[--C-:B------:R-:W-:Y:S02]  /*d1b0*/  HADD2.F32 R3, -RZ, R8.reuse.H0_H0 ;  /* 0x20000008ff037230 */ /* 0x100fe40000004100 */
[----:B------:R-:W-:Y:S02]  /*d1c0*/  HADD2.F32 R21, -RZ, R11.H0_H0 ;  /* 0x2000000bff157230 */ /* 0x000fe40000004100 */
[C---:B------:R-:W-:Y:S01]  /*d1d0*/  FMUL.FTZ R30, R24.reuse, R28 ;  /* 0x0000001c181e7220 */ /* 0x040fe20000410000 */
[----:B------:R-:W-:Y:S02]  /*d1e0*/  HADD2.F32 R8, -RZ, R8.H1_H1 ;  /* 0x30000008ff087230 */ /* 0x000fe40000004100 */
[----:B------:R-:W-:Y:S01]  /*d1f0*/  FMUL.FTZ R29, R24, R26 ;  /* 0x0000001a181d7220 */ /* 0x000fe20000410000 */
[----:B------:R-:W-:-:S02]  /*d200*/  HADD2.F32 R11, -RZ, R10.H0_H0 ;  /* 0x2000000aff0b7230 */ /* 0x000fc40000004100 */
[C---:B------:R-:W-:Y:S01]  /*d210*/  FFMA.FTZ R30, R21.reuse, R26, -R30 ;  /* 0x0000001a151e7223 */ /* 0x040fe2000001081e */
[----:B------:R-:W-:Y:S02]  /*d220*/  HADD2.F32 R20, -RZ, R10.H1_H1 ;  /* 0x3000000aff147230 */ /* 0x000fe40000004100 */
[C---:B------:R-:W-:Y:S01]  /*d230*/  FMUL.FTZ R24, R8.reuse, R27 ;  /* 0x0000001b08187220 */ /* 0x040fe20000410000 */
[--C-:B------:R-:W-:Y:S02]  /*d240*/  HADD2.F32 R10, -RZ, R9.reuse.H0_H0 ;  /* 0x20000009ff0a7230 */ /* 0x100fe40000004100 */
[----:B------:R-:W-:Y:S01]  /*d250*/  FFMA.FTZ R29, R21, R28, R29 ;  /* 0x0000001c151d7223 */ /* 0x000fe2000001001d */
        /* <DEDUP_REMOVED lines=19> */
.L_x_1903:
[----:B------:R-:W-:Y:S05]  /*d390*/  BSYNC B1 ;  /* 0x0000000000017941 */ /* 0x000fea0003800000 */
.L_x_1902:
[----:B------:R-:W-:Y:S04]  /*d3a0*/  BSSY B1, `(.L_x_1904) ;  /* 0x000002c000017945 */ /* 0x000fe80003800000 */
[----:B------:R-:W-:Y:S05]  /*d3b0*/  @P2 BRA `(.L_x_1905) ;  /* 0x0000000000a82947 */ /* 0x000fea0003800000 */
[----:B-12--5:R-:W1:Y:S01]  /*d3c0*/  LDS.128 R8, [R37+0xb000] ;  /* 0x00b0000025087984 */ /* 0x026e620000000c00 */
[----:B------:R-:W-:Y:S01]  /*d3d0*/  SHF.R.U32.HI R24, RZ, 0x10, R13 ;  /* 0x00000010ff187819 */ /* 0x000fe2000001160d */
[--C-:B------:R-:W-:Y:S01]  /*d3e0*/  HADD2.F32 R21, -RZ, R78.reuse.H1_H1 ;  /* 0x3000004eff157230 */ /* 0x100fe20000004100 */
[--C-:B------:R-:W-:Y:S01]  /*d3f0*/  SHF.R.U32.HI R20, RZ, 0x10, R15.reuse ;  /* 0x00000010ff147819 */ /* 0x100fe2000001160f */
[----:B------:R-:W-:Y:S01]  /*d400*/  HADD2.F32 R78, -RZ, R78.H0_H0 ;  /* 0x2000004eff4e7230 */ /* 0x000fe20000004100 */
        /* <DEDUP_REMOVED lines=37> */
.L_x_1905:
[----:B------:R-:W-:Y:S05]  /*d660*/  BSYNC B1 ;  /* 0x0000000000017941 */ /* 0x000fea0003800000 */
.L_x_1904:
[----:B------:R-:W-:Y:S05]  /*d670*/  @P3 BRA `(.L_x_1899) ;  /* 0x0000004800e83947 */ /* 0x000fea0003800000 */
[----:B-123-5:R-:W1:Y:S01]  /*d680*/  LDS.128 R8, [R37+0xf000] ;  /* 0x00f0000025087984 */ /* 0x02ee620000000c00 */
[----:B------:R-:W-:Y:S01]  /*d690*/  SHF.R.U32.HI R14, RZ, 0x10, R5 ;  /* 0x00000010ff0e7819 */ /* 0x000fe20000011605 */
[----:B------:R-:W-:Y:S01]  /*d6a0*/  HADD2.F32 R13, -RZ, R0.H0_H0 ;  /* 0x20000000ff0d7230 */ /* 0x000fe20000004100 */
[--C-:B------:R-:W-:Y:S02]  /*d6b0*/  SHF.R.U32.HI R12, RZ, 0x10, R7.reuse ;  /* 0x00000010ff0c7819 */ /* 0x100fe40000011607 */
[----:B------:R-:W-:Y:S01]  /*d6c0*/  SHF.R.U64 R24, R6, 0x10, R7 ;  /* 0x0000001006187819 */ /* 0x000fe20000001207 */
[----:B------:R-:W-:Y:S01]  /*d6d0*/  HADD2.F32 R14, -RZ, R14.H0_H0 ;  /* 0x2000000eff0e7230 */ /* 0x000fe20000004100 */
[----:B------:R-:W-:Y:S01]  /*d6e0*/  SHF.R.U64 R21, R4, 0x10, R5 ;  /* 0x0000001004157819 */ /* 0x000fe20000001205 */
[----:B------:R-:W-:Y:S02]  /*d6f0*/  HADD2.F32 R12, -RZ, R12.H0_H0 ;  /* 0x2000000cff0c7230 */ /* 0x000fe40000004100 */
[----:B------:R-:W-:-:S02]  /*d700*/  HADD2.F32 R7, -RZ, R23.H0_H0 ;  /* 0x20000017ff077230 */ /* 0x000fc40000004100 */
[----:B------:R-:W-:Y:S02]  /*d710*/  HADD2.F32 R23, -RZ, R23.H1_H1 ;  /* 0x30000017ff177230 */ /* 0x000fe40000004100 */
[--C-:B-1----:R-:W-:Y:S02]  /*d720*/  HADD2.F32 R3, -RZ, R8.reuse.H0_H0 ;  /* 0x20000008ff037230 */ /* 0x102fe40000004100 */
[--C-:B------:R-:W-:Y:S02]  /*d730*/  HADD2.F32 R6, -RZ, R11.reuse.H0_H0 ;  /* 0x2000000bff067230 */ /* 0x100fe40000004100 */
[----:B------:R-:W-:Y:S02]  /*d740*/  HADD2.F32 R8, -RZ, R8.H1_H1 ;  /* 0x30000008ff087230 */ /* 0x000fe40000004100 */
[----:B------:R-:W-:Y:S02]  /*d750*/  HADD2.F32 R11, -RZ, R11.H1_H1 ;  /* 0x3000000bff0b7230 */ /* 0x000fe40000004100 */
[----:B------:R-:W-:-:S02]  /*d760*/  HADD2.F32 R5, -RZ, R10.H0_H0 ;  /* 0x2000000aff057230 */ /* 0x000fc40000004100 */
[C---:B------:R-:W-:Y:S01]  /*d770*/  FMUL.FTZ R20, R8.reuse, R13 ;  /* 0x0000000d08147220 */ /* 0x040fe20000410000 */
[-C--:B------:R-:W-:Y:S01]  /*d780*/  FMUL.FTZ R8, R8, R7.reuse ;  /* 0x0000000708087220 */ /* 0x080fe20000410000 */
[C---:B------:R-:W-:Y:S01]  /*d790*/  FMUL.FTZ R15, R11.reuse, R14 ;  /* 0x0000000e0b0f7220 */ /* 0x040fe20000410000 */
[-C--:B------:R-:W-:Y:S01]  /*d7a0*/  FMUL.FTZ R11, R11, R12.reuse ;  /* 0x0000000c0b0b7220 */ /* 0x080fe20000410000 */
[----:B------:R-:W-:Y:S01]  /*d7b0*/  FFMA.FTZ R20, R3, R7, -R20 ;  /* 0x0000000703147223 */ /* 0x000fe20000010814 */
[----:B------:R-:W-:Y:S02]  /*d7c0*/  HADD2.F32 R10, -RZ, R10.H1_H1 ;  /* 0x3000000aff0a7230 */ /* 0x000fe40000004100 */
[C---:B------:R-:W-:Y:S01]  /*d7d0*/  FFMA.FTZ R15, R6.reuse, R12, -R15 ;  /* 0x0000000c060f7223 */ /* 0x040fe2000001080f */
[----:B------:R-:W-:Y:S02]  /*d7e0*/  HADD2.F32 R7, -RZ, R0.H1_H1 ;  /* 0x30000000ff077230 */ /* 0x000fe40000004100 */
[----:B------:R-:W-:Y:S01]  /*d7f0*/  FFMA.FTZ R14, R6, R14, R11 ;  /* 0x0000000e060e7223 */ /* 0x000fe2000001000b */
[----:B------:R-:W-:-:S02]  /*d800*/  HADD2.F32 R4, -RZ, R9.H0_H0 ;  /* 0x20000009ff047230 */ /* 0x000fc40000004100 */
[----:B------:R-:W-:Y:S01]  /*d810*/  FFMA.FTZ R3, R3, R13, R8 ;  /* 0x0000000d03037223 */ /* 0x000fe20000010008 */
[----:B------:R-:W-:Y:S02]  /*d820*/  HADD2.F32 R9, -RZ, R9.H1_H1 ;  /* 0x30000009ff097230 */ /* 0x000fe40000004100 */
[C---:B------:R-:W-:Y:S01]  /*d830*/  FMUL.FTZ R8, R10.reuse, R7 ;  /* 0x000000070a087220 */ /* 0x040fe20000410000 */
[----:B------:R-:W-:Y:S02]  /*d840*/  HADD2.F32 R6, -RZ, R21.H0_H0 ;  /* 0x20000015ff067230 */ /* 0x000fe40000004100 */
[-C--:B------:R-:W-:Y:S01]  /*d850*/  FMUL.FTZ R10, R10, R23.reuse ;  /* 0x000000170a0a7220 */ /* 0x080fe20000410000 */
[----:B------:R-:W-:Y:S02]  /*d860*/  HADD2.F32 R0, -RZ, R24.H0_H0 ;  /* 0x20000018ff007230 */ /* 0x000fe40000004100 */
[----:B------:R-:W-:Y:S01]  /*d870*/  FFMA.FTZ R8, R5, R23, -R8 ;  /* 0x0000001705087223 */ /* 0x000fe20000010808 */
[----:B------:R-:W-:Y:S01]  /*d880*/  FMUL.FTZ R11, R9, R6 ;  /* 0x00000006090b7220 */ /* 0x000fe20000410000 */
[----:B------:R-:W-:Y:S01]  /*d890*/  FFMA.FTZ R13, R5, R7, R10 ;  /* 0x00000007050d7223 */ /* 0x000fe2000001000a */
[-C--:B------:R-:W-:Y:S01]  /*d8a0*/  FMUL.FTZ R9, R9, R0.reuse ;  /* 0x0000000009097220 */ /* 0x080fe20000410000 */
[----:B------:R-:W-:Y:S01]  /*d8b0*/  F2FP.F16.F32.PACK_AB R7, R14, R15 ;  /* 0x0000000f0e07723e */ /* 0x000fe200000000ff */
[----:B------:R-:W-:-:S02]  /*d8c0*/  FFMA.FTZ R5, R4, R0, -R11 ;  /* 0x0000000004057223 */ /* 0x000fc4000001080b */
[----:B------:R-:W-:Y:S01]  /*d8d0*/  FFMA.FTZ R0, R4, R6, R9 ;  /* 0x0000000604007223 */ /* 0x000fe20000010009 */
[----:B------:R-:W-:Y:S02]  /*d8e0*/  F2FP.F16.F32.PACK_AB R6, R13, R8 ;  /* 0x000000080d06723e */ /* 0x000fe400000000ff */
[----:B------:R-:W-:Y:S02]  /*d8f0*/  F2FP.F16.F32.PACK_AB R4, R3, R20 ;  /* 0x000000140304723e */ /* 0x000fe400000000ff */
[----:B------:R-:W-:-:S05]  /*d900*/  F2FP.F16.F32.PACK_AB R5, R0, R5 ;  /* 0x000000050005723e */ /* 0x000fca00000000ff */
[----:B------:R4:W-:Y:S01]  /*d910*/  STS.128 [R37+0xf000], R4 ;  /* 0x00f0000425007388 */ /* 0x0009e20000000c00 */
[----:B------:R-:W-:Y:S05]  /*d920*/  BRA `(.L_x_1899) ;  /* 0x00000048003c7947 */ /* 0x000fea0003800000 */
.L_x_1860:
[----:B------:R-:W0:Y:S01]  /*d930*/  LDC R83, c[0x0][0x448] ;  /* 0x00011200ff537b82 */ /* 0x000e220000000800 */
[----:B------:R-:W-:Y:S01]  /*d940*/  ULDC.64 UR4, c[0x0][0x3f8] ;  /* 0x0000fe0000047ab9 */ /* 0x000fe20000000a00 */
[----:B------:R-:W-:Y:S01]  /*d950*/  ULDC.64 UR6, c[0x0][0x408] ;  /* 0x0001020000067ab9 */ /* 0x000fe20000000a00 */
[----:B------:R-:W-:Y:S02]  /*d960*/  IMAD.MOV.U32 R25, RZ, RZ, R23 ;  /* 0x000000ffff197224 */ /* 0x000fe400078e0017 */
[----:B------:R-:W-:Y:S01]  /*d970*/  IMAD.MOV.U32 R27, RZ, RZ, R29 ;  /* 0x000000ffff1b7224 */ /* 0x000fe200078e001d */
[----:B0-----:R-:W-:-:S13]  /*d980*/  ISETP.NE.AND P0, PT, R83, 0x1, PT ;  /* 0x000000015300780c */ /* 0x001fda0003f05270 */
[----:B------:R-:W0:Y:S08]  /*d990*/  @P0 LDC R0, c[0x0][0x44c] ;  /* 0x00011300ff000b82 */ /* 0x000e300000000800 */
[----:B------:R-:W1:Y:S01]  /*d9a0*/  @P0 LDC R5, c[0x0][0x450] ;  /* 0x00011400ff050b82 */ /* 0x000e620000000800 */
[----:B0-----:R-:W-:-:S05]  /*d9b0*/  @P0 IMAD.HI.U32 R0, R3, R0, RZ ;  /* 0x0000000003000227 */ /* 0x001fca00078e00ff */
[----:B-1----:R-:W-:-:S04]  /*d9c0*/  @P0 SHF.R.U32.HI R3, RZ, R5, R0 ;  /* 0x00000005ff030219 */ /* 0x002fc80000011600 */
        /* <DEDUP_REMOVED lines=11> */
[----:B------:R-:W-:Y:S01]  /*da80*/  UMOV UR4, 0xffffffff ;  /* 0xffffffff00047882 */ /* 0x000fe20000000000 */
[----:B------:R-:W-:Y:S02]  /*da90*/  LEA R0, P1, R26, UR6, 0x1 ;  /* 0x000000061a007c11 */ /* 0x000fe4000f8208ff */
[----:B------:R-:W-:Y:S02]  /*daa0*/  IADD3 R7, R27, R7, RZ ;  /* 0x000000071b077210 */ /* 0x000fe40007ffe0ff */
[----:B------:R-:W-:Y:S02]  /*dab0*/  LEA.HI.X R6, R24, UR5, R5, 0x1, P0 ;  /* 0x0000000518067c11 */ /* 0x000fe400080f0c05 */
[----:B------:R-:W-:Y:S01]  /*dac0*/  LEA.HI.X R7, R26, UR7, R7, 0x1, P1 ;  /* 0x000000071a077c11 */ /* 0x000fe200088f0c07 */
[----:B------:R-:W-:Y:S06]  /*dad0*/  BRA.DIV UR4, `(.L_x_1906) ;  /* 0x000001de04947947 */ /* 0x000fec000b800000 */
[----:B------:R0:W1:Y:S04]  /*dae0*/  SHFL.IDX PT, R5, R6, RZ, 0x181f ;  /* 0x00181fff06057589 */ /* 0x00006800000e0000 */
[----:B------:R0:W2:Y:S04]  /*daf0*/  SHFL.IDX PT, R4, R3, RZ, 0x181f ;  /* 0x00181fff03047589 */ /* 0x0000a800000e0000 */
[----:B------:R0:W3:Y:S04]  /*db00*/  SHFL.IDX PT, R9, R7, RZ, 0x181f ;  /* 0x00181fff07097589 */ /* 0x0000e800000e0000 */
[----:B------:R0:W4:Y:S02]  /*db10*/  SHFL.IDX PT, R14, R0, RZ, 0x181f ;  /* 0x00181fff000e7589 */ /* 0x00012400000e0000 */
.L_x_2263:
        /* <DEDUP_REMOVED lines=12> */
[----:B------:R-:W3:Y:S01]  /*dbe0*/  LDL R8, [R1+0x5c] ;  /* 0x00005c0001087983 */ /* 0x000ee20000100800 */
[----:B------:R-:W-:Y:S01]  /*dbf0*/  ULDC UR4, c[0x0][0x3f4] ;  /* 0x0000fd0000047ab9 */ /* 0x000fe20000000800 */
[----:B--2---:R-:W-:Y:S01]  /*dc00*/  IMAD.MOV.U32 R12, RZ, RZ, R4 ;  /* 0x000000ffff0c7224 */ /* 0x004fe200078e0004 */
[----:B------:R-:W-:Y:S01]  /*dc10*/  ISETP.GE.AND P2, PT, R18, UR4, PT ;  /* 0x0000000412007c0c */ /* 0x000fe2000bf46270 */
[----:B-1----:R-:W-:Y:S01]  /*dc20*/  IMAD.MOV.U32 R13, RZ, RZ, R5 ;  /* 0x000000ffff0d7224 */ /* 0x002fe200078e0005 */
[----:B------:R-:W-:Y:S02]  /*dc30*/  ISETP.GE.AND P3, PT, R226, UR4, PT ;  /* 0x00000004e2007c0c */ /* 0x000fe4000bf66270 */
[----:B------:R-:W-:Y:S02]  /*dc40*/  CS2R R56, SRZ ;  /* 0x0000000000387805 */ /* 0x000fe4000001ff00 */
[----:B------:R-:W-:-:S07]  /*dc50*/  CS2R R58, SRZ ;  /* 0x00000000003a7805 */ /* 0x000fce000001ff00 */
[C---:B------:R-:W-:Y:S01]  /*dc60*/  @!P2 IMAD.SHL.U32 R15, R18.reuse, 0x2, RZ ;  /* 0x00000002120fa824 */ /* 0x040fe200078e00ff */
[----:B------:R-:W-:-:S04]  /*dc70*/  @!P2 SHF.L.U64.HI R20, R18, 0x1, R19 ;  /* 0x000000011214a819 */ /* 0x000fc80000010213 */
[----:B------:R-:W-:Y:S02]  /*dc80*/  @!P2 IADD3 R4, P0, R4, R15, RZ ;  /* 0x0000000f0404a210 */ /* 0x000fe40007f1e0ff */
[----:B------:R-:W-:Y:S02]  /*dc90*/  CS2R R64, SRZ ;  /* 0x0000000000407805 */ /* 0x000fe4000001ff00 */
[----:B------:R-:W-:Y:S02]  /*dca0*/  CS2R R66, SRZ ;  /* 0x0000000000427805 */ /* 0x000fe4000001ff00 */
[----:B------:R-:W-:Y:S02]  /*dcb0*/  CS2R R60, SRZ ;  /* 0x00000000003c7805 */ /* 0x000fe4000001ff00 */
[----:B------:R-:W-:Y:S02]  /*dcc0*/  CS2R R62, SRZ ;  /* 0x00000000003e7805 */ /* 0x000fe4000001ff00 */
[----:B------:R-:W-:-:S02]  /*dcd0*/  CS2R R68, SRZ ;  /* 0x0000000000447805 */ /* 0x000fc4000001ff00 */
[----:B------:R-:W-:Y:S01]  /*dce0*/  CS2R R70, SRZ ;  /* 0x0000000000467805 */ /* 0x000fe2000001ff00 */
[----:B------:R-:W-:-:S05]  /*dcf0*/  @!P2 IMAD.X R5, R5, 0x1, R20, P0 ;  /* 0x000000010505a824 */ /* 0x000fca00000e0614 */
[----:B------:R1:W5:Y:S01]  /*dd00*/  @!P2 LD.E.128 R60, desc[UR60][R4.64] ;  /* 0x0000003c043ca980 */ /* 0x000362000c101d00 */
[----:B---3--:R-:W-:Y:S01]  /*dd10*/  @!P3 IMAD.SHL.U32 R11, R8, 0x8, RZ ;  /* 0x00000008080bb824 */ /* 0x008fe200078e00ff */
[----:B----4-:R-:W-:Y:S02]  /*dd20*/  @!P2 IADD3 R8, P1, R14, R15, RZ ;  /* 0x0000000f0e08a210 */ /* 0x010fe40007f3e0ff */
[----:B------:R-:W-:Y:S01]  /*dd30*/  MOV R15, R9 ;  /* 0x00000009000f7202 */ /* 0x000fe20000000f00 */
[----:B------:R-:W-:-:S04]  /*dd40*/  @!P3 IMAD.WIDE R12, R11, 0x2, R12 ;  /* 0x000000020b0cb825 */ /* 0x000fc800078e020c */
[----:B------:R-:W-:Y:S01]  /*dd50*/  @!P3 IMAD.WIDE R14, R11, 0x2, R14 ;  /* 0x000000020b0eb825 */ /* 0x000fe200078e020e */
[----:B------:R1:W5:Y:S03]  /*dd60*/  @!P3 LD.E.128 R56, desc[UR60][R12.64] ;  /* 0x0000003c0c38b980 */ /* 0x000366000c101d00 */
[----:B------:R-:W-:Y:S01]  /*dd70*/  @!P2 IMAD.X R9, R9, 0x1, R20, P1 ;  /* 0x000000010909a824 */ /* 0x000fe200008e0614 */
[----:B------:R1:W5:Y:S04]  /*dd80*/  @!P3 LD.E.128 R64, desc[UR60][R14.64] ;  /* 0x0000003c0e40b980 */ /* 0x000368000c101d00 */
[----:B------:R1:W5:Y:S02]  /*dd90*/  @!P2 LD.E.128 R68, desc[UR60][R8.64] ;  /* 0x0000003c0844a980 */ /* 0x000364000c101d00 */
.L_x_1908:
[----:B------:R-:W-:Y:S05]  /*dda0*/  BSYNC B1 ;  /* 0x0000000000017941 */ /* 0x000fea0003800000 */
.L_x_1907:
[----:B-12--5:R-:W-:Y:S01]  /*ddb0*/  IMAD.MOV.U32 R4, RZ, RZ, R68 ;  /* 0x000000ffff047224 */ /* 0x026fe200078e0044 */
[----:B------:R-:W-:Y:S01]  /*ddc0*/  MOV R8, R70 ;  /* 0x0000004600087202 */ /* 0x000fe20000000f00 */
[----:B------:R-:W-:Y:S01]  /*ddd0*/  IMAD.MOV.U32 R5, RZ, RZ, R69 ;  /* 0x000000ffff057224 */ /* 0x000fe200078e0045 */
[----:B------:R-:W-:Y:S01]  /*dde0*/  UMOV UR4, 0xffffffff ;  /* 0xffffffff00047882 */ /* 0x000fe20000000000 */
[----:B---3--:R-:W-:Y:S01]  /*ddf0*/  IMAD.MOV.U32 R9, RZ, RZ, R71 ;  /* 0x000000ffff097224 */ /* 0x008fe200078e0047 */
[----:B------:R-:W-:Y:S01]  /*de00*/  PRMT R112, R112, 0x5410, R4 ;  /* 0x0000541070707816 */ /* 0x000fe20000000004 */
[----:B------:R-:W-:Y:S01]  /*de10*/  IMAD.MOV.U32 R4, RZ, RZ, R64 ;  /* 0x000000ffff047224 */ /* 0x000fe200078e0040 */
[----:B------:R-:W-:Y:S01]  /*de20*/  PRMT R115, R5, 0x7610, R115 ;  /* 0x0000761005737816 */ /* 0x000fe20000000073 */
[----:B------:R-:W-:Y:S01]  /*de30*/  IMAD.MOV.U32 R5, RZ, RZ, R65 ;  /* 0x000000ffff057224 */ /* 0x000fe200078e0041 */
[----:B------:R-:W-:Y:S01]  /*de40*/  PRMT R111, R111, 0x5410, R8 ;  /* 0x000054106f6f7816 */ /* 0x000fe20000000008 */
[----:B------:R-:W-:Y:S01]  /*de50*/  IMAD.MOV.U32 R8, RZ, RZ, R66 ;  /* 0x000000ffff087224 */ /* 0x000fe200078e0042 */
[----:B------:R-:W-:-:S02]  /*de60*/  PRMT R110, R110, 0x5410, R9 ;  /* 0x000054106e6e7816 */ /* 0x000fc40000000009 */
[----:B------:R-:W-:Y:S02]  /*de70*/  CS2R R52, SRZ ;  /* 0x0000000000347805 */ /* 0x000fe4000001ff00 */
        /* <DEDUP_REMOVED lines=15> */
[----:B------:R-:W-:-:S02]  /*df70*/  MOV R4, R56 ;  /* 0x0000003800047202 */ /* 0x000fc40000000f00 */
        /* <DEDUP_REMOVED lines=8> */
.L_x_2269:
        /* <DEDUP_REMOVED lines=11> */
[----:B------:R-:W4:Y:S01]  /*e0b0*/  LDL R15, [R1+0x5c] ;  /* 0x00005c00010f7983 */ /* 0x000f220000100800 */
[----:B------:R-:W-:Y:S01]  /*e0c0*/  ULDC UR4, c[0x0][0x3f4] ;  /* 0x0000fd0000047ab9 */ /* 0x000fe20000000800 */
[----:B---3--:R-:W-:Y:S01]  /*e0d0*/  MOV R12, R4 ;  /* 0x00000004000c7202 */ /* 0x008fe20000000f00 */
[----:B--2---:R-:W-:Y:S01]  /*e0e0*/  IMAD.MOV.U32 R13, RZ, RZ, R5 ;  /* 0x000000ffff0d7224 */ /* 0x004fe200078e0005 */
[----:B------:R-:W-:Y:S02]  /*e0f0*/  ISETP.GE.AND P2, PT, R18, UR4, PT ;  /* 0x0000000412007c0c */ /* 0x000fe4000bf46270 */
[----:B------:R-:W-:Y:S02]  /*e100*/  CS2R R40, SRZ ;  /* 0x0000000000287805 */ /* 0x000fe4000001ff00 */
[----:B------:R-:W-:Y:S02]  /*e110*/  ISETP.GE.AND P3, PT, R226, UR4, PT ;  /* 0x00000004e2007c0c */ /* 0x000fe4000bf66270 */
[----:B------:R-:W-:-:S02]  /*e120*/  CS2R R42, SRZ ;  /* 0x00000000002a7805 */ /* 0x000fc4000001ff00 */
[----:B------:R-:W-:-:S05]  /*e130*/  CS2R R48, SRZ ;  /* 0x0000000000307805 */ /* 0x000fca000001ff00 */
[C---:B------:R-:W-:Y:S01]  /*e140*/  @!P2 IMAD.SHL.U32 R11, R18.reuse, 0x2, RZ ;  /* 0x00000002120ba824 */ /* 0x040fe200078e00ff */
[----:B------:R-:W-:-:S04]  /*e150*/  @!P2 SHF.L.U64.HI R20, R18, 0x1, R19 ;  /* 0x000000011214a819 */ /* 0x000fc80000010213 */
[-C--:B----4-:R-:W-:Y:S02]  /*e160*/  @!P2 IADD3 R8, P1, R14, R11.reuse, RZ ;  /* 0x0000000b0e08a210 */ /* 0x090fe40007f3e0ff */
[----:B------:R-:W-:Y:S02]  /*e170*/  @!P2 IADD3 R4, P0, R4, R11, RZ ;  /* 0x0000000b0404a210 */ /* 0x000fe40007f1e0ff */
[----:B------:R-:W-:Y:S02]  /*e180*/  CS2R R50, SRZ ;  /* 0x0000000000327805 */ /* 0x000fe4000001ff00 */
[----:B------:R-:W-:Y:S02]  /*e190*/  CS2R R44, SRZ ;  /* 0x00000000002c7805 */ /* 0x000fe4000001ff00 */
[----:B------:R-:W-:Y:S02]  /*e1a0*/  CS2R R46, SRZ ;  /* 0x00000000002e7805 */ /* 0x000fe4000001ff00 */
[----:B------:R-:W-:-:S02]  /*e1b0*/  CS2R R52, SRZ ;  /* 0x0000000000347805 */ /* 0x000fc4000001ff00 */
[----:B------:R-:W-:Y:S02]  /*e1c0*/  CS2R R54, SRZ ;  /* 0x0000000000367805 */ /* 0x000fe4000001ff00 */
[----:B------:R-:W-:-:S05]  /*e1d0*/  @!P2 IADD3.X R5, R5, R20, RZ, P0, !PT ;  /* 0x000000140505a210 */ /* 0x000fca00007fe4ff */
[----:B------:R2:W5:Y:S01]  /*e1e0*/  @!P2 LD.E.128 R44, desc[UR60][R4.64] ;  /* 0x0000003c042ca980 */ /* 0x000562000c101d00 */
[----:B------:R-:W-:Y:S02]  /*e1f0*/  @!P3 IMAD.SHL.U32 R21, R15, 0x8, RZ ;  /* 0x000000080f15b824 */ /* 0x000fe400078e00ff */
[----:B0-----:R-:W-:Y:S02]  /*e200*/  IMAD.MOV.U32 R15, RZ, RZ, R9 ;  /* 0x000000ffff0f7224 */ /* 0x001fe400078e0009 */
[----:B------:R-:W-:-:S04]  /*e210*/  @!P3 IMAD.WIDE R12, R21, 0x2, R12 ;  /* 0x00000002150cb825 */ /* 0x000fc800078e020c */
[----:B------:R-:W-:Y:S01]  /*e220*/  @!P3 IMAD.WIDE R14, R21, 0x2, R14 ;  /* 0x00000002150eb825 */ /* 0x000fe200078e020e */
[----:B------:R2:W5:Y:S03]  /*e230*/  @!P3 LD.E.128 R40, desc[UR60][R12.64] ;  /* 0x0000003c0c28b980 */ /* 0x000566000c101d00 */
[----:B------:R-:W-:Y:S01]  /*e240*/  @!P2 IMAD.X R9, R9, 0x1, R20, P1 ;  /* 0x000000010909a824 */ /* 0x000fe200008e0614 */
[----:B------:R2:W5:Y:S04]  /*e250*/  @!P3 LD.E.128 R48, desc[UR60][R14.64] ;  /* 0x0000003c0e30b980 */ /* 0x000568000c101d00 */
[----:B------:R2:W5:Y:S02]  /*e260*/  @!P2 LD.E.128 R52, desc[UR60][R8.64] ;  /* 0x0000003c0834a980 */ /* 0x000564000c101d00 */
.L_x_1911:
[----:B------:R-:W-:Y:S05]  /*e270*/  BSYNC B1 ;  /* 0x0000000000017941 */ /* 0x000fea0003800000 */
.L_x_1910:
[----:B--23-5:R-:W-:Y:S01]  /*e280*/  IMAD.MOV.U32 R4, RZ, RZ, R52 ;  /* 0x000000ffff047224 */ /* 0x02cfe200078e0034 */
[----:B0-----:R-:W-:Y:S01]  /*e290*/  MOV R9, R55 ;  /* 0x0000003700097202 */ /* 0x001fe20000000f00 */
[----:B------:R-:W-:Y:S01]  /*e2a0*/  IMAD.MOV.U32 R5, RZ, RZ, R53 ;  /* 0x000000ffff057224 */ /* 0x000fe200078e0035 */
        /* <DEDUP_REMOVED lines=27> */
.L_x_2275:
        /* <DEDUP_REMOVED lines=12> */
[----:B------:R-:W4:Y:S01]  /*e520*/  LDL R15, [R1+0x5c] ;  /* 0x00005c00010f7983 */ /* 0x000f220000100800 */
[----:B------:R-:W-:Y:S01]  /*e530*/  ULDC UR4, c[0x0][0x3f4] ;  /* 0x0000fd0000047ab9 */ /* 0x000fe20000000800 */
[----:B---3--:R-:W-:Y:S01]  /*e540*/  IMAD.MOV.U32 R12, RZ, RZ, R4 ;  /* 0x000000ffff0c7224 */ /* 0x008fe200078e0004 */
[----:B------:R-:W-:Y:S02]  /*e550*/  ISETP.GE.AND P2, PT, R18, UR4, PT ;  /* 0x0000000412007c0c */ /* 0x000fe4000bf46270 */
[----:B------:R-:W-:Y:S02]  /*e560*/  CS2R R24, SRZ ;  /* 0x0000000000187805 */ /* 0x000fe4000001ff00 */
[----:B------:R-:W-:Y:S02]  /*e570*/  ISETP.GE.AND P3, PT, R226, UR4, PT ;  /* 0x00000004e2007c0c */ /* 0x000fe4000bf66270 */
[----:B------:R-:W-:Y:S02]  /*e580*/  CS2R R26, SRZ ;  /* 0x00000000001a7805 */ /* 0x000fe4000001ff00 */
[----:B--2---:R-:W-:-:S05]  /*e590*/  MOV R13, R5 ;  /* 0x00000005000d7202 */ /* 0x004fca0000000f00 */
[C---:B------:R-:W-:Y:S01]  /*e5a0*/  @!P2 IMAD.SHL.U32 R11, R18.reuse, 0x2, RZ ;  /* 0x00000002120ba824 */ /* 0x040fe200078e00ff */
[----:B------:R-:W-:-:S04]  /*e5b0*/  @!P2 SHF.L.U64.HI R28, R18, 0x1, R19 ;  /* 0x00000001121ca819 */ /* 0x000fc80000010213 */
[-C--:B------:R-:W-:Y:S02]  /*e5c0*/  @!P2 IADD3 R4, P0, R4, R11.reuse, RZ ;  /* 0x0000000b0404a210 */ /* 0x080fe40007f1e0ff */
[----:B0-----:R-:W-:Y:S02]  /*e5d0*/  @!P2 IADD3 R8, P1, R14, R11, RZ ;  /* 0x0000000b0e08a210 */ /* 0x001fe40007f3e0ff */
[----:B------:R-:W-:Y:S02]  /*e5e0*/  CS2R R32, SRZ ;  /* 0x0000000000207805 */ /* 0x000fe4000001ff00 */
[----:B------:R-:W-:Y:S01]  /*e5f0*/  CS2R R34, SRZ ;  /* 0x0000000000227805 */ /* 0x000fe2000001ff00 */
[----:B------:R-:W-:Y:S01]  /*e600*/  @!P2 IMAD.X R5, R5, 0x1, R28, P0 ;  /* 0x000000010505a824 */ /* 0x000fe200000e061c */
[----:B------:R-:W-:Y:S02]  /*e610*/  CS2R R30, SRZ ;  /* 0x00000000001e7805 */ /* 0x000fe4000001ff00 */
[----:B------:R-:W-:-:S02]  /*e620*/  CS2R R36, SRZ ;  /* 0x0000000000247805 */ /* 0x000fc4000001ff00 */
[----:B------:R-:W-:Y:S01]  /*e630*/  CS2R R38, SRZ ;  /* 0x0000000000267805 */ /* 0x000fe2000001ff00 */
[----:B----4-:R-:W-:Y:S02]  /*e640*/  @!P3 IMAD.SHL.U32 R23, R15, 0x8, RZ ;  /* 0x000000080f17b824 */ /* 0x010fe400078e00ff */
[----:B------:R-:W-:Y:S01]  /*e650*/  IMAD.MOV.U32 R15, RZ, RZ, R9 ;  /* 0x000000ffff0f7224 */ /* 0x000fe200078e0009 */
[----:B------:R-:W-:Y:S01]  /*e660*/  @!P2 IADD3.X R9, R9, R28, RZ, P1, !PT ;  /* 0x0000001c0909a210 */ /* 0x000fe20000ffe4ff */
[----:B------:R-:W-:Y:S01]  /*e670*/  @!P3 IMAD.WIDE R20, R23, 0x2, R12 ;  /* 0x000000021714b825 */ /* 0x000fe200078e020c */
[----:B------:R-:W-:-:S03]  /*e680*/  CS2R R28, SRZ ;  /* 0x00000000001c7805 */ /* 0x000fc6000001ff00 */
[----:B------:R-:W-:Y:S01]  /*e690*/  @!P3 IMAD.WIDE R12, R23, 0x2, R14 ;  /* 0x00000002170cb825 */ /* 0x000fe200078e020e */
[----:B------:R0:W5:Y:S04]  /*e6a0*/  @!P3 LD.E.128 R24, desc[UR60][R20.64] ;  /* 0x0000003c1418b980 */ /* 0x000168000c101d00 */
[----:B------:R0:W5:Y:S04]  /*e6b0*/  @!P3 LD.E.128 R32, desc[UR60][R12.64] ;  /* 0x0000003c0c20b980 */ /* 0x000168000c101d00 */
[----:B------:R0:W5:Y:S04]  /*e6c0*/  @!P2 LD.E.128 R28, desc[UR60][R4.64] ;  /* 0x0000003c041ca980 */ /* 0x000168000c101d00 */
[----:B------:R0:W5:Y:S02]  /*e6d0*/  @!P2 LD.E.128 R36, desc[UR60][R8.64] ;  /* 0x0000003c0824a980 */ /* 0x000164000c101d00 */
.L_x_1914:
[----:B------:R-:W-:Y:S05]  /*e6e0*/  BSYNC B1 ;  /* 0x0000000000017941 */ /* 0x000fea0003800000 */
.L_x_1913:
[----:B0--3-5:R-:W-:Y:S01]  /*e6f0*/  IMAD.MOV.U32 R4, RZ, RZ, R36 ;  /* 0x000000ffff047224 */ /* 0x029fe200078e0024 */
[----:B------:R-:W-:Y:S01]  /*e700*/  UMOV UR4, 0xffffffff ;  /* 0xffffffff00047882 */ /* 0x000fe20000000000 */
[----:B--2---:R-:W-:Y:S02]  /*e710*/  IMAD.MOV.U32 R5, RZ, RZ, R37 ;  /* 0x000000ffff057224 */ /* 0x004fe400078e0025 */
        /* <DEDUP_REMOVED lines=21> */
[----:B------:R-:W-:Y:S02]  /*e870*/  CS2R R4, SRZ ;  /* 0x0000000000047805 */ /* 0x000fe4000001ff00 */
[----:B------:R-:W-:Y:S01]  /*e880*/  PRMT R87, R8, 0x5410, R9 ;  /* 0x0000541008577816 */ /* 0x000fe20000000009 */
[----:B------:R-:W-:Y:S06]  /*e890*/  BRA.DIV UR4, `(.L_x_1915) ;  /* 0x000001d604747947 */ /* 0x000fec000b800000 */
[----:B------:R0:W2:Y:S04]  /*e8a0*/  SHFL.IDX PT, R21, R6, 0x3, 0x181f ;  /* 0x00781f0006157f89 */ /* 0x0000a800000e0000 */
[----:B------:R0:W3:Y:S04]  /*e8b0*/  SHFL.IDX PT, R20, R3, 0x3, 0x181f ;  /* 0x00781f0003147f89 */ /* 0x0000e800000e0000 */
[----:B------:R0:W0:Y:S04]  /*e8c0*/  SHFL.IDX PT, R23, R7, 0x3, 0x181f ;  /* 0x00781f0007177f89 */ /* 0x00002800000e0000 */
[----:B-1--4-:R-:W1:Y:S02]  /*e8d0*/  SHFL.IDX PT, R0, R0, 0x3, 0x181f ;  /* 0x00781f0000007f89 */ /* 0x012e6400000e0000 */
.L_x_2281:
[----:B------:R-:W4:Y:S01]  /*e8e0*/  LDL R12, [R1+0x6c] ;  /* 0x00006c00010c7983 */ /* 0x000f220000100800 */
[----:B------:R-:W-:Y:S01]  /*e8f0*/  VIADD R10, R10, 0x60 ;  /* 0x000000600a0a7836 */ /* 0x000fe20000000000 */
[----:B------:R-:W-:Y:S01]  /*e900*/  BSSY B1, `(.L_x_1916) ;  /* 0x000002b000017945 */ /* 0x000fe20003800000 */
[----:B0-----:R-:W-:Y:S02]  /*e910*/  CS2R R6, SRZ ;  /* 0x0000000000067805 */ /* 0x001fe4000001ff00 */
[----:B------:R-:W-:Y:S02]  /*e920*/  CS2R R8, SRZ ;  /* 0x0000000000087805 */ /* 0x000fe4000001ff00 */
[----:B------:R-:W-:Y:S02]  /*e930*/  CS2R R14, SRZ ;  /* 0x00000000000e7805 */ /* 0x000fe4000001ff00 */
[----:B------:R-:W-:Y:S02]  /*e940*/  ISETP.GE.AND P0, PT, R10, R83, PT ;  /* 0x000000530a00720c */ /* 0x000fe40003f06270 */
        /* <DEDUP_REMOVED lines=9> */
[----:B------:R-:W4:Y:S01]  /*e9e0*/  LDL R76, [R1+0x5c] ;  /* 0x00005c00014c7983 */ /* 0x000f220000100800 */
[----:B------:R-:W-:Y:S01]  /*e9f0*/  ULDC UR4, c[0x0][0x3f4] ;  /* 0x0000fd0000047ab9 */ /* 0x000fe20000000800 */
[----:B--2---:R-:W-:Y:S01]  /*ea00*/  MOV R5, R21 ;  /* 0x0000001500057202 */ /* 0x004fe20000000f00 */
[----:B---3--:R-:W-:Y:S01]  /*ea10*/  IMAD.MOV.U32 R4, RZ, RZ, R20 ;  /* 0x000000ffff047224 */ /* 0x008fe200078e0014 */
[----:B------:R-:W-:Y:S02]  /*ea20*/  ISETP.GE.AND P2, PT, R18, UR4, PT ;  /* 0x0000000412007c0c */ /* 0x000fe4000bf46270 */
[----:B------:R-:W-:Y:S02]  /*ea30*/  CS2R R72, SRZ ;  /* 0x0000000000487805 */ /* 0x000fe4000001ff00 */
[----:B------:R-:W-:Y:S02]  /*ea40*/  ISETP.GE.AND P3, PT, R226, UR4, PT ;  /* 0x00000004e2007c0c */ /* 0x000fe4000bf66270 */
[----:B------:R-:W-:-:S07]  /*ea50*/  CS2R R74, SRZ ;  /* 0x00000000004a7805 */ /* 0x000fce000001ff00 */
[C---:B------:R-:W-:Y:S01]  /*ea60*/  @!P2 IMAD.SHL.U32 R77, R18.reuse, 0x2, RZ ;  /* 0x00000002124da824 */ /* 0x040fe200078e00ff */
[----:B------:R-:W-:-:S04]  /*ea70*/  @!P2 SHF.L.U64.HI R6, R18, 0x1, R19 ;  /* 0x000000011206a819 */ /* 0x000fc80000010213 */
[----:B------:R-:W-:Y:S02]  /*ea80*/  @!P2 IADD3 R20, P0, R20, R77, RZ ;  /* 0x0000004d1414a210 */ /* 0x000fe40007f1e0ff */
[----:B------:R-:W-:Y:S02]  /*ea90*/  CS2R R8, SRZ ;  /* 0x0000000000087805 */ /* 0x000fe4000001ff00 */
[----:B------:R-:W-:Y:S02]  /*eaa0*/  CS2R R10, SRZ ;  /* 0x00000000000a7805 */ /* 0x000fe4000001ff00 */
[----:B------:R-:W-:Y:S02]  /*eab0*/  CS2R R12, SRZ ;  /* 0x00000000000c7805 */ /* 0x000fe4000001ff00 */
[----:B------:R-:W-:Y:S02]  /*eac0*/  @!P2 IADD3.X R21, R21, R6, RZ, P0, !PT ;  /* 0x000000061515a210 */ /* 0x000fe400007fe4ff */
[----:B------:R-:W-:-:S06]  /*ead0*/  CS2R R14, SRZ ;  /* 0x00000000000e7805 */ /* 0x000fcc000001ff00 */
[----:B------:R0:W5:Y:S01]  /*eae0*/  @!P2 LD.E.128 R12, desc[UR60][R20.64] ;  /* 0x0000003c140ca980 */ /* 0x000162000c101d00 */
[----:B----4-:R-:W-:Y:S01]  /*eaf0*/  @!P3 IMAD.SHL.U32 R79, R76, 0x8, RZ ;  /* 0x000000084c4fb824 */ /* 0x010fe200078e00ff */
[----:B-1----:R-:W-:-:S03]  /*eb00*/  @!P2 IADD3 R76, P1, R0, R77, RZ ;  /* 0x0000004d004ca210 */ /* 0x002fc60007f3e0ff */
[----:B------:R-:W-:-:S04]  /*eb10*/  @!P3 IMAD.WIDE R80, R79, 0x2, R4 ;  /* 0x000000024f50b825 */ /* 0x000fc800078e0204 */
[----:B------:R-:W-:Y:S01]  /*eb20*/  IMAD.MOV.U32 R4, RZ, RZ, R0 ;  /* 0x000000ffff047224 */ /* 0x000fe200078e0000 */
[----:B------:R0:W5:Y:S01]  /*eb30*/  @!P3 LD.E.128 R72, desc[UR60][R80.64] ;  /* 0x0000003c5048b980 */ /* 0x000162000c101d00 */
[----:B------:R-:W-:Y:S02]  /*eb40*/  IMAD.MOV.U32 R5, RZ, RZ, R23 ;  /* 0x000000ffff057224 */ /* 0x000fe400078e0017 */
[----:B------:R-:W-:Y:S01]  /*eb50*/  @!P2 IMAD.X R77, R23, 0x1, R6, P1 ;  /* 0x00000001174da824 */ /* 0x000fe200008e0606 */
[----:B------:R-:W-:Y:S01]  /*eb60*/  CS2R R6, SRZ ;  /* 0x0000000000067805 */ /* 0x000fe2000001ff00 */
[----:B------:R-:W-:Y:S01]  /*eb70*/  @!P3 IMAD.WIDE R78, R79, 0x2, R4 ;  /* 0x000000024f4eb825 */ /* 0x000fe200078e0204 */
[----:B------:R-:W-:-:S04]  /*eb80*/  CS2R R4, SRZ ;  /* 0x0000000000047805 */ /* 0x000fc8000001ff00 */
[----:B------:R0:W5:Y:S04]  /*eb90*/  @!P3 LD.E.128 R8, desc[UR60][R78.64] ;  /* 0x0000003c4e08b980 */ /* 0x000168000c101d00 */
[----:B------:R0:W5:Y:S02]  /*eba0*/  @!P2 LD.E.128 R4, desc[UR60][R76.64] ;  /* 0x0000003c4c04a980 */ /* 0x000164000c101d00 */
.L_x_1917:
[----:B------:R-:W-:Y:S05]  /*ebb0*/  BSYNC B1 ;  /* 0x0000000000017941 */ /* 0x000fea0003800000 */
.L_x_1916:
[----:B0-----:R-:W4:Y:S01]  /*ebc0*/  LDL R77, [R1+0x34] ;  /* 0x00003400014d7983 */ /* 0x001f220000100800 */
[----:B------:R-:W0:Y:S01]  /*ebd0*/  SYNCS.PHASECHK.TRANS64.TRYWAIT P0, [R16+URZ+0x30800], R113 ;  /* 0x03080071100075a7 */ /* 0x000e22000800017f */
[----:B-1---5:R-:W-:Y:S01]  /*ebe0*/  IMAD.MOV.U32 R0, RZ, RZ, R4 ;  /* 0x000000ffff007224 */ /* 0x022fe200078e0004 */
[----:B------:R-:W-:Y:S01]  /*ebf0*/  MOV R23, R12 ;  /* 0x0000000c00177202 */ /* 0x000fe20000000f00 */
[----:B------:R-:W-:Y:S01]  /*ec00*/  IMAD.MOV.U32 R3, RZ, RZ, R5 ;  /* 0x000000ffff037224 */ /* 0x000fe200078e0005 */
[----:B------:R-:W-:Y:S01]  /*ec10*/  BSSY B1, `(.L_x_1918) ;  /* 0x000001a000017945 */ /* 0x000fe20003800000 */
[----:B---3--:R-:W-:Y:S02]  /*ec20*/  IMAD.MOV.U32 R20, RZ, RZ, R6 ;  /* 0x000000ffff147224 */ /* 0x008fe400078e0006 */
[----:B--2---:R-:W-:Y:S01]  /*ec30*/  IMAD.MOV.U32 R21, RZ, RZ, R10 ;  /* 0x000000ffff157224 */ /* 0x004fe200078e000a */
[----:B------:R-:W-:Y:S01]  /*ec40*/  PRMT R88, R0, 0x5410, R3 ;  /* 0x0000541000587816 */ /* 0x000fe20000000003 */
[----:B------:R-:W-:Y:S01]  /*ec50*/  IMAD.MOV.U32 R3, RZ, RZ, R8 ;  /* 0x000000ffff037224 */ /* 0x000fe200078e0008 */
[----:B------:R-:W-:Y:S01]  /*ec60*/  PRMT R89, R20, 0x7610, R89 ;  /* 0x0000761014597816 */ /* 0x000fe20000000059 */
[----:B------:R-:W-:Y:S01]  /*ec70*/  IMAD.MOV.U32 R20, RZ, RZ, R9 ;  /* 0x000000ffff147224 */ /* 0x000fe200078e0009 */
[----:B------:R-:W-:Y:S01]  /*ec80*/  MOV R0, R7 ;  /* 0x0000000700007202 */ /* 0x000fe20000000f00 */
[----:B------:R-:W-:-:S03]  /*ec90*/  IMAD.MOV.U32 R76, RZ, RZ, R13 ;  /* 0x000000ffff4c7224 */ /* 0x000fc600078e000d */
[----:B------:R-:W-:Y:S02]  /*eca0*/  PRMT R89, R89, 0x5410, R0 ;  /* 0x0000541059597816 */ /* 0x000fe40000000000 */
[--C-:B------:R-:W-:Y:S02]  /*ecb0*/  PRMT R0, R3, 0x5410, R20.reuse ;  /* 0x0000541003007816 */ /* 0x100fe40000000014 */
[----:B------:R-:W-:Y:S01]  /*ecc0*/  PRMT R20, R21, 0x7610, R20 ;  /* 0x0000761015147816 */ /* 0x000fe20000000014 */
[----:B------:R-:W-:Y:S01]  /*ecd0*/  IMAD.MOV.U32 R21, RZ, RZ, R11 ;  /* 0x000000ffff157224 */ /* 0x000fe200078e000b */
[----:B------:R-:W-:Y:S01]  /*ece0*/  PRMT R90, R23, 0x5410, R76 ;  /* 0x00005410175a7816 */ /* 0x000fe2000000004c */
[----:B------:R-:W-:Y:S02]  /*ecf0*/  IMAD.MOV.U32 R23, RZ, RZ, R15 ;  /* 0x000000ffff177224 */ /* 0x000fe400078e000f */
[----:B------:R-:W-:Y:S01]  /*ed00*/  IMAD.MOV.U32 R76, RZ, RZ, R72 ;  /* 0x000000ffff4c7224 */ /* 0x000fe200078e0048 */
[----:B------:R-:W-:Y:S01]  /*ed10*/  PRMT R20, R20, 0x5410, R21 ;  /* 0x0000541014147816 */ /* 0x000fe20000000015 */
[----:B------:R-:W-:-:S05]  /*ed20*/  IMAD.MOV.U32 R21, RZ, RZ, R14 ;  /* 0x000000ffff157224 */ /* 0x000fca00078e000e */
[----:B------:R-:W-:Y:S01]  /*ed30*/  PRMT R91, R21, 0x5410, R23 ;  /* 0x00005410155b7816 */ /* 0x000fe20000000017 */
[----:B------:R-:W-:Y:S01]  /*ed40*/  IMAD.MOV.U32 R23, RZ, RZ, R74 ;  /* 0x000000ffff177224 */ /* 0x000fe200078e004a */
[----:B----4-:R-:W-:Y:S02]  /*ed50*/  VIADDMNMX R3, R83, -R77, 0x80, PT ;  /* 0x0000008053037446 */ /* 0x010fe4000380094d */
[----:B------:R-:W-:Y:S02]  /*ed60*/  MOV R77, R73 ;  /* 0x00000049004d7202 */ /* 0x000fe40000000f00 */
[----:B------:R-:W-:Y:S02]  /*ed70*/  ISETP.GE.AND P1, PT, R218, R3, PT ;  /* 0x00000003da00720c */ /* 0x000fe40003f26270 */
[----:B------:R-:W-:Y:S01]  /*ed80*/  PRMT R21, R76, 0x5410, R77 ;  /* 0x000054104c157816 */ /* 0x000fe2000000004d */
[----:B------:R-:W-:Y:S01]  /*ed90*/  IMAD.MOV.U32 R76, RZ, RZ, R75 ;  /* 0x000000ffff4c7224 */ /* 0x000fe200078e004b */
[----:B0-----:R-:W-:Y:S09]  /*eda0*/  @!P0 BRA `(.L_x_1919) ;  /* 0x000001d000a48947 */ /* 0x001ff20003800000 */
.L_x_2282:
[----:B------:R-:W-:Y:S05]  /*edb0*/  BSYNC B1 ;  /* 0x0000000000017941 */ /* 0x000fea0003800000 */
.L_x_1918:
[----:B------:R-:W-:Y:S01]  /*edc0*/  BSSY B1, `(.L_x_1920) ;  /* 0x00000d1000017945 */ /* 0x000fe20003800000 */
[----:B------:R-:W-:-:S03]  /*edd0*/  PRMT R23, R23, 0x5410, R76 ;  /* 0x0000541017177816 */ /* 0x000fc6000000004c */
[----:B------:R-:W-:Y:S05]  /*ede0*/  @P1 BRA `(.L_x_1921) ;  /* 0x0000000c00381947 */ /* 0x000fea0003800000 */
[----:B------:R1:W5:Y:S01]  /*edf0*/  LDL R130, [R1+0x40] ;  /* 0x0000400001827983 */ /* 0x0003620000100800 */
[----:B0-----:R-:W0:Y:S01]  /*ee00*/  LDC R113, c[0x0][0x3f4] ;  /* 0x0000fd00ff717b82 */ /* 0x001e220000000800 */
[C---:B------:R-:W-:Y:S01]  /*ee10*/  IMAD.SHL.U32 R131, R218.reuse, 0x40, RZ ;  /* 0x00000040da837824 */ /* 0x040fe200078e00ff */
[----:B------:R-:W-:Y:S01]  /*ee20*/  BSSY B2, `(.L_x_1922) ;  /* 0x0000068000027945 */ /* 0x000fe20003800000 */
[----:B------:R-:W-:-:S03]  /*ee30*/  IMAD.SHL.U32 R132, R218, 0x40, RZ ;  /* 0x00000040da847824 */ /* 0x000fc600078e00ff */
[----:B------:R-:W-:-:S04]  /*ee40*/  LOP3.LUT R131, R131, 0x1c0, RZ, 0xc0, !PT ;  /* 0x000001c083837812 */ /* 0x000fc800078ec0ff */
[----:B------:R-:W-:Y:S02]  /*ee50*/  SHF.R.U32.HI R131, RZ, 0x3, R131 ;  /* 0x00000003ff837819 */ /* 0x000fe40000011683 */
[-C--:B0-----:R-:W-:Y:S02]  /*ee60*/  ISETP.GE.AND P0, PT, R18, R113.reuse, PT ;  /* 0x000000711200720c */ /* 0x081fe40003f06270 */
[----:B------:R-:W-:-:S11]  /*ee70*/  ISETP.GE.AND P1, PT, R226, R113, PT ;  /* 0x00000071e200720c */ /* 0x000fd60003f26270 */
[----:B-1----:R-:W-:Y:S05]  /*ee80*/  @P0 BRA `(.L_x_1923) ;  /* 0x0000000400840947 */ /* 0x002fea0003800000 */
[----:B------:R-:W2:Y:S04]  /*ee90*/  LDL R77, [R1+0x58] ;  /* 0x00005800014d7983 */ /* 0x000ea80000100800 */
[----:B------:R-:W3:Y:S01]  /*eea0*/  LDL R133, [R1+0x48] ;  /* 0x0000480001857983 */ /* 0x000ee20000100800 */
[--C-:B------:R-:W-:Y:S01]  /*eeb0*/  HADD2.F32 R125, -RZ, R115.reuse.H0_H0 ;  /* 0x20000073ff7d7230 */ /* 0x100fe20000004100 */
[----:B------:R-:W-:Y:S01]  /*eec0*/  SHF.R.U32.HI R123, RZ, 0x10, R61 ;  /* 0x00000010ff7b7819 */ /* 0x000fe2000001163d */
[----:B------:R-:W-:Y:S01]  /*eed0*/  HADD2.F32 R122, -RZ, R115.H1_H1 ;  /* 0x30000073ff7a7230 */ /* 0x000fe20000004100 */
[----:B------:R-:W-:Y:S01]  /*eee0*/  SHF.R.U32.HI R126, RZ, 0x10, R69 ;  /* 0x00000010ff7e7819 */ /* 0x000fe20000011645 */
[----:B------:R-:W-:Y:S01]  /*eef0*/  HADD2.F32 R124, -RZ, R112.H1_H1 ;  /* 0x30000070ff7c7230 */ /* 0x000fe20000004100 */
[----:B------:R-:W-:Y:S01]  /*ef00*/  SHF.R.U64 R60, R60, 0x10, R61 ;  /* 0x000000103c3c7819 */ /* 0x000fe2000000123d */
[----:B------:R-:W-:Y:S01]  /*ef10*/  HADD2.F32 R123, -RZ, R123.H0_H0 ;  /* 0x2000007bff7b7230 */ /* 0x000fe20000004100 */
[----:B------:R-:W-:Y:S01]  /*ef20*/  SHF.R.U64 R61, R62, 0x10, R63 ;  /* 0x000000103e3d7819 */ /* 0x000fe2000000123f */
[----:B------:R-:W-:Y:S01]  /*ef30*/  HADD2.F32 R126, -RZ, R126.H0_H0 ;  /* 0x2000007eff7e7230 */ /* 0x000fe20000004100 */
[----:B------:R-:W-:-:S02]  /*ef40*/  SHF.R.U64 R62, R70, 0x10, R71 ;  /* 0x00000010463e7819 */ /* 0x000fc40000001247 */
[----:B------:R-:W-:Y:S01]  /*ef50*/  SHF.R.U32.HI R70, RZ, 0x10, R71 ;  /* 0x00000010ff467819 */ /* 0x000fe20000011647 */
[----:B------:R-:W-:Y:S01]  /*ef60*/  HADD2.F32 R61, -RZ, R61.H0_H0 ;  /* 0x2000003dff3d7230 */ /* 0x000fe20000004100 */
[----:B------:R-:W-:Y:S02]  /*ef70*/  SHF.R.U32.HI R63, RZ, 0x10, R63 ;  /* 0x00000010ff3f7819 */ /* 0x000fe4000001163f */
[----:B------:R-:W-:Y:S02]  /*ef80*/  SHF.R.U64 R68, R68, 0x10, R69 ;  /* 0x0000001044447819 */ /* 0x000fe40000001245 */
[----:B--2---:R-:W-:-:S04]  /*ef90*/  LEA.HI R76, R113, R77, RZ, 0x1d ;  /* 0x0000004d714c7211 */ /* 0x004fc800078fe8ff */
[----:B------:R-:W-:Y:S02]  /*efa0*/  SHF.R.S32.HI R79, RZ, 0x1f, R76 ;  /* 0x0000001fff4f7819 */ /* 0x000fe4000001144c */
[----:B------:R-:W-:Y:S02]  /*efb0*/  SHF.L.U32 R77, R76, 0x3, RZ ;  /* 0x000000034c4d7819 */ /* 0x000fe400000006ff */
[----:B------:R-:W-:Y:S02]  /*efc0*/  LEA.HI R79, R79, R76, RZ, 0x3 ;  /* 0x0000004c4f4f7211 */ /* 0x000fe400078f18ff */
[----:B------:R-:W-:-:S03]  /*efd0*/  LOP3.LUT R77, R77, 0x38, RZ, 0xc0, !PT ;  /* 0x000000384d4d7812 */ /* 0x000fc600078ec0ff */
[----:B------:R-:W-:Y:S01]  /*efe0*/  IMAD.SHL.U32 R79, R79, 0x400, RZ ;  /* 0x000004004f4f7824 */ /* 0x000fe200078e00ff */
[----:B------:R-:W-:-:S04]  /*eff0*/  LOP3.LUT R77, R77, 0x1c0, R132, 0xf8, !PT ;  /* 0x000001c04d4d7812 */ /* 0x000fc800078ef884 */
[----:B------:R-:W-:Y:S02]  /*f000*/  LOP3.LUT R81, R77, R131, RZ, 0x3c, !PT ;  /* 0x000000834d517212 */ /* 0x000fe400078e3cff */
[----:B------:R-:W-:Y:S02]  /*f010*/  LOP3.LUT R80, R79, 0x7fffe000, RZ, 0xc0, !PT ;  /* 0x7fffe0004f507812 */ /* 0x000fe400078ec0ff */
[----:B---3--:R-:W0:Y:S02]  /*f020*/  LDS.128 R76, [R133] ;  /* 0x00000000854c7984 */ /* 0x008e240000000c00 */
[----:B-----5:R-:W-:-:S05]  /*f030*/  IADD3 R81, R81, R80, R130 ;  /* 0x0000005051517210 */ /* 0x020fca0007ffe082 */
[----:B------:R-:W-:-:S05]  /*f040*/  IMAD R114, R81, 0x2, R16 ;  /* 0x0000000251727824 */ /* 0x000fca00078e0210 */
[----:B------:R-:W1:Y:S01]  /*f050*/  LDS.128 R80, [R114+0x10400] ;  /* 0x0104000072507984 */ /* 0x000e620000000c00 */
[--C-:B0-----:R-:W-:Y:S02]  /*f060*/  HADD2.F32 R116, -RZ, R77.reuse.H0_H0 ;  /* 0x2000004dff747230 */ /* 0x101fe40000004100 */
[----:B------:R-:W-:Y:S02]  /*f070*/  HADD2.F32 R118, -RZ, R77.H1_H1 ;  /* 0x3000004dff767230 */ /* 0x000fe40000004100 */
[----:B------:R-:W-:Y:S02]  /*f080*/  HADD2.F32 R117, -RZ, R76.H0_H0 ;  /* 0x2000004cff757230 */ /* 0x000fe40000004100 */
[----:B------:R-:W-:Y:S02]  /*f090*/  HADD2.F32 R69, -RZ, R78.H0_H0 ;  /* 0x2000004eff457230 */ /* 0x000fe40000004100 */
[--C-:B------:R-:W-:Y:S02]  /*f0a0*/  HADD2.F32 R71, -RZ, R79.reuse.H0_H0 ;  /* 0x2000004fff477230 */ /* 0x100fe40000004100 */
[----:B------:R-:W-:-:S02]  /*f0b0*/  HADD2.F32 R79, -RZ, R79.H1_H1 ;  /* 0x3000004fff4f7230 */ /* 0x000fc40000004100 */
[--C-:B-1----:R-:W-:Y:S02]  /*f0c0*/  HADD2.F32 R77, -RZ, R81.reuse.H0_H0 ;  /* 0x20000051ff4d7230 */ /* 0x102fe40000004100 */
[----:B------:R-:W-:Y:S02]  /*f0d0*/  HADD2.F32 R119, -RZ, R81.H1_H1 ;  /* 0x30000051ff777230 */ /* 0x000fe40000004100 */
[----:B------:R-:W-:Y:S02]  /*f0e0*/  HADD2.F32 R115, -RZ, R80.H0_H0 ;  /* 0x20000050ff737230 */ /* 0x000fe40000004100 */
[CC--:B------:R-:W-:Y:S01]  /*f0f0*/  FMUL.FTZ R81, R77.reuse, R125.reuse ;  /* 0x0000007d4d517220 */ /* 0x0c0fe20000410000 */
[----:B------:R-:W-:Y:S01]  /*f100*/  FMUL.FTZ R127, R77, R122 ;  /* 0x0000007a4d7f7220 */ /* 0x000fe20000410000 */
[----:B------:R-:W-:Y:S01]  /*f110*/  FMUL.FTZ R129, R119, R126 ;  /* 0x0000007e77817220 */ /* 0x000fe20000410000 */
[----:B------:R-:W-:Y:S02]  /*f120*/  HADD2.F32 R120, -RZ, R82.H0_H0 ;  /* 0x20000052ff787230 */ /* 0x000fe40000004100 */
[C---:B------:R-:W-:Y:S01]  /*f130*/  FFMA.FTZ R77, R116.reuse, R122, -R81 ;  /* 0x0000007a744d7223 */ /* 0x040fe20000010851 */
[----:B------:R-:W-:Y:S01]  /*f140*/  FFMA.FTZ R81, R116, R125, R127 ;  /* 0x0000007d74517223 */ /* 0x000fe2000001007f */
[----:B------:R-:W-:-:S02]  /*f150*/  HADD2.F32 R122, -RZ, R112.H0_H0 ;  /* 0x20000070ff7a7230 */ /* 0x000fc40000004100 */
[-C--:B------:R-:W-:Y:S01]  /*f160*/  FMUL.FTZ R125, R119, R123.reuse ;  /* 0x0000007b777d7220 */ /* 0x080fe20000410000 */
[C---:B------:R-:W-:Y:S01]  /*f170*/  FFMA.FTZ R112, R118.reuse, R123, -R129 ;  /* 0x0000007b76707223 */ /* 0x040fe20000010881 */
[--C-:B------:R-:W-:Y:S02]  /*f180*/  HADD2.F32 R119, -RZ, R111.reuse.H1_H1 ;  /* 0x3000006fff777230 */ /* 0x100fe40000004100 */
[C---:B------:R-:W-:Y:S01]  /*f190*/  FMUL.FTZ R128, R115.reuse, R124 ;  /* 0x0000007c73807220 */ /* 0x040fe20000410000 */
[----:B------:R-:W-:Y:S01]  /*f1a0*/  FFMA.FTZ R116, R118, R126, R125 ;  /* 0x0000007e76747223 */ /* 0x000fe2000001007d */
[-C--:B------:R-:W-:Y:S01]  /*f1b0*/  FMUL.FTZ R123, R115, R122.reuse ;  /* 0x0000007a737b7220 */ /* 0x080fe20000410000 */
[----:B------:R-:W-:Y:S02]  /*f1c0*/  HADD2.F32 R111, -RZ, R111.H0_H0 ;  /* 0x2000006fff6f7230 */ /* 0x000fe40000004100 */
[----:B------:R-:W-:Y:S01]  /*f1d0*/  FFMA.FTZ R115, R117, R122, -R128 ;  /* 0x0000007a75737223 */ /* 0x000fe20000010880 */
[----:B------:R-:W-:-:S02]  /*f1e0*/  HADD2.F32 R118, -RZ, R110.H0_H0 ;  /* 0x2000006eff767230 */ /* 0x000fc40000004100 */
[----:B------:R-:W-:Y:S01]  /*f1f0*/  FFMA.FTZ R123, R117, R124, R123 ;  /* 0x0000007c757b7223 */ /* 0x000fe2000001007b */
[--C-:B------:R-:W-:Y:S02]  /*f200*/  HADD2.F32 R121, -RZ, R83.reuse.H0_H0 ;  /* 0x20000053ff797230 */ /* 0x100fe40000004100 */
[C---:B------:R-:W-:Y:S01]  /*f210*/  FMUL.FTZ R122, R120.reuse, R119 ;  /* 0x00000077787a7220 */ /* 0x040fe20000410000 */
[----:B------:R-:W-:Y:S02]  /*f220*/  HADD2.F32 R110, -RZ, R110.H1_H1 ;  /* 0x3000006eff6e7230 */ /* 0x000fe40000004100 */
[-C--:B------:R-:W-:Y:S01]  /*f230*/  FMUL.FTZ R124, R120, R111.reuse ;  /* 0x0000006f787c7220 */ /* 0x080fe20000410000 */
[----:B------:R-:W-:Y:S02]  /*f240*/  HADD2.F32 R120, -RZ, R70.H0_H0 ;  /* 0x20000046ff787230 */ /* 0x000fe40000004100 */
[----:B------:R-:W-:Y:S01]  /*f250*/  FFMA.FTZ R122, R69, R111, -R122 ;  /* 0x0000006f457a7223 */ /* 0x000fe2000001087a */
[----:B------:R-:W-:-:S02]  /*f260*/  HADD2.F32 R83, -RZ, R83.H1_H1 ;  /* 0x30000053ff537230 */ /* 0x000fc40000004100 */
[C---:B------:R-:W-:Y:S01]  /*f270*/  FMUL.FTZ R126, R121.reuse, R110 ;  /* 0x0000006e797e7220 */ /* 0x040fe20000410000 */
[----:B------:R-:W-:Y:S02]  /*f280*/  HADD2.F32 R70, -RZ, R63.H0_H0 ;  /* 0x2000003fff467230 */ /* 0x000fe40000004100 */
[-C--:B------:R-:W-:Y:S01]  /*f290*/  FMUL.FTZ R121, R121, R118.reuse ;  /* 0x0000007679797220 */ /* 0x080fe20000410000 */
[----:B------:R-:W-:Y:S01]  /*f2a0*/  FFMA.FTZ R124, R69, R119, R124 ;  /* 0x00000077457c7223 */ /* 0x000fe2000001007c */
[C---:B------:R-:W-:Y:S01]  /*f2b0*/  FFMA.FTZ R126, R71.reuse, R118, -R126 ;  /* 0x00000076477e7223 */ /* 0x040fe2000001087e */
[----:B------:R-:W-:Y:S02]  /*f2c0*/  HADD2.F32 R80, -RZ, R80.H1_H1 ;  /* 0x30000050ff507230 */ /* 0x000fe40000004100 */
[----:B------:R-:W-:Y:S01]  /*f2d0*/  FFMA.FTZ R121, R71, R110, R121 ;  /* 0x0000006e47797223 */ /* 0x000fe20000010079 */
[----:B------:R-:W-:Y:S02]  /*f2e0*/  HADD2.F32 R82, -RZ, R82.H1_H1 ;  /* 0x30000052ff527230 */ /* 0x000fe40000004100 */
[C---:B------:R-:W-:Y:S01]  /*f2f0*/  FMUL.FTZ R128, R83.reuse, R120 ;  /* 0x0000007853807220 */ /* 0x040fe20000410000 */
[----:B------:R-:W-:Y:S01]  /*f300*/  FMUL.FTZ R110, R83, R70 ;  /* 0x00000046536e7220 */ /* 0x000fe20000410000 */
[----:B------:R-:W-:-:S02]  /*f310*/  HADD2.F32 R69, -RZ, R68.H0_H0 ;  /* 0x20000044ff457230 */ /* 0x000fc40000004100 */
[----:B------:R-:W-:Y:S02]  /*f320*/  HADD2.F32 R71, -RZ, R62.H0_H0 ;  /* 0x2000003eff477230 */ /* 0x000fe40000004100 */
[C---:B------:R-:W-:Y:S01]  /*f330*/  FFMA.FTZ R111, R79.reuse, R70, -R128 ;  /* 0x000000464f6f7223 */ /* 0x040fe20000010880 */
[----:B------:R-:W-:Y:S02]  /*f340*/  HADD2.F32 R63, -RZ, R60.H0_H0 ;  /* 0x2000003cff3f7230 */ /* 0x000fe40000004100 */
[----:B------:R-:W-:Y:S01]  /*f350*/  FFMA.FTZ R110, R79, R120, R110 ;  /* 0x000000784f6e7223 */ /* 0x000fe2000001006e */
[----:B------:R-:W-:Y:S02]  /*f360*/  HADD2.F32 R76, -RZ, R76.H1_H1 ;  /* 0x3000004cff4c7230 */ /* 0x000fe40000004100 */
        /* <DEDUP_REMOVED lines=19> */
.L_x_1923:
[----:B------:R-:W-:Y:S05]  /*f4a0*/  BSYNC B2 ;  /* 0x0000000000027941 */ /* 0x000fea0003800000 */
.L_x_1922:
[----:B------:R-:W-:Y:S05]  /*f4b0*/  @P1 BRA `(.L_x_1921) ;  /* 0x0000000400841947 */ /* 0x000fea0003800000 */
[----:B0-----:R-:W2:Y:S04]  /*f4c0*/  LDL R60, [R1+0x5c] ;  /* 0x00005c00013c7983 */ /* 0x001ea80000100800 */
[----:B------:R-:W3:Y:S01]  /*f4d0*/  LDL R117, [R1+0x9c] ;  /* 0x00009c0001757983 */ /* 0x000ee20000100800 */
[--C-:B------:R-:W-:Y:S01]  /*f4e0*/  HADD2.F32 R82, -RZ, R109.reuse.H1_H1 ;  /* 0x3000006dff527230 */ /* 0x100fe20000004100 */
[----:B------:R-:W-:Y:S01]  /*f4f0*/  SHF.R.U32.HI R115, RZ, 0x10, R57 ;  /* 0x00000010ff737819 */ /* 0x000fe20000011639 */
[----:B------:R-:W-:Y:S01]  /*f500*/  HADD2.F32 R112, -RZ, R109.H0_H0 ;  /* 0x2000006dff707230 */ /* 0x000fe20000004100 */
[--C-:B------:R-:W-:Y:S02]  /*f510*/  SHF.R.U32.HI R81, RZ, 0x10, R65.reuse ;  /* 0x00000010ff517819 */ /* 0x100fe40000011641 */
[----:B------:R-:W-:-:S02]  /*f520*/  SHF.R.U64 R64, R64, 0x10, R65 ;  /* 0x0000001040407819 */ /* 0x000fc40000001241 */
[----:B------:R-:W-:Y:S01]  /*f530*/  SHF.R.U64 R56, R56, 0x10, R57 ;  /* 0x0000001038387819 */ /* 0x000fe20000001239 */
[----:B------:R-:W-:Y:S01]  /*f540*/  HADD2.F32 R81, -RZ, R81.H0_H0 ;  /* 0x20000051ff517230 */ /* 0x000fe20000004100 */
[----:B------:R-:W-:Y:S02]  /*f550*/  SHF.R.U64 R57, R58, 0x10, R59 ;  /* 0x000000103a397819 */ /* 0x000fe4000000123b */
[--C-:B------:R-:W-:Y:S02]  /*f560*/  SHF.R.U32.HI R111, RZ, 0x10, R67.reuse ;  /* 0x00000010ff6f7819 */ /* 0x100fe40000011643 */
[----:B------:R-:W-:Y:S01]  /*f570*/  SHF.R.U64 R58, R66, 0x10, R67 ;  /* 0x00000010423a7819 */ /* 0x000fe20000001243 */
[----:B------:R-:W-:Y:S01]  /*f580*/  HADD2.F32 R57, -RZ, R57.H0_H0 ;  /* 0x20000039ff397230 */ /* 0x000fe20000004100 */
[----:B--2---:R-:W-:-:S04]  /*f590*/  LEA.HI R113, R113, R60, RZ, 0x1d ;  /* 0x0000003c71717211 */ /* 0x004fc800078fe8ff */
[----:B------:R-:W-:Y:S01]  /*f5a0*/  SHF.R.S32.HI R62, RZ, 0x1f, R113 ;  /* 0x0000001fff3e7819 */ /* 0x000fe20000011471 */
[----:B------:R-:W-:-:S03]  /*f5b0*/  IMAD.SHL.U32 R60, R113, 0x8, RZ ;  /* 0x00000008713c7824 */ /* 0x000fc600078e00ff */
[----:B------:R-:W-:Y:S02]  /*f5c0*/  LEA.HI R62, R62, R113, RZ, 0x3 ;  /* 0x000000713e3e7211 */ /* 0x000fe400078f18ff */
[----:B------:R-:W-:Y:S02]  /*f5d0*/  LOP3.LUT R60, R60, 0x38, RZ, 0xc0, !PT ;  /* 0x000000383c3c7812 */ /* 0x000fe400078ec0ff */
[----:B------:R-:W-:Y:S01]  /*f5e0*/  SHF.R.U32.HI R113, RZ, 0x10, R59 ;  /* 0x00000010ff717819 */ /* 0x000fe2000001163b */
[----:B------:R-:W-:Y:S01]  /*f5f0*/  IMAD.SHL.U32 R62, R62, 0x400, RZ ;  /* 0x000004003e3e7824 */ /* 0x000fe200078e00ff */
[----:B------:R-:W-:-:S04]  /*f600*/  LOP3.LUT R60, R60, 0x1c0, R132, 0xf8, !PT ;  /* 0x000001c03c3c7812 */ /* 0x000fc800078ef884 */
[----:B------:R-:W-:Y:S02]  /*f610*/  LOP3.LUT R69, R60, R131, RZ, 0x3c, !PT ;  /* 0x000000833c457212 */ /* 0x000fe400078e3cff */
[----:B------:R-:W-:Y:S02]  /*f620*/  LOP3.LUT R68, R62, 0x7fffe000, RZ, 0xc0, !PT ;  /* 0x7fffe0003e447812 */ /* 0x000fe400078ec0ff */
[----:B---3--:R-:W0:Y:S02]  /*f630*/  LDS.128 R60, [R117] ;  /* 0x00000000753c7984 */ /* 0x008e240000000c00 */
[----:B-----5:R-:W-:-:S04]  /*f640*/  IADD3 R69, R69, R68, R130 ;  /* 0x0000004445457210 */ /* 0x020fc80007ffe082 */
[----:B------:R-:W-:-:S05]  /*f650*/  LEA R76, R69, R16, 0x1 ;  /* 0x00000010454c7211 */ /* 0x000fca00078e08ff */
        /* <DEDUP_REMOVED lines=16> */
[----:B------:R-:W-:-:S02]  /*f760*/  HADD2.F32 R110, -RZ, R105.H0_H0 ;  /* 0x20000069ff6e7230 */ /* 0x000fc40000004100 */
[-C--:B------:R-:W-:Y:S01]  /*f770*/  FMUL.FTZ R112, R78, R77.reuse ;  /* 0x0000004d4e707220 */ /* 0x080fe20000410000 */
[----:B------:R-:W-:Y:S02]  /*f780*/  HADD2.F32 R82, -RZ, R108.H0_H0 ;  /* 0x2000006cff527230 */ /* 0x000fe40000004100 */
[C---:B------:R-:W-:Y:S01]  /*f790*/  FFMA.FTZ R116, R61.reuse, R77, -R116 ;  /* 0x0000004d3d747223 */ /* 0x040fe20000010874 */
[----:B------:R-:W-:Y:S02]  /*f7a0*/  HADD2.F32 R79, -RZ, R70.H0_H0 ;  /* 0x20000046ff4f7230 */ /* 0x000fe40000004100 */
[----:B------:R-:W-:Y:S01]  /*f7b0*/  FFMA.FTZ R81, R61, R81, R112 ;  /* 0x000000513d517223 */ /* 0x000fe20000010070 */
[C---:B------:R-:W-:Y:S01]  /*f7c0*/  FMUL.FTZ R78, R69.reuse, R110 ;  /* 0x0000006e454e7220 */ /* 0x040fe20000410000 */
[----:B------:R-:W-:Y:S02]  /*f7d0*/  HADD2.F32 R105, -RZ, R105.H1_H1 ;  /* 0x30000069ff697230 */ /* 0x000fe40000004100 */
[----:B------:R-:W-:Y:S01]  /*f7e0*/  FMUL.FTZ R65, R69, R82 ;  /* 0x0000005245417220 */ /* 0x000fe20000410000 */
[----:B------:R-:W-:-:S02]  /*f7f0*/  HADD2.F32 R61, -RZ, R107.H1_H1 ;  /* 0x3000006bff3d7230 */ /* 0x000fc40000004100 */
[C---:B------:R-:W-:Y:S01]  /*f800*/  FFMA.FTZ R69, R59.reuse, R82, -R78 ;  /* 0x000000523b457223 */ /* 0x040fe2000001084e */
[----:B------:R-:W-:Y:S02]  /*f810*/  HADD2.F32 R80, -RZ, R71.H0_H0 ;  /* 0x20000047ff507230 */ /* 0x000fe40000004100 */
[----:B------:R-:W-:Y:S01]  /*f820*/  FFMA.FTZ R110, R59, R110, R65 ;  /* 0x0000006e3b6e7223 */ /* 0x000fe20000010041 */
[----:B------:R-:W-:Y:S02]  /*f830*/  HADD2.F32 R107, -RZ, R107.H0_H0 ;  /* 0x2000006bff6b7230 */ /* 0x000fe40000004100 */
[C---:B------:R-:W-:Y:S01]  /*f840*/  FMUL.FTZ R59, R79.reuse, R105 ;  /* 0x000000694f3b7220 */ /* 0x040fe20000410000 */
[----:B------:R-:W-:Y:S02]  /*f850*/  HADD2.F32 R108, -RZ, R108.H1_H1 ;  /* 0x3000006cff6c7230 */ /* 0x000fe40000004100 */
[----:B------:R-:W-:Y:S01]  /*f860*/  FMUL.FTZ R79, R79, R61 ;  /* 0x0000003d4f4f7220 */ /* 0x000fe20000410000 */
[----:B------:R-:W-:-:S02]  /*f870*/  HADD2.F32 R71, -RZ, R71.H1_H1 ;  /* 0x30000047ff477230 */ /* 0x000fc40000004100 */
[----:B------:R-:W-:Y:S01]  /*f880*/  FMUL.FTZ R112, R80, R107 ;  /* 0x0000006b50707220 */ /* 0x000fe20000410000 */
[----:B------:R-:W-:Y:S02]  /*f890*/  HADD2.F32 R82, -RZ, R111.H0_H0 ;  /* 0x2000006fff527230 */ /* 0x000fe40000004100 */
[----:B------:R-:W-:Y:S01]  /*f8a0*/  FFMA.FTZ R77, R66, R61, -R59 ;  /* 0x0000003d424d7223 */ /* 0x000fe2000001083b */
[----:B------:R-:W-:Y:S02]  /*f8b0*/  HADD2.F32 R78, -RZ, R113.H0_H0 ;  /* 0x20000071ff4e7230 */ /* 0x000fe40000004100 */
[-C--:B------:R-:W-:Y:S01]  /*f8c0*/  FMUL.FTZ R80, R80, R108.reuse ;  /* 0x0000006c50507220 */ /* 0x080fe20000410000 */
[----:B------:R-:W-:Y:S01]  /*f8d0*/  FFMA.FTZ R79, R66, R105, R79 ;  /* 0x00000069424f7223 */ /* 0x000fe2000001004f */
[----:B------:R-:W-:Y:S01]  /*f8e0*/  FFMA.FTZ R112, R67, R108, -R112 ;  /* 0x0000006c43707223 */ /* 0x000fe20000010870 */
[----:B------:R-:W-:Y:S02]  /*f8f0*/  HADD2.F32 R68, -RZ, R68.H1_H1 ;  /* 0x30000044ff447230 */ /* 0x000fe40000004100 */
[----:B------:R-:W-:Y:S01]  /*f900*/  FMUL.FTZ R66, R71, R82 ;  /* 0x0000005247427220 */ /* 0x000fe20000410000 */
[----:B------:R-:W-:-:S02]  /*f910*/  HADD2.F32 R70, -RZ, R70.H1_H1 ;  /* 0x30000046ff467230 */ /* 0x000fc40000004100 */
[-C--:B------:R-:W-:Y:S01]  /*f920*/  FMUL.FTZ R108, R71, R78.reuse ;  /* 0x0000004e476c7220 */ /* 0x080fe20000410000 */
[----:B------:R-:W-:Y:S02]  /*f930*/  HADD2.F32 R61, -RZ, R64.H0_H0 ;  /* 0x20000040ff3d7230 */ /* 0x000fe40000004100 */
[----:B------:R-:W-:Y:S01]  /*f940*/  FFMA.FTZ R80, R67, R107, R80 ;  /* 0x0000006b43507223 */ /* 0x000fe20000010050 */
[----:B------:R-:W-:Y:S02]  /*f950*/  HADD2.F32 R65, -RZ, R58.H0_H0 ;  /* 0x2000003aff417230 */ /* 0x000fe40000004100 */
[C---:B------:R-:W-:Y:S01]  /*f960*/  FFMA.FTZ R105, R63.reuse, R78, -R66 ;  /* 0x0000004e3f697223 */ /* 0x040fe20000010842 */
[----:B------:R-:W-:Y:S02]  /*f970*/  HADD2.F32 R59, -RZ, R56.H0_H0 ;  /* 0x20000038ff3b7230 */ /* 0x000fe40000004100 */
[----:B------:R-:W-:Y:S01]  /*f980*/  FFMA.FTZ R107, R63, R82, R108 ;  /* 0x000000523f6b7223 */ /* 0x000fe2000001006c */
[----:B------:R-:W-:-:S02]  /*f990*/  HADD2.F32 R60, -RZ, R60.H1_H1 ;  /* 0x3000003cff3c7230 */ /* 0x000fc40000004100 */
        /* <DEDUP_REMOVED lines=19> */
.L_x_1921:
[----:B------:R-:W-:Y:S05]  /*fad0*/  BSYNC B1 ;  /* 0x0000000000017941 */ /* 0x000fea0003800000 */
.L_x_1920:
[----:B-1----:R-:W-:Y:S01]  /*fae0*/  VIADD R56, R218, 0x20 ;  /* 0x00000020da387836 */ /* 0x002fe20000000000 */
[----:B------:R-:W-:Y:S04]  /*faf0*/  BSSY B1, `(.L_x_1924) ;  /* 0x00000d2000017945 */ /* 0x000fe80003800000 */
[----:B------:R-:W-:-:S13]  /*fb00*/  ISETP.GE.AND P0, PT, R56, R3, PT ;  /* 0x000000033800720c */ /* 0x000fda0003f06270 */
[----:B------:R-:W-:Y:S05]  /*fb10*/  @P0 BRA `(.L_x_1925) ;  /* 0x0000000c003c0947 */ /* 0x000fea0003800000 */
[----:B------:R1:W5:Y:S01]  /*fb20*/  LDL R108, [R1+0x38] ;  /* 0x00003800016c7983 */ /* 0x0003620000100800 */
[----:B------:R-:W2:Y:S01]  /*fb30*/  LDC R65, c[0x0][0x3f4] ;  /* 0x0000fd00ff417b82 */ /* 0x000ea20000000800 */
[C---:B------:R-:W-:Y:S01]  /*fb40*/  VIADD R109, R218.reuse, 0x20 ;  /* 0x00000020da6d7836 */ /* 0x040fe20000000000 */
[----:B------:R-:W-:Y:S01]  /*fb50*/  BSSY B2, `(.L_x_1926) ;  /* 0x000006a000027945 */ /* 0x000fe20003800000 */
[----:B------:R-:W-:Y:S02]  /*fb60*/  VIADD R110, R218, 0x20 ;  /* 0x00000020da6e7836 */ /* 0x000fe40000000000 */
[----:B------:R-:W-:-:S03]  /*fb70*/  IMAD.SHL.U32 R109, R109, 0x40, RZ ;  /* 0x000000406d6d7824 */ /* 0x000fc600078e00ff */
[----:B------:R-:W-:Y:S02]  /*fb80*/  SHF.L.U32 R110, R110, 0x6, RZ ;  /* 0x000000066e6e7819 */ /* 0x000fe400000006ff */
[----:B------:R-:W-:Y:S02]  /*fb90*/  LOP3.LUT R109, R109, 0x1c0, RZ, 0xc0, !PT ;  /* 0x000001c06d6d7812 */ /* 0x000fe400078ec0ff */
[----:B------:R-:W-:Y:S02]  /*fba0*/  LOP3.LUT R110, R110, 0x1c0, RZ, 0xc0, !PT ;  /* 0x000001c06e6e7812 */ /* 0x000fe400078ec0ff */
[----:B------:R-:W-:Y:S02]  /*fbb0*/  SHF.R.U32.HI R109, RZ, 0x3, R109 ;  /* 0x00000003ff6d7819 */ /* 0x000fe4000001166d */
[-C--:B--2---:R-:W-:Y:S02]  /*fbc0*/  ISETP.GE.AND P0, PT, R18, R65.reuse, PT ;  /* 0x000000411200720c */ /* 0x084fe40003f06270 */
[----:B------:R-:W-:-:S11]  /*fbd0*/  ISETP.GE.AND P1, PT, R226, R65, PT ;  /* 0x00000041e200720c */ /* 0x000fd60003f26270 */
[----:B-1----:R-:W-:Y:S05]  /*fbe0*/  @P0 BRA `(.L_x_1927) ;  /* 0x0000000400800947 */ /* 0x002fea0003800000 */
[----:B------:R-:W2:Y:S04]  /*fbf0*/  LDL R56, [R1+0x58] ;  /* 0x0000580001387983 */ /* 0x000ea80000100800 */
[----:B------:R-:W3:Y:S01]  /*fc00*/  LDL R111, [R1+0x98] ;  /* 0x00009800016f7983 */ /* 0x000ee20000100800 */
[--C-:B------:R-:W-:Y:S01]  /*fc10*/  SHF.R.U64 R82, R52, 0x10, R53.reuse ;  /* 0x0000001034527819 */ /* 0x100fe20000001235 */
[----:B0-----:R-:W-:Y:S01]  /*fc20*/  HADD2.F32 R68, -RZ, R100.H1_H1 ;  /* 0x30000064ff447230 */ /* 0x001fe20000004100 */
[----:B------:R-:W-:Y:S01]  /*fc30*/  SHF.R.U32.HI R70, RZ, 0x10, R53 ;  /* 0x00000010ff467819 */ /* 0x000fe20000011635 */
[----:B------:R-:W-:Y:S01]  /*fc40*/  HADD2.F32 R66, -RZ, R102.H1_H1 ;  /* 0x30000066ff427230 */ /* 0x000fe20000004100 */
[--C-:B------:R-:W-:Y:S02]  /*fc50*/  SHF.R.U64 R107, R44, 0x10, R45.reuse ;  /* 0x000000102c6b7819 */ /* 0x100fe4000000122d */
[----:B------:R-:W-:Y:S01]  /*fc60*/  SHF.R.U32.HI R67, RZ, 0x10, R45 ;  /* 0x00000010ff437819 */ /* 0x000fe2000001162d */
[----:B------:R-:W-:Y:S01]  /*fc70*/  HADD2.F32 R70, -RZ, R70.H0_H0 ;  /* 0x20000046ff467230 */ /* 0x000fe20000004100 */
[----:B------:R-:W-:-:S02]  /*fc80*/  SHF.R.U64 R81, R54, 0x10, R55 ;  /* 0x0000001036517819 */ /* 0x000fc40000001237 */
[----:B------:R-:W-:Y:S02]  /*fc90*/  SHF.R.U32.HI R79, RZ, 0x10, R55 ;  /* 0x00000010ff4f7819 */ /* 0x000fe40000011637 */
[--C-:B------:R-:W-:Y:S02]  /*fca0*/  SHF.R.U32.HI R83, RZ, 0x10, R47.reuse ;  /* 0x00000010ff537819 */ /* 0x100fe4000001162f */
[----:B------:R-:W-:Y:S02]  /*fcb0*/  SHF.R.U64 R105, R46, 0x10, R47 ;  /* 0x000000102e697819 */ /* 0x000fe4000000122f */
[----:B--2---:R-:W-:-:S04]  /*fcc0*/  LEA.HI R56, R65, R56, RZ, 0x1d ;  /* 0x0000003841387211 */ /* 0x004fc800078fe8ff */
[----:B------:R-:W-:Y:S01]  /*fcd0*/  SHF.R.S32.HI R59, RZ, 0x1f, R56 ;  /* 0x0000001fff3b7819 */ /* 0x000fe20000011438 */
[----:B------:R-:W-:-:S03]  /*fce0*/  IMAD.SHL.U32 R57, R56, 0x8, RZ ;  /* 0x0000000838397824 */ /* 0x000fc600078e00ff */
[----:B------:R-:W-:Y:S02]  /*fcf0*/  LEA.HI R59, R59, R56, RZ, 0x3 ;  /* 0x000000383b3b7211 */ /* 0x000fe400078f18ff */
[----:B------:R-:W-:-:S03]  /*fd00*/  LOP3.LUT R56, R110, 0x38, R57, 0xf8, !PT ;  /* 0x000000386e387812 */ /* 0x000fc600078ef839 */
[----:B------:R-:W-:Y:S01]  /*fd10*/  IMAD.SHL.U32 R59, R59, 0x400, RZ ;  /* 0x000004003b3b7824 */ /* 0x000fe200078e00ff */
[----:B------:R-:W-:-:S04]  /*fd20*/  LOP3.LUT R60, R56, R109, RZ, 0x3c, !PT ;  /* 0x0000006d383c7212 */ /* 0x000fc800078e3cff */
        /* <DEDUP_REMOVED lines=15> */
[----:B------:R-:W-:Y:S01]  /*fe20*/  FMUL.FTZ R78, R53, R66 ;  /* 0x00000042354e7220 */ /* 0x000fe20000410000 */
[----:B------:R-:W-:Y:S02]  /*fe30*/  HADD2.F32 R53, -RZ, R100.H0_H0 ;  /* 0x20000064ff357230 */ /* 0x000fe40000004100 */
[----:B------:R-:W-:Y:S01]  /*fe40*/  FMUL.FTZ R80, R61, R70 ;  /* 0x000000463d507220 */ /* 0x000fe20000410000 */
[----:B------:R-:W-:Y:S01]  /*fe50*/  FFMA.FTZ R76, R45, R66, -R76 ;  /* 0x000000422d4c7223 */ /* 0x000fe2000001084c */
[----:B------:R-:W-:-:S02]  /*fe60*/  HADD2.F32 R66, -RZ, R67.H0_H0 ;  /* 0x20000043ff427230 */ /* 0x000fc40000004100 */
[----:B------:R-:W-:Y:S01]  /*fe70*/  FFMA.FTZ R78, R45, R68, R78 ;  /* 0x000000442d4e7223 */ /* 0x000fe2000001004e */
[----:B------:R-:W-:Y:S02]  /*fe80*/  HADD2.F32 R45, -RZ, R102.H0_H0 ;  /* 0x20000066ff2d7230 */ /* 0x000fe40000004100 */
[C---:B------:R-:W-:Y:S01]  /*fe90*/  FMUL.FTZ R67, R52.reuse, R53 ;  /* 0x0000003534437220 */ /* 0x040fe20000410000 */
[----:B------:R-:W-:Y:S02]  /*fea0*/  HADD2.F32 R54, -RZ, R62.H0_H0 ;  /* 0x2000003eff367230 */ /* 0x000fe40000004100 */
[-C--:B------:R-:W-:Y:S01]  /*feb0*/  FMUL.FTZ R68, R61, R66.reuse ;  /* 0x000000423d447220 */ /* 0x080fe20000410000 */
[C---:B------:R-:W-:Y:S01]  /*fec0*/  FFMA.FTZ R69, R57.reuse, R66, -R80 ;  /* 0x0000004239457223 */ /* 0x040fe20000010850 */
[-C--:B------:R-:W-:Y:S01]  /*fed0*/  FMUL.FTZ R52, R52, R45.reuse ;  /* 0x0000002d34347220 */ /* 0x080fe20000410000 */
[----:B------:R-:W-:Y:S01]  /*fee0*/  FFMA.FTZ R67, R44, R45, -R67 ;  /* 0x0000002d2c437223 */ /* 0x000fe20000010843 */
[----:B------:R-:W-:Y:S01]  /*fef0*/  FFMA.FTZ R71, R57, R70, R68 ;  /* 0x0000004639477223 */ /* 0x000fe20000010044 */
[----:B------:R-:W-:-:S02]  /*ff00*/  HADD2.F32 R55, -RZ, R63.H0_H0 ;  /* 0x2000003fff377230 */ /* 0x000fc40000004100 */
[----:B------:R-:W-:Y:S01]  /*ff10*/  FFMA.FTZ R57, R44, R53, R52 ;  /* 0x000000352c397223 */ /* 0x000fe20000010034 */
[--C-:B------:R-:W-:Y:S02]  /*ff20*/  HADD2.F32 R61, -RZ, R101.reuse.H0_H0 ;  /* 0x20000065ff3d7230 */ /* 0x100fe40000004100 */
[--C-:B------:R-:W-:Y:S02]  /*ff30*/  HADD2.F32 R45, -RZ, R104.reuse.H0_H0 ;  /* 0x20000068ff2d7230 */ /* 0x100fe40000004100 */
[----:B------:R-:W-:Y:S02]  /*ff40*/  HADD2.F32 R52, -RZ, R101.H1_H1 ;  /* 0x30000065ff347230 */ /* 0x000fe40000004100 */
[C---:B------:R-:W-:Y:S01]  /*ff50*/  FMUL.FTZ R53, R54.reuse, R61 ;  /* 0x0000003d36357220 */ /* 0x040fe20000410000 */
[----:B------:R-:W-:Y:S02]  /*ff60*/  HADD2.F32 R104, -RZ, R104.H1_H1 ;  /* 0x30000068ff687230 */ /* 0x000fe40000004100 */
[----:B------:R-:W-:Y:S01]  /*ff70*/  FMUL.FTZ R77, R54, R45 ;  /* 0x0000002d364d7220 */ /* 0x000fe20000410000 */
[----:B------:R-:W-:-:S02]  /*ff80*/  HADD2.F32 R63, -RZ, R63.H1_H1 ;  /* 0x3000003fff3f7230 */ /* 0x000fc40000004100 */
[C---:B------:R-:W-:Y:S01]  /*ff90*/  FMUL.FTZ R68, R55.reuse, R52 ;  /* 0x0000003437447220 */ /* 0x040fe20000410000 */
[----:B------:R-:W-:Y:S02]  /*ffa0*/  HADD2.F32 R54, -RZ, R79.H0_H0 ;  /* 0x2000004fff367230 */ /* 0x000fe40000004100 */
[----:B------:R-:W-:Y:S01]  /*ffb0*/  FMUL.FTZ R55, R55, R104 ;  /* 0x0000006837377220 */ /* 0x000fe20000410000 */
[----:B------:R-:W-:Y:S02]  /*ffc0*/  HADD2.F32 R44, -RZ, R83.H0_H0 ;  /* 0x20000053ff2c7230 */ /* 0x000fe40000004100 */
[C---:B------:R-:W-:Y:S01]  /*ffd0*/  FFMA.FTZ R66, R46.reuse, R45, -R53 ;  /* 0x0000002d2e427223 */ /* 0x040fe20000010835 */
[----:B------:R-:W-:Y:S01]  /*ffe0*/  FFMA.FTZ R77, R46, R61, R77 ;  /* 0x0000003d2e4d7223 */ /* 0x000fe2000001004d */
[----:B------:R-:W-:Y:S01]  /*fff0*/  FFMA.FTZ R46, R47, R52, R55 ;  /* 0x000000342f2e7223 */ /* 0x000fe20000010037 */
[----:B------:R-:W-:Y:S02]  /*10000*/  HADD2.F32 R60, -RZ, R60.H1_H1 ;  /* 0x3000003cff3c7230 */ /* 0x000fe40000004100 */
[----:B------:R-:W-:Y:S01]  /*10010*/  FMUL.FTZ R70, R63, R54 ;  /* 0x000000363f467220 */ /* 0x000fe20000410000 */
[----:B------:R-:W-:-:S02]  /*10020*/  HADD2.F32 R62, -RZ, R62.H1_H1 ;  /* 0x3000003eff3e7230 */ /* 0x000fc40000004100 */
[----:B------:R-:W-:Y:S01]  /*10030*/  FFMA.FTZ R68, R47, R104, -R68 ;  /* 0x000000682f447223 */ /* 0x000fe20000010844 */
[-C--:B------:R-:W-:Y:S01]  /*10040*/  FMUL.FTZ R52, R63, R44.reuse ;  /* 0x0000002c3f347220 */ /* 0x080fe20000410000 */
[----:B------:R-:W-:Y:S02]  /*10050*/  HADD2.F32 R53, -RZ, R82.H0_H0 ;  /* 0x20000052ff357230 */ /* 0x000fe40000004100 */
[C---:B------:R-:W-:Y:S01]  /*10060*/  FFMA.FTZ R63, R59.reuse, R44, -R70 ;  /* 0x0000002c3b3f7223 */ /* 0x040fe20000010846 */
[----:B------:R-:W-:Y:S02]  /*10070*/  HADD2.F32 R55, -RZ, R81.H0_H0 ;  /* 0x20000051ff377230 */ /* 0x000fe40000004100 */
[----:B------:R-:W-:Y:S01]  /*10080*/  FFMA.FTZ R79, R59, R54, R52 ;  /* 0x000000363b4f7223 */ /* 0x000fe20000010034 */
[----:B------:R-:W-:Y:S02]  /*10090*/  HADD2.F32 R45, -RZ, R107.H0_H0 ;  /* 0x2000006bff2d7230 */ /* 0x000fe40000004100 */
[----:B------:R-:W-:Y:S01]  /*100a0*/  FMUL.FTZ R59, R60, R53 ;  /* 0x000000353c3b7220 */ /* 0x000fe20000410000 */
[----:B------:R-:W-:-:S02]  /*100b0*/  HADD2.F32 R47, -RZ, R105.H0_H0 ;  /* 0x20000069ff2f7230 */ /* 0x000fc40000004100 */
[----:B------:R-:W-:Y:S01]  /*100c0*/  FMUL.FTZ R61, R62, R55 ;  /* 0x000000373e3d7220 */ /* 0x000fe20000410000 */
[----:B------:R-:W-:Y:S02]  /*100d0*/  HADD2.F32 R56, -RZ, R56.H1_H1 ;  /* 0x30000038ff387230 */ /* 0x000fe40000004100 */
[----:B------:R-:W-:Y:S01]  /*100e0*/  FMUL.FTZ R60, R60, R45 ;  /* 0x0000002d3c3c7220 */ /* 0x000fe20000410000 */
[----:B------:R-:W-:Y:S02]  /*100f0*/  HADD2.F32 R58, -RZ, R58.H1_H1 ;  /* 0x3000003aff3a7230 */ /* 0x000fe40000004100 */
        /* <DEDUP_REMOVED lines=8> */
[----:B------:R-:W-:Y:S02]  /*10180*/  F2FP.F16.F32.PACK_AB R44, R44, R67 ;  /* 0x000000432c2c723e */ /* 0x000fe400000000ff */
[----:B------:R-:W-:Y:S02]  /*10190*/  F2FP.F16.F32.PACK_AB R46, R61, R66 ;  /* 0x000000423d2e723e */ /* 0x000fe400000000ff */
[----:B------:R-:W-:Y:S02]  /*101a0*/  F2FP.F16.F32.PACK_AB R53, R71, R78 ;  /* 0x0000004e4735723e */ /* 0x000fe400000000ff */
[----:B------:R-:W-:Y:S01]  /*101b0*/  F2FP.F16.F32.PACK_AB R52, R52, R57 ;  /* 0x000000393434723e */ /* 0x000fe200000000ff */
[----:B------:R1:W-:Y:S01]  /*101c0*/  STS.128 [R111], R44 ;  /* 0x0000002c6f007388 */ /* 0x0003e20000000c00 */
[----:B------:R-:W-:-:S05]  /*101d0*/  F2FP.F16.F32.PACK_AB R54, R54, R77 ;  /* 0x0000004d3636723e */ /* 0x000fca00000000ff */
[----:B------:R1:W-:Y:S02]  /*101e0*/  STS.128 [R64+0x10400], R52 ;  /* 0x0104003440007388 */ /* 0x0003e40000000c00 */
.L_x_1927:
[----:B------:R-:W-:Y:S05]  /*101f0*/  BSYNC B2 ;  /* 0x0000000000027941 */ /* 0x000fea0003800000 */
.L_x_1926:
[----:B------:R-:W-:Y:S05]  /*10200*/  @P1 BRA `(.L_x_1925) ;  /* 0x0000000400801947 */ /* 0x000fea0003800000 */
[----:B-1----:R-:W2:Y:S04]  /*10210*/  LDL R44, [R1+0x5c] ;  /* 0x00005c00012c7983 */ /* 0x002ea80000100800 */
[----:B------:R-:W3:Y:S01]  /*10220*/  LDL R77, [R1+0x94] ;  /* 0x00009400014d7983 */ /* 0x000ee20000100800 */
[--C-:B0-----:R-:W-:Y:S01]  /*10230*/  SHF.R.U64 R69, R48, 0x10, R49.reuse ;  /* 0x0000001030457819 */ /* 0x101fe20000001231 */
[----:B------:R-:W-:Y:S01]  /*10240*/  HADD2.F32 R58, -RZ, R94.H1_H1 ;  /* 0x3000005eff3a7230 */ /* 0x000fe20000004100 */
[----:B------:R-:W-:Y:S01]  /*10250*/  SHF.R.U32.HI R62, RZ, 0x10, R49 ;  /* 0x00000010ff3e7819 */ /* 0x000fe20000011631 */
[----:B------:R-:W-:Y:S01]  /*10260*/  HADD2.F32 R60, -RZ, R92.H1_H1 ;  /* 0x3000005cff3c7230 */ /* 0x000fe20000004100 */
[--C-:B------:R-:W-:Y:S02]  /*10270*/  SHF.R.U64 R76, R40, 0x10, R41.reuse ;  /* 0x00000010284c7819 */ /* 0x100fe40000001229 */
[----:B------:R-:W-:Y:S01]  /*10280*/  SHF.R.U32.HI R57, RZ, 0x10, R41 ;  /* 0x00000010ff397819 */ /* 0x000fe20000011629 */
[----:B------:R-:W-:Y:S01]  /*10290*/  HADD2.F32 R62, -RZ, R62.H0_H0 ;  /* 0x2000003eff3e7230 */ /* 0x000fe20000004100 */
[----:B------:R-:W-:-:S02]  /*102a0*/  SHF.R.U64 R67, R50, 0x10, R51 ;  /* 0x0000001032437819 */ /* 0x000fc40000001233 */
[--C-:B------:R-:W-:Y:S02]  /*102b0*/  SHF.R.U32.HI R70, RZ, 0x10, R43.reuse ;  /* 0x00000010ff467819 */ /* 0x100fe4000001162b */
[----:B------:R-:W-:Y:S02]  /*102c0*/  SHF.R.U64 R71, R42, 0x10, R43 ;  /* 0x000000102a477819 */ /* 0x000fe4000000122b */
[----:B--2---:R-:W-:-:S04]  /*102d0*/  LEA.HI R65, R65, R44, RZ, 0x1d ;  /* 0x0000002c41417211 */ /* 0x004fc800078fe8ff */
[----:B------:R-:W-:Y:S01]  /*102e0*/  SHF.R.S32.HI R46, RZ, 0x1f, R65 ;  /* 0x0000001fff2e7819 */ /* 0x000fe20000011441 */
[----:B------:R-:W-:-:S03]  /*102f0*/  IMAD.SHL.U32 R44, R65, 0x8, RZ ;  /* 0x00000008412c7824 */ /* 0x000fc600078e00ff */
[----:B------:R-:W-:Y:S02]  /*10300*/  LEA.HI R46, R46, R65, RZ, 0x3 ;  /* 0x000000412e2e7211 */ /* 0x000fe400078f18ff */
[----:B------:R-:W-:Y:S02]  /*10310*/  LOP3.LUT R44, R110, 0x38, R44, 0xf8, !PT ;  /* 0x000000386e2c7812 */ /* 0x000fe400078ef82c */
[----:B------:R-:W-:Y:S02]  /*10320*/  SHF.L.U32 R46, R46, 0xa, RZ ;  /* 0x0000000a2e2e7819 */ /* 0x000fe400000006ff */
[----:B------:R-:W-:Y:S02]  /*10330*/  LOP3.LUT R52, R44, R109, RZ, 0x3c, !PT ;  /* 0x0000006d2c347212 */ /* 0x000fe400078e3cff */
[----:B------:R-:W-:Y:S02]  /*10340*/  LOP3.LUT R53, R46, 0x7fffe000, RZ, 0xc0, !PT ;  /* 0x7fffe0002e357812 */ /* 0x000fe400078ec0ff */
[----:B---3--:R-:W0:Y:S01]  /*10350*/  LDS.128 R44, [R77] ;  /* 0x000000004d2c7984 */ /* 0x008e220000000c00 */
[----:B------:R-:W-:-:S02]  /*10360*/  SHF.R.U32.HI R65, RZ, 0x10, R51 ;  /* 0x00000010ff417819 */ /* 0x000fc40000011633 */
[----:B-----5:R-:W-:-:S05]  /*10370*/  IADD3 R53, R52, R53, R108 ;  /* 0x0000003534357210 */ /* 0x020fca0007ffe06c */
[----:B------:R-:W-:-:S05]  /*10380*/  IMAD R56, R53, 0x2, R16 ;  /* 0x0000000235387824 */ /* 0x000fca00078e0210 */
[----:B------:R-:W1:Y:S01]  /*10390*/  LDS.128 R52, [R56+0x10400] ;  /* 0x0104000038347984 */ /* 0x000e620000000c00 */
[--C-:B0-----:R-:W-:Y:S02]  /*103a0*/  HADD2.F32 R41, -RZ, R45.reuse.H0_H0 ;  /* 0x2000002dff297230 */ /* 0x101fe40000004100 */
[----:B------:R-:W-:Y:S02]  /*103b0*/  HADD2.F32 R40, -RZ, R44.H0_H0 ;  /* 0x2000002cff287230 */ /* 0x000fe40000004100 */
[----:B------:R-:W-:Y:S02]  /*103c0*/  HADD2.F32 R45, -RZ, R45.H1_H1 ;  /* 0x3000002dff2d7230 */ /* 0x000fe40000004100 */
[----:B------:R-:W-:Y:S02]  /*103d0*/  HADD2.F32 R42, -RZ, R46.H0_H0 ;  /* 0x2000002eff2a7230 */ /* 0x000fe40000004100 */
[--C-:B------:R-:W-:Y:S02]  /*103e0*/  HADD2.F32 R43, -RZ, R47.reuse.H0_H0 ;  /* 0x2000002fff2b7230 */ /* 0x100fe40000004100 */
[----:B------:R-:W-:-:S02]  /*103f0*/  HADD2.F32 R47, -RZ, R47.H1_H1 ;  /* 0x3000002fff2f7230 */ /* 0x000fc40000004100 */
[----:B------:R-:W-:Y:S02]  /*10400*/  HADD2.F32 R44, -RZ, R44.H1_H1 ;  /* 0x3000002cff2c7230 */ /* 0x000fe40000004100 */
[--C-:B-1----:R-:W-:Y:S02]  /*10410*/  HADD2.F32 R49, -RZ, R53.reuse.H0_H0 ;  /* 0x20000035ff317230 */ /* 0x102fe40000004100 */
[----:B------:R-:W-:Y:S02]  /*10420*/  HADD2.F32 R48, -RZ, R52.H0_H0 ;  /* 0x20000034ff307230 */ /* 0x000fe40000004100 */
[----:B------:R-:W-:Y:S02]  /*10430*/  HADD2.F32 R53, -RZ, R53.H1_H1 ;  /* 0x30000035ff357230 */ /* 0x000fe40000004100 */
[C---:B------:R-:W-:Y:S01]  /*10440*/  FMUL.FTZ R64, R49.reuse, R60 ;  /* 0x0000003c31407220 */ /* 0x040fe20000410000 */
[----:B------:R-:W-:Y:S01]  /*10450*/  FMUL.FTZ R66, R49, R58 ;  /* 0x0000003a31427220 */ /* 0x000fe20000410000 */
[----:B------:R-:W-:-:S02]  /*10460*/  HADD2.F32 R49, -RZ, R92.H0_H0 ;  /* 0x2000005cff317230 */ /* 0x000fc40000004100 */
[C---:B------:R-:W-:Y:S01]  /*10470*/  FFMA.FTZ R64, R41.reuse, R58, -R64 ;  /* 0x0000003a29407223 */ /* 0x040fe20000010840 */
[----:B------:R-:W-:Y:S01]  /*10480*/  FFMA.FTZ R66, R41, R60, R66 ;  /* 0x0000003c29427223 */ /* 0x000fe20000010042 */
[----:B------:R-:W-:Y:S02]  /*10490*/  HADD2.F32 R41, -RZ, R94.H0_H0 ;  /* 0x2000005eff297230 */ /* 0x000fe40000004100 */
[----:B------:R-:W-:Y:S01]  /*104a0*/  FMUL.FTZ R68, R53, R62 ;  /* 0x0000003e35447220 */ /* 0x000fe20000410000 */
[----:B------:R-:W-:Y:S02]  /*104b0*/  HADD2.F32 R58, -RZ, R57.H0_H0 ;  /* 0x20000039ff3a7230 */ /* 0x000fe40000004100 */
[C---:B------:R-:W-:Y:S01]  /*104c0*/  FMUL.FTZ R57, R48.reuse, R49 ;  /* 0x0000003130397220 */ /* 0x040fe20000410000 */
[----:B------:R-:W-:Y:S02]  /*104d0*/  HADD2.F32 R50, -RZ, R54.H0_H0 ;  /* 0x20000036ff327230 */ /* 0x000fe40000004100 */
[----:B------:R-:W-:Y:S01]  /*104e0*/  FMUL.FTZ R48, R48, R41 ;  /* 0x0000002930307220 */ /* 0x000fe20000410000 */
[----:B------:R-:W-:-:S02]  /*104f0*/  HADD2.F32 R51, -RZ, R55.H0_H0 ;  /* 0x20000037ff337230 */ /* 0x000fc40000004100 */
[-C--:B------:R-:W-:Y:S01]  /*10500*/  FMUL.FTZ R60, R53, R58.reuse ;  /* 0x0000003a353c7220 */ /* 0x080fe20000410000 */
[C---:B------:R-:W-:Y:S01]  /*10510*/  FFMA.FTZ R57, R40.reuse, R41, -R57 ;  /* 0x0000002928397223 */ /* 0x040fe20000010839 */
[C---:B------:R-:W-:Y:S01]  /*10520*/  FFMA.FTZ R61, R45.reuse, R58, -R68 ;  /* 0x0000003a2d3d7223 */ /* 0x040fe20000010844 */
[----:B------:R-:W-:Y:S02]  /*10530*/  HADD2.F32 R53, -RZ, R93.H0_H0 ;  /* 0x2000005dff357230 */ /* 0x000fe40000004100 */
[----:B------:R-:W-:Y:S01]  /*10540*/  FFMA.FTZ R59, R40, R49, R48 ;  /* 0x00000031283b7223 */ /* 0x000fe20000010030 */
[----:B------:R-:W-:Y:S02]  /*10550*/  HADD2.F32 R41, -RZ, R95.H0_H0 ;  /* 0x2000005fff297230 */ /* 0x000fe40000004100 */
[----:B------:R-:W-:Y:S01]  /*10560*/  FFMA.FTZ R63, R45, R62, R60 ;  /* 0x0000003e2d3f7223 */ /* 0x000fe2000001003c */
[----:B------:R-:W-:Y:S02]  /*10570*/  HADD2.F32 R58, -RZ, R93.H1_H1 ;  /* 0x3000005dff3a7230 */ /* 0x000fe40000004100 */
[----:B------:R-:W-:Y:S01]  /*10580*/  FMUL.FTZ R45, R50, R53 ;  /* 0x00000035322d7220 */ /* 0x000fe20000410000 */
[----:B------:R-:W-:-:S02]  /*10590*/  HADD2.F32 R40, -RZ, R95.H1_H1 ;  /* 0x3000005fff287230 */ /* 0x000fc40000004100 */
[-C--:B------:R-:W-:Y:S01]  /*105a0*/  FMUL.FTZ R49, R50, R41.reuse ;  /* 0x0000002932317220 */ /* 0x080fe20000410000 */
[----:B------:R-:W-:Y:S02]  /*105b0*/  HADD2.F32 R55, -RZ, R55.H1_H1 ;  /* 0x30000037ff377230 */ /* 0x000fe40000004100 */
[C---:B------:R-:W-:Y:S01]  /*105c0*/  FMUL.FTZ R62, R51.reuse, R58 ;  /* 0x0000003a333e7220 */ /* 0x040fe20000410000 */
[----:B------:R-:W-:Y:S02]  /*105d0*/  HADD2.F32 R50, -RZ, R65.H0_H0 ;  /* 0x20000041ff327230 */ /* 0x000fe40000004100 */
[-C--:B------:R-:W-:Y:S01]  /*105e0*/  FMUL.FTZ R51, R51, R40.reuse ;  /* 0x0000002833337220 */ /* 0x080fe20000410000 */
[----:B------:R-:W-:Y:S02]  /*105f0*/  HADD2.F32 R48, -RZ, R70.H0_H0 ;  /* 0x20000046ff307230 */ /* 0x000fe40000004100 */
[C---:B------:R-:W-:Y:S01]  /*10600*/  FFMA.FTZ R60, R42.reuse, R41, -R45 ;  /* 0x000000292a3c7223 */ /* 0x040fe2000001082d */
[----:B------:R-:W-:Y:S01]  /*10610*/  FFMA.FTZ R53, R42, R53, R49 ;  /* 0x000000352a357223 */ /* 0x000fe20000010031 */
[----:B------:R-:W-:Y:S01]  /*10620*/  FFMA.FTZ R62, R43, R40, -R62 ;  /* 0x000000282b3e7223 */ /* 0x000fe2000001083e */
[----:B------:R-:W-:-:S02]  /*10630*/  HADD2.F32 R52, -RZ, R52.H1_H1 ;  /* 0x30000034ff347230 */ /* 0x000fc40000004100 */
[----:B------:R-:W-:Y:S01]  /*10640*/  FMUL.FTZ R42, R55, R50 ;  /* 0x00000032372a7220 */ /* 0x000fe20000410000 */
[----:B------:R-:W-:Y:S02]  /*10650*/  HADD2.F32 R54, -RZ, R54.H1_H1 ;  /* 0x30000036ff367230 */ /* 0x000fe40000004100 */
[----:B------:R-:W-:Y:S01]  /*10660*/  FFMA.FTZ R58, R43, R58, R51 ;  /* 0x0000003a2b3a7223 */ /* 0x000fe20000010033 */
[-C--:B------:R-:W-:Y:S01]  /*10670*/  FMUL.FTZ R40, R55, R48.reuse ;  /* 0x0000003037287220 */ /* 0x080fe20000410000 */
[----:B------:R-:W-:Y:S02]  /*10680*/  HADD2.F32 R45, -RZ, R69.H0_H0 ;  /* 0x20000045ff2d7230 */ /* 0x000fe40000004100 */
[C---:B------:R-:W-:Y:S01]  /*10690*/  FFMA.FTZ R55, R47.reuse, R48, -R42 ;  /* 0x000000302f377223 */ /* 0x040fe2000001082a */
[----:B------:R-:W-:Y:S02]  /*106a0*/  HADD2.F32 R49, -RZ, R67.H0_H0 ;  /* 0x20000043ff317230 */ /* 0x000fe40000004100 */
[----:B------:R-:W-:Y:S01]  /*106b0*/  FFMA.FTZ R65, R47, R50, R40 ;  /* 0x000000322f417223 */ /* 0x000fe20000010028 */
[----:B------:R-:W-:-:S02]  /*106c0*/  HADD2.F32 R41, -RZ, R76.H0_H0 ;  /* 0x2000004cff297230 */ /* 0x000fc40000004100 */
[----:B------:R-:W-:Y:S01]  /*106d0*/  FMUL.FTZ R47, R52, R45 ;  /* 0x0000002d342f7220 */ /* 0x000fe20000410000 */
[----:B------:R-:W-:Y:S02]  /*106e0*/  HADD2.F32 R43, -RZ, R71.H0_H0 ;  /* 0x20000047ff2b7230 */ /* 0x000fe40000004100 */
[----:B------:R-:W-:Y:S01]  /*106f0*/  FMUL.FTZ R51, R54, R49 ;  /* 0x0000003136337220 */ /* 0x000fe20000410000 */
[----:B------:R-:W-:Y:S02]  /*10700*/  HADD2.F32 R46, -RZ, R46.H1_H1 ;  /* 0x3000002eff2e7230 */ /* 0x000fe40000004100 */
[-C--:B------:R-:W-:Y:S01]  /*10710*/  FMUL.FTZ R52, R52, R41.reuse ;  /* 0x0000002934347220 */ /* 0x080fe20000410000 */
[----:B------:R-:W-:Y:S01]  /*10720*/  FFMA.FTZ R40, R44, R41, -R47 ;  /* 0x000000292c287223 */ /* 0x000fe2000001082f */
[-C--:B------:R-:W-:Y:S01]  /*10730*/  FMUL.FTZ R54, R54, R43.reuse ;  /* 0x0000002b36367220 */ /* 0x080fe20000410000 */
        /* <DEDUP_REMOVED lines=13> */
.L_x_1925:
[----:B------:R-:W-:Y:S05]  /*10810*/  BSYNC B1 ;  /* 0x0000000000017941 */ /* 0x000fea0003800000 */
.L_x_1924:
[----:B--2---:R-:W-:Y:S01]  /*10820*/  VIADD R40, R218, 0x40 ;  /* 0x00000040da287836 */ /* 0x004fe20000000000 */
[----:B------:R-:W-:Y:S04]  /*10830*/  BSSY B1, `(.L_x_1928) ;  /* 0x00000cf000017945 */ /* 0x000fe80003800000 */
[----:B------:R-:W-:-:S13]  /*10840*/  ISETP.GE.AND P0, PT, R40, R3, PT ;  /* 0x000000032800720c */ /* 0x000fda0003f06270 */
[----:B------:R-:W-:Y:S05]  /*10850*/  @P0 BRA `(.L_x_1929) ;  /* 0x0000000c00300947 */ /* 0x000fea0003800000 */
[----:B------:R2:W5:Y:S01]  /*10860*/  LDL R66, [R1+0x7c] ;  /* 0x00007c0001427983 */ /* 0x0005620000100800 */
[----:B------:R-:W3:Y:S01]  /*10870*/  LDC R65, c[0x0][0x3f4] ;  /* 0x0000fd00ff417b82 */ /* 0x000ee20000000800 */
[----:B0-----:R-:W-:Y:S01]  /*10880*/  VIADD R68, R218, 0x40 ;  /* 0x00000040da447836 */ /* 0x001fe20000000000 */
[----:B------:R-:W-:Y:S03]  /*10890*/  BSSY B2, `(.L_x_1930) ;  /* 0x0000067000027945 */ /* 0x000fe60003800000 */
[----:B------:R-:W-:-:S05]  /*108a0*/  IMAD.SHL.U32 R68, R68, 0x40, RZ ;  /* 0x0000004044447824 */ /* 0x000fca00078e00ff */
[----:B------:R-:W-:-:S04]  /*108b0*/  LOP3.LUT R68, R68, 0x1c0, RZ, 0xc0, !PT ;  /* 0x000001c044447812 */ /* 0x000fc800078ec0ff */
[----:B------:R-:W-:Y:S02]  /*108c0*/  SHF.R.U32.HI R67, RZ, 0x3, R68 ;  /* 0x00000003ff437819 */ /* 0x000fe40000011644 */
[-C--:B---3--:R-:W-:Y:S02]  /*108d0*/  ISETP.GE.AND P0, PT, R18, R65.reuse, PT ;  /* 0x000000411200720c */ /* 0x088fe40003f06270 */
[----:B------:R-:W-:-:S11]  /*108e0*/  ISETP.GE.AND P1, PT, R226, R65, PT ;  /* 0x00000041e200720c */ /* 0x000fd60003f26270 */
[----:B--2---:R-:W-:Y:S05]  /*108f0*/  @P0 BRA `(.L_x_1931) ;  /* 0x0000000400800947 */ /* 0x004fea0003800000 */
[----:B------:R-:W2:Y:S04]  /*10900*/  LDL R40, [R1+0x58] ;  /* 0x0000580001287983 */ /* 0x000ea80000100800 */
[----:B------:R-:W3:Y:S01]  /*10910*/  LDL R69, [R1+0x90] ;  /* 0x0000900001457983 */ /* 0x000ee20000100800 */
[--C-:B------:R-:W-:Y:S01]  /*10920*/  SHF.R.U64 R61, R36, 0x10, R37.reuse ;  /* 0x00000010243d7819 */ /* 0x100fe20000001225 */
[----:B-1----:R-:W-:Y:S01]  /*10930*/  HADD2.F32 R52, -RZ, R96.H1_H1 ;  /* 0x30000060ff347230 */ /* 0x002fe20000004100 */
        /* <DEDUP_REMOVED lines=10> */
[----:B------:R-:W-:Y:S02]  /*109e0*/  SHF.R.S32.HI R43, RZ, 0x1f, R40 ;  /* 0x0000001fff2b7819 */ /* 0x000fe40000011428 */
[----:B------:R-:W-:Y:S02]  /*109f0*/  SHF.L.U32 R41, R40, 0x3, RZ ;  /* 0x0000000328297819 */ /* 0x000fe400000006ff */
        /* <DEDUP_REMOVED lines=35> */
[----:B------:R-:W-:Y:S02]  /*10c30*/  HADD2.F32 R45, -RZ, R97.H0_H0 ;  /* 0x20000061ff2d7230 */ /* 0x000fe40000004100 */
[----:B------:R-:W-:Y:S02]  /*10c40*/  HADD2.F32 R29, -RZ, R99.H0_H0 ;  /* 0x20000063ff1d7230 */ /* 0x000fe40000004100 */
[----:B------:R-:W-:Y:S02]  /*10c50*/  HADD2.F32 R50, -RZ, R97.H1_H1 ;  /* 0x30000061ff327230 */ /* 0x000fe40000004100 */
[C---:B------:R-:W-:Y:S01]  /*10c60*/  FMUL.FTZ R37, R38.reuse, R45 ;  /* 0x0000002d26257220 */ /* 0x040fe20000410000 */
[----:B------:R-:W-:Y:S02]  /*10c70*/  HADD2.F32 R28, -RZ, R99.H1_H1 ;  /* 0x30000063ff1c7230 */ /* 0x000fe40000004100 */
[----:B------:R-:W-:Y:S01]  /*10c80*/  FMUL.FTZ R55, R38, R29 ;  /* 0x0000001d26377220 */ /* 0x000fe20000410000 */
[----:B------:R-:W-:-:S02]  /*10c90*/  HADD2.F32 R47, -RZ, R47.H1_H1 ;  /* 0x3000002fff2f7230 */ /* 0x000fc40000004100 */
[C---:B------:R-:W-:Y:S01]  /*10ca0*/  FMUL.FTZ R54, R39.reuse, R50 ;  /* 0x0000003227367220 */ /* 0x040fe20000410000 */
[----:B------:R-:W-:Y:S02]  /*10cb0*/  HADD2.F32 R38, -RZ, R57.H0_H0 ;  /* 0x20000039ff267230 */ /* 0x000fe40000004100 */
[-C--:B------:R-:W-:Y:S01]  /*10cc0*/  FMUL.FTZ R39, R39, R28.reuse ;  /* 0x0000001c27277220 */ /* 0x080fe20000410000 */
[----:B------:R-:W-:Y:S02]  /*10cd0*/  HADD2.F32 R36, -RZ, R62.H0_H0 ;  /* 0x2000003eff247230 */ /* 0x000fe40000004100 */
[C---:B------:R-:W-:Y:S01]  /*10ce0*/  FFMA.FTZ R52, R30.reuse, R29, -R37 ;  /* 0x0000001d1e347223 */ /* 0x040fe20000010825 */
[----:B------:R-:W-:Y:S01]  /*10cf0*/  FFMA.FTZ R55, R30, R45, R55 ;  /* 0x0000002d1e377223 */ /* 0x000fe20000010037 */
[C---:B------:R-:W-:Y:S01]  /*10d00*/  FFMA.FTZ R54, R31.reuse, R28, -R54 ;  /* 0x0000001c1f367223 */ /* 0x040fe20000010836 */
[----:B------:R-:W-:Y:S01]  /*10d10*/  FFMA.FTZ R50, R31, R50, R39 ;  /* 0x000000321f327223 */ /* 0x000fe20000010027 */
[----:B------:R-:W-:-:S02]  /*10d20*/  HADD2.F32 R44, -RZ, R44.H1_H1 ;  /* 0x3000002cff2c7230 */ /* 0x000fc40000004100 */
[C---:B------:R-:W-:Y:S01]  /*10d30*/  FMUL.FTZ R30, R47.reuse, R38 ;  /* 0x000000262f1e7220 */ /* 0x040fe20000410000 */
[----:B------:R-:W-:Y:S02]  /*10d40*/  HADD2.F32 R46, -RZ, R46.H1_H1 ;  /* 0x3000002eff2e7230 */ /* 0x000fe40000004100 */
        /* <DEDUP_REMOVED lines=27> */
.L_x_1931:
[----:B------:R-:W-:Y:S05]  /*10f00*/  BSYNC B2 ;  /* 0x0000000000027941 */ /* 0x000fea0003800000 */
.L_x_1930:
[----:B------:R-:W-:Y:S05]  /*10f10*/  @P1 BRA `(.L_x_1929) ;  /* 0x0000000400801947 */ /* 0x000fea0003800000 */
[----:B0-----:R-:W2:Y:S04]  /*10f20*/  LDL R28, [R1+0x5c] ;  /* 0x00005c00011c7983 */ /* 0x001ea80000100800 */
[----:B------:R-:W3:Y:S01]  /*10f30*/  LDL R57, [R1+0x8c] ;  /* 0x00008c0001397983 */ /* 0x000ee20000100800 */
[--C-:B-1----:R-:W-:Y:S01]  /*10f40*/  SHF.R.U64 R53, R32, 0x10, R33.reuse ;  /* 0x0000001020357819 */ /* 0x102fe20000001221 */
[----:B------:R-:W-:Y:S01]  /*10f50*/  HADD2.F32 R42, -RZ, R86.H1_H1 ;  /* 0x30000056ff2a7230 */ /* 0x000fe20000004100 */
        /* <DEDUP_REMOVED lines=18> */
[----:B-----5:R-:W-:-:S04]  /*11080*/  IADD3 R37, R36, R37, R66 ;  /* 0x0000002524257210 */ /* 0x020fc80007ffe042 */
[----:B------:R-:W-:-:S05]  /*11090*/  LEA R40, R37, R16, 0x1 ;  /* 0x0000001025287211 */ /* 0x000fca00078e08ff */
[----:B------:R-:W1:Y:S01]  /*110a0*/  LDS.128 R36, [R40+0x10400] ;  /* 0x0104000028247984 */ /* 0x000e620000000c00 */
[--C-:B0-----:R-:W-:Y:S02]  /*110b0*/  HADD2.F32 R25, -RZ, R29.reuse.H0_H0 ;  /* 0x2000001dff197230 */ /* 0x101fe40000004100 */
[----:B------:R-:W-:Y:S02]  /*110c0*/  HADD2.F32 R24, -RZ, R28.H0_H0 ;  /* 0x2000001cff187230 */ /* 0x000fe40000004100 */
[----:B------:R-:W-:Y:S02]  /*110d0*/  HADD2.F32 R29, -RZ, R29.H1_H1 ;  /* 0x3000001dff1d7230 */ /* 0x000fe40000004100 */
[----:B------:R-:W-:Y:S02]  /*110e0*/  HADD2.F32 R26, -RZ, R30.H0_H0 ;  /* 0x2000001eff1a7230 */ /* 0x000fe40000004100 */
[--C-:B------:R-:W-:Y:S02]  /*110f0*/  HADD2.F32 R27, -RZ, R31.reuse.H0_H0 ;  /* 0x2000001fff1b7230 */ /* 0x100fe40000004100 */
[----:B------:R-:W-:-:S02]  /*11100*/  HADD2.F32 R31, -RZ, R31.H1_H1 ;  /* 0x3000001fff1f7230 */ /* 0x000fc40000004100 */
[--C-:B-1----:R-:W-:Y:S02]  /*11110*/  HADD2.F32 R33, -RZ, R37.reuse.H0_H0 ;  /* 0x20000025ff217230 */ /* 0x102fe40000004100 */
[----:B------:R-:W-:Y:S02]  /*11120*/  HADD2.F32 R32, -RZ, R36.H0_H0 ;  /* 0x20000024ff207230 */ /* 0x000fe40000004100 */
[----:B------:R-:W-:Y:S02]  /*11130*/  HADD2.F32 R37, -RZ, R37.H1_H1 ;  /* 0x30000025ff257230 */ /* 0x000fe40000004100 */
[C---:B------:R-:W-:Y:S01]  /*11140*/  FMUL.FTZ R48, R33.reuse, R44 ;  /* 0x0000002c21307220 */ /* 0x040fe20000410000 */
[-C--:B------:R-:W-:Y:S01]  /*11150*/  FMUL.FTZ R50, R33, R42.reuse ;  /* 0x0000002a21327220 */ /* 0x080fe20000410000 */
[----:B------:R-:W-:Y:S02]  /*11160*/  HADD2.F32 R33, -RZ, R84.H0_H0 ;  /* 0x20000054ff217230 */ /* 0x000fe40000004100 */
[C---:B------:R-:W-:Y:S01]  /*11170*/  FFMA.FTZ R48, R25.reuse, R42, -R48 ;  /* 0x0000002a19307223 */ /* 0x040fe20000010830 */
[----:B------:R-:W-:Y:S01]  /*11180*/  FFMA.FTZ R50, R25, R44, R50 ;  /* 0x0000002c19327223 */ /* 0x000fe20000010032 */
[----:B------:R-:W-:-:S02]  /*11190*/  HADD2.F32 R25, -RZ, R86.H0_H0 ;  /* 0x20000056ff197230 */ /* 0x000fc40000004100 */
[C---:B------:R-:W-:Y:S01]  /*111a0*/  FMUL.FTZ R52, R37.reuse, R46 ;  /* 0x0000002e25347220 */ /* 0x040fe20000410000 */
[----:B------:R-:W-:Y:S02]  /*111b0*/  HADD2.F32 R42, -RZ, R41.H0_H0 ;  /* 0x20000029ff2a7230 */ /* 0x000fe40000004100 */
[C---:B------:R-:W-:Y:S01]  /*111c0*/  FMUL.FTZ R41, R32.reuse, R33 ;  /* 0x0000002120297220 */ /* 0x040fe20000410000 */
[----:B------:R-:W-:Y:S02]  /*111d0*/  HADD2.F32 R34, -RZ, R38.H0_H0 ;  /* 0x20000026ff227230 */ /* 0x000fe40000004100 */
[-C--:B------:R-:W-:Y:S01]  /*111e0*/  FMUL.FTZ R32, R32, R25.reuse ;  /* 0x0000001920207220 */ /* 0x080fe20000410000 */
[----:B------:R-:W-:Y:S02]  /*111f0*/  HADD2.F32 R35, -RZ, R39.H0_H0 ;  /* 0x20000027ff237230 */ /* 0x000fe40000004100 */
[-C--:B------:R-:W-:Y:S01]  /*11200*/  FMUL.FTZ R44, R37, R42.reuse ;  /* 0x0000002a252c7220 */ /* 0x080fe20000410000 */
[----:B------:R-:W-:Y:S01]  /*11210*/  FFMA.FTZ R41, R24, R25, -R41 ;  /* 0x0000001918297223 */ /* 0x000fe20000010829 */
[----:B------:R-:W-:Y:S01]  /*11220*/  FFMA.FTZ R45, R29, R42, -R52 ;  /* 0x0000002a1d2d7223 */ /* 0x000fe20000010834 */
[----:B------:R-:W-:-:S02]  /*11230*/  HADD2.F32 R37, -RZ, R85.H0_H0 ;  /* 0x20000055ff257230 */ /* 0x000fc40000004100 */
[----:B------:R-:W-:Y:S01]  /*11240*/  FFMA.FTZ R43, R24, R33, R32 ;  /* 0x00000021182b7223 */ /* 0x000fe20000010020 */
[----:B------:R-:W-:Y:S02]  /*11250*/  HADD2.F32 R25, -RZ, R87.H0_H0 ;  /* 0x20000057ff197230 */ /* 0x000fe40000004100 */
[----:B------:R-:W-:Y:S01]  /*11260*/  FFMA.FTZ R47, R29, R46, R44 ;  /* 0x0000002e1d2f7223 */ /* 0x000fe2000001002c */
        /* <DEDUP_REMOVED lines=11> */
[----:B------:R-:W-:Y:S01]  /*11320*/  FFMA.FTZ R46, R27, R24, -R46 ;  /* 0x000000181b2e7223 */ /* 0x000fe2000001082e */
[----:B------:R-:W-:Y:S02]  /*11330*/  HADD2.F32 R36, -RZ, R36.H1_H1 ;  /* 0x30000024ff247230 */ /* 0x000fe40000004100 */
[----:B------:R-:W-:Y:S01]  /*11340*/  FMUL.FTZ R26, R39, R34 ;  /* 0x00000022271a7220 */ /* 0x000fe20000410000 */
[----:B------:R-:W-:-:S02]  /*11350*/  HADD2.F32 R38, -RZ, R38.H1_H1 ;  /* 0x30000026ff267230 */ /* 0x000fc40000004100 */
[----:B------:R-:W-:Y:S01]  /*11360*/  FFMA.FTZ R42, R27, R42, R35 ;  /* 0x0000002a1b2a7223 */ /* 0x000fe20000010023 */
        /* <DEDUP_REMOVED lines=27> */
.L_x_1929:
[----:B------:R-:W-:Y:S05]  /*11520*/  BSYNC B1 ;  /* 0x0000000000017941 */ /* 0x000fea0003800000 */
.L_x_1928:
[----:B--2---:R-:W-:-:S05]  /*11530*/  VIADD R24, R218, 0x60 ;  /* 0x00000060da187836 */ /* 0x004fca0000000000 */
[----:B------:R-:W-:-:S13]  /*11540*/  ISETP.GE.AND P0, PT, R24, R3, PT ;  /* 0x000000031800720c */ /* 0x000fda0003f06270 */
[----:B------:R-:W-:Y:S05]  /*11550*/  @P0 BRA `(.L_x_1899) ;  /* 0x0000000c00300947 */ /* 0x000fea0003800000 */
[----:B------:R2:W5:Y:S01]  /*11560*/  LDL R50, [R1+0x78] ;  /* 0x0000780001327983 */ /* 0x0005620000100800 */
[----:B------:R-:W3:Y:S01]  /*11570*/  LDC R49, c[0x0][0x3f4] ;  /* 0x0000fd00ff317b82 */ /* 0x000ee20000000800 */
[----:B------:R-:W-:Y:S01]  /*11580*/  VIADD R51, R218, 0x60 ;  /* 0x00000060da337836 */ /* 0x000fe20000000000 */
[----:B------:R-:W-:Y:S03]  /*11590*/  BSSY B1, `(.L_x_1932) ;  /* 0x0000067000017945 */ /* 0x000fe60003800000 */
[----:B------:R-:W-:-:S05]  /*115a0*/  IMAD.SHL.U32 R51, R51, 0x40, RZ ;  /* 0x0000004033337824 */ /* 0x000fca00078e00ff */
[----:B------:R-:W-:-:S04]  /*115b0*/  LOP3.LUT R51, R51, 0x1c0, RZ, 0xc0, !PT ;  /* 0x000001c033337812 */ /* 0x000fc800078ec0ff */
[----:B0-----:R-:W-:Y:S02]  /*115c0*/  SHF.R.U32.HI R48, RZ, 0x3, R51 ;  /* 0x00000003ff307819 */ /* 0x001fe40000011633 */
[-C--:B---3--:R-:W-:Y:S02]  /*115d0*/  ISETP.GE.AND P0, PT, R18, R49.reuse, PT ;  /* 0x000000311200720c */ /* 0x088fe40003f06270 */
[----:B------:R-:W-:-:S11]  /*115e0*/  ISETP.GE.AND P1, PT, R226, R49, PT ;  /* 0x00000031e200720c */ /* 0x000fd60003f26270 */
[----:B--2---:R-:W-:Y:S05]  /*115f0*/  @P0 BRA `(.L_x_1933) ;  /* 0x0000000400800947 */ /* 0x004fea0003800000 */
[----:B------:R-:W2:Y:S04]  /*11600*/  LDL R24, [R1+0x58] ;  /* 0x0000580001187983 */ /* 0x000ea80000100800 */
[----:B-1----:R-:W3:Y:S01]  /*11610*/  LDL R52, [R1+0x88] ;  /* 0x0000880001347983 */ /* 0x002ee20000100800 */
[--C-:B------:R-:W-:Y:S01]  /*11620*/  SHF.R.U64 R47, R12, 0x10, R13.reuse ;  /* 0x000000100c2f7819 */ /* 0x100fe2000000120d */
[----:B------:R-:W-:Y:S01]  /*11630*/  HADD2.F32 R34, -RZ, R88.H1_H1 ;  /* 0x30000058ff227230 */ /* 0x000fe20000004100 */
[----:B------:R-:W-:Y:S01]  /*11640*/  SHF.R.U32.HI R33, RZ, 0x10, R13 ;  /* 0x00000010ff217819 */ /* 0x000fe2000001160d */
[----:B------:R-:W-:Y:S01]  /*11650*/  HADD2.F32 R32, -RZ, R90.H1_H1 ;  /* 0x3000005aff207230 */ /* 0x000fe20000004100 */
[--C-:B------:R-:W-:Y:S02]  /*11660*/  SHF.R.U64 R44, R4, 0x10, R5.reuse ;  /* 0x00000010042c7819 */ /* 0x100fe40000001205 */
[----:B------:R-:W-:-:S02]  /*11670*/  SHF.R.U32.HI R36, RZ, 0x10, R5 ;  /* 0x00000010ff247819 */ /* 0x000fc40000011605 */
[--C-:B------:R-:W-:Y:S02]  /*11680*/  SHF.R.U64 R46, R14, 0x10, R15.reuse ;  /* 0x000000100e2e7819 */ /* 0x100fe4000000120f */
[----:B------:R-:W-:Y:S01]  /*11690*/  SHF.R.U32.HI R45, RZ, 0x10, R15 ;  /* 0x00000010ff2d7819 */ /* 0x000fe2000001160f */
[----:B------:R-:W-:Y:S01]  /*116a0*/  HADD2.F32 R36, -RZ, R36.H0_H0 ;  /* 0x20000024ff247230 */ /* 0x000fe20000004100 */
        /* <DEDUP_REMOVED lines=85> */
.L_x_1933:
[----:B------:R-:W-:Y:S05]  /*11c00*/  BSYNC B1 ;  /* 0x0000000000017941 */ /* 0x000fea0003800000 */
.L_x_1932:
[----:B------:R-:W-:Y:S05]  /*11c10*/  @P1 BRA `(.L_x_1899) ;  /* 0x0000000400801947 */ /* 0x000fea0003800000 */
[----:B0-----:R-:W2:Y:S04]  /*11c20*/  LDL R3, [R1+0x5c] ;  /* 0x00005c0001037983 */ /* 0x001ea80000100800 */
[----:B------:R-:W3:Y:S01]  /*11c30*/  LDL R41, [R1+0x84] ;  /* 0x0000840001297983 */ /* 0x000ee20000100800 */
[--C-:B------:R-:W-:Y:S01]  /*11c40*/  SHF.R.U64 R40, R72, 0x10, R73.reuse ;  /* 0x0000001048287819 */ /* 0x100fe20000001249 */
[--C-:B------:R-:W-:Y:S01]  /*11c50*/  HADD2.F32 R29, -RZ, R21.reuse.H1_H1 ;  /* 0x30000015ff1d7230 */ /* 0x100fe20000004100 */
[----:B------:R-:W-:Y:S01]  /*11c60*/  SHF.R.U32.HI R72, RZ, 0x10, R73 ;  /* 0x00000010ff487819 */ /* 0x000fe20000011649 */
[--C-:B------:R-:W-:Y:S01]  /*11c70*/  HADD2.F32 R31, -RZ, R0.reuse.H1_H1 ;  /* 0x30000000ff1f7230 */ /* 0x100fe20000004100 */
[--C-:B------:R-:W-:Y:S01]  /*11c80*/  SHF.R.U32.HI R30, RZ, 0x10, R9.reuse ;  /* 0x00000010ff1e7819 */ /* 0x100fe20000011609 */
[----:B------:R-:W-:Y:S01]  /*11c90*/  HADD2.F32 R28, -RZ, R0.H0_H0 ;  /* 0x20000000ff1c7230 */ /* 0x000fe20000004100 */
[----:B------:R-:W-:Y:S01]  /*11ca0*/  SHF.R.U64 R38, R8, 0x10, R9 ;  /* 0x0000001008267819 */ /* 0x000fe20000001209 */
[----:B------:R-:W-:Y:S01]  /*11cb0*/  HADD2.F32 R0, -RZ, R21.H0_H0 ;  /* 0x20000015ff007230 */ /* 0x000fe20000004100 */
[--C-:B------:R-:W-:Y:S01]  /*11cc0*/  SHF.R.U64 R39, R74, 0x10, R75.reuse ;  /* 0x000000104a277819 */ /* 0x100fe2000000124b */
[----:B------:R-:W-:Y:S01]  /*11cd0*/  HADD2.F32 R30, -RZ, R30.H0_H0 ;  /* 0x2000001eff1e7230 */ /* 0x000fe20000004100 */
[----:B------:R-:W-:Y:S01]  /*11ce0*/  SHF.R.U32.HI R74, RZ, 0x10, R75 ;  /* 0x00000010ff4a7819 */ /* 0x000fe2000001164b */
[--C-:B------:R-:W-:Y:S01]  /*11cf0*/  HADD2.F32 R21, -RZ, R20.reuse.H0_H0 ;  /* 0x20000014ff157230 */ /* 0x100fe20000004100 */
[--C-:B------:R-:W-:Y:S01]  /*11d00*/  SHF.R.U32.HI R36, RZ, 0x10, R11.reuse ;  /* 0x00000010ff247819 */ /* 0x100fe2000001160b */
[----:B------:R-:W-:Y:S01]  /*11d10*/  HADD2.F32 R20, -RZ, R20.H1_H1 ;  /* 0x30000014ff147230 */ /* 0x000fe20000004100 */
[----:B------:R-:W-:-:S02]  /*11d20*/  SHF.R.U64 R37, R10, 0x10, R11 ;  /* 0x000000100a257819 */ /* 0x000fc4000000120b */
        /* <DEDUP_REMOVED lines=11> */
[----:B------:R-:W2:Y:S01]  /*11de0*/  LDS.128 R12, [R3+0x10400] ;  /* 0x01040000030c7984 */ /* 0x000ea20000000c00 */
[--C-:B0-----:R-:W-:Y:S02]  /*11df0*/  HADD2.F32 R8, -RZ, R5.reuse.H0_H0 ;  /* 0x20000005ff087230 */ /* 0x101fe40000004100 */
[----:B------:R-:W-:Y:S02]  /*11e00*/  HADD2.F32 R9, -RZ, R5.H1_H1 ;  /* 0x30000005ff097230 */ /* 0x000fe40000004100 */
[----:B------:R-:W-:Y:S02]  /*11e10*/  HADD2.F32 R5, -RZ, R4.H0_H0 ;  /* 0x20000004ff057230 */ /* 0x000fe40000004100 */
[--C-:B------:R-:W-:Y:S02]  /*11e20*/  HADD2.F32 R11, -RZ, R7.reuse.H0_H0 ;  /* 0x20000007ff0b7230 */ /* 0x100fe40000004100 */
[----:B------:R-:W-:Y:S02]  /*11e30*/  HADD2.F32 R10, -RZ, R6.H0_H0 ;  /* 0x20000006ff0a7230 */ /* 0x000fe40000004100 */
[----:B------:R-:W-:-:S02]  /*11e40*/  HADD2.F32 R7, -RZ, R7.H1_H1 ;  /* 0x30000007ff077230 */ /* 0x000fc40000004100 */
[--C-:B--2---:R-:W-:Y:S02]  /*11e50*/  HADD2.F32 R24, -RZ, R13.reuse.H0_H0 ;  /* 0x2000000dff187230 */ /* 0x104fe40000004100 */
        /* <DEDUP_REMOVED lines=8> */
[----:B------:R-:W-:Y:S01]  /*11ee0*/  FMUL.FTZ R8, R13, R28 ;  /* 0x0000001c0d087220 */ /* 0x000fe20000410000 */
[-C--:B------:R-:W-:Y:S01]  /*11ef0*/  FMUL.FTZ R34, R25, R24.reuse ;  /* 0x0000001819227220 */ /* 0x080fe20000410000 */
[----:B------:R-:W-:Y:S01]  /*11f00*/  FFMA.FTZ R32, R9, R24, -R32 ;  /* 0x0000001809207223 */ /* 0x000fe20000010820 */
[----:B------:R-:W-:-:S02]  /*11f10*/  HADD2.F32 R26, -RZ, R14.H0_H0 ;  /* 0x2000000eff1a7230 */ /* 0x000fc40000004100 */
[----:B------:R-:W-:Y:S01]  /*11f20*/  FMUL.FTZ R13, R13, R0 ;  /* 0x000000000d0d7220 */ /* 0x000fe20000410000 */
[----:B------:R-:W-:Y:S01]  /*11f30*/  FFMA.FTZ R34, R9, R30, R34 ;  /* 0x0000001e09227223 */ /* 0x000fe20000010022 */
[----:B------:R-:W-:Y:S02]  /*11f40*/  HADD2.F32 R9, -RZ, R23.H0_H0 ;  /* 0x20000017ff097230 */ /* 0x000fe40000004100 */
[C---:B------:R-:W-:Y:S01]  /*11f50*/  FFMA.FTZ R25, R5.reuse, R0, -R8 ;  /* 0x0000000005197223 */ /* 0x040fe20000010808 */
[----:B------:R-:W-:Y:S02]  /*11f60*/  HADD2.F32 R27, -RZ, R15.H0_H0 ;  /* 0x2000000fff1b7230 */ /* 0x000fe40000004100 */
[----:B------:R-:W-:Y:S01]  /*11f70*/  FFMA.FTZ R28, R5, R28, R13 ;  /* 0x0000001c051c7223 */ /* 0x000fe2000001000d */
[----:B------:R-:W-:Y:S02]  /*11f80*/  HADD2.F32 R0, -RZ, R23.H1_H1 ;  /* 0x30000017ff007230 */ /* 0x000fe40000004100 */
[C---:B------:R-:W-:Y:S01]  /*11f90*/  FMUL.FTZ R5, R26.reuse, R21 ;  /* 0x000000151a057220 */ /* 0x040fe20000410000 */
[----:B------:R-:W-:Y:S01]  /*11fa0*/  FMUL.FTZ R13, R26, R9 ;  /* 0x000000091a0d7220 */ /* 0x000fe20000410000 */
[----:B------:R-:W-:Y:S01]  /*11fb0*/  FMUL.FTZ R26, R27, R20 ;  /* 0x000000141b1a7220 */ /* 0x000fe20000410000 */
[----:B------:R-:W-:-:S02]  /*11fc0*/  HADD2.F32 R15, -RZ, R15.H1_H1 ;  /* 0x3000000fff0f7230 */ /* 0x000fc40000004100 */
[-C--:B------:R-:W-:Y:S01]  /*11fd0*/  FMUL.FTZ R27, R27, R0.reuse ;  /* 0x000000001b1b7220 */ /* 0x080fe20000410000 */
[----:B------:R-:W-:Y:S02]  /*11fe0*/  HADD2.F32 R24, -RZ, R36.H0_H0 ;  /* 0x20000024ff187230 */ /* 0x000fe40000004100 */
[C---:B------:R-:W-:Y:S01]  /*11ff0*/  FFMA.FTZ R26, R11.reuse, R0, -R26 ;  /* 0x000000000b1a7223 */ /* 0x040fe2000001081a */
[----:B------:R-:W-:Y:S02]  /*12000*/  HADD2.F32 R8, -RZ, R74.H0_H0 ;  /* 0x2000004aff087230 */ /* 0x000fe40000004100 */
[----:B------:R-:W-:Y:S01]  /*12010*/  FFMA.FTZ R27, R11, R20, R27 ;  /* 0x000000140b1b7223 */ /* 0x000fe2000001001b */
[----:B------:R-:W-:Y:S02]  /*12020*/  HADD2.F32 R12, -RZ, R12.H1_H1 ;  /* 0x3000000cff0c7230 */ /* 0x000fe40000004100 */
[----:B------:R-:W-:Y:S01]  /*12030*/  FFMA.FTZ R23, R10, R9, -R5 ;  /* 0x000000090a177223 */ /* 0x000fe20000010805 */
[C---:B------:R-:W-:Y:S01]  /*12040*/  FMUL.FTZ R30, R15.reuse, R24 ;  /* 0x000000180f1e7220 */ /* 0x040fe20000410000 */
[----:B------:R-:W-:Y:S01]  /*12050*/  FMUL.FTZ R0, R15, R8 ;  /* 0x000000080f007220 */ /* 0x000fe20000410000 */
[----:B------:R-:W-:-:S02]  /*12060*/  HADD2.F32 R11, -RZ, R38.H0_H0 ;  /* 0x20000026ff0b7230 */ /* 0x000fc40000004100 */
[----:B------:R-:W-:Y:S01]  /*12070*/  FFMA.FTZ R10, R10, R21, R13 ;  /* 0x000000150a0a7223 */ /* 0x000fe2000001000d */
[----:B------:R-:W-:Y:S02]  /*12080*/  HADD2.F32 R5, -RZ, R40.H0_H0 ;  /* 0x20000028ff057230 */ /* 0x000fe40000004100 */
[C---:B------:R-:W-:Y:S01]  /*12090*/  FFMA.FTZ R29, R7.reuse, R8, -R30 ;  /* 0x00000008071d7223 */ /* 0x040fe2000001081e */
[----:B------:R-:W-:Y:S02]  /*120a0*/  HADD2.F32 R14, -RZ, R14.H1_H1 ;  /* 0x3000000eff0e7230 */ /* 0x000fe40000004100 */
[----:B------:R-:W-:Y:S01]  /*120b0*/  FFMA.FTZ R24, R7, R24, R0 ;  /* 0x0000001807187223 */ /* 0x000fe20000010000 */
[----:B------:R-:W-:Y:S02]  /*120c0*/  HADD2.F32 R13, -RZ, R37.H0_H0 ;  /* 0x20000025ff0d7230 */ /* 0x000fe40000004100 */
[----:B------:R-:W-:Y:S01]  /*120d0*/  FMUL.FTZ R7, R12, R11 ;  /* 0x0000000b0c077220 */ /* 0x000fe20000410000 */
[----:B------:R-:W-:-:S02]  /*120e0*/  HADD2.F32 R9, -RZ, R39.H0_H0 ;  /* 0x20000027ff097230 */ /* 0x000fc40000004100 */
[----:B------:R-:W-:Y:S01]  /*120f0*/  FMUL.FTZ R12, R12, R5 ;  /* 0x000000050c0c7220 */ /* 0x000fe20000410000 */
[----:B------:R-:W-:Y:S02]  /*12100*/  HADD2.F32 R4, -RZ, R4.H1_H1 ;  /* 0x30000004ff047230 */ /* 0x000fe40000004100 */
[C---:B------:R-:W-:Y:S01]  /*12110*/  FMUL.FTZ R21, R14.reuse, R13 ;  /* 0x0000000d0e157220 */ /* 0x040fe20000410000 */
[----:B------:R-:W-:Y:S02]  /*12120*/  HADD2.F32 R6, -RZ, R6.H1_H1 ;  /* 0x30000006ff067230 */ /* 0x000fe40000004100 */
[----:B------:R-:W-:Y:S01]  /*12130*/  FMUL.FTZ R14, R14, R9 ;  /* 0x000000090e0e7220 */ /* 0x000fe20000410000 */
[C---:B------:R-:W-:Y:S01]  /*12140*/  FFMA.FTZ R15, R4.reuse, R11, R12 ;  /* 0x0000000b040f7223 */ /* 0x040fe2000001000c */
[----:B------:R-:W-:Y:S01]  /*12150*/  FFMA.FTZ R0, R4, R5, -R7 ;  /* 0x0000000504007223 */ /* 0x000fe20000010807 */
        /* <DEDUP_REMOVED lines=12> */
.L_x_1899:
[----:B------:R-:W-:Y:S05]  /*12220*/  BSYNC B0 ;  /* 0x0000000000007941 */ /* 0x000fea0003800000 */
.L_x_1859:
        /* <DEDUP_REMOVED lines=8> */
.L_x_1856:
[----:B------:R-:W-:-:S13]  /*122b0*/  ISETP.NE.AND P0, PT, R234, 0x3, PT ;  /* 0x00000003ea00780c */ /* 0x000fda0003f05270 */
[----:B------:R-:W-:Y:S05]  /*122c0*/  @!P0 BRA `(.L_x_1934) ;  /* 0x0000000000048947 */ /* 0x000fea0003800000 */
[----:B------:R-:W-:Y:S01]  /*122d0*/  BPT.TRAP 0x1 ;  /* 0x000000040000795c */ /* 0x000fe20000300000 */
.L_x_1934:
[----:B------:R-:W-:Y:S02]  /*122e0*/  LEA R57, R22, R16, 0x3 ;  /* 0x0000001016397211 */ /* 0x000fe400078e18ff */
[----:B------:R-:W-:-:S04]  /*122f0*/  SHF.L.U32 R0, R219, 0x1f, RZ ;  /* 0x0000001fdb007819 */ /* 0x000fc800000006ff */
[----:B------:R0:W0:Y:S01]  /*12300*/  SYNCS.PHASECHK.TRANS64.TRYWAIT P2, [R57+URZ+0x30830], R0 ;  /* 0x03083000390075a7 */ /* 0x000022000804017f */
[----:B------:R-:W-:Y:S05]  /*12310*/  @!P0 BRA `(.L_x_1935) ;  /* 0x0000000000048947 */ /* 0x000fea0003800000 */
[----:B------:R-:W-:Y:S01]  /*12320*/  BPT.TRAP 0x1 ;  /* 0x000000040000795c */ /* 0x000fe20000300000 */
.L_x_1935:
[----:B012---:R-:W0:Y:S02]  /*12330*/  S2R R3, SR_TID.X ;  /* 0x0000000000037919 */ /* 0x007e240000002100 */
[----:B0-----:R-:W-:-:S04]  /*12340*/  LOP3.LUT R3, R3, 0x7f, RZ, 0xc0, !PT ;  /* 0x0000007f03037812 */ /* 0x001fc800078ec0ff */
[----:B------:R-:W-:Y:S01]  /*12350*/  ISETP.NE.AND P1, PT, R3, RZ, PT ;  /* 0x000000ff0300720c */ /* 0x000fe20003f25270 */
[----:B------:R-:W-:-:S12]  /*12360*/  @P2 BRA `(.L_x_1936) ;  /* 0x0000000000082947 */ /* 0x000fd80003800000 */
[----:B------:R-:W0:Y:S02]  /*12370*/  SYNCS.PHASECHK.TRANS64.TRYWAIT P2, [R57+URZ+0x30830], R0 ;  /* 0x03083000390075a7 */ /* 0x000e24000804017f */
[----:B0-----:R-:W-:Y:S05]  /*12380*/  @!P2 BRA `(.L_x_1937) ;  /* 0x0000019c0040a947 */ /* 0x001fea0003800000 */
.L_x_1936:
[----:B------:R-:W-:Y:S05]  /*12390*/  WARPSYNC.ALL ;  /* 0x0000000000007948 */ /* 0x000fea0003800000 */
[----:B0-----:R-:W-:Y:S01]  /*123a0*/  VIADD R0, R16, 0x20400 ;  /* 0x0002040010007836 */ /* 0x001fe20000000000 */
[----:B----4-:R-:W-:-:S04]  /*123b0*/  LOP3.LUT R6, R2, 0x10000, RZ, 0xfc, !PT ;  /* 0x0001000002067812 */ /* 0x010fc800078efcff */
[----:B------:R-:W-:-:S04]  /*123c0*/  SHF.R.U32.HI R0, RZ, 0x4, R0 ;  /* 0x00000004ff007819 */ /* 0x000fc80000011600 */
[----:B------:R-:W-:-:S04]  /*123d0*/  LOP3.LUT R0, R0, 0x3fff, RZ, 0xc0, !PT ;  /* 0x00003fff00007812 */ /* 0x000fc800078ec0ff */
[----:B------:R-:W-:Y:S01]  /*123e0*/  LOP3.LUT R4, R0, 0x10000, RZ, 0xfc, !PT ;  /* 0x0001000000047812 */ /* 0x000fe200078efcff */
[----:B------:R-:W-:Y:S02]  /*123f0*/  IMAD.MOV.U32 R7, RZ, RZ, 0x40000040 ;  /* 0x40000040ff077424 */ /* 0x000fe400078e00ff */
[----:B------:R-:W-:Y:S02]  /*12400*/  IMAD.MOV.U32 R3, RZ, RZ, 0x40000040 ;  /* 0x40000040ff037424 */ /* 0x000fe400078e00ff */
[----:B------:R-:W-:Y:S01]  /*12410*/  IMAD R2, R22, 0x800, R4 ;  /* 0x0000080016027824 */ /* 0x000fe200078e0204 */
[----:B------:R-:W-:Y:S01]  /*12420*/  R2UR UR4, R6 ;  /* 0x00000000060472ca */ /* 0x000fe200000e0000 */
[----:B---3-5:R-:W-:Y:S01]  /*12430*/  WARPGROUP.ARRIVE ;  /* 0x00000000000079c5 */ /* 0x028fe20000000000 */
[----:B------:R-:W-:Y:S01]  /*12440*/  R2UR UR5, R7 ;  /* 0x00000000070572ca */ /* 0x000fe200000e0000 */
[----:B------:R0:W-:Y:S01]  /*12450*/  STL [R1+0x24], R4 ;  /* 0x0000240401007387 */ /* 0x0001e20000100800 */
[----:B------:R-:W-:-:S02]  /*12460*/  R2UR UR6, R2 ;  /* 0x00000000020672ca */ /* 0x000fc400000e0000 */
[----:B------:R-:W-:Y:S01]  /*12470*/  R2UR UR7, R3 ;  /* 0x00000000030772ca */ /* 0x000fe200000e0000 */
[----:B------:R-:W-:Y:S01]  /*12480*/  IMAD.MOV.U32 R225, RZ, RZ, 0x40000040 ;  /* 0x40000040ffe17424 */ /* 0x000fe200078e00ff */
[----:B------:R-:W-:Y:S01]  /*12490*/  IADD3 R224, R6, 0x2, RZ ;  /* 0x0000000206e07810 */ /* 0x000fe20007ffe0ff */
[----:B------:R-:W-:Y:S02]  /*124a0*/  IMAD.MOV.U32 R5, RZ, RZ, 0x40000040 ;  /* 0x40000040ff057424 */ /* 0x000fe400078e00ff */
[----:B------:R-:W-:Y:S01]  /*124b0*/  IMAD.MOV.U32 R223, RZ, RZ, 0x40000040 ;  /* 0x40000040ffdf7424 */ /* 0x000fe200078e00ff */
[----:B------:R-:W-:Y:S01]  /*124c0*/  MOV R217, 0x40000040 ;  /* 0x4000004000d97802 */ /* 0x000fe20000000f00 */
[----:B0-----:R-:W-:Y:S02]  /*124d0*/  VIADD R4, R2, 0x2 ;  /* 0x0000000202047836 */ /* 0x001fe40000000000 */
[----:B------:R-:W-:Y:S02]  /*124e0*/  IMAD.MOV.U32 R215, RZ, RZ, 0x40000040 ;  /* 0x40000040ffd77424 */ /* 0x000fe400078e00ff */
[----:B------:R-:W-:Y:S01]  /*124f0*/  IMAD.MOV.U32 R213, RZ, RZ, 0x40000040 ;  /* 0x40000040ffd57424 */ /* 0x000fe200078e00ff */
[----:B------:R-:W-:Y:S01]  /*12500*/  IADD3 R210, R6, 0x404, RZ ;  /* 0x0000040406d27810 */ /* 0x000fe20007ffe0ff */
[----:B------:R-:W-:Y:S01]  /*12510*/  HGMMA.64x64x16.F32 R24, gdesc[UR4], RZ, !UPT, gsb0 ;  /* 0x00e00000041879f0 */ /* 0x000fe2000c0008ff */
[----:B------:R-:W-:Y:S01]  /*12520*/  R2UR UR4, R224 ;  /* 0x00000000e00472ca */ /* 0x000fe200000e0000 */
[C---:B------:R-:W-:Y:S01]  /*12530*/  VIADD R222, R6.reuse, 0x4 ;  /* 0x0000000406de7836 */ /* 0x040fe20000000000 */
[----:B------:R-:W-:Y:S01]  /*12540*/  R2UR UR5, R225 ;  /* 0x00000000e10572ca */ /* 0x000fe200000e0000 */
[----:B------:R-:W-:Y:S01]  /*12550*/  VIADD R216, R6, 0x6 ;  /* 0x0000000606d87836 */ /* 0x000fe20000000000 */
[----:B------:R-:W-:Y:S01]  /*12560*/  R2UR UR6, R4 ;  /* 0x00000000040672ca */ /* 0x000fe200000e0000 */
[C---:B------:R-:W-:Y:S01]  /*12570*/  VIADD R214, R6.reuse, 0x400 ;  /* 0x0000040006d67836 */ /* 0x040fe20000000000 */
[----:B------:R-:W-:Y:S01]  /*12580*/  R2UR UR7, R5 ;  /* 0x00000000050772ca */ /* 0x000fe200000e0000 */
[----:B------:R-:W-:-:S02]  /*12590*/  VIADD R212, R6, 0x402 ;  /* 0x0000040206d47836 */ /* 0x000fc40000000000 */
[----:B------:R-:W-:Y:S02]  /*125a0*/  IMAD.MOV.U32 R211, RZ, RZ, 0x40000040 ;  /* 0x40000040ffd37424 */ /* 0x000fe400078e00ff */
[----:B------:R-:W-:Y:S01]  /*125b0*/  IMAD.MOV.U32 R209, RZ, RZ, 0x40000040 ;  /* 0x40000040ffd17424 */ /* 0x000fe200078e00ff */
[----:B------:R-:W-:Y:S01]  /*125c0*/  MOV R207, 0x40000040 ;  /* 0x4000004000cf7802 */ /* 0x000fe20000000f00 */
[C---:B------:R-:W-:Y:S02]  /*125d0*/  VIADD R208, R6.reuse, 0x406 ;  /* 0x0000040606d07836 */ /* 0x040fe40000000000 */
[----:B------:R-:W-:Y:S02]  /*125e0*/  IMAD.MOV.U32 R205, RZ, RZ, 0x40000040 ;  /* 0x40000040ffcd7424 */ /* 0x000fe400078e00ff */
[----:B------:R-:W-:Y:S01]  /*125f0*/  IMAD.MOV.U32 R203, RZ, RZ, 0x40000040 ;  /* 0x40000040ffcb7424 */ /* 0x000fe200078e00ff */
[C---:B------:R-:W-:Y:S01]  /*12600*/  IADD3 R20, R6.reuse, 0x806, RZ ;  /* 0x0000080606147810 */ /* 0x040fe20007ffe0ff */
[C---:B------:R-:W-:Y:S01]  /*12610*/  VIADD R206, R6.reuse, 0x800 ;  /* 0x0000080006ce7836 */ /* 0x040fe20000000000 */
[----:B------:R-:W2:Y:S01]  /*12620*/  LDL R63, [R1+0x4c] ;  /* 0x00004c00013f7983 */ /* 0x000ea20000100800 */
[----:B------:R-:W-:-:S02]  /*12630*/  VIADD R204, R6, 0x802 ;  /* 0x0000080206cc7836 */ /* 0x000fc40000000000 */
[----:B------:R-:W-:Y:S01]  /*12640*/  VIADD R202, R6, 0x804 ;  /* 0x0000080406ca7836 */ /* 0x000fe20000000000 */
[----:B------:R-:W2:Y:S01]  /*12650*/  LDL R80, [R1+0x34] ;  /* 0x0000340001507983 */ /* 0x000ea20000100800 */
[----:B------:R-:W-:Y:S01]  /*12660*/  IMAD.MOV.U32 R5, RZ, RZ, 0x40000040 ;  /* 0x40000040ff057424 */ /* 0x000fe200078e00ff */
[----:B------:R-:W-:Y:S01]  /*12670*/  IADD3 R4, R2, 0x4, RZ ;  /* 0x0000000402047810 */ /* 0x000fe20007ffe0ff */
[----:B------:R-:W-:Y:S01]  /*12680*/  IMAD.MOV.U32 R21, RZ, RZ, 0x40000040 ;  /* 0x40000040ff157424 */ /* 0x000fe200078e00ff */
[----:B------:R-:W-:Y:S01]  /*12690*/  MOV R13, 0x40000040 ;  /* 0x40000040000d7802 */ /* 0x000fe20000000f00 */
[C---:B------:R-:W-:Y:S02]  /*126a0*/  VIADD R14, R6.reuse, 0xc00 ;  /* 0x00000c00060e7836 */ /* 0x040fe40000000000 */
[----:B------:R-:W-:Y:S02]  /*126b0*/  IMAD.MOV.U32 R15, RZ, RZ, 0x40000040 ;  /* 0x40000040ff0f7424 */ /* 0x000fe400078e00ff */
[----:B------:R-:W-:-:S02]  /*126c0*/  VIADD R12, R6, 0xc02 ;  /* 0x00000c02060c7836 */ /* 0x000fc40000000000 */
[C---:B------:R-:W-:Y:S02]  /*126d0*/  VIADD R10, R6.reuse, 0xc04 ;  /* 0x00000c04060a7836 */ /* 0x040fe40000000000 */
[----:B------:R-:W-:Y:S02]  /*126e0*/  IMAD.MOV.U32 R11, RZ, RZ, 0x40000040 ;  /* 0x40000040ff0b7424 */ /* 0x000fe400078e00ff */
[----:B------:R-:W-:Y:S02]  /*126f0*/  VIADD R8, R6, 0xc06 ;  /* 0x00000c0606087836 */ /* 0x000fe40000000000 */
[----:B------:R-:W-:Y:S02]  /*12700*/  IMAD.MOV.U32 R9, RZ, RZ, 0x40000040 ;  /* 0x40000040ff097424 */ /* 0x000fe400078e00ff */
[----:B------:R-:W-:Y:S01]  /*12710*/  IMAD.MOV.U32 R3, RZ, RZ, 0x40000040 ;  /* 0x40000040ff037424 */ /* 0x000fe200078e00ff */
[----:B------:R-:W-:Y:S02]  /*12720*/  WARPGROUP.DEPBAR.LE gsb0, 0x0 ;  /* 0x00008000000079c5 */ /* 0x000fe40000010000 */
[----:B------:R-:W-:-:S06]  /*12730*/  WARPGROUP.ARRIVE ;  /* 0x00000000000079c5 */ /* 0x000fcc0000000000 */
[----:B------:R-:W-:Y:S01]  /*12740*/  HGMMA.64x64x16.F32 R24, gdesc[UR4], R24, gsb0 ;  /* 0x00e00000041879f0 */ /* 0x000fe20008000818 */
[----:B------:R-:W-:Y:S02]  /*12750*/  R2UR UR4, R222 ;  /* 0x00000000de0472ca */ /* 0x000fe400000e0000 */
[----:B------:R-:W-:Y:S02]  /*12760*/  R2UR UR5, R223 ;  /* 0x00000000df0572ca */ /* 0x000fe400000e0000 */
[----:B------:R-:W-:Y:S01]  /*12770*/  R2UR UR6, R4 ;  /* 0x00000000040672ca */ /* 0x000fe200000e0000 */
[----:B------:R-:W-:Y:S01]  /*12780*/  VIADD R4, R2, 0x6 ;  /* 0x0000000602047836 */ /* 0x000fe20000000000 */
[----:B------:R-:W-:Y:S01]  /*12790*/  R2UR UR7, R5 ;  /* 0x00000000050772ca */ /* 0x000fe200000e0000 */
[----:B------:R-:W-:Y:S01]  /*127a0*/  IMAD.MOV.U32 R5, RZ, RZ, 0x40000040 ;  /* 0x40000040ff057424 */ /* 0x000fe200078e00ff */
[----:B------:R-:W-:Y:S02]  /*127b0*/  WARPGROUP.DEPBAR.LE gsb0, 0x0 ;  /* 0x00008000000079c5 */ /* 0x000fe40000010000 */
[----:B------:R-:W-:-:S09]  /*127c0*/  WARPGROUP.ARRIVE ;  /* 0x00000000000079c5 */ /* 0x000fd20000000000 */
[----:B------:R-:W-:Y:S01]  /*127d0*/  HGMMA.64x64x16.F32 R24, gdesc[UR4], R24, gsb0 ;  /* 0x00e00000041879f0 */ /* 0x000fe20008000818 */
[----:B------:R-:W-:Y:S02]  /*127e0*/  R2UR UR4, R216 ;  /* 0x00000000d80472ca */ /* 0x000fe400000e0000 */
[----:B------:R-:W-:Y:S02]  /*127f0*/  R2UR UR5, R217 ;  /* 0x00000000d90572ca */ /* 0x000fe400000e0000 */
[----:B------:R-:W-:Y:S01]  /*12800*/  R2UR UR6, R4 ;  /* 0x00000000040672ca */ /* 0x000fe200000e0000 */
[----:B------:R-:W-:Y:S01]  /*12810*/  VIADD R4, R2, 0x200 ;  /* 0x0000020002047836 */ /* 0x000fe20000000000 */
[----:B------:R-:W-:Y:S02]  /*12820*/  R2UR UR7, R5 ;  /* 0x00000000050772ca */ /* 0x000fe400000e0000 */
[----:B------:R-:W-:Y:S01]  /*12830*/  MOV R5, 0x40000040 ;  /* 0x4000004000057802 */ /* 0x000fe20000000f00 */
[----:B------:R-:W-:-:S02]  /*12840*/  WARPGROUP.DEPBAR.LE gsb0, 0x0 ;  /* 0x00008000000079c5 */ /* 0x000fc40000010000 */
[----:B------:R-:W-:-:S08]  /*12850*/  WARPGROUP.ARRIVE ;  /* 0x00000000000079c5 */ /* 0x000fd00000000000 */
        /* <DEDUP_REMOVED lines=21> */
[----:B------:R-:W-:Y:S02]  /*129b0*/  R2UR UR6, R4 ;  /* 0x00000000040672ca */ /* 0x000fe400000e0000 */
[----:B------:R-:W-:Y:S01]  /*129c0*/  R2UR UR7, R5 ;  /* 0x00000000050772ca */ /* 0x000fe200000e0000 */
[----:B------:R-:W-:Y:S01]  /*129d0*/  IMAD.MOV.U32 R5, RZ, RZ, 0x40000040 ;  /* 0x40000040ff057424 */ /* 0x000fe200078e00ff */
[----:B------:R-:W-:Y:S01]  /*129e0*/  IADD3 R4, R2, 0x206, RZ ;  /* 0x0000020602047810 */ /* 0x000fe20007ffe0ff */
        /* <DEDUP_REMOVED lines=60> */
[C---:B------:R-:W-:Y:S01]  /*12db0*/  VIADD R4, R2.reuse, 0x604 ;  /* 0x0000060402047836 */ /* 0x040fe20000000000 */
[----:B------:R-:W-:Y:S01]  /*12dc0*/  R2UR UR7, R5 ;  /* 0x00000000050772ca */ /* 0x000fe200000e0000 */
[----:B------:R-:W-:Y:S01]  /*12dd0*/  VIADD R2, R2, 0x606 ;  /* 0x0000060602027836 */ /* 0x000fe20000000000 */
[----:B------:R-:W-:Y:S01]  /*12de0*/  MOV R5, 0x40000040 ;  /* 0x4000004000057802 */ /* 0x000fe20000000f00 */
[----:B------:R-:W-:-:S02]  /*12df0*/  WARPGROUP.DEPBAR.LE gsb0, 0x0 ;  /* 0x00008000000079c5 */ /* 0x000fc40000010000 */
[----:B------:R-:W-:-:S08]  /*12e00*/  WARPGROUP.ARRIVE ;  /* 0x00000000000079c5 */ /* 0x000fd00000000000 */
[----:B------:R-:W-:Y:S01]  /*12e10*/  HGMMA.64x64x16.F32 R24, gdesc[UR4], R24, gsb0 ;  /* 0x00e00000041879f0 */ /* 0x000fe20008000818 */
[----:B------:R-:W-:Y:S02]  /*12e20*/  R2UR UR4, R10 ;  /* 0x000000000a0472ca */ /* 0x000fe400000e0000 */
[----:B------:R-:W-:Y:S02]  /*12e30*/  R2UR UR5, R11 ;  /* 0x000000000b0572ca */ /* 0x000fe400000e0000 */
[----:B------:R-:W-:Y:S02]  /*12e40*/  R2UR UR6, R4 ;  /* 0x00000000040672ca */ /* 0x000fe400000e0000 */
[----:B------:R-:W-:Y:S01]  /*12e50*/  R2UR UR7, R5 ;  /* 0x00000000050772ca */ /* 0x000fe200000e0000 */
[----:B------:R-:W-:Y:S02]  /*12e60*/  WARPGROUP.DEPBAR.LE gsb0, 0x0 ;  /* 0x00008000000079c5 */ /* 0x000fe40000010000 */
[----:B------:R-:W-:-:S10]  /*12e70*/  WARPGROUP.ARRIVE ;  /* 0x00000000000079c5 */ /* 0x000fd40000000000 */
[----:B------:R-:W-:Y:S01]  /*12e80*/  HGMMA.64x64x16.F32 R24, gdesc[UR4], R24, gsb0 ;  /* 0x00e00000041879f0 */ /* 0x000fe20008000818 */
[----:B------:R-:W-:Y:S02]  /*12e90*/  R2UR UR4, R8 ;  /* 0x00000000080472ca */ /* 0x000fe400000e0000 */
[----:B------:R-:W-:Y:S02]  /*12ea0*/  R2UR UR5, R9 ;  /* 0x00000000090572ca */ /* 0x000fe400000e0000 */
[----:B------:R-:W-:Y:S02]  /*12eb0*/  R2UR UR6, R2 ;  /* 0x00000000020672ca */ /* 0x000fe400000e0000 */
[----:B------:R-:W-:Y:S02]  /*12ec0*/  R2UR UR7, R3 ;  /* 0x00000000030772ca */ /* 0x000fe400000e0000 */
[----:B------:R-:W0:Y:S02]  /*12ed0*/  LDC R3, c[0x0][0x448] ;  /* 0x00011200ff037b82 */ /* 0x000e240000000800 */
[----:B0-----:R-:W-:-:S13]  /*12ee0*/  ISETP.NE.AND P2, PT, R3, 0x1, PT ;  /* 0x000000010300780c */ /* 0x001fda0003f45270 */
[----:B------:R-:W0:Y:S01]  /*12ef0*/  @P2 LDC R3, c[0x0][0x44c] ;  /* 0x00011300ff032b82 */ /* 0x000e220000000800 */
[----:B------:R-:W-:Y:S02]  /*12f00*/  WARPGROUP.DEPBAR.LE gsb0, 0x0 ;  /* 0x00008000000079c5 */ /* 0x000fe40000010000 */
[----:B------:R-:W-:-:S06]  /*12f10*/  WARPGROUP.ARRIVE ;  /* 0x00000000000079c5 */ /* 0x000fcc0000000000 */
[----:B------:R-:W-:Y:S01]  /*12f20*/  HGMMA.64x64x16.F32 R24, gdesc[UR4], R24, gsb0 ;  /* 0x00e00000041879f0 */ /* 0x000fe20008000818 */
[----:B------:R-:W-:Y:S02]  /*12f30*/  ULDC UR4, c[0x0][0x9d8] ;  /* 0x0002760000047ab9 */ /* 0x000fe40000000800 */
[----:B------:R-:W-:Y:S02]  /*12f40*/  WARPGROUP.DEPBAR.LE gsb0, 0x0 ;  /* 0x00008000000079c5 */ /* 0x000fe40000010000 */
[----:B------:R-:W-:Y:S01]  /*12f50*/  FMUL.FTZ R56, R24, UR4 ;  /* 0x0000000418387c20 */ /* 0x000fe20008410000 */
[----:B------:R-:W-:Y:S01]  /*12f60*/  FMUL.FTZ R2, R36, UR4 ;  /* 0x0000000424027c20 */ /* 0x000fe20008410000 */
[----:B------:R-:W1:Y:S01]  /*12f70*/  @P2 LDC R24, c[0x0][0x450] ;  /* 0x00011400ff182b82 */ /* 0x000e620000000800 */
[----:B------:R-:W-:Y:S01]  /*12f80*/  FMUL.FTZ R23, R30, UR4 ;  /* 0x000000041e177c20 */ /* 0x000fe20008410000 */
[----:B------:R-:W-:Y:S01]  /*12f90*/  FMUL.FTZ R30, R34, UR4 ;  /* 0x00000004221e7c20 */ /* 0x000fe20008410000 */
[----:B------:R-:W-:Y:S01]  /*12fa0*/  FMUL.FTZ R34, R35, UR4 ;  /* 0x0000000423227c20 */ /* 0x000fe20008410000 */
        /* <DEDUP_REMOVED lines=10> */
[----:B--2---:R-:W-:Y:S01]  /*13050*/  IADD3 R2, R63, R80, RZ ;  /* 0x000000503f027210 */ /* 0x004fe20007ffe0ff */
[----:B------:R-:W-:Y:S01]  /*13060*/  FMUL.FTZ R5, R27, UR4 ;  /* 0x000000041b057c20 */ /* 0x000fe20008410000 */
[----:B------:R-:W-:Y:S01]  /*13070*/  FMUL.FTZ R29, R29, UR4 ;  /* 0x000000041d1d7c20 */ /* 0x000fe20008410000 */
[----:B------:R-:W-:Y:S01]  /*13080*/  FMUL.FTZ R33, R33, UR4 ;  /* 0x0000000421217c20 */ /* 0x000fe20008410000 */
[----:B------:R-:W-:Y:S01]  /*13090*/  FMUL.FTZ R37, R37, UR4 ;  /* 0x0000000425257c20 */ /* 0x000fe20008410000 */
[----:B0-----:R-:W-:-:S04]  /*130a0*/  @P2 IMAD.HI.U32 R3, R2, R3, RZ ;  /* 0x0000000302032227 */ /* 0x001fc800078e00ff */
[----:B------:R-:W-:Y:S01]  /*130b0*/  FMUL.FTZ R41, R41, UR4 ;  /* 0x0000000429297c20 */ /* 0x000fe20008410000 */
[----:B------:R0:W2:Y:S01]  /*130c0*/  MUFU.TANH R58, R25 ;  /* 0x00000019003a7308 */ /* 0x0000a20000002400 */
[----:B------:R-:W-:Y:S01]  /*130d0*/  FMUL.FTZ R42, R42, UR4 ;  /* 0x000000042a2a7c20 */ /* 0x000fe20008410000 */
[----:B----4-:R-:W-:Y:S01]  /*130e0*/  IMAD.MOV.U32 R40, RZ, RZ, R2 ;  /* 0x000000ffff287224 */ /* 0x010fe200078e0002 */
[----:B-1----:R-:W-:Y:S01]  /*130f0*/  @P2 SHF.R.U32.HI R40, RZ, R24, R3 ;  /* 0x00000018ff282219 */ /* 0x002fe20000011603 */
[----:B------:R-:W-:Y:S01]  /*13100*/  FMUL.FTZ R43, R43, UR4 ;  /* 0x000000042b2b7c20 */ /* 0x000fe20008410000 */
[----:B------:R-:W-:Y:S01]  /*13110*/  FMUL.FTZ R44, R44, UR4 ;  /* 0x000000042c2c7c20 */ /* 0x000fe20008410000 */
[----:B------:R-:W-:Y:S01]  /*13120*/  FMUL.FTZ R45, R45, UR4 ;  /* 0x000000042d2d7c20 */ /* 0x000fe20008410000 */
[----:B------:R-:W-:Y:S01]  /*13130*/  FMUL.FTZ R46, R46, UR4 ;  /* 0x000000042e2e7c20 */ /* 0x000fe20008410000 */
[----:B------:R1:W4:Y:S01]  /*13140*/  MUFU.TANH R59, R28 ;  /* 0x0000001c003b7308 */ /* 0x0003220000002400 */
[----:B0-----:R-:W0:Y:S01]  /*13150*/  LDC.64 R24, c[0x0][0x9e0] ;  /* 0x00027800ff187b82 */ /* 0x001e220000000a00 */
[----:B------:R-:W-:Y:S01]  /*13160*/  FMUL.FTZ R47, R47, UR4 ;  /* 0x000000042f2f7c20 */ /* 0x000fe20008410000 */
[----:B------:R-:W-:Y:S01]  /*13170*/  FMUL.FTZ R48, R48, UR4 ;  /* 0x0000000430307c20 */ /* 0x000fe20008410000 */
[----:B------:R-:W-:Y:S01]  /*13180*/  FMUL.FTZ R49, R49, UR4 ;  /* 0x0000000431317c20 */ /* 0x000fe20008410000 */
[----:B------:R-:W-:Y:S01]  /*13190*/  FMUL.FTZ R50, R50, UR4 ;  /* 0x0000000432327c20 */ /* 0x000fe20008410000 */
[----:B------:R-:W-:Y:S01]  /*131a0*/  FMUL.FTZ R4, R51, UR4 ;  /* 0x0000000433047c20 */ /* 0x000fe20008410000 */
[----:B------:R-:W-:Y:S01]  /*131b0*/  FMUL.FTZ R52, R52, UR4 ;  /* 0x0000000434347c20 */ /* 0x000fe20008410000 */
[----:B------:R3:W0:Y:S01]  /*131c0*/  MUFU.TANH R31, R32 ;  /* 0x00000020001f7308 */ /* 0x0006220000002400 */
[----:B-1----:R-:W-:-:S02]  /*131d0*/  IMAD.MOV.U32 R28, RZ, RZ, -0x40 ;  /* 0xffffffc0ff1c7424 */ /* 0x002fc400078e00ff */
[----:B------:R-:W-:Y:S01]  /*131e0*/  FMUL.FTZ R53, R53, UR4 ;  /* 0x0000000435357c20 */ /* 0x000fe20008410000 */
[----:B------:R-:W1:Y:S01]  /*131f0*/  SHFL.IDX PT, R70, R40, RZ, 0x1c1f ;  /* 0x001c1fff28467589 */ /* 0x000e6200000e0000 */
[----:B------:R-:W-:Y:S02]  /*13200*/  @!P1 VIADD R2, R57, 0x30840 ;  /* 0x0003084039029836 */ /* 0x000fe40000000000 */
[----:B------:R-:W-:Y:S02]  /*13210*/  IMAD R66, R103, R28, 0x40 ;  /* 0x0000004067427424 */ /* 0x000fe400078e021c */
[----:B------:R-:W-:Y:S01]  /*13220*/  FMUL.FTZ R28, R54, UR4 ;  /* 0x00000004361c7c20 */ /* 0x000fe20008410000 */
[----:B------:R2:W0:Y:S01]  /*13230*/  MUFU.TANH R67, R42 ;  /* 0x0000002a00437308 */ /* 0x0004220000002400 */
[----:B---3--:R-:W-:Y:S01]  /*13240*/  FMUL.FTZ R32, R55, UR4 ;  /* 0x0000000437207c20 */ /* 0x008fe20008410000 */
[----:B------:R-:W-:Y:S01]  /*13250*/  ULDC UR4, c[0x0][0x9dc] ;  /* 0x0002770000047ab9 */ /* 0x000fe20000000800 */
[----:B------:R-:W-:Y:S01]  /*13260*/  @!P1 PRMT R2, RZ, 0x654, R2 ;  /* 0x00000654ff029816 */ /* 0x000fe20000000002 */
[----:B------:R-:W-:Y:S01]  /*13270*/  ULOP3.LUT UR8, URZ, UR4, URZ, 0x33, !UPT ;  /* 0x000000043f087292 */ /* 0x000fe2000f8e333f */
[----:B------:R-:W-:-:S02]  /*13280*/  LEA R54, R103, 0xffffffc0, 0x6 ;  /* 0xffffffc067367811 */ /* 0x000fc400078e30ff */
[----:B------:R3:W-:Y:S01]  /*13290*/  @!P1 SYNCS.ARRIVE.TRANS64.RED.A1T0 RZ, [R2+URZ], RZ ;  /* 0x000000ff02ff99a7 */ /* 0x0007e2000810043f */
[----:B------:R-:W0:Y:S01]  /*132a0*/  MUFU.TANH R56, R56 ;  /* 0x0000003800387308 */ /* 0x000e220000002400 */
[----:B--2---:R-:W-:Y:S01]  /*132b0*/  VIADD R42, R66, 0x1 ;  /* 0x00000001422a7836 */ /* 0x004fe20000000000 */
[----:B0-----:R-:W-:Y:S01]  /*132c0*/  ISETP.GE.AND P3, PT, R25, 0x1, PT ;  /* 0x000000011900780c */ /* 0x001fe20003f66270 */
[----:B------:R-:W-:Y:S02]  /*132d0*/  IMAD.U32 R27, RZ, RZ, UR8 ;  /* 0x00000008ff1b7e24 */ /* 0x000fe4000f8e00ff */
[----:B------:R-:W-:Y:S01]  /*132e0*/  IMAD R42, R229, -0x2, R42 ;  /* 0xfffffffee52a7824 */ /* 0x000fe200078e022a */
[----:B---3--:R-:W-:Y:S02]  /*132f0*/  IADD3 R2, R221, R66, RZ ;  /* 0x00000042dd027210 */ /* 0x008fe40007ffe0ff */
[----:B------:R0:W-:Y:S01]  /*13300*/  STL [R1+0x28], R27 ;  /* 0x0000281b01007387 */ /* 0x0001e20000100800 */
[----:B------:R-:W2:Y:S01]  /*13310*/  MUFU.TANH R0, R0 ;  /* 0x0000000000007308 */ /* 0x000ea20000002400 */
[----:B------:R-:W-:Y:S01]  /*13320*/  IADD3 R3, -R220, R42, R221 ;  /* 0x0000002adc037210 */ /* 0x000fe20007ffe1dd */
[----:B------:R-:W-:-:S04]  /*13330*/  IMAD R55, R229, -0x2, R2 ;  /* 0xfffffffee5377824 */ /* 0x000fc800078e0202 */
[C---:B------:R-:W-:Y:S02]  /*13340*/  IMAD.IADD R68, R3.reuse, 0x1, R24 ;  /* 0x0000000103447824 */ /* 0x040fe400078e0218 */
[----:B------:R-:W3:Y:S01]  /*13350*/  MUFU.TANH R5, R5 ;  /* 0x0000000500057308 */ /* 0x000ee20000002400 */
[----:B------:R-:W-:Y:S02]  /*13360*/  VIADD R57, R3, UR8 ;  /* 0x0000000803397c36 */ /* 0x000fe40008000000 */
[----:B-1----:R-:W-:-:S05]  /*13370*/  VIADDMNMX R42, R70, R68, R55, PT ;  /* 0x00000044462a7246 */ /* 0x002fca0003800137 */
[----:B------:R-:W1:Y:S08]  /*13380*/  MUFU.TANH R23, R23 ;  /* 0x0000001700177308 */ /* 0x000e700000002400 */
        /* <DEDUP_REMOVED lines=21> */
[----:B------:R4:W0:Y:S02]  /*134e0*/  MUFU.TANH R60, R29 ;  /* 0x0000001d003c7308 */ /* 0x0008240000002400 */
[----:B----4-:R-:W-:Y:S01]  /*134f0*/  IMAD.IADD R29, R57, 0x1, R70 ;  /* 0x00000001391d7824 */ /* 0x010fe200078e0246 */
[----:B-123--:R-:W-:Y:S06]  /*13500*/  @!P3 BRA `(.L_x_1938) ;  /* 0x000000000050b947 */ /* 0x00efec0003800000 */
[----:B0-----:R-:W-:Y:S01]  /*13510*/  IADD3 R27, -R220, R221, R70 ;  /* 0x000000dddc1b7210 */ /* 0x001fe20007ffe146 */
[----:B------:R-:W-:Y:S03]  /*13520*/  BSSY B0, `(.L_x_1939) ;  /* 0x000000e000007945 */ /* 0x000fe60003800000 */
        /* <DEDUP_REMOVED lines=9> */
.L_x_1940:
[----:B------:R-:W-:-:S13]  /*135c0*/  ISETP.NE.AND P4, PT, R25, 0x1, PT ;  /* 0x000000011900780c */ /* 0x000fda0003f85270 */
[----:B------:R-:W0:Y:S02]  /*135d0*/  @P4 LDC.64 R2, c[0x0][0x9e8] ;  /* 0x00027a00ff024b82 */ /* 0x000e240000000a00 */
[----:B0-----:R-:W-:-:S05]  /*135e0*/  @P4 IMAD.HI.U32 R2, R27, R2, RZ ;  /* 0x000000021b024227 */ /* 0x001fca00078e00ff */
[----:B------:R-:W-:-:S07]  /*135f0*/  @P4 SHF.R.U32.HI R27, RZ, R3, R2 ;  /* 0x00000003ff1b4219 */ /* 0x000fce0000011602 */
.L_x_1941:
[----:B------:R-:W-:Y:S05]  /*13600*/  BSYNC B0 ;  /* 0x0000000000007941 */ /* 0x000fea0003800000 */
.L_x_1939:
[----:B------:R-:W-:-:S04]  /*13610*/  IMAD R2, R27, R25, -R54 ;  /* 0x000000191b027224 */ /* 0x000fc800078e0a36 */
[----:B------:R-:W-:-:S05]  /*13620*/  IMAD R2, R229, -0x2, R2 ;  /* 0xfffffffee5027824 */ /* 0x000fca00078e0202 */
[----:B------:R-:W-:Y:S02]  /*13630*/  VIMNMX R29, R29, R2, !PT ;  /* 0x000000021d1d7248 */ /* 0x000fe40007fe0100 */
[----:B------:R-:W-:-:S07]  /*13640*/  VIADDMNMX R42, R2, R25, R42, PT ;  /* 0x00000019022a7246 */ /* 0x000fce000380012a */
.L_x_1938:
[C---:B------:R-:W-:Y:S01]  /*13650*/  ISETP.GE.AND P4, PT, R66.reuse, 0x2, PT ;  /* 0x000000024200780c */ /* 0x040fe20003f86270 */
[----:B------:R-:W1:Y:S01]  /*13660*/  SHFL.IDX PT, R40, R40, 0x1, 0x1c1f ;  /* 0x003c1f0028287f89 */ /* 0x000e6200000e0000 */
[----:B------:R-:W-:Y:S02]  /*13670*/  ISETP.GE.AND P6, PT, R66, 0x9, PT ;  /* 0x000000094200780c */ /* 0x000fe40003fc6270 */
[----:B------:R-:W-:-:S04]  /*13680*/  ISETP.GT.AND P5, PT, R29, 0x1, !P4 ;  /* 0x000000011d00780c */ /* 0x000fc800067a4270 */
[----:B------:R-:W-:-:S04]  /*13690*/  ISETP.LT.OR P5, PT, R42, 0x2, P5 ;  /* 0x000000022a00780c */ /* 0x000fc80002fa1670 */
[----:B------:R-:W-:Y:S02]  /*136a0*/  FSEL R73, R58, -INF , !P5 ;  /* 0xff8000003a497808 */ /* 0x000fe40006800000 */
[----:B------:R-:W-:Y:S02]  /*136b0*/  ISETP.GT.AND P5, PT, R29, 0x8, !P6 ;  /* 0x000000081d00780c */ /* 0x000fe400077a4270 */
[----:B------:R-:W-:Y:S02]  /*136c0*/  P2R R58, PR, RZ, 0x40 ;  /* 0x00000040ff3a7803 */ /* 0x000fe40000000000 */
[----:B------:R-:W-:Y:S02]  /*136d0*/  ISETP.LT.OR P5, PT, R42, 0x9, P5 ;  /* 0x000000092a00780c */ /* 0x000fe40002fa1670 */
[----:B------:R-:W-:Y:S02]  /*136e0*/  ISETP.GE.AND P6, PT, R66, 0xa, PT ;  /* 0x0000000a4200780c */ /* 0x000fe40003fc6270 */
[----:B------:R-:W-:-:S02]  /*136f0*/  FSEL R77, R59, -INF , !P5 ;  /* 0xff8000003b4d7808 */ /* 0x000fc40006800000 */
[C---:B------:R-:W-:Y:S02]  /*13700*/  ISETP.GT.AND P5, PT, R29.reuse, 0x9, !P6 ;  /* 0x000000091d00780c */ /* 0x040fe400077a4270 */
[----:B------:R-:W-:Y:S02]  /*13710*/  P2R R59, PR, RZ, 0x40 ;  /* 0x00000040ff3b7803 */ /* 0x000fe40000000000 */
[----:B------:R-:W-:Y:S02]  /*13720*/  ISETP.LT.OR P5, PT, R42, 0xa, P5 ;  /* 0x0000000a2a00780c */ /* 0x000fe40002fa1670 */
[----:B------:R-:W-:Y:S02]  /*13730*/  ISETP.GE.AND P6, PT, R66, 0x11, PT ;  /* 0x000000114200780c */ /* 0x000fe40003fc6270 */
[----:B0-----:R-:W-:Y:S02]  /*13740*/  FSEL R81, R60, -INF , !P5 ;  /* 0xff8000003c517808 */ /* 0x001fe40006800000 */
        /* <DEDUP_REMOVED lines=48> */
[----:B-1----:R-:W-:-:S02]  /*13a50*/  IADD3 R44, R57, R40, RZ ;  /* 0x00000028392c7210 */ /* 0x002fc40007ffe0ff */
        /* <DEDUP_REMOVED lines=12> */
[----:B------:R-:W-:-:S04]  /*13b20*/  ISETP.GT.AND P6, PT, R29, 0x39, !P6 ;  /* 0x000000391d00780c */ /* 0x000fc800077c4270 */
[----:B------:R-:W-:Y:S02]  /*13b30*/  ISETP.LT.OR P6, PT, R42, 0x3a, P6 ;  /* 0x0000003a2a00780c */ /* 0x000fe400037c1670 */
[----:B------:R-:W-:Y:S02]  /*13b40*/  VIADDMNMX R42, R40, R68, R55, PT ;  /* 0x00000044282a7246 */ /* 0x000fe40003800137 */
[----:B------:R-:W-:Y:S01]  /*13b50*/  FSEL R29, R53, -INF , !P6 ;  /* 0xff800000351d7808 */ /* 0x000fe20007000000 */
[----:B------:R-:W-:Y:S08]  /*13b60*/  @!P3 BRA `(.L_x_1942) ;  /* 0x000000000050b947 */ /* 0x000ff00003800000 */
[----:B------:R-:W-:Y:S01]  /*13b70*/  IADD3 R40, -R220, R221, R40 ;  /* 0x000000dddc287210 */ /* 0x000fe20007ffe128 */
        /* <DEDUP_REMOVED lines=10> */
.L_x_1944:
[----:B------:R-:W-:-:S13]  /*13c20*/  ISETP.NE.AND P6, PT, R25, 0x1, PT ;  /* 0x000000011900780c */ /* 0x000fda0003fc5270 */
[----:B------:R-:W0:Y:S02]  /*13c30*/  @P6 LDC.64 R2, c[0x0][0x9e8] ;  /* 0x00027a00ff026b82 */ /* 0x000e240000000a00 */
[----:B0-----:R-:W-:-:S05]  /*13c40*/  @P6 IMAD.HI.U32 R2, R40, R2, RZ ;  /* 0x0000000228026227 */ /* 0x001fca00078e00ff */
[----:B------:R-:W-:-:S07]  /*13c50*/  @P6 SHF.R.U32.HI R40, RZ, R3, R2 ;  /* 0x00000003ff286219 */ /* 0x000fce0000011602 */
.L_x_1945:
[----:B------:R-:W-:Y:S05]  /*13c60*/  BSYNC B0 ;  /* 0x0000000000007941 */ /* 0x000fea0003800000 */
.L_x_1943:
[----:B------:R-:W-:-:S04]  /*13c70*/  IMAD R40, R40, R25, -R54 ;  /* 0x0000001928287224 */ /* 0x000fc800078e0a36 */
[----:B------:R-:W-:-:S05]  /*13c80*/  IMAD R3, R229, -0x2, R40 ;  /* 0xfffffffee5037824 */ /* 0x000fca00078e0228 */
[----:B------:R-:W-:Y:S02]  /*13c90*/  VIMNMX R44, R44, R3, !PT ;  /* 0x000000032c2c7248 */ /* 0x000fe40007fe0100 */
[----:B------:R-:W-:-:S07]  /*13ca0*/  VIADDMNMX R42, R3, R25, R42, PT ;  /* 0x00000019032a7246 */ /* 0x000fce000380012a */
.L_x_1942:
[----:B------:R-:W-:Y:S01]  /*13cb0*/  ISETP.GT.AND P4, PT, R44, 0x1, !P4 ;  /* 0x000000012c00780c */ /* 0x000fe20006784270 */
[----:B------:R-:W-:Y:S01]  /*13cc0*/  ULDC UR4, c[0x0][0x988] ;  /* 0x0002620000047ab9 */ /* 0x000fe20000000800 */
[----:B------:R-:W-:Y:S01]  /*13cd0*/  ISETP.NE.AND P6, PT, R58, RZ, PT ;  /* 0x000000ff3a00720c */ /* 0x000fe20003fc5270 */
[----:B------:R-:W-:Y:S01]  /*13ce0*/  IMAD.U32 R2, RZ, RZ, UR4 ;  /* 0x00000004ff027e24 */ /* 0x000fe2000f8e00ff */
[----:B------:R-:W-:Y:S02]  /*13cf0*/  ISETP.LT.OR P4, PT, R42, 0x2, P4 ;  /* 0x000000022a00780c */ /* 0x000fe40002781670 */
[C---:B------:R-:W-:Y:S02]  /*13d00*/  ISETP.GT.AND P5, PT, R44.reuse, 0x38, !P5 ;  /* 0x000000382c00780c */ /* 0x040fe40006fa4270 */
[----:B------:R-:W-:Y:S02]  /*13d10*/  FSEL R40, R5, -INF , !P4 ;  /* 0xff80000005287808 */ /* 0x000fe40006000000 */
[----:B------:R-:W-:-:S02]  /*13d20*/  ISETP.GT.AND P4, PT, R44, 0x8, !P6 ;  /* 0x000000082c00780c */ /* 0x000fc40007784270 */
[----:B------:R-:W-:Y:S02]  /*13d30*/  ISETP.NE.AND P6, PT, R48, RZ, PT ;  /* 0x000000ff3000720c */ /* 0x000fe40003fc5270 */
[C---:B------:R-:W-:Y:S02]  /*13d40*/  ISETP.LT.OR P4, PT, R42.reuse, 0x9, P4 ;  /* 0x000000092a00780c */ /* 0x040fe40002781670 */
[----:B------:R-:W-:Y:S02]  /*13d50*/  ISETP.LT.OR P5, PT, R42, 0x39, P5 ;  /* 0x000000392a00780c */ /* 0x000fe40002fa1670 */
[----:B------:R-:W-:Y:S02]  /*13d60*/  FSEL R55, R23, -INF , !P4 ;  /* 0xff80000017377808 */ /* 0x000fe40006000000 */
[----:B------:R-:W-:-:S04]  /*13d70*/  ISETP.NE.AND P4, PT, R59, RZ, PT ;  /* 0x000000ff3b00720c */ /* 0x000fc80003f85270 */
[----:B------:R-:W-:-:S04]  /*13d80*/  ISETP.GT.AND P4, PT, R44, 0x9, !P4 ;  /* 0x000000092c00780c */ /* 0x000fc80006784270 */
[----:B------:R-:W-:-:S04]  /*13d90*/  ISETP.LT.OR P4, PT, R42, 0xa, P4 ;  /* 0x0000000a2a00780c */ /* 0x000fc80002781670 */
        /* <DEDUP_REMOVED lines=29> */
[----:B------:R-:W-:Y:S01]  /*13f70*/  ISETP.NE.AND P4, PT, R76, RZ, PT ;  /* 0x000000ff4c00720c */ /* 0x000fe20003f85270 */
[----:B------:R-:W0:Y:S03]  /*13f80*/  @P2 LDC R46, c[0x0][0x450] ;  /* 0x00011400ff2e2b82 */ /* 0x000e260000000800 */
[----:B------:R-:W-:-:S04]  /*13f90*/  ISETP.GT.AND P4, PT, R44, 0x29, !P4 ;  /* 0x000000292c00780c */ /* 0x000fc80006784270 */
[----:B------:R-:W-:-:S04]  /*13fa0*/  ISETP.LT.OR P4, PT, R42, 0x2a, P4 ;  /* 0x0000002a2a00780c */ /* 0x000fc80002781670 */
[----:B------:R-:W-:Y:S02]  /*13fb0*/  FSEL R23, R64, -INF , !P4 ;  /* 0xff80000040177808 */ /* 0x000fe40006000000 */
[----:B------:R-:W-:-:S04]  /*13fc0*/  ISETP.NE.AND P4, PT, R62, RZ, PT ;  /* 0x000000ff3e00720c */ /* 0x000fc80003f85270 */
[----:B------:R-:W-:-:S04]  /*13fd0*/  ISETP.GT.AND P4, PT, R44, 0x30, !P4 ;  /* 0x000000302c00780c */ /* 0x000fc80006784270 */
[----:B------:R-:W-:-:S04]  /*13fe0*/  ISETP.LT.OR P4, PT, R42, 0x31, P4 ;  /* 0x000000312a00780c */ /* 0x000fc80002781670 */
[----:B------:R-:W-:Y:S02]  /*13ff0*/  FSEL R5, R50, -INF , !P4 ;  /* 0xff80000032057808 */ /* 0x000fe40006000000 */
[----:B------:R-:W-:Y:S02]  /*14000*/  ISETP.GT.AND P4, PT, R44, RZ, !P6 ;  /* 0x000000ff2c00720c */ /* 0x000fe40007784270 */
[----:B------:R-:W-:Y:S02]  /*14010*/  ISETP.NE.AND P6, PT, R52, RZ, PT ;  /* 0x000000ff3400720c */ /* 0x000fe40003fc5270 */
[----:B------:R-:W-:Y:S02]  /*14020*/  ISETP.LT.OR P4, PT, R42, 0x1, P4 ;  /* 0x000000012a00780c */ /* 0x000fe40002781670 */
[----:B------:R-:W-:Y:S02]  /*14030*/  ISETP.GT.AND P6, PT, R44, 0x39, !P6 ;  /* 0x000000392c00780c */ /* 0x000fe400077c4270 */
[----:B------:R-:W-:-:S02]  /*14040*/  FSEL R53, R0, -INF , !P4 ;  /* 0xff80000000357808 */ /* 0x000fc40006000000 */
[----:B------:R-:W-:Y:S02]  /*14050*/  FMNMX.FTZ R0, R71, R73, !PT ;  /* 0x0000004947007209 */ /* 0x000fe40007810000 */
[----:B------:R-:W-:Y:S02]  /*14060*/  ISETP.LT.OR P6, PT, R42, 0x3a, P6 ;  /* 0x0000003a2a00780c */ /* 0x000fe400037c1670 */
[----:B------:R-:W-:Y:S02]  /*14070*/  FMNMX.FTZ R0, R77, R0, !PT ;  /* 0x000000004d007209 */ /* 0x000fe40007810000 */
[----:B------:R-:W-:Y:S02]  /*14080*/  FSEL R75, R32, -INF , !P6 ;  /* 0xff800000204b7808 */ /* 0x000fe40007000000 */
        /* <DEDUP_REMOVED lines=12> */
[----:B------:R-:W-:-:S05]  /*14150*/  FMNMX.FTZ R26, R29, R0, !PT ;  /* 0x000000001d1a7209 */ /* 0x000fca0007810000 */
[----:B------:R-:W1:Y:S02]  /*14160*/  SHFL.BFLY PT, R3, R26, 0x2, 0x1f ;  /* 0x0c401f001a037f89 */ /* 0x000e6400000e0000 */
[----:B-1----:R-:W-:-:S05]  /*14170*/  FMNMX.FTZ R30, R26, R3, !PT ;  /* 0x000000031a1e7209 */ /* 0x002fca0007810000 */
[----:B------:R-:W1:Y:S02]  /*14180*/  SHFL.BFLY PT, R3, R30, 0x1, 0x1f ;  /* 0x0c201f001e037f89 */ /* 0x000e6400000e0000 */
[----:B-1----:R-:W-:-:S04]  /*14190*/  FMNMX.FTZ R3, R30, R3, !PT ;  /* 0x000000031e037209 */ /* 0x002fc80007810000 */
[C---:B------:R-:W-:Y:S01]  /*141a0*/  FSETP.NEU.FTZ.AND P4, PT, R3.reuse, -INF , PT ;  /* 0xff8000000300780b */ /* 0x040fe20003f9d000 */
[----:B------:R-:W-:-:S05]  /*141b0*/  FMUL.FTZ R0, R3, R2 ;  /* 0x0000000203007220 */ /* 0x000fca0000410000 */
[----:B------:R-:W-:Y:S02]  /*141c0*/  FSEL R34, R0, RZ, P4 ;  /* 0x000000ff00227208 */ /* 0x000fe40002000000 */
[----:B------:R-:W-:Y:S02]  /*141d0*/  FMNMX.FTZ R0, R53, R40, !PT ;  /* 0x0000002835007209 */ /* 0x000fe40007810000 */
[----:B------:R-:W-:Y:S01]  /*141e0*/  ISETP.NE.AND P4, PT, R78, RZ, PT ;  /* 0x000000ff4e00720c */ /* 0x000fe20003f85270 */
[--C-:B------:R-:W-:Y:S01]  /*141f0*/  FFMA.FTZ R26, R71, R2, -R34.reuse ;  /* 0x00000002471a7223 */ /* 0x100fe20000010822 */
[----:B------:R-:W-:Y:S01]  /*14200*/  FMNMX.FTZ R0, R55, R0, !PT ;  /* 0x0000000037007209 */ /* 0x000fe20007810000 */
[-CC-:B------:R-:W-:Y:S01]  /*14210*/  FFMA.FTZ R30, R81, R2.reuse, -R34.reuse ;  /* 0x00000002511e7223 */ /* 0x180fe20000010822 */
[----:B------:R-:W-:Y:S01]  /*14220*/  ISETP.GT.AND P4, PT, R44, 0x31, !P4 ;  /* 0x000000312c00780c */ /* 0x000fe20006784270 */
[--C-:B------:R-:W-:Y:S01]  /*14230*/  FFMA.FTZ R51, R51, R2, -R34.reuse ;  /* 0x0000000233337223 */ /* 0x100fe20000010822 */
[----:B------:R-:W-:Y:S01]  /*14240*/  FMNMX.FTZ R0, R57, R0, !PT ;  /* 0x0000000039007209 */ /* 0x000fe20007810000 */
[----:B------:R-:W-:Y:S01]  /*14250*/  MUFU.EX2 R26, R26 ;  /* 0x0000001a001a7308 */ /* 0x000fe20000000800 */
[----:B------:R-:W-:Y:S01]  /*14260*/  ISETP.LT.OR P4, PT, R42, 0x32, P4 ;  /* 0x000000322a00780c */ /* 0x000fe20002781670 */
[--C-:B------:R-:W-:Y:S01]  /*14270*/  FFMA.FTZ R29, R29, R2, -R34.reuse ;  /* 0x000000021d1d7223 */ /* 0x100fe20000010822 */
[----:B------:R-:W-:Y:S01]  /*14280*/  FMNMX.FTZ R0, R59, R0, !PT ;  /* 0x000000003b007209 */ /* 0x000fe20007810000 */
[-CC-:B------:R-:W-:Y:S01]  /*14290*/  FFMA.FTZ R47, R47, R2.reuse, -R34.reuse ;  /* 0x000000022f2f7223 */ /* 0x180fe20000010822 */
[----:B------:R-:W-:Y:S01]  /*142a0*/  FSEL R71, R4, -INF , !P4 ;  /* 0xff80000004477808 */ /* 0x000fe20006000000 */
[--C-:B------:R-:W-:Y:S01]  /*142b0*/  FFMA.FTZ R4, R73, R2, -R34.reuse ;  /* 0x0000000249047223 */ /* 0x100fe20000010822 */
[----:B------:R-:W-:Y:S01]  /*142c0*/  FMNMX.FTZ R0, R61, R0, !PT ;  /* 0x000000003d007209 */ /* 0x000fe20007810000 */
[----:B------:R-:W-:Y:S01]  /*142d0*/  MUFU.EX2 R81, R30 ;  /* 0x0000001e00517308 */ /* 0x000fe20000000800 */
[----:B------:R-:W-:Y:S01]  /*142e0*/  FSEL R73, R28, -INF , !P5 ;  /* 0xff8000001c497808 */ /* 0x000fe20006800000 */
[--C-:B------:R-:W-:Y:S01]  /*142f0*/  FFMA.FTZ R28, R77, R2, -R34.reuse ;  /* 0x000000024d1c7223 */ /* 0x100fe20000010822 */
[----:B------:R-:W-:Y:S01]  /*14300*/  FMNMX.FTZ R0, R63, R0, !PT ;  /* 0x000000003f007209 */ /* 0x000fe20007810000 */
[-CC-:B------:R-:W-:Y:S01]  /*14310*/  FFMA.FTZ R45, R45, R2.reuse, -R34.reuse ;  /* 0x000000022d2d7223 */ /* 0x180fe20000010822 */
[-CC-:B------:R-:W-:Y:S01]  /*14320*/  FFMA.FTZ R43, R43, R2.reuse, -R34.reuse ;  /* 0x000000022b2b7223 */ /* 0x180fe20000010822 */
[--C-:B------:R-:W-:Y:S01]  /*14330*/  FFMA.FTZ R31, R31, R2, -R34.reuse ;  /* 0x000000021f1f7223 */ /* 0x100fe20000010822 */
[----:B------:R-:W-:Y:S01]  /*14340*/  FMNMX.FTZ R0, R65, R0, !PT ;  /* 0x0000000041007209 */ /* 0x000fe20007810000 */
[----:B------:R-:W1:Y:S01]  /*14350*/  MUFU.EX2 R79, R4 ;  /* 0x00000004004f7308 */ /* 0x000e620000000800 */
[-CC-:B------:R-:W-:Y:S01]  /*14360*/  FFMA.FTZ R41, R41, R2.reuse, -R34.reuse ;  /* 0x0000000229297223 */ /* 0x180fe20000010822 */
[--C-:B------:R-:W-:Y:S01]  /*14370*/  FFMA.FTZ R39, R39, R2, -R34.reuse ;  /* 0x0000000227277223 */ /* 0x100fe20000010822 */
[----:B------:R-:W-:Y:S01]  /*14380*/  FMNMX.FTZ R0, R67, R0, !PT ;  /* 0x0000000043007209 */ /* 0x000fe20007810000 */
[-CC-:B------:R-:W-:Y:S01]  /*14390*/  FFMA.FTZ R37, R37, R2.reuse, -R34.reuse ;  /* 0x0000000225257223 */ /* 0x180fe20000010822 */
[-CC-:B------:R-:W-:Y:S01]  /*143a0*/  FFMA.FTZ R35, R35, R2.reuse, -R34.reuse ;  /* 0x0000000223237223 */ /* 0x180fe20000010822 */
[--C-:B------:R-:W-:Y:S01]  /*143b0*/  FFMA.FTZ R33, R33, R2, -R34.reuse ;  /* 0x0000000221217223 */ /* 0x100fe20000010822 */
[----:B------:R-:W-:Y:S01]  /*143c0*/  FMNMX.FTZ R0, R69, R0, !PT ;  /* 0x0000000045007209 */ /* 0x000fe20007810000 */
[----:B------:R-:W2:Y:S01]  /*143d0*/  MUFU.EX2 R28, R28 ;  /* 0x0000001c001c7308 */ /* 0x000ea20000000800 */
[----:B------:R-:W-:-:S02]  /*143e0*/  FFMA.FTZ R27, R27, R2, -R34 ;  /* 0x000000021b1b7223 */ /* 0x000fc40000010822 */
[----:B------:R-:W-:-:S04]  /*143f0*/  FMNMX.FTZ R0, R49, R0, !PT ;  /* 0x0000000031007209 */ /* 0x000fc80007810000 */
[----:B------:R-:W-:Y:S01]  /*14400*/  FMNMX.FTZ R0, R23, R0, !PT ;  /* 0x0000000017007209 */ /* 0x000fe20007810000 */
[----:B------:R-:W3:Y:S01]  /*14410*/  MUFU.EX2 R51, R51 ;  /* 0x0000003300337308 */ /* 0x000ee20000000800 */
[----:B-1----:R-:W-:Y:S02]  /*14420*/  F2FP.F16.F32.PACK_AB R196, R79, R26 ;  /* 0x0000001a4fc4723e */ /* 0x002fe400000000ff */
[----:B------:R-:W-:-:S04]  /*14430*/  FMNMX.FTZ R0, R5, R0, !PT ;  /* 0x0000000005007209 */ /* 0x000fc80007810000 */
[----:B------:R-:W-:Y:S01]  /*14440*/  FMNMX.FTZ R0, R71, R0, !PT ;  /* 0x0000000047007209 */ /* 0x000fe20007810000 */
[----:B------:R1:W-:Y:S01]  /*14450*/  MUFU.EX2 R186, R29 ;  /* 0x0000001d00ba7308 */ /* 0x0003e20000000800 */
[----:B--2---:R-:W-:Y:S02]  /*14460*/  F2FP.F16.F32.PACK_AB R198, R81, R28 ;  /* 0x0000001c51c6723e */ /* 0x004fe400000000ff */
[----:B------:R-:W-:-:S04]  /*14470*/  FMNMX.FTZ R0, R73, R0, !PT ;  /* 0x0000000049007209 */ /* 0x000fc80007810000 */
[----:B------:R-:W-:Y:S01]  /*14480*/  FMNMX.FTZ R0, R75, R0, !PT ;  /* 0x000000004b007209 */ /* 0x000fe20007810000 */
[----:B------:R-:W2:Y:S01]  /*14490*/  MUFU.EX2 R192, R47 ;  /* 0x0000002f00c07308 */ /* 0x000ea20000000800 */
[----:B-1----:R-:W-:-:S03]  /*144a0*/  FADD.FTZ R29, R26, R79 ;  /* 0x0000004f1a1d7221 */ /* 0x002fc60000010000 */
[----:B------:R-:W1:Y:S01]  /*144b0*/  SHFL.BFLY PT, R77, R0, 0x2, 0x1f ;  /* 0x0c401f00004d7f89 */ /* 0x000e6200000e0000 */
[----:B------:R-:W-:-:S03]  /*144c0*/  FADD.FTZ R38, R28, R29 ;  /* 0x0000001d1c267221 */ /* 0x000fc60000010000 */
[----:B------:R-:W4:Y:S01]  /*144d0*/  MUFU.EX2 R45, R45 ;  /* 0x0000002d002d7308 */ /* 0x000f220000000800 */
[----:B------:R-:W-:-:S07]  /*144e0*/  FADD.FTZ R42, R81, R38 ;  /* 0x00000026512a7221 */ /* 0x000fce0000010000 */
[----:B------:R-:W5:Y:S08]  /*144f0*/  MUFU.EX2 R194, R43 ;  /* 0x0000002b00c27308 */ /* 0x000f700000000800 */
[----:B------:R3:W-:Y:S01]  /*14500*/  MUFU.EX2 R184, R31 ;  /* 0x0000001f00b87308 */ /* 0x0007e20000000800 */
[----:B-1----:R-:W-:-:S07]  /*14510*/  FMNMX.FTZ R77, R0, R77, !PT ;  /* 0x0000004d004d7209 */ /* 0x002fce0007810000 */
[----:B------:R-:W-:Y:S01]  /*14520*/  MUFU.EX2 R41, R41 ;  /* 0x0000002900297308 */ /* 0x000fe20000000800 */
[----:B------:R-:W1:Y:S01]  /*14530*/  SHFL.BFLY PT, R4, R77, 0x1, 0x1f ;  /* 0x0c201f004d047f89 */ /* 0x000e6200000e0000 */
[----:B---3--:R-:W-:-:S04]  /*14540*/  FADD.FTZ R31, R51, R42 ;  /* 0x0000002a331f7221 */ /* 0x008fc80000010000 */
[C---:B--2---:R-:W-:Y:S01]  /*14550*/  FADD.FTZ R44, R192.reuse, R31 ;  /* 0x0000001fc02c7221 */ /* 0x044fe20000010000 */
[----:B------:R-:W-:Y:S01]  /*14560*/  F2FP.F16.F32.PACK_AB R192, R192, R51 ;  /* 0x00000033c0c0723e */ /* 0x000fe200000000ff */
[----:B------:R2:W-:Y:S02]  /*14570*/  MUFU.EX2 R188, R39 ;  /* 0x0000002700bc7308 */ /* 0x0005e40000000800 */
[----:B----4-:R-:W-:-:S04]  /*14580*/  FADD.FTZ R31, R45, R44 ;  /* 0x0000002c2d1f7221 */ /* 0x010fc80000010000 */
[C---:B-----5:R-:W-:Y:S01]  /*14590*/  FADD.FTZ R44, R194.reuse, R31 ;  /* 0x0000001fc22c7221 */ /* 0x060fe20000010000 */
[----:B------:R-:W-:Y:S01]  /*145a0*/  F2FP.F16.F32.PACK_AB R194, R194, R45 ;  /* 0x0000002dc2c2723e */ /* 0x000fe200000000ff */
[----:B------:R-:W-:Y:S01]  /*145b0*/  MUFU.EX2 R37, R37 ;  /* 0x0000002500257308 */ /* 0x000fe20000000800 */
[----:B--2---:R-:W2:Y:S07]  /*145c0*/  @P2 LDC R39, c[0x0][0x44c] ;  /* 0x00011300ff272b82 */ /* 0x004eae0000000800 */
[----:B------:R3:W-:Y:S01]  /*145d0*/  MUFU.EX2 R190, R35 ;  /* 0x0000002300be7308 */ /* 0x0007e20000000800 */
[----:B-1----:R-:W-:-:S04]  /*145e0*/  FMNMX.FTZ R4, R77, R4, !PT ;  /* 0x000000044d047209 */ /* 0x002fc80007810000 */
[C---:B------:R-:W-:Y:S01]  /*145f0*/  FSETP.NEU.FTZ.AND P4, PT, R4.reuse, -INF , PT ;  /* 0xff8000000400780b */ /* 0x040fe20003f9d000 */
[----:B------:R-:W-:Y:S02]  /*14600*/  FMUL.FTZ R0, R4, R2 ;  /* 0x0000000204007220 */ /* 0x000fe40000410000 */
[----:B------:R-:W-:Y:S01]  /*14610*/  MUFU.EX2 R33, R33 ;  /* 0x0000002100217308 */ /* 0x000fe20000000800 */
[----:B---3--:R-:W-:Y:S02]  /*14620*/  IMAD.MOV.U32 R35, RZ, RZ, R80 ;  /* 0x000000ffff237224 */ /* 0x008fe400078e0050 */
[----:B------:R-:W-:-:S05]  /*14630*/  FSEL R0, R0, RZ, P4 ;  /* 0x000000ff00007208 */ /* 0x000fca0002000000 */
[-CC-:B------:R-:W-:Y:S01]  /*14640*/  FFMA.FTZ R53, R53, R2.reuse, -R0.reuse ;  /* 0x0000000235357223 */ /* 0x180fe20000010800 */
[-CC-:B------:R-:W-:Y:S01]  /*14650*/  FFMA.FTZ R40, R40, R2.reuse, -R0.reuse ;  /* 0x0000000228287223 */ /* 0x180fe20000010800 */
[-CC-:B------:R-:W-:Y:S01]  /*14660*/  FFMA.FTZ R55, R55, R2.reuse, -R0.reuse ;  /* 0x0000000237377223 */ /* 0x180fe20000010800 */
[-CC-:B------:R-:W-:Y:S01]  /*14670*/  FFMA.FTZ R57, R57, R2.reuse, -R0.reuse ;  /* 0x0000000239397223 */ /* 0x180fe20000010800 */
[-CC-:B------:R-:W-:Y:S01]  /*14680*/  FFMA.FTZ R59, R59, R2.reuse, -R0.reuse ;  /* 0x000000023b3b7223 */ /* 0x180fe20000010800 */
[-CC-:B------:R-:W-:Y:S01]  /*14690*/  FFMA.FTZ R61, R61, R2.reuse, -R0.reuse ;  /* 0x000000023d3d7223 */ /* 0x180fe20000010800 */
[----:B------:R-:W-:Y:S01]  /*146a0*/  MUFU.EX2 R53, R53 ;  /* 0x0000003500357308 */ /* 0x000fe20000000800 */
        /* <DEDUP_REMOVED lines=10> */
[----:B------:R-:W-:Y:S01]  /*14750*/  FFMA.FTZ R75, R75, R2, -R0 ;  /* 0x000000024b4b7223 */ /* 0x000fe20000010800 */
[----:B--2---:R-:W-:-:S04]  /*14760*/  @P2 IMAD.HI.U32 R39, R80, R39, RZ ;  /* 0x0000002750272227 */ /* 0x004fc800078e00ff */
[----:B------:R-:W2:Y:S01]  /*14770*/  MUFU.EX2 R55, R55 ;  /* 0x0000003700377308 */ /* 0x000ea20000000800 */
[----:B0-----:R-:W-:-:S05]  /*14780*/  @P2 SHF.R.U32.HI R35, RZ, R46, R39 ;  /* 0x0000002eff232219 */ /* 0x001fca0000011627 */
[----:B------:R-:W-:Y:S02]  /*14790*/  IMAD.IADD R31, R106, 0x1, R35 ;  /* 0x000000016a1f7824 */ /* 0x000fe400078e0223 */
[----:B------:R-:W0:Y:S01]  /*147a0*/  MUFU.EX2 R30, R57 ;  /* 0x00000039001e7308 */ /* 0x000e220000000800 */
[----:B-1----:R-:W-:Y:S01]  /*147b0*/  FADD.FTZ R38, R53, R40 ;  /* 0x0000002835267221 */ /* 0x002fe20000010000 */
[----:B------:R-:W-:Y:S02]  /*147c0*/  F2FP.F16.F32.PACK_AB R197, R40, R53 ;  /* 0x0000003528c5723e */ /* 0x000fe400000000ff */
[----:B------:R-:W-:-:S04]  /*147d0*/  IADD3 R24, R31, R24, RZ ;  /* 0x000000181f187210 */ /* 0x000fc80007ffe0ff */
[----:B------:R-:W1:Y:S01]  /*147e0*/  MUFU.EX2 R59, R59 ;  /* 0x0000003b003b7308 */ /* 0x000e620000000800 */
[----:B--2---:R-:W-:-:S07]  /*147f0*/  FADD.FTZ R29, R55, R38 ;  /* 0x00000026371d7221 */ /* 0x004fce0000010000 */
[----:B------:R-:W2:Y:S01]  /*14800*/  MUFU.EX2 R32, R61 ;  /* 0x0000003d00207308 */ /* 0x000ea20000000800 */
[C---:B0-----:R-:W-:Y:S01]  /*14810*/  FADD.FTZ R42, R30.reuse, R29 ;  /* 0x0000001d1e2a7221 */ /* 0x041fe20000010000 */
[----:B------:R-:W-:-:S06]  /*14820*/  F2FP.F16.F32.PACK_AB R199, R30, R55 ;  /* 0x000000371ec7723e */ /* 0x000fcc00000000ff */
[----:B------:R-:W-:Y:S01]  /*14830*/  MUFU.EX2 R63, R63 ;  /* 0x0000003f003f7308 */ /* 0x000fe20000000800 */
[----:B-1----:R-:W-:-:S07]  /*14840*/  FADD.FTZ R29, R59, R42 ;  /* 0x0000002a3b1d7221 */ /* 0x002fce0000010000 */
[----:B------:R-:W0:Y:S01]  /*14850*/  MUFU.EX2 R34, R65 ;  /* 0x0000004100227308 */ /* 0x000e220000000800 */
[C---:B--2---:R-:W-:Y:S01]  /*14860*/  FADD.FTZ R42, R32.reuse, R29 ;  /* 0x0000001d202a7221 */ /* 0x044fe20000010000 */
[----:B------:R-:W-:Y:S01]  /*14870*/  FADD.FTZ R29, R41, R44 ;  /* 0x0000002c291d7221 */ /* 0x000fe20000010000 */
[----:B------:R-:W-:-:S03]  /*14880*/  F2FP.F16.F32.PACK_AB R193, R32, R59 ;  /* 0x0000003b20c1723e */ /* 0x000fc600000000ff */
[C---:B------:R-:W-:Y:S01]  /*14890*/  FADD.FTZ R44, R188.reuse, R29 ;  /* 0x0000001dbc2c7221 */ /* 0x040fe20000010000 */
[----:B------:R-:W-:Y:S01]  /*148a0*/  F2FP.F16.F32.PACK_AB R188, R188, R41 ;  /* 0x00000029bcbc723e */ /* 0x000fe200000000ff */
[----:B------:R-:W-:Y:S02]  /*148b0*/  MUFU.EX2 R67, R67 ;  /* 0x0000004300437308 */ /* 0x000fe40000000800 */
[----:B------:R-:W-:-:S06]  /*148c0*/  FADD.FTZ R29, R37, R44 ;  /* 0x0000002c251d7221 */ /* 0x000fcc0000010000 */
[----:B------:R-:W1:Y:S01]  /*148d0*/  MUFU.EX2 R36, R69 ;  /* 0x0000004500247308 */ /* 0x000e620000000800 */
[----:B0-----:R-:W-:-:S07]  /*148e0*/  F2FP.F16.F32.PACK_AB R195, R34, R63 ;  /* 0x0000003f22c3723e */ /* 0x001fce00000000ff */
[----:B------:R-:W-:Y:S08]  /*148f0*/  MUFU.EX2 R49, R49 ;  /* 0x0000003100317308 */ /* 0x000ff00000000800 */
[----:B------:R0:W2:Y:S01]  /*14900*/  MUFU.EX2 R38, R23 ;  /* 0x0000001700267308 */ /* 0x0000a20000000800 */
[----:B-1----:R-:W-:-:S07]  /*14910*/  F2FP.F16.F32.PACK_AB R189, R36, R67 ;  /* 0x0000004324bd723e */ /* 0x002fce00000000ff */
[----:B------:R-:W1:Y:S01]  /*14920*/  MUFU.EX2 R5, R5 ;  /* 0x0000000500057308 */ /* 0x000e620000000800 */
[----:B0-----:R-:W-:-:S04]  /*14930*/  FADD.FTZ R23, R63, R42 ;  /* 0x0000002a3f177221 */ /* 0x001fc80000010000 */
[----:B------:R-:W-:-:S03]  /*14940*/  FADD.FTZ R42, R34, R23 ;  /* 0x00000017222a7221 */ /* 0x000fc60000010000 */
[----:B------:R-:W0:Y:S01]  /*14950*/  MUFU.EX2 R0, R71 ;  /* 0x0000004700007308 */ /* 0x000e220000000800 */
[----:B------:R-:W-:Y:S01]  /*14960*/  FADD.FTZ R23, R67, R42 ;  /* 0x0000002a43177221 */ /* 0x000fe20000010000 */
[C---:B------:R-:W-:Y:S01]  /*14970*/  FADD.FTZ R42, R190.reuse, R29 ;  /* 0x0000001dbe2a7221 */ /* 0x040fe20000010000 */
[----:B------:R-:W-:Y:S02]  /*14980*/  F2FP.F16.F32.PACK_AB R190, R190, R37 ;  /* 0x00000025bebe723e */ /* 0x000fe400000000ff */
[----:B------:R-:W-:Y:S01]  /*14990*/  FADD.FTZ R26, R36, R23 ;  /* 0x00000017241a7221 */ /* 0x000fe20000010000 */
[----:B------:R-:W-:Y:S01]  /*149a0*/  FADD.FTZ R29, R33, R42 ;  /* 0x0000002a211d7221 */ /* 0x000fe20000010000 */
[----:B--2---:R-:W-:Y:S01]  /*149b0*/  F2FP.F16.F32.PACK_AB R191, R38, R49 ;  /* 0x0000003126bf723e */ /* 0x004fe200000000ff */
[----:B------:R-:W2:Y:S01]  /*149c0*/  MUFU.EX2 R27, R27 ;  /* 0x0000001b001b7308 */ /* 0x000ea20000000800 */
[----:B------:R-:W-:Y:S01]  /*149d0*/  FADD.FTZ R23, R49, R26 ;  /* 0x0000001a31177221 */ /* 0x000fe20000010000 */
[C---:B------:R-:W-:Y:S01]  /*149e0*/  FADD.FTZ R42, R184.reuse, R29 ;  /* 0x0000001db82a7221 */ /* 0x040fe20000010000 */
[----:B------:R-:W-:-:S02]  /*149f0*/  F2FP.F16.F32.PACK_AB R184, R184, R33 ;  /* 0x00000021b8b8723e */ /* 0x000fc400000000ff */
[----:B------:R-:W-:-:S03]  /*14a00*/  FADD.FTZ R28, R38, R23 ;  /* 0x00000017261c7221 */ /* 0x000fc60000010000 */
[----:B------:R-:W3:Y:S01]  /*14a10*/  MUFU.EX2 R73, R73 ;  /* 0x0000004900497308 */ /* 0x000ee20000000800 */
[----:B-1----:R-:W-:Y:S01]  /*14a20*/  FADD.FTZ R23, R5, R28 ;  /* 0x0000001c05177221 */ /* 0x002fe20000010000 */
[C---:B0-----:R-:W-:Y:S01]  /*14a30*/  F2FP.F16.F32.PACK_AB R185, R0.reuse, R5 ;  /* 0x0000000500b9723e */ /* 0x041fe200000000ff */
[----:B------:R-:W-:Y:S02]  /*14a40*/  VIADD R5, R103, 0xfffffffe ;  /* 0xfffffffe67057836 */ /* 0x000fe40000000000 */
[----:B------:R-:W-:-:S03]  /*14a50*/  FADD.FTZ R28, R0, R23 ;  /* 0x00000017001c7221 */ /* 0x000fc60000010000 */
[----:B------:R-:W0:Y:S01]  /*14a60*/  MUFU.EX2 R26, R75 ;  /* 0x0000004b001a7308 */ /* 0x000e220000000800 */
[----:B--2---:R-:W-:-:S04]  /*14a70*/  FADD.FTZ R29, R27, R42 ;  /* 0x0000002a1b1d7221 */ /* 0x004fc80000010000 */
[C---:B------:R-:W-:Y:S01]  /*14a80*/  FADD.FTZ R228, R186.reuse, R29 ;  /* 0x0000001dbae47221 */ /* 0x040fe20000010000 */
[----:B------:R-:W-:Y:S01]  /*14a90*/  F2FP.F16.F32.PACK_AB R186, R186, R27 ;  /* 0x0000001bbaba723e */ /* 0x000fe200000000ff */
[----:B---3--:R-:W-:-:S04]  /*14aa0*/  FADD.FTZ R227, R73, R28 ;  /* 0x0000001c49e37221 */ /* 0x008fc80000010000 */
[C---:B0-----:R-:W-:Y:S01]  /*14ab0*/  FADD.FTZ R227, R26.reuse, R227 ;  /* 0x000000e31ae37221 */ /* 0x041fe20000010000 */
[----:B------:R-:W-:Y:S01]  /*14ac0*/  F2FP.F16.F32.PACK_AB R187, R26, R73 ;  /* 0x000000491abb723e */ /* 0x000fe200000000ff */
[----:B------:R-:W-:Y:S06]  /*14ad0*/  @!P3 BRA `(.L_x_1946) ;  /* 0x000000000048b947 */ /* 0x000fec0003800000 */
        /* <DEDUP_REMOVED lines=11> */
.L_x_1948:
[----:B------:R-:W-:-:S13]  /*14b90*/  ISETP.NE.AND P4, PT, R25, 0x1, PT ;  /* 0x000000011900780c */ /* 0x000fda0003f85270 */
[----:B------:R-:W0:Y:S02]  /*14ba0*/  @P4 LDC.64 R26, c[0x0][0x9e8] ;  /* 0x00027a00ff1a4b82 */ /* 0x000e240000000a00 */
[----:B0-----:R-:W-:-:S05]  /*14bb0*/  @P4 IMAD.HI.U32 R26, R0, R26, RZ ;  /* 0x0000001a001a4227 */ /* 0x001fca00078e00ff */
[----:B------:R-:W-:-:S07]  /*14bc0*/  @P4 SHF.R.U32.HI R0, RZ, R27, R26 ;  /* 0x0000001bff004219 */ /* 0x000fce000001161a */
.L_x_1949:
[----:B------:R-:W-:Y:S05]  /*14bd0*/  BSYNC B0 ;  /* 0x0000000000007941 */ /* 0x000fea0003800000 */
.L_x_1947:
[----:B------:R-:W-:-:S05]  /*14be0*/  IMAD R25, R0, R25, R25 ;  /* 0x0000001900197224 */ /* 0x000fca00078e0219 */
[----:B------:R-:W-:-:S07]  /*14bf0*/  VIMNMX R24, R24, R25, PT ;  /* 0x0000001918187248 */ /* 0x000fce0003fe0100 */
.L_x_1946:
[----:B------:R-:W2:Y:S01]  /*14c00*/  LDL R25, [R1+0x50] ;  /* 0x0000500001197983 */ /* 0x000ea20000100800 */
[----:B------:R-:W-:Y:S01]  /*14c10*/  SHF.R.S32.HI R23, RZ, 0x1f, R24 ;  /* 0x0000001fff177819 */ /* 0x000fe20000011418 */
[----:B------:R-:W-:Y:S01]  /*14c20*/  BSSY B0, `(.L_x_1950) ;  /* 0x0000352000007945 */ /* 0x000fe20003800000 */
[----:B------:R-:W-:Y:S01]  /*14c30*/  IMAD.MOV.U32 R0, RZ, RZ, 0x3f800000 ;  /* 0x3f800000ff007424 */ /* 0x000fe200078e00ff */
[----:B------:R-:W-:Y:S02]  /*14c40*/  CS2R R150, SRZ ;  /* 0x0000000000967805 */ /* 0x000fe4000001ff00 */
[----:B------:R-:W-:Y:S01]  /*14c50*/  LEA.HI R24, R23, R24, RZ, 0x6 ;  /* 0x0000001817187211 */ /* 0x000fe200078f30ff */
[----:B------:R-:W-:Y:S01]  /*14c60*/  IMAD.MOV.U32 R23, RZ, RZ, 0x3f800000 ;  /* 0x3f800000ff177424 */ /* 0x000fe200078e00ff */
[----:B------:R-:W-:Y:S02]  /*14c70*/  CS2R R148, SRZ ;  /* 0x0000000000947805 */ /* 0x000fe4000001ff00 */
[----:B------:R-:W-:-:S02]  /*14c80*/  CS2R R146, SRZ ;  /* 0x0000000000927805 */ /* 0x000fc4000001ff00 */
[----:B------:R-:W-:Y:S02]  /*14c90*/  SHF.R.S32.HI R24, RZ, 0x6, R24 ;  /* 0x00000006ff187819 */ /* 0x000fe40000011418 */
        /* <DEDUP_REMOVED lines=60> */
[----:B--2---:R-:W-:-:S04]  /*15060*/  VIMNMX R25, R25, R24, !PT ;  /* 0x0000001819197248 */ /* 0x004fc80007fe0100 */
[----:B------:R-:W-:Y:S01]  /*15070*/  ISETP.GE.AND P4, PT, R5, R25, PT ;  /* 0x000000190500720c */ /* 0x000fe20003f86270 */
[----:B------:R0:W-:Y:S02]  /*15080*/  STL [R1+0x1c], R25 ;  /* 0x00001c1901007387 */ /* 0x0001e40000100800 */
[----:B0-----:R-:W-:-:S10]  /*15090*/  CS2R R24, SRZ ;  /* 0x0000000000187805 */ /* 0x001fd4000001ff00 */
[----:B------:R-:W-:Y:S05]  /*150a0*/  @!P4 BRA `(.L_x_1951) ;  /* 0x000000300024c947 */ /* 0x000fea0003800000 */
[----:B------:R-:W-:Y:S01]  /*150b0*/  BSSY B1, `(.L_x_1952) ;  /* 0x0000304000017945 */ /* 0x000fe20003800000 */
[----:B------:R-:W-:Y:S01]  /*150c0*/  MOV R0, 0x3f800000 ;  /* 0x3f80000000007802 */ /* 0x000fe20000000f00 */
[----:B------:R-:W-:-:S07]  /*150d0*/  IMAD.MOV.U32 R151, RZ, RZ, RZ ;  /* 0x000000ffff977224 */ /* 0x000fce00078e00ff */
.L_x_1971:
[----:B------:R-:W-:-:S05]  /*150e0*/  VIADD R231, R22, 0x1 ;  /* 0x0000000116e77836 */ /* 0x000fca0000000000 */
[----:B------:R-:W-:-:S04]  /*150f0*/  ISETP.NE.AND P4, PT, R231, 0x2, PT ;  /* 0x00000002e700780c */ /* 0x000fc80003f85270 */
[----:B------:R-:W-:Y:S02]  /*15100*/  SEL R230, RZ, 0x1, P4 ;  /* 0x00000001ffe67807 */ /* 0x000fe40002000000 */
[----:B------:R-:W-:Y:S02]  /*15110*/  SEL R231, R231, RZ, P4 ;  /* 0x000000ffe7e77207 */ /* 0x000fe40002000000 */
[----:B------:R-:W-:Y:S01]  /*15120*/  LOP3.LUT R230, R219, R230, RZ, 0x3c, !PT ;  /* 0x000000e6dbe67212 */ /* 0x000fe200078e3cff */
[----:B------:R-:W-:Y:S06]  /*15130*/  @!P0 BRA `(.L_x_1953) ;  /* 0x0000000000048947 */ /* 0x000fec0003800000 */
[----:B------:R-:W-:Y:S01]  /*15140*/  BPT.TRAP 0x1 ;  /* 0x000000040000795c */ /* 0x000fe20000300000 */
.L_x_1953:
[----:B------:R-:W-:Y:S01]  /*15150*/  IMAD R2, R231, 0x8, R16 ;  /* 0x00000008e7027824 */ /* 0x000fe200078e0210 */
[----:B------:R-:W-:-:S04]  /*15160*/  SHF.L.U32 R153, R230, 0x1f, RZ ;  /* 0x0000001fe6997819 */ /* 0x000fc800000006ff */
[----:B------:R0:W1:Y:S01]  /*15170*/  SYNCS.PHASECHK.TRANS64.TRYWAIT P4, [R2+URZ+0x30830], R153 ;  /* 0x03083099020075a7 */ /* 0x000062000808017f */
[----:B------:R-:W-:Y:S05]  /*15180*/  @!P0 BRA `(.L_x_1954) ;  /* 0x0000000000048947 */ /* 0x000fea0003800000 */
[----:B------:R-:W-:Y:S01]  /*15190*/  BPT.TRAP 0x1 ;  /* 0x000000040000795c */ /* 0x000fe20000300000 */
.L_x_1954:
[----:B------:R-:W2:Y:S01]  /*151a0*/  LDL R152, [R1+0x24] ;  /* 0x0000240001987983 */ /* 0x000ea20000100800 */
[----:B------:R-:W-:Y:S01]  /*151b0*/  BSSY B2, `(.L_x_1955) ;  /* 0x0000007000027945 */ /* 0x000fe20003800000 */
[----:B--2---:R-:W-:-:S04]  /*151c0*/  IMAD R152, R231, 0x800, R152 ;  /* 0x00000800e7987824 */ /* 0x004fc800078e0298 */
[C---:B------:R-:W-:Y:S01]  /*151d0*/  VIADD R157, R152.reuse, 0x4 ;  /* 0x00000004989d7836 */ /* 0x040fe20000000000 */
[----:B------:R-:W-:Y:S01]  /*151e0*/  IADD3 R154, R152, 0x2, RZ ;  /* 0x00000002989a7810 */ /* 0x000fe20007ffe0ff */
[----:B-1----:R-:W-:Y:S06]  /*151f0*/  @P4 BRA `(.L_x_1956) ;  /* 0x0000000000084947 */ /* 0x002fec0003800000 */
[----:B------:R-:W1:Y:S02]  /*15200*/  SYNCS.PHASECHK.TRANS64.TRYWAIT P4, [R2+URZ+0x30830], R153 ;  /* 0x03083099020075a7 */ /* 0x000e64000808017f */
[----:B-1----:R-:W-:Y:S05]  /*15210*/  @!P4 BRA `(.L_x_1957) ;  /* 0x0000016c00b0c947 */ /* 0x002fea0003800000 */
.L_x_1956:
[----:B------:R-:W-:Y:S05]  /*15220*/  BSYNC B2 ;  /* 0x0000000000027941 */ /* 0x000fea0003800000 */
.L_x_1955:
[----:B------:R-:W-:Y:S01]  /*15230*/  R2UR UR4, R154 ;  /* 0x000000009a0472ca */ /* 0x000fe200000e0000 */
[----:B------:R-:W-:Y:S01]  /*15240*/  STL [R1+0xb8], R5 ;  /* 0x0000b80501007387 */ /* 0x000fe20000100800 */
[----:B------:R-:W-:Y:S01]  /*15250*/  MOV R154, R157 ;  /* 0x0000009d009a7202 */ /* 0x000fe20000000f00 */
[----:B------:R-:W-:Y:S02]  /*15260*/  IMAD.MOV.U32 R155, RZ, RZ, 0x40000040 ;  /* 0x40000040ff9b7424 */ /* 0x000fe400078e00ff */
[-C--:B------:R-:W-:Y:S01]  /*15270*/  FMUL.FTZ R24, R24, R23.reuse ;  /* 0x0000001718187220 */ /* 0x080fe20000410000 */
[----:B------:R2:W-:Y:S01]  /*15280*/  STL [R1+0xb4], R4 ;  /* 0x0000b40401007387 */ /* 0x0005e20000100800 */
[C---:B------:R-:W-:Y:S02]  /*15290*/  VIADD R156, R152.reuse, 0x6 ;  /* 0x00000006989c7836 */ /* 0x040fe40000000000 */
[-C--:B------:R-:W-:Y:S01]  /*152a0*/  FMUL.FTZ R25, R25, R23.reuse ;  /* 0x0000001719197220 */ /* 0x080fe20000410000 */
[C---:B------:R-:W-:Y:S01]  /*152b0*/  R2UR UR5, R155.reuse ;  /* 0x000000009b0572ca */ /* 0x040fe200000e0000 */
[----:B------:R-:W-:Y:S01]  /*152c0*/  STL [R1+0xb0], R3 ;  /* 0x0000b00301007387 */ /* 0x000fe20000100800 */
[----:B------:R-:W-:Y:S01]  /*152d0*/  VIADD R158, R152, 0x204 ;  /* 0x00000204989e7836 */ /* 0x000fe20000000000 */
[----:B------:R-:W-:Y:S01]  /*152e0*/  R2UR UR58, R156 ;  /* 0x000000009c3a72ca */ /* 0x000fe200000e0000 */
[----:B------:R-:W-:Y:S01]  /*152f0*/  VIADD R156, R152, 0x202 ;  /* 0x00000202989c7836 */ /* 0x000fe20000000000 */
[----:B------:R3:W-:Y:S01]  /*15300*/  STL [R1+0xac], R2 ;  /* 0x0000ac0201007387 */ /* 0x0007e20000100800 */
[----:B01----:R-:W-:Y:S01]  /*15310*/  IMAD.MOV.U32 R153, RZ, RZ, 0x40000040 ;  /* 0x40000040ff997424 */ /* 0x003fe200078e00ff */
[----:B--2---:R-:W-:Y:S01]  /*15320*/  MOV R4, UR38 ;  /* 0x0000002600047c02 */ /* 0x004fe20008000f00 */
[----:B------:R-:W-:Y:S01]  /*15330*/  IMAD.MOV.U32 R157, RZ, RZ, 0x40000040 ;  /* 0x40000040ff9d7424 */ /* 0x000fe200078e00ff */
[----:B------:R-:W-:Y:S01]  /*15340*/  R2UR UR38, R154 ;  /* 0x000000009a2672ca */ /* 0x000fe200000e0000 */
[----:B------:R-:W-:Y:S01]  /*15350*/  VIADD R154, R152, 0x200 ;  /* 0x00000200989a7836 */ /* 0x000fe20000000000 */
[----:B------:R-:W-:Y:S01]  /*15360*/  R2UR UR14, R158 ;  /* 0x000000009e0e72ca */ /* 0x000fe200000e0000 */
[----:B------:R-:W-:Y:S01]  /*15370*/  VIADD R158, R152, 0x400 ;  /* 0x00000400989e7836 */ /* 0x000fe20000000000 */
[----:B------:R-:W-:Y:S01]  /*15380*/  R2UR UR10, R156 ;  /* 0x000000009c0a72ca */ /* 0x000fe200000e0000 */
[----:B------:R-:W-:Y:S01]  /*15390*/  VIADD R156, R152, 0x402 ;  /* 0x00000402989c7836 */ /* 0x000fe20000000000 */
[----:B---3--:R-:W-:Y:S01]  /*153a0*/  MOV R2, UR39 ;  /* 0x0000002700027c02 */ /* 0x008fe20008000f00 */
[----:B------:R-:W-:Y:S01]  /*153b0*/  IMAD.MOV.U32 R159, RZ, RZ, 0x40000040 ;  /* 0x40000040ff9f7424 */ /* 0x000fe200078e00ff */
[----:B------:R-:W-:Y:S01]  /*153c0*/  R2UR UR39, R155 ;  /* 0x000000009b2772ca */ /* 0x000fe200000e0000 */
[-C--:B------:R-:W-:Y:S01]  /*153d0*/  FMUL.FTZ R28, R28, R23.reuse ;  /* 0x000000171c1c7220 */ /* 0x080fe20000410000 */
[----:B------:R-:W-:Y:S01]  /*153e0*/  R2UR UR6, R154 ;  /* 0x000000009a0672ca */ /* 0x000fe200000e0000 */
[----:B------:R0:W-:Y:S01]  /*153f0*/  STL [R1+0x18], R2 ;  /* 0x0000180201007387 */ /* 0x0001e20000100800 */
[----:B------:R-:W-:Y:S01]  /*15400*/  IADD3 R154, R152, 0x206, RZ ;  /* 0x00000206989a7810 */ /* 0x000fe20007ffe0ff */
[-C--:B------:R-:W-:Y:S01]  /*15410*/  FMUL.FTZ R29, R29, R23.reuse ;  /* 0x000000171d1d7220 */ /* 0x080fe20000410000 */
[----:B------:R-:W-:Y:S01]  /*15420*/  R2UR UR22, R158 ;  /* 0x000000009e1672ca */ /* 0x000fe200000e0000 */
[-C--:B------:R-:W-:Y:S01]  /*15430*/  FMUL.FTZ R32, R32, R23.reuse ;  /* 0x0000001720207220 */ /* 0x080fe20000410000 */
[----:B------:R-:W-:Y:S01]  /*15440*/  R2UR UR18, R154 ;  /* 0x000000009a1272ca */ /* 0x000fe200000e0000 */
[C---:B------:R-:W-:Y:S01]  /*15450*/  VIADD R154, R152.reuse, 0x404 ;  /* 0x00000404989a7836 */ /* 0x040fe20000000000 */
[----:B------:R-:W-:Y:S01]  /*15460*/  MOV R232, UR38 ;  /* 0x0000002600e87c02 */ /* 0x000fe20008000f00 */
[----:B------:R-:W-:Y:S01]  /*15470*/  UMOV UR38, UR4 ;  /* 0x0000000400267c82 */ /* 0x000fe20008000000 */
[----:B------:R-:W-:Y:S01]  /*15480*/  IADD3 R158, R152, 0x406, RZ ;  /* 0x00000406989e7810 */ /* 0x000fe20007ffe0ff */
[-C--:B------:R-:W-:Y:S01]  /*15490*/  FMUL.FTZ R33, R33, R23.reuse ;  /* 0x0000001721217220 */ /* 0x080fe20000410000 */
[----:B------:R-:W-:Y:S01]  /*154a0*/  R2UR UR30, R154 ;  /* 0x000000009a1e72ca */ /* 0x000fe200000e0000 */
[----:B------:R-:W-:Y:S01]  /*154b0*/  VIADD R154, R152, 0x600 ;  /* 0x00000600989a7836 */ /* 0x000fe20000000000 */
[----:B------:R-:W-:Y:S01]  /*154c0*/  MOV R233, UR39 ;  /* 0x0000002700e97c02 */ /* 0x000fe20008000f00 */
[----:B------:R-:W-:Y:S01]  /*154d0*/  UMOV UR39, UR5 ;  /* 0x0000000500277c82 */ /* 0x000fe20008000000 */
[----:B------:R-:W-:Y:S01]  /*154e0*/  MOV R3, UR37 ;  /* 0x0000002500037c02 */ /* 0x000fe20008000f00 */
[-C--:B------:R-:W-:Y:S01]  /*154f0*/  FMUL.FTZ R36, R36, R23.reuse ;  /* 0x0000001724247220 */ /* 0x080fe20000410000 */
[----:B0-----:R-:W-:Y:S01]  /*15500*/  MOV R2, UR36 ;  /* 0x0000002400027c02 */ /* 0x001fe20008000f00 */
[-C--:B------:R-:W-:Y:S01]  /*15510*/  FMUL.FTZ R37, R37, R23.reuse ;  /* 0x0000001725257220 */ /* 0x080fe20000410000 */
[----:B------:R-:W-:Y:S01]  /*15520*/  MOV R160, UR39 ;  /* 0x0000002700a07c02 */ /* 0x000fe20008000f00 */
[-C--:B------:R-:W-:Y:S01]  /*15530*/  FMUL.FTZ R40, R40, R23.reuse ;  /* 0x0000001728287220 */ /* 0x080fe20000410000 */
[----:B------:R-:W-:Y:S01]  /*15540*/  MOV R5, UR38 ;  /* 0x0000002600057c02 */ /* 0x000fe20008000f00 */
[-C--:B------:R-:W-:Y:S01]  /*15550*/  FMUL.FTZ R41, R41, R23.reuse ;  /* 0x0000001729297220 */ /* 0x080fe20000410000 */
[----:B------:R-:W-:Y:S01]  /*15560*/  R2UR UR26, R156 ;  /* 0x000000009c1a72ca */ /* 0x000fe200000e0000 */
[----:B------:R-:W-:Y:S01]  /*15570*/  VIADD R156, R152, 0x604 ;  /* 0x00000604989c7836 */ /* 0x000fe20000000000 */
[----:B------:R-:W-:Y:S01]  /*15580*/  R2UR UR34, R158 ;  /* 0x000000009e2272ca */ /* 0x000fe200000e0000 */
[----:B------:R-:W-:Y:S01]  /*15590*/  VIADD R158, R152, 0x602 ;  /* 0x00000602989e7836 */ /* 0x000fe20000000000 */
[----:B------:R-:W-:Y:S01]  /*155a0*/  R2UR UR42, R154 ;  /* 0x000000009a2a72ca */ /* 0x000fe200000e0000 */
[C---:B------:R-:W-:Y:S01]  /*155b0*/  VIADD R154, R152.reuse, 0x606 ;  /* 0x00000606989a7836 */ /* 0x040fe20000000000 */
[----:B------:R-:W-:Y:S01]  /*155c0*/  R2UR UR38, R152 ;  /* 0x00000000982672ca */ /* 0x000fe200000e0000 */
[-C--:B------:R-:W-:Y:S01]  /*155d0*/  FMUL.FTZ R44, R44, R23.reuse ;  /* 0x000000172c2c7220 */ /* 0x080fe20000410000 */
[----:B------:R-:W-:Y:S01]  /*155e0*/  R2UR UR39, R153 ;  /* 0x00000000992772ca */ /* 0x000fe200000e0000 */
[-C--:B------:R-:W-:Y:S01]  /*155f0*/  FMUL.FTZ R45, R45, R23.reuse ;  /* 0x000000172d2d7220 */ /* 0x080fe20000410000 */
[----:B------:R-:W-:Y:S01]  /*15600*/  R2UR UR36, R6 ;  /* 0x00000000062472ca */ /* 0x000fe200000e0000 */
[-C--:B------:R-:W-:Y:S01]  /*15610*/  FMUL.FTZ R48, R48, R23.reuse ;  /* 0x0000001730307220 */ /* 0x080fe20000410000 */
[----:B------:R-:W-:Y:S01]  /*15620*/  R2UR UR37, R7 ;  /* 0x00000000072572ca */ /* 0x000fe200000e0000 */
        /* <DEDUP_REMOVED lines=96> */
[----:B------:R-:W-:Y:S01]  /*15c30*/  MOV R0, R160 ;  /* 0x000000a000007202 */ /* 0x000fe20000000f00 */
[-C--:B------:R-:W-:Y:S01]  /*15c40*/  FMUL.FTZ R81, R81, R23.reuse ;  /* 0x0000001751517220 */ /* 0x080fe20000410000 */
[----:B------:R-:W-:Y:S01]  /*15c50*/  WARPGROUP.ARRIVE ;  /* 0x00000000000079c5 */ /* 0x000fe20000000000 */
[-C--:B------:R-:W-:Y:S01]  /*15c60*/  FMUL.FTZ R84, R84, R23.reuse ;  /* 0x0000001754547220 */ /* 0x080fe20000410000 */
[-C--:B------:R-:W-:Y:S01]  /*15c70*/  FMUL.FTZ R85, R85, R23.reuse ;  /* 0x0000001755557220 */ /* 0x080fe20000410000 */
[-C--:B------:R-:W-:Y:S01]  /*15c80*/  FMUL.FTZ R88, R88, R23.reuse ;  /* 0x0000001758587220 */ /* 0x080fe20000410000 */
[-C--:B------:R-:W-:Y:S01]  /*15c90*/  FMUL.FTZ R89, R89, R23.reuse ;  /* 0x0000001759597220 */ /* 0x080fe20000410000 */
[-C--:B------:R-:W-:Y:S01]  /*15ca0*/  FMUL.FTZ R92, R92, R23.reuse ;  /* 0x000000175c5c7220 */ /* 0x080fe20000410000 */
[----:B------:R-:W-:Y:S01]  /*15cb0*/  HGMMA.64x64x16.F32 R152, gdesc[UR36], RZ, !UPT, gsb0 ;  /* 0x00e00000249879f0 */ /* 0x000fe2000c0008ff */
        /* <DEDUP_REMOVED lines=34> */
[----:B------:R-:W2:Y:S01]  /*15ee0*/  LDL.LU R23, [R1+0x18] ;  /* 0x0000180001177983 */ /* 0x000ea20000300800 */
[----:B------:R-:W-:-:S02]  /*15ef0*/  R2UR UR57, R217 ;  /* 0x00000000d93972ca */ /* 0x000fc400000e0000 */
[----:B------:R-:W-:Y:S01]  /*15f00*/  R2UR UR4, R214 ;  /* 0x00000000d60472ca */ /* 0x000fe200000e0000 */
[----:B------:R0:W5:Y:S01]  /*15f10*/  LDL.LU R5, [R1+0xb8] ;  /* 0x0000b80001057983 */ /* 0x0001620000300800 */
[----:B------:R-:W-:Y:S02]  /*15f20*/  WARPGROUP.DEPBAR.LE gsb0, 0x0 ;  /* 0x00008000000079c5 */ /* 0x000fe40000010000 */
[----:B------:R-:W-:-:S06]  /*15f30*/  WARPGROUP.ARRIVE ;  /* 0x00000000000079c5 */ /* 0x000fcc0000000000 */
[----:B------:R-:W-:Y:S01]  /*15f40*/  HGMMA.64x64x16.F32 R152, gdesc[UR36], R152, gsb0 ;  /* 0x00e00000249879f0 */ /* 0x000fe20008000898 */
[----:B------:R-:W-:Y:S02]  /*15f50*/  R2UR UR39, R233 ;  /* 0x00000000e92772ca */ /* 0x000fe400000e0000 */
[----:B------:R-:W-:Y:S02]  /*15f60*/  R2UR UR38, R232 ;  /* 0x00000000e82672ca */ /* 0x000fe400000e0000 */
[----:B------:R-:W-:Y:S02]  /*15f70*/  R2UR UR36, R222 ;  /* 0x00000000de2472ca */ /* 0x000fe400000e0000 */
[----:B------:R-:W-:Y:S01]  /*15f80*/  R2UR UR37, R223 ;  /* 0x00000000df2572ca */ /* 0x000fe200000e0000 */
[----:B------:R-:W-:Y:S02]  /*15f90*/  WARPGROUP.DEPBAR.LE gsb0, 0x0 ;  /* 0x00008000000079c5 */ /* 0x000fe40000010000 */
[----:B------:R-:W-:-:S10]  /*15fa0*/  WARPGROUP.ARRIVE ;  /* 0x00000000000079c5 */ /* 0x000fd40000000000 */
[----:B------:R-:W-:Y:S03]  /*15fb0*/  HGMMA.64x64x16.F32 R152, gdesc[UR36], R152, gsb0 ;  /* 0x00e00000249879f0 */ /* 0x000fe60008000898 */
[----:B------:R-:W-:Y:S02]  /*15fc0*/  WARPGROUP.DEPBAR.LE gsb0, 0x0 ;  /* 0x00008000000079c5 */ /* 0x000fe40000010000 */
[----:B------:R-:W-:-:S06]  /*15fd0*/  WARPGROUP.ARRIVE ;  /* 0x00000000000079c5 */ /* 0x000fcc0000000000 */
[----:B------:R-:W-:Y:S01]  /*15fe0*/  HGMMA.64x64x16.F32 R152, gdesc[UR56], R152, gsb0 ;  /* 0x00e00000389879f0 */ /* 0x000fe20008000898 */
[----:B------:R-:W-:Y:S02]  /*15ff0*/  R2UR UR5, R215 ;  /* 0x00000000d70572ca */ /* 0x000fe400000e0000 */
[----:B------:R-:W-:Y:S02]  /*16000*/  WARPGROUP.DEPBAR.LE gsb0, 0x0 ;  /* 0x00008000000079c5 */ /* 0x000fe40000010000 */
[----:B------:R-:W-:-:S09]  /*16010*/  WARPGROUP.ARRIVE ;  /* 0x00000000000079c5 */ /* 0x000fd20000000000 */
[----:B------:R-:W-:Y:S01]  /*16020*/  HGMMA.64x64x16.F32 R152, gdesc[UR4], R152, gsb0 ;  /* 0x00e00000049879f0 */ /* 0x000fe20008000898 */
[----:B------:R-:W-:Y:S02]  /*16030*/  R2UR UR8, R212 ;  /* 0x00000000d40872ca */ /* 0x000fe400000e0000 */
[----:B------:R-:W-:Y:S01]  /*16040*/  R2UR UR9, R213 ;  /* 0x00000000d50972ca */ /* 0x000fe200000e0000 */
[----:B------:R-:W-:Y:S02]  /*16050*/  WARPGROUP.DEPBAR.LE gsb0, 0x0 ;  /* 0x00008000000079c5 */ /* 0x000fe40000010000 */
[----:B------:R-:W-:-:S10]  /*16060*/  WARPGROUP.ARRIVE ;  /* 0x00000000000079c5 */ /* 0x000fd40000000000 */
        /* <DEDUP_REMOVED lines=34> */
[----:B------:R0:W5:Y:S01]  /*16290*/  LDL.LU R4, [R1+0xb4] ;  /* 0x0000b40001047983 */ /* 0x0001620000300800 */
[----:B------:R-:W-:Y:S02]  /*162a0*/  R2UR UR37, R3 ;  /* 0x00000000032572ca */ /* 0x000fe400000e0000 */
[----:B------:R-:W-:Y:S01]  /*162b0*/  R2UR UR36, R2 ;  /* 0x00000000022472ca */ /* 0x000fe200000e0000 */
[----:B------:R0:W5:Y:S04]  /*162c0*/  LDL.LU R3, [R1+0xb0] ;  /* 0x0000b00001037983 */ /* 0x0001680000300800 */
[----:B------:R0:W5:Y:S01]  /*162d0*/  LDL.LU R2, [R1+0xac] ;  /* 0x0000ac0001027983 */ /* 0x0001620000300800 */
[----:B------:R-:W-:-:S02]  /*162e0*/  WARPGROUP.DEPBAR.LE gsb0, 0x0 ;  /* 0x00008000000079c5 */ /* 0x000fc40000010000 */
[----:B------:R-:W-:-:S06]  /*162f0*/  WARPGROUP.ARRIVE ;  /* 0x00000000000079c5 */ /* 0x000fcc0000000000 */
        /* <DEDUP_REMOVED lines=16> */
[----:B--2---:R-:W-:Y:S02]  /*16400*/  R2UR UR39, R23 ;  /* 0x00000000172772ca */ /* 0x004fe400000e0000 */
[----:B------:R-:W-:Y:S02]  /*16410*/  WARPGROUP.DEPBAR.LE gsb0, 0x0 ;  /* 0x00008000000079c5 */ /* 0x000fe40000010000 */
[----:B0-----:R-:W-:Y:S11]  /*16420*/  @!P0 BRA `(.L_x_1958) ;  /* 0x0000000000048947 */ /* 0x001ff60003800000 */
[----:B------:R-:W-:Y:S01]  /*16430*/  BPT.TRAP 0x1 ;  /* 0x000000040000795c */ /* 0x000fe20000300000 */
.L_x_1958:
[----:B------:R-:W-:Y:S01]  /*16440*/  SHF.L.U32 R23, R219, 0x1f, RZ ;  /* 0x0000001fdb177819 */ /* 0x000fe200000006ff */
[----:B------:R-:W-:-:S04]  /*16450*/  IMAD R0, R22, 0x8, R16 ;  /* 0x0000000816007824 */ /* 0x000fc800078e0210 */
[----:B------:R0:W1:Y:S01]  /*16460*/  SYNCS.PHASECHK.TRANS64.TRYWAIT P4, [R0+URZ+0x30850], R23 ;  /* 0x03085017000075a7 */ /* 0x000062000808017f */
[----:B------:R-:W-:Y:S05]  /*16470*/  @!P0 BRA `(.L_x_1959) ;  /* 0x0000000000048947 */ /* 0x000fea0003800000 */
[----:B------:R-:W-:Y:S01]  /*16480*/  BPT.TRAP 0x1 ;  /* 0x000000040000795c */ /* 0x000fe20000300000 */
.L_x_1959:
[----:B------:R-:W-:Y:S04]  /*16490*/  BSSY B2, `(.L_x_1960) ;  /* 0x0000004000027945 */ /* 0x000fe80003800000 */
[----:B-1----:R-:W-:Y:S05]  /*164a0*/  @P4 BRA `(.L_x_1961) ;  /* 0x0000000000084947 */ /* 0x002fea0003800000 */
[----:B------:R-:W1:Y:S02]  /*164b0*/  SYNCS.PHASECHK.TRANS64.TRYWAIT P4, [R0+URZ+0x30850], R23 ;  /* 0x03085017000075a7 */ /* 0x000e64000808017f */
[----:B-1----:R-:W-:Y:S05]  /*164c0*/  @!P4 BRA `(.L_x_1962) ;  /* 0x0000015c0018c947 */ /* 0x002fea0003800000 */
.L_x_1961:
[----:B------:R-:W-:Y:S05]  /*164d0*/  BSYNC B2 ;  /* 0x0000000000027941 */ /* 0x000fea0003800000 */
.L_x_1960:
[----:B01----:R-:W-:Y:S01]  /*164e0*/  VIADD R23, R16, 0x400 ;  /* 0x0000040010177836 */ /* 0x003fe20000000000 */
[----:B------:R-:W-:Y:S01]  /*164f0*/  WARPGROUP.ARRIVE ;  /* 0x00000000000079c5 */ /* 0x000fe20000000000 */
[----:B------:R-:W2:Y:S01]  /*16500*/  LDL R232, [R1+0x34] ;  /* 0x0000340001e87983 */ /* 0x000ea20000100800 */
[----:B------:R-:W-:Y:S02]  /*16510*/  ULDC UR5, c[0x0][0x9d8] ;  /* 0x0002760000057ab9 */ /* 0x000fe40000000800 */
[----:B------:R-:W-:Y:S01]  /*16520*/  SHF.R.U32.HI R23, RZ, 0x4, R23 ;  /* 0x00000004ff177819 */ /* 0x000fe20000011617 */
[----:B------:R-:W2:Y:S03]  /*16530*/  LDL R219, [R1+0x4c] ;  /* 0x00004c0001db7983 */ /* 0x000ea60000100800 */
[----:B------:R-:W-:Y:S01]  /*16540*/  LOP3.LUT R23, R23, 0x3fff, RZ, 0xc0, !PT ;  /* 0x00003fff17177812 */ /* 0x000fe200078ec0ff */
[----:B------:R-:W3:Y:S03]  /*16550*/  LDL R233, [R1+0x28] ;  /* 0x0000280001e97983 */ /* 0x000ee60000100800 */
[----:B------:R-:W-:-:S05]  /*16560*/  LOP3.LUT R23, R23, 0x2000000, RZ, 0xfc, !PT ;  /* 0x0200000017177812 */ /* 0x000fca00078efcff */
[----:B------:R-:W-:Y:S02]  /*16570*/  IMAD R22, R22, 0x800, R23 ;  /* 0x0000080016167824 */ /* 0x000fe400078e0217 */
[----:B------:R-:W-:-:S03]  /*16580*/  IMAD.MOV.U32 R23, RZ, RZ, 0x40000040 ;  /* 0x40000040ff177424 */ /* 0x000fc600078e00ff */
[----:B------:R-:W-:Y:S02]  /*16590*/  R2UR UR6, R22 ;  /* 0x00000000160672ca */ /* 0x000fe400000e0000 */
[----:B------:R-:W-:-:S13]  /*165a0*/  R2UR UR7, R23 ;  /* 0x00000000170772ca */ /* 0x000fda00000e0000 */
[----:B------:R-:W-:Y:S03]  /*165b0*/  HGMMA.64x256x16.F32 R24, R196, gdesc[UR4].tnspB, R24, gsb0 ;  /* 0x43e00004c4187df0 */ /* 0x000fe60008000818 */
[----:B------:R-:W-:Y:S02]  /*165c0*/  WARPGROUP.DEPBAR.LE gsb0, 0x0 ;  /* 0x00008000000079c5 */ /* 0x000fe40000010000 */
[----:B------:R-:W-:Y:S01]  /*165d0*/  IMAD.MOV.U32 R197, RZ, RZ, 0x40000040 ;  /* 0x40000040ffc57424 */ /* 0x000fe200078e00ff */
[----:B------:R-:W-:-:S04]  /*165e0*/  IADD3 R196, R22, 0x80, RZ ;  /* 0x0000008016c47810 */ /* 0x000fc80007ffe0ff */
[----:B------:R-:W-:Y:S02]  /*165f0*/  R2UR UR6, R196 ;  /* 0x00000000c40672ca */ /* 0x000fe400000e0000 */
[----:B------:R-:W-:Y:S01]  /*16600*/  R2UR UR7, R197 ;  /* 0x00000000c50772ca */ /* 0x000fe200000e0000 */
[----:B------:R-:W-:-:S15]  /*16610*/  WARPGROUP.ARRIVE ;  /* 0x00000000000079c5 */ /* 0x000fde0000000000 */
[----:B------:R-:W-:Y:S01]  /*16620*/  HGMMA.64x256x16.F32 R24, R192, gdesc[UR4].tnspB, R24, gsb0 ;  /* 0x43e00004c0187df0 */ /* 0x000fe20008000818 */
[----:B------:R-:W-:Y:S02]  /*16630*/  MOV R23, 0x40000040 ;  /* 0x4000004000177802 */ /* 0x000fe40000000f00 */
[----:B------:R-:W-:Y:S02]  /*16640*/  WARPGROUP.DEPBAR.LE gsb0, 0x0 ;  /* 0x00008000000079c5 */ /* 0x000fe40000010000 */
[----:B------:R-:W-:Y:S02]  /*16650*/  VIADD R192, R22, 0x100 ;  /* 0x0000010016c07836 */ /* 0x000fe40000000000 */
[----:B------:R-:W-:-:S03]  /*16660*/  IMAD.MOV.U32 R193, RZ, RZ, 0x40000040 ;  /* 0x40000040ffc17424 */ /* 0x000fc600078e00ff */
[----:B------:R-:W-:Y:S02]  /*16670*/  R2UR UR6, R192 ;  /* 0x00000000c00672ca */ /* 0x000fe400000e0000 */
[----:B------:R-:W-:Y:S01]  /*16680*/  R2UR UR7, R193 ;  /* 0x00000000c10772ca */ /* 0x000fe200000e0000 */
[----:B------:R-:W-:-:S15]  /*16690*/  WARPGROUP.ARRIVE ;  /* 0x00000000000079c5 */ /* 0x000fde0000000000 */
[----:B------:R-:W-:Y:S01]  /*166a0*/  HGMMA.64x256x16.F32 R24, R188, gdesc[UR4].tnspB, R24, gsb0 ;  /* 0x43e00004bc187df0 */ /* 0x000fe20008000818 */
[----:B------:R-:W-:Y:S01]  /*166b0*/  VIADD R22, R22, 0x180 ;  /* 0x0000018016167836 */ /* 0x000fe20000000000 */
[----:B------:R-:W-:Y:S02]  /*166c0*/  R2UR UR7, R23 ;  /* 0x00000000170772ca */ /* 0x000fe400000e0000 */
[----:B------:R-:W0:Y:S02]  /*166d0*/  @P2 LDC R23, c[0x0][0x450] ;  /* 0x00011400ff172b82 */ /* 0x000e240000000800 */
[----:B------:R-:W-:-:S06]  /*166e0*/  R2UR UR6, R22 ;  /* 0x00000000160672ca */ /* 0x000fcc00000e0000 */
[----:B------:R-:W1:Y:S01]  /*166f0*/  @P2 LDC R22, c[0x0][0x44c] ;  /* 0x00011300ff162b82 */ /* 0x000e620000000800 */
[----:B-----5:R-:W-:-:S05]  /*16700*/  @!P1 VIADD R2, R2, 0x30840 ;  /* 0x0003084002029836 */ /* 0x020fca0000000000 */
[----:B------:R-:W-:Y:S01]  /*16710*/  @!P1 PRMT R2, RZ, 0x654, R2 ;  /* 0x00000654ff029816 */ /* 0x000fe20000000002 */
[----:B------:R-:W-:Y:S01]  /*16720*/  FMUL.FTZ R153, R153, UR5 ;  /* 0x0000000599997c20 */ /* 0x000fe20008410000 */
[----:B------:R-:W-:Y:S01]  /*16730*/  FMUL.FTZ R158, R158, UR5 ;  /* 0x000000059e9e7c20 */ /* 0x000fe20008410000 */
[----:B------:R-:W-:Y:S01]  /*16740*/  FMUL.FTZ R159, R159, UR5 ;  /* 0x000000059f9f7c20 */ /* 0x000fe20008410000 */
[----:B------:R-:W-:Y:S01]  /*16750*/  FMUL.FTZ R160, R160, UR5 ;  /* 0x00000005a0a07c20 */ /* 0x000fe20008410000 */
[----:B------:R-:W-:Y:S01]  /*16760*/  FMUL.FTZ R165, R165, UR5 ;  /* 0x00000005a5a57c20 */ /* 0x000fe20008410000 */
[----:B------:R-:W-:Y:S01]  /*16770*/  FMUL.FTZ R169, R169, UR5 ;  /* 0x00000005a9a97c20 */ /* 0x000fe20008410000 */
[----:B------:R-:W-:Y:S01]  /*16780*/  FMUL.FTZ R173, R173, UR5 ;  /* 0x00000005adad7c20 */ /* 0x000fe20008410000 */
[----:B---3--:R-:W-:Y:S01]  /*16790*/  R2UR UR4, R233 ;  /* 0x00000000e90472ca */ /* 0x008fe200000e0000 */
[----:B------:R-:W3:Y:S08]  /*167a0*/  MUFU.TANH R153, R153 ;  /* 0x0000009900997308 */ /* 0x000ef00000002400 */
[----:B------:R-:W4:Y:S08]  /*167b0*/  MUFU.TANH R158, R158 ;  /* 0x0000009e009e7308 */ /* 0x000f300000002400 */
[----:B------:R-:W0:Y:S08]  /*167c0*/  MUFU.TANH R159, R159 ;  /* 0x0000009f009f7308 */ /* 0x000e300000002400 */
[----:B------:R-:W0:Y:S08]  /*167d0*/  MUFU.TANH R160, R160 ;  /* 0x000000a000a07308 */ /* 0x000e300000002400 */
[----:B------:R-:W0:Y:S08]  /*167e0*/  MUFU.TANH R165, R165 ;  /* 0x000000a500a57308 */ /* 0x000e300000002400 */
[----:B------:R-:W0:Y:S01]  /*167f0*/  MUFU.TANH R169, R169 ;  /* 0x000000a900a97308 */ /* 0x000e220000002400 */
[----:B------:R-:W-:-:S02]  /*16800*/  WARPGROUP.DEPBAR.LE gsb0, 0x0 ;  /* 0x00008000000079c5 */ /* 0x000fc40000010000 */
[----:B------:R-:W-:-:S06]  /*16810*/  WARPGROUP.ARRIVE ;  /* 0x00000000000079c5 */ /* 0x000fcc0000000000 */
[----:B------:R-:W-:Y:S01]  /*16820*/  HGMMA.64x256x16.F32 R24, R184, gdesc[UR4].tnspB, R24, gsb0 ;  /* 0x43e00004b8187df0 */ /* 0x000fe20008000818 */
[----:B------:R-:W-:Y:S01]  /*16830*/  FMUL.FTZ R188, R172, UR5 ;  /* 0x00000005acbc7c20 */ /* 0x000fe20008410000 */
[----:B------:R-:W-:Y:S01]  /*16840*/  FMUL.FTZ R172, R178, UR5 ;  /* 0x00000005b2ac7c20 */ /* 0x000fe20008410000 */
[----:B------:R-:W-:Y:S01]  /*16850*/  FMUL.FTZ R178, R180, UR5 ;  /* 0x00000005b4b27c20 */ /* 0x000fe20008410000 */
[----:B------:R-:W0:Y:S08]  /*16860*/  MUFU.TANH R173, R173 ;  /* 0x000000ad00ad7308 */ /* 0x000e300000002400 */
[----:B------:R-:W0:Y:S08]  /*16870*/  MUFU.TANH R188, R188 ;  /* 0x000000bc00bc7308 */ /* 0x000e300000002400 */
[----:B------:R-:W0:Y:S08]  /*16880*/  MUFU.TANH R172, R172 ;  /* 0x000000ac00ac7308 */ /* 0x000e300000002400 */
[----:B------:R-:W3:Y:S01]  /*16890*/  MUFU.TANH R178, R178 ;  /* 0x000000b200b27308 */ /* 0x000ee20000002400 */
[----:B------:R-:W-:-:S02]  /*168a0*/  WARPGROUP.DEPBAR.LE gsb0, 0x0 ;  /* 0x00008000000079c5 */ /* 0x000fc40000010000 */
[----:B--2---:R-:W-:Y:S01]  /*168b0*/  IMAD.IADD R184, R219, 0x1, R232 ;  /* 0x00000001dbb87824 */ /* 0x004fe200078e02e8 */
[----:B------:R2:W-:Y:S03]  /*168c0*/  @!P1 SYNCS.ARRIVE.TRANS64.RED.A1T0 RZ, [R2+URZ], RZ ;  /* 0x000000ff02ff99a7 */ /* 0x0005e6000810043f */
[----:B-1----:R-:W-:-:S04]  /*168d0*/  @P2 IMAD.HI.U32 R185, R184, R22, RZ ;  /* 0x00000016b8b92227 */ /* 0x002fc800078e00ff */
[----:B------:R-:W-:Y:S01]  /*168e0*/  IMAD.MOV.U32 R22, RZ, RZ, R184 ;  /* 0x000000ffff167224 */ /* 0x000fe200078e00b8 */
[----:B0-----:R-:W-:Y:S01]  /*168f0*/  @P2 SHF.R.U32.HI R22, RZ, R23, R185 ;  /* 0x00000017ff162219 */ /* 0x001fe200000116b9 */
[----:B------:R-:W-:Y:S01]  /*16900*/  FMUL.FTZ R185, R161, UR5 ;  /* 0x00000005a1b97c20 */ /* 0x000fe20008410000 */
[----:B--2---:R-:W-:Y:S02]  /*16910*/  IMAD.SHL.U32 R2, R5, 0x40, RZ ;  /* 0x0000004005027824 */ /* 0x004fe400078e00ff */
[----:B------:R-:W-:Y:S01]  /*16920*/  FMUL.FTZ R23, R152, UR5 ;  /* 0x0000000598177c20 */ /* 0x000fe20008410000 */
[----:B------:R-:W-:Y:S01]  /*16930*/  FMUL.FTZ R161, R162, UR5 ;  /* 0x00000005a2a17c20 */ /* 0x000fe20008410000 */
[----:B------:R-:W0:Y:S01]  /*16940*/  SHFL.IDX PT, R189, R22, RZ, 0x1c1f ;  /* 0x001c1fff16bd7589 */ /* 0x000e2200000e0000 */
        /* <DEDUP_REMOVED lines=19> */
[----:B------:R-:W-:Y:S01]  /*16a80*/  FMUL.FTZ R177, R183, UR5 ;  /* 0x00000005b7b17c20 */ /* 0x000fe20008410000 */
[----:B------:R-:W-:Y:S01]  /*16a90*/  IMAD R156, R229, -0x2, R156 ;  /* 0xfffffffee59c7824 */ /* 0x000fe200078e029c */
[----:B------:R-:W1:Y:S01]  /*16aa0*/  MUFU.TANH R23, R23 ;  /* 0x0000001700177308 */ /* 0x000e620000002400 */
[----:B------:R-:W-:-:S03]  /*16ab0*/  ULDC UR5, c[0x0][0x9e0] ;  /* 0x0002780000057ab9 */ /* 0x000fc60000000800 */
[----:B------:R-:W-:-:S04]  /*16ac0*/  IADD3 R156, -R220, R156, R221 ;  /* 0x0000009cdc9c7210 */ /* 0x000fc80007ffe1dd */
[----:B------:R-:W2:Y:S01]  /*16ad0*/  MUFU.TANH R152, R152 ;  /* 0x0000009800987308 */ /* 0x000ea20000002400 */
[----:B------:R-:W-:-:S07]  /*16ae0*/  IADD3 R183, R156, UR5, RZ ;  /* 0x000000059cb77c10 */ /* 0x000fce000fffe0ff */
        /* <DEDUP_REMOVED lines=18> */
[----:B------:R-:W1:Y:S08]  /*16c10*/  MUFU.TANH R175, R175 ;  /* 0x000000af00af7308 */ /* 0x000e700000002400 */
[----:B------:R-:W1:Y:S01]  /*16c20*/  MUFU.TANH R177, R177 ;  /* 0x000000b100b17308 */ /* 0x000e620000002400 */
[----:B------:R-:W-:-:S02]  /*16c30*/  VIADD R182, R156, UR4 ;  /* 0x000000049cb67c36 */ /* 0x000fc40008000000 */
[--C-:B0-----:R-:W-:Y:S02]  /*16c40*/  IMAD.IADD R181, R183, 0x1, R189.reuse ;  /* 0x00000001b7b57824 */ /* 0x101fe400078e02bd */
[----:B------:R-:W-:Y:S01]  /*16c50*/  IMAD.IADD R180, R182, 0x1, R189 ;  /* 0x00000001b6b47824 */ /* 0x000fe200078e02bd */
[----:B--234-:R-:W-:Y:S06]  /*16c60*/  @!P3 BRA `(.L_x_1963) ;  /* 0x000000000060b947 */ /* 0x01cfec0003800000 */
[----:B------:R-:W-:Y:S01]  /*16c70*/  IADD3 R189, -R220, R221, R189 ;  /* 0x000000dddcbd7210 */ /* 0x000fe20007ffe1bd */
[----:B------:R-:W-:Y:S03]  /*16c80*/  BSSY B2, `(.L_x_1964) ;  /* 0x0000012000027945 */ /* 0x000fe60003800000 */
[----:B------:R-:W-:-:S13]  /*16c90*/  ISETP.GT.AND P4, PT, R189, -0x1, PT ;  /* 0xffffffffbd00780c */ /* 0x000fda0003f84270 */
[----:B------:R-:W-:Y:S05]  /*16ca0*/  @P4 BRA `(.L_x_1965) ;  /* 0x0000000000244947 */ /* 0x000fea0003800000 */
[----:B------:R-:W-:Y:S01]  /*16cb0*/  ULDC UR4, c[0x0][0x9e4] ;  /* 0x0002790000047ab9 */ /* 0x000fe20000000800 */
[----:B------:R-:W-:Y:S01]  /*16cc0*/  LOP3.LUT R189, RZ, R189, RZ, 0x33, !PT ;  /* 0x000000bdffbd7212 */ /* 0x000fe200078e33ff */
[----:B------:R-:W-:-:S05]  /*16cd0*/  IMAD.U32 R190, RZ, RZ, UR4 ;  /* 0x00000004ffbe7e24 */ /* 0x000fca000f8e00ff */
[----:B------:R-:W-:-:S13]  /*16ce0*/  ISETP.NE.AND P4, PT, R190, 0x1, PT ;  /* 0x00000001be00780c */ /* 0x000fda0003f85270 */
[----:B------:R-:W0:Y:S02]  /*16cf0*/  @P4 LDC.64 R156, c[0x0][0x9e8] ;  /* 0x00027a00ff9c4b82 */ /* 0x000e240000000a00 */
[----:B0-----:R-:W-:-:S05]  /*16d00*/  @P4 IMAD.HI.U32 R156, R189, R156, RZ ;  /* 0x0000009cbd9c4227 */ /* 0x001fca00078e00ff */
[----:B------:R-:W-:-:S04]  /*16d10*/  @P4 SHF.R.U32.HI R189, RZ, R157, R156 ;  /* 0x0000009dffbd4219 */ /* 0x000fc8000001169c */
[----:B------:R-:W-:Y:S01]  /*16d20*/  LOP3.LUT R189, RZ, R189, RZ, 0x33, !PT ;  /* 0x000000bdffbd7212 */ /* 0x000fe200078e33ff */
[----:B------:R-:W-:Y:S06]  /*16d30*/  BRA `(.L_x_1966) ;  /* 0x0000000000187947 */ /* 0x000fec0003800000 */
.L_x_1965:
[----:B------:R-:W-:Y:S02]  /*16d40*/  ULDC UR4, c[0x0][0x9e4] ;  /* 0x0002790000047ab9 */ /* 0x000fe40000000800 */
[----:B------:R-:W-:-:S04]  /*16d50*/  MOV R190, UR4 ;  /* 0x0000000400be7c02 */ /* 0x000fc80008000f00 */
[----:B------:R-:W-:-:S13]  /*16d60*/  ISETP.NE.AND P4, PT, R190, 0x1, PT ;  /* 0x00000001be00780c */ /* 0x000fda0003f85270 */
[----:B------:R-:W0:Y:S02]  /*16d70*/  @P4 LDC.64 R156, c[0x0][0x9e8] ;  /* 0x00027a00ff9c4b82 */ /* 0x000e240000000a00 */
[----:B0-----:R-:W-:-:S05]  /*16d80*/  @P4 IMAD.HI.U32 R156, R189, R156, RZ ;  /* 0x0000009cbd9c4227 */ /* 0x001fca00078e00ff */
[----:B------:R-:W-:-:S07]  /*16d90*/  @P4 SHF.R.U32.HI R189, RZ, R157, R156 ;  /* 0x0000009dffbd4219 */ /* 0x000fce000001169c */
.L_x_1966:
[----:B------:R-:W-:Y:S05]  /*16da0*/  BSYNC B2 ;  /* 0x0000000000027941 */ /* 0x000fea0003800000 */
.L_x_1964:
[----:B------:R-:W-:-:S04]  /*16db0*/  IMAD R189, R189, R190, -R2 ;  /* 0x000000bebdbd7224 */ /* 0x000fc800078e0a02 */
[----:B------:R-:W-:-:S05]  /*16dc0*/  IMAD R189, R229, -0x2, R189 ;  /* 0xfffffffee5bd7824 */ /* 0x000fca00078e02bd */
[----:B------:R-:W-:Y:S02]  /*16dd0*/  VIMNMX R180, R180, R189, !PT ;  /* 0x000000bdb4b47248 */ /* 0x000fe40007fe0100 */
[----:B------:R-:W-:-:S07]  /*16de0*/  VIADDMNMX R181, R189, R190, R181, PT ;  /* 0x000000bebdb57246 */ /* 0x000fce00038001b5 */
.L_x_1963:
[----:B------:R-:W-:Y:S01]  /*16df0*/  ISETP.GT.AND P4, PT, R5, -0x1, PT ;  /* 0xffffffff0500780c */ /* 0x000fe20003f84270 */
[----:B------:R-:W0:Y:S03]  /*16e00*/  SHFL.IDX PT, R22, R22, 0x1, 0x1c1f ;  /* 0x003c1f0016167f89 */ /* 0x000e2600000e0000 */
[C---:B------:R-:W-:Y:S02]  /*16e10*/  ISETP.GT.AND P6, PT, R180.reuse, RZ, P4 ;  /* 0x000000ffb400720c */ /* 0x040fe400027c4270 */
[----:B------:R-:W-:Y:S02]  /*16e20*/  ISETP.GT.AND P5, PT, R180, 0x1, P4 ;  /* 0x00000001b400780c */ /* 0x000fe400027a4270 */
[C---:B------:R-:W-:Y:S02]  /*16e30*/  ISETP.LT.OR P6, PT, R181.reuse, 0x1, P6 ;  /* 0x00000001b500780c */ /* 0x040fe400037c1670 */
[----:B------:R-:W-:-:S02]  /*16e40*/  ISETP.LT.OR P5, PT, R181, 0x2, P5 ;  /* 0x00000002b500780c */ /* 0x000fc40002fa1670 */
[----:B-1----:R-:W-:Y:S02]  /*16e50*/  FSEL R156, R23, -INF , !P6 ;  /* 0xff800000179c7808 */ /* 0x002fe40007000000 */
[----:B------:R-:W-:Y:S02]  /*16e60*/  FSEL R153, R153, -INF , !P5 ;  /* 0xff80000099997808 */ /* 0x000fe40006800000 */
[C---:B------:R-:W-:Y:S02]  /*16e70*/  ISETP.GT.AND P6, PT, R180.reuse, 0x8, P4 ;  /* 0x00000008b400780c */ /* 0x040fe400027c4270 */
[----:B------:R-:W-:Y:S02]  /*16e80*/  ISETP.GT.AND P5, PT, R180, 0x9, P4 ;  /* 0x00000009b400780c */ /* 0x000fe400027a4270 */
[C---:B------:R-:W-:Y:S02]  /*16e90*/  ISETP.LT.OR P6, PT, R181.reuse, 0x9, P6 ;  /* 0x00000009b500780c */ /* 0x040fe400037c1670 */
[----:B------:R-:W-:-:S02]  /*16ea0*/  ISETP.LT.OR P5, PT, R181, 0xa, P5 ;  /* 0x0000000ab500780c */ /* 0x000fc40002fa1670 */
[----:B------:R-:W-:Y:S01]  /*16eb0*/  FSEL R155, R155, -INF , !P6 ;  /* 0xff8000009b9b7808 */ /* 0x000fe20007000000 */
[--C-:B0-----:R-:W-:Y:S01]  /*16ec0*/  IMAD.IADD R183, R183, 0x1, R22.reuse ;  /* 0x00000001b7b77824 */ /* 0x101fe200078e0216 */
[----:B------:R-:W-:Y:S01]  /*16ed0*/  FSEL R184, R184, -INF , !P5 ;  /* 0xff800000b8b87808 */ /* 0x000fe20006800000 */
[----:B------:R-:W-:Y:S01]  /*16ee0*/  IMAD.IADD R182, R182, 0x1, R22 ;  /* 0x00000001b6b67824 */ /* 0x000fe200078e0216 */
        /* <DEDUP_REMOVED lines=35> */
[----:B------:R-:W-:Y:S01]  /*17120*/  FSEL R179, R179, -INF , !P5 ;  /* 0xff800000b3b37808 */ /* 0x000fe20006800000 */
[----:B------:R-:W-:Y:S08]  /*17130*/  @!P3 BRA `(.L_x_1967) ;  /* 0x000000000060b947 */ /* 0x000ff00003800000 */
        /* <DEDUP_REMOVED lines=13> */
.L_x_1969:
[----:B------:R-:W-:Y:S02]  /*17210*/  ULDC UR4, c[0x0][0x9e4] ;  /* 0x0002790000047ab9 */ /* 0x000fe40000000800 */
[----:B------:R-:W-:-:S05]  /*17220*/  IMAD.U32 R180, RZ, RZ, UR4 ;  /* 0x00000004ffb47e24 */ /* 0x000fca000f8e00ff */
[----:B------:R-:W-:-:S13]  /*17230*/  ISETP.NE.AND P5, PT, R180, 0x1, PT ;  /* 0x00000001b400780c */ /* 0x000fda0003fa5270 */
[----:B------:R-:W0:Y:S02]  /*17240*/  @P5 LDC.64 R22, c[0x0][0x9e8] ;  /* 0x00027a00ff165b82 */ /* 0x000e240000000a00 */
[----:B0-----:R-:W-:-:S05]  /*17250*/  @P5 IMAD.HI.U32 R22, R157, R22, RZ ;  /* 0x000000169d165227 */ /* 0x001fca00078e00ff */
[----:B------:R-:W-:-:S07]  /*17260*/  @P5 SHF.R.U32.HI R157, RZ, R23, R22 ;  /* 0x00000017ff9d5219 */ /* 0x000fce0000011616 */
.L_x_1970:
[----:B------:R-:W-:Y:S05]  /*17270*/  BSYNC B2 ;  /* 0x0000000000027941 */ /* 0x000fea0003800000 */
.L_x_1968:
[----:B------:R-:W-:-:S04]  /*17280*/  IMAD R2, R157, R180, -R2 ;  /* 0x000000b49d027224 */ /* 0x000fc800078e0a02 */
[----:B------:R-:W-:-:S05]  /*17290*/  IMAD R2, R229, -0x2, R2 ;  /* 0xfffffffee5027824 */ /* 0x000fca00078e0202 */
[----:B------:R-:W-:Y:S02]  /*172a0*/  VIMNMX R182, R182, R2, !PT ;  /* 0x00000002b6b67248 */ /* 0x000fe40007fe0100 */
[----:B------:R-:W-:-:S07]  /*172b0*/  VIADDMNMX R183, R2, R180, R183, PT ;  /* 0x000000b402b77246 */ /* 0x000fce00038001b7 */
.L_x_1967:
[----:B------:R-:W-:Y:S01]  /*172c0*/  @!P1 IADD3 R0, R0, 0x30860, RZ ;  /* 0x0003086000009810 */ /* 0x000fe20007ffe0ff */
[----:B------:R-:W2:Y:S01]  /*172d0*/  LDL R180, [R1+0x1c] ;  /* 0x00001c0001b47983 */ /* 0x000ea20000100800 */
[----:B------:R-:W-:Y:S01]  /*172e0*/  ULDC UR4, c[0x0][0x988] ;  /* 0x0002620000047ab9 */ /* 0x000fe20000000800 */
[----:B------:R-:W-:Y:S01]  /*172f0*/  IMAD.MOV.U32 R219, RZ, RZ, R230 ;  /* 0x000000ffffdb7224 */ /* 0x000fe200078e00e6 */
[----:B------:R-:W-:-:S04]  /*17300*/  @!P1 PRMT R0, RZ, 0x654, R0 ;  /* 0x00000654ff009816 */ /* 0x000fc80000000000 */
[----:B------:R0:W-:Y:S02]  /*17310*/  @!P1 SYNCS.ARRIVE.TRANS64.RED.A1T0 RZ, [R0+URZ], RZ ;  /* 0x000000ff00ff99a7 */ /* 0x0001e4000810043f */
[----:B0-----:R-:W-:-:S04]  /*17320*/  FMNMX.FTZ R0, R156, R3, !PT ;  /* 0x000000039c007209 */ /* 0x001fc80007810000 */
        /* <DEDUP_REMOVED lines=15> */
[----:B------:R-:W0:Y:S02]  /*17420*/  SHFL.BFLY PT, R2, R0, 0x2, 0x1f ;  /* 0x0c401f0000027f89 */ /* 0x000e2400000e0000 */
[----:B0-----:R-:W-:-:S05]  /*17430*/  FMNMX.FTZ R2, R0, R2, !PT ;  /* 0x0000000200027209 */ /* 0x001fca0007810000 */
[----:B------:R-:W0:Y:S02]  /*17440*/  SHFL.BFLY PT, R157, R2, 0x1, 0x1f ;  /* 0x0c201f00029d7f89 */ /* 0x000e2400000e0000 */
[----:B0-----:R-:W-:Y:S01]  /*17450*/  FMNMX.FTZ R157, R2, R157, !PT ;  /* 0x0000009d029d7209 */ /* 0x001fe20007810000 */
[----:B------:R-:W-:-:S03]  /*17460*/  IMAD.U32 R2, RZ, RZ, UR4 ;  /* 0x00000004ff027e24 */ /* 0x000fc6000f8e00ff */
[----:B------:R-:W-:-:S04]  /*17470*/  FSETP.NEU.FTZ.AND P5, PT, R157, -INF , PT ;  /* 0xff8000009d00780b */ /* 0x000fc80003fbd000 */
[----:B------:R-:W-:-:S05]  /*17480*/  FSEL R0, R157, RZ, P5 ;  /* 0x000000ff9d007208 */ /* 0x000fca0002800000 */
[----:B------:R-:W-:Y:S01]  /*17490*/  FADD.FTZ R3, -R0, R3 ;  /* 0x0000000300037221 */ /* 0x000fe20000010100 */
[----:B------:R-:W-:-:S03]  /*174a0*/  FMUL.FTZ R0, R157, R2 ;  /* 0x000000029d007220 */ /* 0x000fc60000410000 */
[-C--:B------:R-:W-:Y:S02]  /*174b0*/  FMUL.FTZ R3, R3, R2.reuse ;  /* 0x0000000203037220 */ /* 0x080fe40000410000 */
[----:B------:R-:W-:Y:S02]  /*174c0*/  FSEL R0, R0, RZ, P5 ;  /* 0x000000ff00007208 */ /* 0x000fe40002800000 */
[----:B------:R-:W-:Y:S01]  /*174d0*/  ISETP.GT.AND P5, PT, R182, 0x1, P4 ;  /* 0x00000001b600780c */ /* 0x000fe200027a4270 */
[----:B------:R-:W-:Y:S02]  /*174e0*/  MUFU.EX2 R23, R3 ;  /* 0x0000000300177308 */ /* 0x000fe40000000800 */
[-CC-:B------:R-:W-:Y:S01]  /*174f0*/  FFMA.FTZ R156, R156, R2.reuse, -R0.reuse ;  /* 0x000000029c9c7223 */ /* 0x180fe20000010800 */
[----:B------:R-:W-:Y:S01]  /*17500*/  ISETP.LT.OR P6, PT, R183, 0x2, P5 ;  /* 0x00000002b700780c */ /* 0x000fe20002fc1670 */
[-CC-:B------:R-:W-:Y:S01]  /*17510*/  FFMA.FTZ R153, R153, R2.reuse, -R0.reuse ;  /* 0x0000000299997223 */ /* 0x180fe20000010800 */
[----:B------:R-:W-:Y:S01]  /*17520*/  ISETP.GT.AND P5, PT, R182, 0x8, P4 ;  /* 0x00000008b600780c */ /* 0x000fe200027a4270 */
[-CC-:B------:R-:W-:Y:S01]  /*17530*/  FFMA.FTZ R155, R155, R2.reuse, -R0.reuse ;  /* 0x000000029b9b7223 */ /* 0x180fe20000010800 */
[----:B------:R-:W-:Y:S01]  /*17540*/  FSEL R154, R154, -INF , !P6 ;  /* 0xff8000009a9a7808 */ /* 0x000fe20007000000 */
[----:B------:R-:W0:Y:S01]  /*17550*/  MUFU.EX2 R156, R156 ;  /* 0x0000009c009c7308 */ /* 0x000e220000000800 */
[----:B------:R-:W-:Y:S01]  /*17560*/  ISETP.GT.AND P6, PT, R182, 0x9, P4 ;  /* 0x00000009b600780c */ /* 0x000fe200027c4270 */
[-CC-:B------:R-:W-:Y:S01]  /*17570*/  FFMA.FTZ R184, R184, R2.reuse, -R0.reuse ;  /* 0x00000002b8b87223 */ /* 0x180fe20000010800 */
[C---:B------:R-:W-:Y:S01]  /*17580*/  ISETP.LT.OR P5, PT, R183.reuse, 0x9, P5 ;  /* 0x00000009b700780c */ /* 0x040fe20002fa1670 */
[-CC-:B------:R-:W-:Y:S01]  /*17590*/  FFMA.FTZ R160, R160, R2.reuse, -R0.reuse ;  /* 0x00000002a0a07223 */ /* 0x180fe20000010800 */
[----:B------:R-:W-:Y:S01]  /*175a0*/  ISETP.LT.OR P6, PT, R183, 0xa, P6 ;  /* 0x0000000ab700780c */ /* 0x000fe200037c1670 */
[-CC-:B------:R-:W-:Y:S01]  /*175b0*/  FFMA.FTZ R185, R185, R2.reuse, -R0.reuse ;  /* 0x00000002b9b97223 */ /* 0x180fe20000010800 */
[----:B------:R-:W-:Y:S01]  /*175c0*/  FSEL R158, R158, -INF , !P5 ;  /* 0xff8000009e9e7808 */ /* 0x000fe20006800000 */
[----:B------:R-:W1:Y:S01]  /*175d0*/  MUFU.EX2 R153, R153 ;  /* 0x0000009900997308 */ /* 0x000e620000000800 */
[----:B------:R-:W-:Y:S01]  /*175e0*/  FSEL R159, R159, -INF , !P6 ;  /* 0xff8000009f9f7808 */ /* 0x000fe20007000000 */
[-CC-:B------:R-:W-:Y:S01]  /*175f0*/  FFMA.FTZ R186, R186, R2.reuse, -R0.reuse ;  /* 0x00000002baba7223 */ /* 0x180fe20000010800 */
[C---:B------:R-:W-:Y:S01]  /*17600*/  ISETP.GT.AND P6, PT, R182.reuse, 0x11, P4 ;  /* 0x00000011b600780c */ /* 0x040fe200027c4270 */
[-CC-:B------:R-:W-:Y:S01]  /*17610*/  FFMA.FTZ R165, R165, R2.reuse, -R0.reuse ;  /* 0x00000002a5a57223 */ /* 0x180fe20000010800 */
[----:B------:R-:W-:Y:S01]  /*17620*/  ISETP.GT.AND P5, PT, R182, 0x10, P4 ;  /* 0x00000010b600780c */ /* 0x000fe200027a4270 */
[----:B------:R-:W-:Y:S01]  /*17630*/  FFMA.FTZ R187, R187, R2, -R0 ;  /* 0x00000002bbbb7223 */ /* 0x000fe20000010800 */
[C---:B------:R-:W-:Y:S01]  /*17640*/  ISETP.LT.OR P6, PT, R183.reuse, 0x12, P6 ;  /* 0x00000012b700780c */ /* 0x040fe200037c1670 */
[----:B------:R-:W-:Y:S01]  /*17650*/  MUFU.EX2 R155, R155 ;  /* 0x0000009b009b7308 */ /* 0x000fe20000000800 */
[----:B------:R-:W-:Y:S01]  /*17660*/  ISETP.LT.OR P5, PT, R183, 0x11, P5 ;  /* 0x00000011b700780c */ /* 0x000fe20002fa1670 */
[----:B0-----:R-:W-:Y:S01]  /*17670*/  FFMA.FTZ R22, R23, R228, R156 ;  /* 0x000000e417167223 */ /* 0x001fe2000001009c */
[----:B------:R-:W-:Y:S01]  /*17680*/  FSEL R162, R162, -INF , !P6 ;  /* 0xff800000a2a27808 */ /* 0x000fe20007000000 */
[-CC-:B------:R-:W-:Y:S01]  /*17690*/  FFMA.FTZ R169, R169, R2.reuse, -R0.reuse ;  /* 0x00000002a9a97223 */ /* 0x180fe20000010800 */
[----:B------:R-:W-:Y:S01]  /*176a0*/  ISETP.GT.AND P6, PT, R182, 0x19, P4 ;  /* 0x00000019b600780c */ /* 0x000fe200027c4270 */
[-C--:B------:R-:W-:Y:S01]  /*176b0*/  FFMA.FTZ R188, R188, R2.reuse, -R0 ;  /* 0x00000002bcbc7223 */ /* 0x080fe20000010800 */
[----:B------:R-:W-:Y:S01]  /*176c0*/  FSEL R161, R161, -INF , !P5 ;  /* 0xff800000a1a17808 */ /* 0x000fe20006800000 */
[----:B------:R-:W0:Y:S01]  /*176d0*/  MUFU.EX2 R184, R184 ;  /* 0x000000b800b87308 */ /* 0x000e220000000800 */
[----:B------:R-:W-:Y:S01]  /*176e0*/  ISETP.LT.OR P6, PT, R183, 0x1a, P6 ;  /* 0x0000001ab700780c */ /* 0x000fe200037c1670 */
[----:B-1----:R-:W-:Y:S01]  /*176f0*/  FADD.FTZ R22, R153, R22 ;  /* 0x0000001699167221 */ /* 0x002fe20000010000 */
[----:B------:R-:W-:Y:S01]  /*17700*/  ISETP.GT.AND P5, PT, R182, 0x18, P4 ;  /* 0x00000018b600780c */ /* 0x000fe200027a4270 */
[-CC-:B------:R-:W-:Y:S01]  /*17710*/  FFMA.FTZ R173, R173, R2.reuse, -R0.reuse ;  /* 0x00000002adad7223 */ /* 0x180fe20000010800 */
[----:B------:R-:W-:Y:S01]  /*17720*/  FSEL R164, R164, -INF , !P6 ;  /* 0xff800000a4a47808 */ /* 0x000fe20007000000 */
[-CC-:B------:R-:W-:Y:S01]  /*17730*/  FFMA.FTZ R174, R174, R2.reuse, -R0.reuse ;  /* 0x00000002aeae7223 */ /* 0x180fe20000010800 */
[----:B------:R-:W-:Y:S01]  /*17740*/  ISETP.GT.AND P6, PT, R182, 0x21, P4 ;  /* 0x00000021b600780c */ /* 0x000fe200027c4270 */
[----:B------:R-:W-:Y:S01]  /*17750*/  MUFU.EX2 R160, R160 ;  /* 0x000000a000a07308 */ /* 0x000fe20000000800 */
[C---:B------:R-:W-:Y:S01]  /*17760*/  ISETP.LT.OR P5, PT, R183.reuse, 0x19, P5 ;  /* 0x00000019b700780c */ /* 0x040fe20002fa1670 */
[-CC-:B------:R-:W-:Y:S01]  /*17770*/  FFMA.FTZ R176, R176, R2.reuse, -R0.reuse ;  /* 0x00000002b0b07223 */ /* 0x180fe20000010800 */
[----:B------:R-:W-:Y:S01]  /*17780*/  ISETP.LT.OR P6, PT, R183, 0x22, P6 ;  /* 0x00000022b700780c */ /* 0x000fe200037c1670 */
[-CC-:B------:R-:W-:Y:S01]  /*17790*/  FFMA.FTZ R178, R178, R2.reuse, -R0.reuse ;  /* 0x00000002b2b27223 */ /* 0x180fe20000010800 */
[----:B------:R-:W-:Y:S01]  /*177a0*/  FSEL R163, R163, -INF , !P5 ;  /* 0xff800000a3a37808 */ /* 0x000fe20006800000 */
[----:B------:R-:W-:Y:S01]  /*177b0*/  FFMA.FTZ R0, R179, R2, -R0 ;  /* 0x00000002b3007223 */ /* 0x000fe20000010800 */
[----:B------:R-:W-:Y:S01]  /*177c0*/  FSEL R167, R167, -INF , !P6 ;  /* 0xff800000a7a77808 */ /* 0x000fe20007000000 */
[----:B------:R-:W1:Y:S01]  /*177d0*/  MUFU.EX2 R185, R185 ;  /* 0x000000b900b97308 */ /* 0x000e620000000800 */
[----:B------:R-:W-:-:S02]  /*177e0*/  ISETP.GT.AND P6, PT, R182, 0x29, P4 ;  /* 0x00000029b600780c */ /* 0x000fc400027c4270 */
[----:B------:R-:W-:Y:S02]  /*177f0*/  ISETP.GT.AND P5, PT, R182, 0x20, P4 ;  /* 0x00000020b600780c */ /* 0x000fe400027a4270 */
[C---:B------:R-:W-:Y:S02]  /*17800*/  ISETP.LT.OR P6, PT, R183.reuse, 0x2a, P6 ;  /* 0x0000002ab700780c */ /* 0x040fe400037c1670 */
[----:B------:R-:W-:Y:S01]  /*17810*/  ISETP.LT.OR P5, PT, R183, 0x21, P5 ;  /* 0x00000021b700780c */ /* 0x000fe20002fa1670 */
[----:B------:R-:W-:Y:S01]  /*17820*/  MUFU.EX2 R186, R186 ;  /* 0x000000ba00ba7308 */ /* 0x000fe20000000800 */
[----:B------:R-:W-:Y:S02]  /*17830*/  FSEL R170, R170, -INF , !P6 ;  /* 0xff800000aaaa7808 */ /* 0x000fe40007000000 */
[----:B------:R-:W-:Y:S02]  /*17840*/  ISETP.GT.AND P6, PT, R182, RZ, P4 ;  /* 0x000000ffb600720c */ /* 0x000fe400027c4270 */
[----:B------:R-:W-:-:S02]  /*17850*/  FSEL R166, R166, -INF , !P5 ;  /* 0xff800000a6a67808 */ /* 0x000fc40006800000 */
[C---:B------:R-:W-:Y:S01]  /*17860*/  ISETP.LT.OR P6, PT, R183.reuse, 0x1, P6 ;  /* 0x00000001b700780c */ /* 0x040fe200037c1670 */
[----:B------:R-:W3:Y:S01]  /*17870*/  MUFU.EX2 R165, R165 ;  /* 0x000000a500a57308 */ /* 0x000ee20000000800 */
[----:B------:R-:W-:Y:S02]  /*17880*/  ISETP.GT.AND P5, PT, R182, 0x28, P4 ;  /* 0x00000028b600780c */ /* 0x000fe400027a4270 */
[----:B------:R-:W-:Y:S02]  /*17890*/  FSEL R3, R152, -INF , !P6 ;  /* 0xff80000098037808 */ /* 0x000fe40007000000 */
[----:B------:R-:W-:Y:S02]  /*178a0*/  ISETP.LT.OR P5, PT, R183, 0x29, P5 ;  /* 0x00000029b700780c */ /* 0x000fe40002fa1670 */
[----:B------:R-:W-:Y:S01]  /*178b0*/  FMNMX.FTZ R152, R3, R4, !PT ;  /* 0x0000000403987209 */ /* 0x000fe20007810000 */
[----:B------:R-:W-:Y:S01]  /*178c0*/  MUFU.EX2 R187, R187 ;  /* 0x000000bb00bb7308 */ /* 0x000fe20000000800 */
[----:B------:R-:W-:-:S02]  /*178d0*/  FSEL R168, R168, -INF , !P5 ;  /* 0xff800000a8a87808 */ /* 0x000fc40006800000 */
[----:B------:R-:W-:Y:S02]  /*178e0*/  FMNMX.FTZ R152, R154, R152, !PT ;  /* 0x000000989a987209 */ /* 0x000fe40007810000 */
[----:B------:R-:W-:Y:S02]  /*178f0*/  ISETP.GT.AND P5, PT, R182, 0x30, P4 ;  /* 0x00000030b600780c */ /* 0x000fe400027a4270 */
[----:B------:R-:W-:Y:S01]  /*17900*/  FMNMX.FTZ R152, R158, R152, !PT ;  /* 0x000000989e987209 */ /* 0x000fe20007810000 */
[----:B------:R-:W4:Y:S01]  /*17910*/  MUFU.EX2 R169, R169 ;  /* 0x000000a900a97308 */ /* 0x000f220000000800 */
[----:B------:R-:W-:Y:S02]  /*17920*/  ISETP.LT.OR P5, PT, R183, 0x31, P5 ;  /* 0x00000031b700780c */ /* 0x000fe40002fa1670 */
[----:B------:R-:W-:Y:S02]  /*17930*/  FMNMX.FTZ R152, R159, R152, !PT ;  /* 0x000000989f987209 */ /* 0x000fe40007810000 */
[----:B------:R-:W-:-:S02]  /*17940*/  FSEL R172, R172, -INF , !P5 ;  /* 0xff800000acac7808 */ /* 0x000fc40006800000 */
[----:B------:R-:W-:Y:S01]  /*17950*/  FMNMX.FTZ R152, R161, R152, !PT ;  /* 0x00000098a1987209 */ /* 0x000fe20007810000 */
[----:B------:R4:W-:Y:S01]  /*17960*/  MUFU.EX2 R190, R188 ;  /* 0x000000bc00be7308 */ /* 0x0009e20000000800 */
[----:B------:R-:W-:Y:S02]  /*17970*/  ISETP.GT.AND P5, PT, R182, 0x31, P4 ;  /* 0x00000031b600780c */ /* 0x000fe400027a4270 */
[----:B------:R-:W-:Y:S02]  /*17980*/  FMNMX.FTZ R152, R162, R152, !PT ;  /* 0x00000098a2987209 */ /* 0x000fe40007810000 */
[----:B------:R-:W-:Y:S02]  /*17990*/  ISETP.GT.AND P6, PT, R182, 0x38, P4 ;  /* 0x00000038b600780c */ /* 0x000fe400027c4270 */
[----:B------:R-:W-:Y:S01]  /*179a0*/  FMNMX.FTZ R152, R163, R152, !PT ;  /* 0x00000098a3987209 */ /* 0x000fe20007810000 */
[----:B------:R-:W-:Y:S01]  /*179b0*/  MUFU.EX2 R173, R173 ;  /* 0x000000ad00ad7308 */ /* 0x000fe20000000800 */
[----:B------:R-:W-:-:S02]  /*179c0*/  ISETP.LT.OR P5, PT, R183, 0x32, P5 ;  /* 0x00000032b700780c */ /* 0x000fc40002fa1670 */
[----:B------:R-:W-:Y:S02]  /*179d0*/  FMNMX.FTZ R152, R164, R152, !PT ;  /* 0x00000098a4987209 */ /* 0x000fe40007810000 */
[----:B------:R-:W-:Y:S02]  /*179e0*/  ISETP.GT.AND P4, PT, R182, 0x39, P4 ;  /* 0x00000039b600780c */ /* 0x000fe40002784270 */
[----:B------:R-:W-:Y:S01]  /*179f0*/  FMNMX.FTZ R152, R166, R152, !PT ;  /* 0x00000098a6987209 */ /* 0x000fe20007810000 */
[----:B------:R-:W-:Y:S01]  /*17a00*/  MUFU.EX2 R174, R174 ;  /* 0x000000ae00ae7308 */ /* 0x000fe20000000800 */
[----:B------:R-:W-:Y:S02]  /*17a10*/  ISETP.LT.OR P6, PT, R183, 0x39, P6 ;  /* 0x00000039b700780c */ /* 0x000fe400037c1670 */
[----:B------:R-:W-:Y:S02]  /*17a20*/  FMNMX.FTZ R152, R167, R152, !PT ;  /* 0x00000098a7987209 */ /* 0x000fe40007810000 */
[----:B------:R-:W-:-:S02]  /*17a30*/  FSEL R171, R171, -INF , !P5 ;  /* 0xff800000abab7808 */ /* 0x000fc40006800000 */
[----:B------:R-:W-:Y:S01]  /*17a40*/  FMNMX.FTZ R152, R168, R152, !PT ;  /* 0x00000098a8987209 */ /* 0x000fe20007810000 */
[----:B------:R-:W5:Y:S01]  /*17a50*/  MUFU.EX2 R176, R176 ;  /* 0x000000b000b07308 */ /* 0x000f620000000800 */
[----:B------:R-:W-:Y:S02]  /*17a60*/  ISETP.LT.OR P4, PT, R183, 0x3a, P4 ;  /* 0x0000003ab700780c */ /* 0x000fe40002781670 */
[----:B------:R-:W-:Y:S02]  /*17a70*/  FMNMX.FTZ R152, R170, R152, !PT ;  /* 0x00000098aa987209 */ /* 0x000fe40007810000 */
[----:B------:R-:W-:Y:S02]  /*17a80*/  FSEL R175, R175, -INF , !P6 ;  /* 0xff800000afaf7808 */ /* 0x000fe40007000000 */
[----:B------:R-:W-:Y:S01]  /*17a90*/  FMNMX.FTZ R152, R172, R152, !PT ;  /* 0x00000098ac987209 */ /* 0x000fe20007810000 */
[----:B------:R-:W-:Y:S01]  /*17aa0*/  MUFU.EX2 R178, R178 ;  /* 0x000000b200b27308 */ /* 0x000fe20000000800 */
[----:B------:R-:W-:-:S02]  /*17ab0*/  FSEL R177, R177, -INF , !P4 ;  /* 0xff800000b1b17808 */ /* 0x000fc40006000000 */
[----:B------:R-:W-:Y:S02]  /*17ac0*/  FMNMX.FTZ R152, R171, R152, !PT ;  /* 0x00000098ab987209 */ /* 0x000fe40007810000 */
[----:B------:R-:W-:Y:S02]  /*17ad0*/  F2FP.F16.F32.PACK_AB R196, R153, R156 ;  /* 0x0000009c99c4723e */ /* 0x000fe400000000ff */
[----:B------:R-:W-:Y:S02]  /*17ae0*/  FMNMX.FTZ R152, R175, R152, !PT ;  /* 0x00000098af987209 */ /* 0x000fe40007810000 */
[----:B0-----:R-:W-:Y:S02]  /*17af0*/  F2FP.F16.F32.PACK_AB R198, R184, R155 ;  /* 0x0000009bb8c6723e */ /* 0x001fe400000000ff */
[----:B------:R-:W-:Y:S02]  /*17b00*/  FMNMX.FTZ R153, R177, R152, !PT ;  /* 0x00000098b1997209 */ /* 0x000fe40007810000 */
[----:B-1----:R-:W-:-:S02]  /*17b10*/  F2FP.F16.F32.PACK_AB R192, R185, R160 ;  /* 0x000000a0b9c0723e */ /* 0x002fc400000000ff */
[----:B---3--:R-:W-:Y:S01]  /*17b20*/  F2FP.F16.F32.PACK_AB R194, R165, R186 ;  /* 0x000000baa5c2723e */ /* 0x008fe200000000ff */
[----:B------:R-:W0:Y:S01]  /*17b30*/  SHFL.BFLY PT, R152, R153, 0x2, 0x1f ;  /* 0x0c401f0099987f89 */ /* 0x000e2200000e0000 */
[----:B----4-:R-:W-:Y:S02]  /*17b40*/  F2FP.F16.F32.PACK_AB R188, R169, R187 ;  /* 0x000000bba9bc723e */ /* 0x010fe400000000ff */
[----:B0-----:R-:W-:-:S05]  /*17b50*/  FMNMX.FTZ R153, R153, R152, !PT ;  /* 0x0000009899997209 */ /* 0x001fca0007810000 */
[----:B------:R-:W0:Y:S02]  /*17b60*/  SHFL.BFLY PT, R152, R153, 0x1, 0x1f ;  /* 0x0c201f0099987f89 */ /* 0x000e2400000e0000 */
[----:B0-----:R-:W-:Y:S02]  /*17b70*/  FMNMX.FTZ R152, R153, R152, !PT ;  /* 0x0000009899987209 */ /* 0x001fe40007810000 */
[----:B------:R0:W1:Y:S02]  /*17b80*/  MUFU.EX2 R153, R0 ;  /* 0x0000000000997308 */ /* 0x0000640000000800 */
[C---:B------:R-:W-:Y:S01]  /*17b90*/  FSETP.NEU.FTZ.AND P4, PT, R152.reuse, -INF , PT ;  /* 0xff8000009800780b */ /* 0x040fe20003f9d000 */
[----:B------:R-:W-:-:S05]  /*17ba0*/  FMUL.FTZ R156, R152, R2 ;  /* 0x00000002989c7220 */ /* 0x000fca0000410000 */
[----:B------:R-:W-:Y:S01]  /*17bb0*/  FSEL R156, R156, RZ, P4 ;  /* 0x000000ff9c9c7208 */ /* 0x000fe20002000000 */
[----:B0-----:R-:W-:Y:S01]  /*17bc0*/  FADD.FTZ R0, R155, R22 ;  /* 0x000000169b007221 */ /* 0x001fe20000010000 */
[----:B------:R-:W-:Y:S02]  /*17bd0*/  FSEL R22, R152, RZ, P4 ;  /* 0x000000ff98167208 */ /* 0x000fe40002000000 */
[----:B--2---:R-:W-:Y:S01]  /*17be0*/  ISETP.GT.AND P4, PT, R5, R180, PT ;  /* 0x000000b40500720c */ /* 0x004fe20003f84270 */
[----:B------:R-:W-:Y:S01]  /*17bf0*/  FADD.FTZ R0, R184, R0 ;  /* 0x00000000b8007221 */ /* 0x000fe20000010000 */
[-C--:B------:R-:W-:Y:S01]  /*17c00*/  FFMA.FTZ R3, R3, R2.reuse, -R156 ;  /* 0x0000000203037223 */ /* 0x080fe2000001089c */
[----:B------:R-:W-:Y:S01]  /*17c10*/  FADD.FTZ R22, -R22, R4 ;  /* 0x0000000416167221 */ /* 0x000fe20000010100 */
[-C--:B------:R-:W-:Y:S01]  /*17c20*/  FFMA.FTZ R154, R154, R2.reuse, -R156 ;  /* 0x000000029a9a7223 */ /* 0x080fe2000001089c */
[----:B------:R-:W-:Y:S01]  /*17c30*/  FADD.FTZ R0, R160, R0 ;  /* 0x00000000a0007221 */ /* 0x000fe20000010000 */
[-C--:B------:R-:W-:Y:S01]  /*17c40*/  FFMA.FTZ R158, R158, R2.reuse, -R156 ;  /* 0x000000029e9e7223 */ /* 0x080fe2000001089c */
[-C--:B------:R-:W-:Y:S01]  /*17c50*/  FMUL.FTZ R22, R22, R2.reuse ;  /* 0x0000000216167220 */ /* 0x080fe20000410000 */
[----:B------:R-:W-:Y:S01]  /*17c60*/  MUFU.EX2 R3, R3 ;  /* 0x0000000300037308 */ /* 0x000fe20000000800 */
[----:B------:R-:W-:Y:S01]  /*17c70*/  FADD.FTZ R0, R185, R0 ;  /* 0x00000000b9007221 */ /* 0x000fe20000010000 */
[-CC-:B------:R-:W-:Y:S01]  /*17c80*/  FFMA.FTZ R159, R159, R2.reuse, -R156.reuse ;  /* 0x000000029f9f7223 */ /* 0x180fe2000001089c */
[-CC-:B------:R-:W-:Y:S01]  /*17c90*/  FFMA.FTZ R161, R161, R2.reuse, -R156.reuse ;  /* 0x00000002a1a17223 */ /* 0x180fe2000001089c */
[-C--:B------:R-:W-:Y:S01]  /*17ca0*/  FFMA.FTZ R162, R162, R2.reuse, -R156 ;  /* 0x00000002a2a27223 */ /* 0x080fe2000001089c */
[----:B------:R-:W-:Y:S01]  /*17cb0*/  FADD.FTZ R4, R186, R0 ;  /* 0x00000000ba047221 */ /* 0x000fe20000010000 */
[-CC-:B------:R-:W-:Y:S01]  /*17cc0*/  FFMA.FTZ R163, R163, R2.reuse, -R156.reuse ;  /* 0x00000002a3a37223 */ /* 0x180fe2000001089c */
[-CC-:B------:R-:W-:Y:S01]  /*17cd0*/  FFMA.FTZ R164, R164, R2.reuse, -R156.reuse ;  /* 0x00000002a4a47223 */ /* 0x180fe2000001089c */
[----:B------:R-:W0:Y:S01]  /*17ce0*/  MUFU.EX2 R0, R22 ;  /* 0x0000001600007308 */ /* 0x000e220000000800 */
[-CC-:B------:R-:W-:Y:S01]  /*17cf0*/  FFMA.FTZ R166, R166, R2.reuse, -R156.reuse ;  /* 0x00000002a6a67223 */ /* 0x180fe2000001089c */
[-CC-:B------:R-:W-:Y:S01]  /*17d00*/  FFMA.FTZ R167, R167, R2.reuse, -R156.reuse ;  /* 0x00000002a7a77223 */ /* 0x180fe2000001089c */
[-CC-:B------:R-:W-:Y:S01]  /*17d10*/  FFMA.FTZ R168, R168, R2.reuse, -R156.reuse ;  /* 0x00000002a8a87223 */ /* 0x180fe2000001089c */
[-CC-:B------:R-:W-:Y:S01]  /*17d20*/  FFMA.FTZ R170, R170, R2.reuse, -R156.reuse ;  /* 0x00000002aaaa7223 */ /* 0x180fe2000001089c */
[-C--:B------:R-:W-:Y:S01]  /*17d30*/  FFMA.FTZ R172, R172, R2.reuse, -R156 ;  /* 0x00000002acac7223 */ /* 0x080fe2000001089c */
[----:B------:R-:W-:Y:S01]  /*17d40*/  FADD.FTZ R4, R165, R4 ;  /* 0x00000004a5047221 */ /* 0x000fe20000010000 */
[-CC-:B------:R-:W-:Y:S01]  /*17d50*/  FFMA.FTZ R171, R171, R2.reuse, -R156.reuse ;  /* 0x00000002abab7223 */ /* 0x180fe2000001089c */
[----:B------:R-:W2:Y:S01]  /*17d60*/  MUFU.EX2 R154, R154 ;  /* 0x0000009a009a7308 */ /* 0x000ea20000000800 */
[-C--:B------:R-:W-:Y:S01]  /*17d70*/  FFMA.FTZ R175, R175, R2.reuse, -R156 ;  /* 0x00000002afaf7223 */ /* 0x080fe2000001089c */
[----:B------:R-:W-:Y:S01]  /*17d80*/  FADD.FTZ R4, R187, R4 ;  /* 0x00000004bb047221 */ /* 0x000fe20000010000 */
[----:B------:R-:W-:Y:S01]  /*17d90*/  FFMA.FTZ R156, R177, R2, -R156 ;  /* 0x00000002b19c7223 */ /* 0x000fe2000001089c */
[----:B-----5:R-:W-:Y:S01]  /*17da0*/  F2FP.F16.F32.PACK_AB R184, R176, R174 ;  /* 0x000000aeb0b8723e */ /* 0x020fe200000000ff */
[----:B------:R-:W-:-:S02]  /*17db0*/  VIADD R5, R5, 0xffffffff ;  /* 0xffffffff05057836 */ /* 0x000fc40000000000 */
[----:B------:R-:W-:Y:S01]  /*17dc0*/  FADD.FTZ R4, R169, R4 ;  /* 0x00000004a9047221 */ /* 0x000fe20000010000 */
[----:B-1----:R-:W-:Y:S01]  /*17dd0*/  F2FP.F16.F32.PACK_AB R186, R153, R178 ;  /* 0x000000b299ba723e */ /* 0x002fe200000000ff */
[----:B------:R-:W1:Y:S01]  /*17de0*/  MUFU.EX2 R158, R158 ;  /* 0x0000009e009e7308 */ /* 0x000e620000000800 */
[----:B0-----:R-:W-:Y:S01]  /*17df0*/  FFMA.FTZ R227, R0, R227, R3 ;  /* 0x000000e300e37223 */ /* 0x001fe20000010003 */
[----:B------:R-:W-:Y:S01]  /*17e00*/  FADD.FTZ R4, R190, R4 ;  /* 0x00000004be047221 */ /* 0x000fe20000010000 */
[C---:B------:R-:W-:Y:S01]  /*17e10*/  F2FP.F16.F32.PACK_AB R190, R173.reuse, R190 ;  /* 0x000000beadbe723e */ /* 0x040fe200000000ff */
[----:B------:R-:W-:Y:S02]  /*17e20*/  IMAD.MOV.U32 R22, RZ, RZ, R231 ;  /* 0x000000ffff167224 */ /* 0x000fe400078e00e7 */
[----:B------:R-:W-:Y:S02]  /*17e30*/  FADD.FTZ R4, R173, R4 ;  /* 0x00000004ad047221 */ /* 0x000fe40000010000 */
[----:B------:R-:W0:Y:S01]  /*17e40*/  MUFU.EX2 R159, R159 ;  /* 0x0000009f009f7308 */ /* 0x000e220000000800 */
[----:B--2---:R-:W-:Y:S01]  /*17e50*/  FADD.FTZ R227, R154, R227 ;  /* 0x000000e39ae37221 */ /* 0x004fe20000010000 */
[----:B------:R-:W-:Y:S01]  /*17e60*/  FADD.FTZ R4, R174, R4 ;  /* 0x00000004ae047221 */ /* 0x000fe20000010000 */
[----:B------:R-:W-:-:S02]  /*17e70*/  F2FP.F16.F32.PACK_AB R197, R154, R3 ;  /* 0x000000039ac5723e */ /* 0x000fc400000000ff */
[----:B------:R-:W-:Y:S01]  /*17e80*/  MOV R3, R157 ;  /* 0x0000009d00037202 */ /* 0x000fe20000000f00 */
[----:B------:R-:W-:Y:S02]  /*17e90*/  FADD.FTZ R4, R176, R4 ;  /* 0x00000004b0047221 */ /* 0x000fe40000010000 */
[----:B------:R-:W2:Y:S01]  /*17ea0*/  MUFU.EX2 R161, R161 ;  /* 0x000000a100a17308 */ /* 0x000ea20000000800 */
[----:B-1----:R-:W-:Y:S01]  /*17eb0*/  FADD.FTZ R227, R158, R227 ;  /* 0x000000e39ee37221 */ /* 0x002fe20000010000 */
[----:B------:R-:W-:-:S04]  /*17ec0*/  FADD.FTZ R4, R178, R4 ;  /* 0x00000004b2047221 */ /* 0x000fc80000010000 */
[----:B------:R-:W-:Y:S01]  /*17ed0*/  FADD.FTZ R228, R153, R4 ;  /* 0x0000000499e47221 */ /* 0x000fe20000010000 */
[----:B------:R-:W-:Y:S01]  /*17ee0*/  IMAD.MOV.U32 R4, RZ, RZ, R152 ;  /* 0x000000ffff047224 */ /* 0x000fe200078e0098 */
        /* <DEDUP_REMOVED lines=27> */
[----:B------:R-:W-:-:S03]  /*180a0*/  F2FP.F16.F32.PACK_AB R185, R171, R172 ;  /* 0x000000acabb9723e */ /* 0x000fc600000000ff */
[----:B-1----:R-:W-:-:S04]  /*180b0*/  FADD.FTZ R227, R175, R227 ;  /* 0x000000e3afe37221 */ /* 0x002fc80000010000 */
[C---:B0-----:R-:W-:Y:S01]  /*180c0*/  FADD.FTZ R227, R156.reuse, R227 ;  /* 0x000000e39ce37221 */ /* 0x041fe20000010000 */
[----:B------:R-:W-:Y:S01]  /*180d0*/  F2FP.F16.F32.PACK_AB R187, R156, R175 ;  /* 0x000000af9cbb723e */ /* 0x000fe200000000ff */
[----:B------:R-:W-:Y:S06]  /*180e0*/  @P4 BRA `(.L_x_1971) ;  /* 0xffffffcc00fc4947 */ /* 0x000fec000383ffff */
[----:B------:R-:W-:Y:S05]  /*180f0*/  BSYNC B1 ;  /* 0x0000000000017941 */ /* 0x000fea0003800000 */
.L_x_1952:
[----:B------:R-:W-:Y:S01]  /*18100*/  IMAD.MOV.U32 R4, RZ, RZ, R152 ;  /* 0x000000ffff047224 */ /* 0x000fe200078e0098 */
[----:B------:R-:W-:Y:S01]  /*18110*/  MOV R219, R230 ;  /* 0x000000e600db7202 */ /* 0x000fe20000000f00 */
[----:B------:R-:W-:Y:S02]  /*18120*/  IMAD.MOV.U32 R3, RZ, RZ, R157 ;  /* 0x000000ffff037224 */ /* 0x000fe400078e009d */
[----:B------:R-:W-:-:S07]  /*18130*/  IMAD.MOV.U32 R22, RZ, RZ, R231 ;  /* 0x000000ffff167224 */ /* 0x000fce00078e00e7 */
.L_x_1951:
[----:B------:R-:W-:Y:S05]  /*18140*/  BSYNC B0 ;  /* 0x0000000000007941 */ /* 0x000fea0003800000 */
.L_x_1950:
[----:B------:R-:W2:Y:S01]  /*18150*/  LDL R153, [R1+0x34] ;  /* 0x0000340001997983 */ /* 0x000ea20000100800 */
[----:B------:R-:W0:Y:S01]  /*18160*/  LDC R152, c[0x0][0x448] ;  /* 0x00011200ff987b82 */ /* 0x000e220000000800 */
[----:B------:R-:W-:-:S07]  /*18170*/  ULDC UR4, c[0x0][0x9dc] ;  /* 0x0002770000047ab9 */ /* 0x000fce0000000800 */
[----:B------:R-:W1:Y:S01]  /*18180*/  LDC R156, c[0x0][0x9e4] ;  /* 0x00027900ff9c7b82 */ /* 0x000e620000000800 */
[----:B0-----:R-:W-:Y:S02]  /*18190*/  ISETP.NE.AND P5, PT, R152, 0x1, PT ;  /* 0x000000019800780c */ /* 0x001fe40003fa5270 */
[----:B-1----:R-:W-:-:S11]  /*181a0*/  ISETP.GE.AND P6, PT, R156, 0x1, PT ;  /* 0x000000019c00780c */ /* 0x002fd60003fc6270 */
[----:B------:R-:W0:Y:S08]  /*181b0*/  @P5 LDC R154, c[0x0][0x44c] ;  /* 0x00011300ff9a5b82 */ /* 0x000e300000000800 */
[----:B------:R-:W1:Y:S01]  /*181c0*/  @P5 LDC R152, c[0x0][0x450] ;  /* 0x00011400ff985b82 */ /* 0x000e620000000800 */
[----:B--2---:R-:W-:-:S04]  /*181d0*/  VIADD R153, R153, 0x7f ;  /* 0x0000007f99997836 */ /* 0x004fc80000000000 */
[----:B0-----:R-:W-:-:S05]  /*181e0*/  @P5 IMAD.HI.U32 R154, R153, R154, RZ ;  /* 0x0000009a999a5227 */ /* 0x001fca00078e00ff */
[----:B-1----:R-:W-:Y:S02]  /*181f0*/  @P5 SHF.R.U32.HI R153, RZ, R152, R154 ;  /* 0x00000098ff995219 */ /* 0x002fe4000001169a */
[----:B------:R-:W-:-:S05]  /*18200*/  IADD3 R152, R221, 0x1, -R220 ;  /* 0x00000001dd987810 */ /* 0x000fca0007ffe8dc */
[----:B------:R-:W-:-:S04]  /*18210*/  IMAD.IADD R153, R152, 0x1, R153 ;  /* 0x0000000198997824 */ /* 0x000fc800078e0299 */
[----:B------:R-:W-:Y:S01]  /*18220*/  VIADD R154, R153, -UR4 ;  /* 0x80000004999a7c36 */ /* 0x000fe20008000000 */
[----:B------:R-:W-:Y:S06]  /*18230*/  @!P6 BRA `(.L_x_1972) ;  /* 0x000000000048e947 */ /* 0x000fec0003800000 */
[----:B------:R-:W-:Y:S01]  /*18240*/  IMAD.MOV.U32 R155, RZ, RZ, R153 ;  /* 0x000000ffff9b7224 */ /* 0x000fe200078e0099 */
[----:B------:R-:W-:Y:S04]  /*18250*/  BSSY B0, `(.L_x_1973) ;  /* 0x000000e000007945 */ /* 0x000fe80003800000 */
        /* <DEDUP_REMOVED lines=9> */
.L_x_1974:
[----:B------:R-:W-:-:S13]  /*182f0*/  ISETP.NE.AND P2, PT, R156, 0x1, PT ;  /* 0x000000019c00780c */ /* 0x000fda0003f45270 */
[----:B------:R-:W0:Y:S02]  /*18300*/  @P2 LDC.64 R152, c[0x0][0x9e8] ;  /* 0x00027a00ff982b82 */ /* 0x000e240000000a00 */
[----:B0-----:R-:W-:-:S05]  /*18310*/  @P2 IMAD.HI.U32 R152, R155, R152, RZ ;  /* 0x000000989b982227 */ /* 0x001fca00078e00ff */
[----:B------:R-:W-:-:S07]  /*18320*/  @P2 SHF.R.U32.HI R155, RZ, R153, R152 ;  /* 0x00000099ff9b2219 */ /* 0x000fce0000011698 */
.L_x_1975:
[----:B------:R-:W-:Y:S05]  /*18330*/  BSYNC B0 ;  /* 0x0000000000007941 */ /* 0x000fea0003800000 */
.L_x_1973:
[----:B------:R-:W-:-:S05]  /*18340*/  IMAD R155, R155, R156, RZ ;  /* 0x0000009c9b9b7224 */ /* 0x000fca00078e02ff */
[----:B------:R-:W-:-:S07]  /*18350*/  VIMNMX R154, R154, R155, !PT ;  /* 0x0000009b9a9a7248 */ /* 0x000fce0007fe0100 */
.L_x_1972:
[----:B------:R-:W2:Y:S01]  /*18360*/  LDL R153, [R1+0x50] ;  /* 0x0000500001997983 */ /* 0x000ea20000100800 */
[----:B------:R-:W-:Y:S01]  /*18370*/  IADD3 R154, R154, 0x3f, RZ ;  /* 0x0000003f9a9a7810 */ /* 0x000fe20007ffe0ff */
[----:B------:R-:W-:Y:S03]  /*18380*/  BSSY B0, `(.L_x_1976) ;  /* 0x0000263000007945 */ /* 0x000fe60003800000 */
[----:B------:R-:W-:-:S04]  /*18390*/  SHF.R.S32.HI R152, RZ, 0x1f, R154 ;  /* 0x0000001fff987819 */ /* 0x000fc8000001149a */
[----:B------:R-:W-:-:S04]  /*183a0*/  LEA.HI R152, R152, R154, RZ, 0x6 ;  /* 0x0000009a98987211 */ /* 0x000fc800078f30ff */
[----:B------:R-:W-:-:S04]  /*183b0*/  SHF.R.S32.HI R152, RZ, 0x6, R152 ;  /* 0x00000006ff987819 */ /* 0x000fc80000011498 */
[----:B--2---:R-:W-:-:S04]  /*183c0*/  VIMNMX R153, R153, R152, !PT ;  /* 0x0000009899997248 */ /* 0x004fc80007fe0100 */
[----:B------:R-:W-:Y:S01]  /*183d0*/  ISETP.GE.AND P2, PT, R5, R153, PT ;  /* 0x000000990500720c */ /* 0x000fe20003f46270 */
[----:B------:R0:W-:-:S12]  /*183e0*/  STL [R1+0x20], R153 ;  /* 0x0000209901007387 */ /* 0x0001d80000100800 */
[----:B0-----:R-:W-:Y:S05]  /*183f0*/  @!P2 BRA `(.L_x_1977) ;  /* 0x00000024006ca947 */ /* 0x001fea0003800000 */
[----:B------:R-:W-:Y:S01]  /*18400*/  BSSY B1, `(.L_x_1978) ;  /* 0x0000259000017945 */ /* 0x000fe20003800000 */
[----:B------:R-:W-:Y:S01]  /*18410*/  IMAD.MOV.U32 R233, RZ, RZ, R5 ;  /* 0x000000ffffe97224 */ /* 0x000fe200078e0005 */
[----:B------:R-:W-:Y:S01]  /*18420*/  MOV R5, R22 ;  /* 0x0000001600057202 */ /* 0x000fe20000000f00 */
[----:B------:R-:W-:Y:S02]  /*18430*/  IMAD.MOV.U32 R231, RZ, RZ, R4 ;  /* 0x000000ffffe77224 */ /* 0x000fe400078e0004 */
[----:B------:R-:W-:Y:S02]  /*18440*/  IMAD.MOV.U32 R230, RZ, RZ, R3 ;  /* 0x000000ffffe67224 */ /* 0x000fe400078e0003 */
[----:B------:R-:W-:-:S07]  /*18450*/  IMAD.MOV.U32 R232, RZ, RZ, R219 ;  /* 0x000000ffffe87224 */ /* 0x000fce00078e00db */
.L_x_1989:
[----:B------:R-:W-:-:S05]  /*18460*/  VIADD R22, R5, 0x1 ;  /* 0x0000000105167836 */ /* 0x000fca0000000000 */
[----:B------:R-:W-:-:S04]  /*18470*/  ISETP.NE.AND P2, PT, R22, 0x2, PT ;  /* 0x000000021600780c */ /* 0x000fc80003f45270 */
[----:B------:R-:W-:Y:S02]  /*18480*/  SEL R219, RZ, 0x1, P2 ;  /* 0x00000001ffdb7807 */ /* 0x000fe40001000000 */
[----:B------:R-:W-:Y:S02]  /*18490*/  SEL R22, R22, RZ, P2 ;  /* 0x000000ff16167207 */ /* 0x000fe40001000000 */
[----:B------:R-:W-:Y:S01]  /*184a0*/  LOP3.LUT R219, R232, R219, RZ, 0x3c, !PT ;  /* 0x000000dbe8db7212 */ /* 0x000fe200078e3cff */
[----:B------:R-:W-:Y:S06]  /*184b0*/  @!P0 BRA `(.L_x_1979) ;  /* 0x0000000000048947 */ /* 0x000fec0003800000 */
[----:B------:R-:W-:Y:S01]  /*184c0*/  BPT.TRAP 0x1 ;  /* 0x000000040000795c */ /* 0x000fe20000300000 */
.L_x_1979:
[----:B------:R-:W-:Y:S01]  /*184d0*/  IMAD R3, R22, 0x8, R16 ;  /* 0x0000000816037824 */ /* 0x000fe200078e0210 */
[----:B------:R-:W-:-:S04]  /*184e0*/  SHF.L.U32 R153, R219, 0x1f, RZ ;  /* 0x0000001fdb997819 */ /* 0x000fc800000006ff */
[----:B------:R0:W1:Y:S01]  /*184f0*/  SYNCS.PHASECHK.TRANS64.TRYWAIT P2, [R3+URZ+0x30830], R153 ;  /* 0x03083099030075a7 */ /* 0x000062000804017f */
[----:B------:R-:W-:Y:S05]  /*18500*/  @!P0 BRA `(.L_x_1980) ;  /* 0x0000000000048947 */ /* 0x000fea0003800000 */
[----:B------:R-:W-:Y:S01]  /*18510*/  BPT.TRAP 0x1 ;  /* 0x000000040000795c */ /* 0x000fe20000300000 */
.L_x_1980:
        /* <DEDUP_REMOVED lines=8> */
.L_x_1982:
[----:B------:R-:W-:Y:S05]  /*185a0*/  BSYNC B2 ;  /* 0x0000000000027941 */ /* 0x000fea0003800000 */
.L_x_1981:
[----:B------:R-:W-:Y:S01]  /*185b0*/  R2UR UR4, R152 ;  /* 0x00000000980472ca */ /* 0x000fe200000e0000 */
[----:B------:R-:W-:Y:S01]  /*185c0*/  IMAD.MOV.U32 R152, RZ, RZ, R4 ;  /* 0x000000ffff987224 */ /* 0x000fe200078e0004 */
[----:B------:R2:W-:Y:S01]  /*185d0*/  STL [R1+0xb4], R17 ;  /* 0x0000b41101007387 */ /* 0x0005e20000100800 */
[----:B01----:R-:W-:Y:S01]  /*185e0*/  IMAD.MOV.U32 R153, RZ, RZ, 0x40000040 ;  /* 0x40000040ff997424 */ /* 0x003fe200078e00ff */
[----:B------:R-:W-:Y:S01]  /*185f0*/  MOV R161, UR39 ;  /* 0x0000002700a17c02 */ /* 0x000fe20008000f00 */
[C---:B------:R-:W-:Y:S01]  /*18600*/  VIADD R154, R2.reuse, 0x6 ;  /* 0x00000006029a7836 */ /* 0x040fe20000000000 */
[----:B------:R0:W-:Y:S01]  /*18610*/  STL [R1+0xb0], R16 ;  /* 0x0000b01001007387 */ /* 0x0001e20000100800 */
[----:B------:R-:W-:Y:S01]  /*18620*/  VIADD R156, R2, 0x204 ;  /* 0x00000204029c7836 */ /* 0x000fe20000000000 */
[C---:B------:R-:W-:Y:S01]  /*18630*/  R2UR UR39, R153.reuse ;  /* 0x00000000992772ca */ /* 0x040fe200000e0000 */
[----:B------:R-:W-:Y:S01]  /*18640*/  IMAD.MOV.U32 R3, RZ, RZ, 0x40000040 ;  /* 0x40000040ff037424 */ /* 0x000fe200078e00ff */
[----:B------:R-:W-:Y:S01]  /*18650*/  R2UR UR5, R153 ;  /* 0x00000000990572ca */ /* 0x000fe200000e0000 */
[----:B------:R1:W-:Y:S01]  /*18660*/  STL [R1+0xac], R5 ;  /* 0x0000ac0501007387 */ /* 0x0003e20000100800 */
[----:B--2---:R-:W-:Y:S01]  /*18670*/  MOV R17, UR38 ;  /* 0x0000002600117c02 */ /* 0x004fe20008000f00 */
[----:B------:R-:W-:Y:S01]  /*18680*/  IMAD.MOV.U32 R155, RZ, RZ, 0x40000040 ;  /* 0x40000040ff9b7424 */ /* 0x000fe200078e00ff */
[----:B------:R-:W-:Y:S01]  /*18690*/  R2UR UR38, R152 ;  /* 0x00000000982672ca */ /* 0x000fe200000e0000 */
[-C--:B------:R-:W-:Y:S01]  /*186a0*/  FMUL.FTZ R24, R24, R23.reuse ;  /* 0x0000001718187220 */ /* 0x080fe20000410000 */
[----:B------:R-:W-:Y:S01]  /*186b0*/  IADD3 R152, R2, 0x200, RZ ;  /* 0x0000020002987810 */ /* 0x000fe20007ffe0ff */
[-C--:B------:R-:W-:Y:S01]  /*186c0*/  FMUL.FTZ R25, R25, R23.reuse ;  /* 0x0000001719197220 */ /* 0x080fe20000410000 */
[----:B------:R-:W-:Y:S01]  /*186d0*/  R2UR UR58, R154 ;  /* 0x000000009a3a72ca */ /* 0x000fe200000e0000 */
[----:B------:R-:W-:Y:S01]  /*186e0*/  VIADD R154, R2, 0x202 ;  /* 0x00000202029a7836 */ /* 0x000fe20000000000 */
        /* <DEDUP_REMOVED lines=10> */
[----:B------:R-:W-:Y:S01]  /*18790*/  MOV R159, UR39 ;  /* 0x00000027009f7c02 */ /* 0x000fe20008000f00 */
[----:B------:R-:W-:Y:S01]  /*187a0*/  UMOV UR39, UR5 ;  /* 0x0000000500277c82 */ /* 0x000fe20008000000 */
[----:B------:R-:W-:Y:S01]  /*187b0*/  R2UR UR30, R152 ;  /* 0x00000000981e72ca */ /* 0x000fe200000e0000 */
[-C--:B------:R-:W-:Y:S01]  /*187c0*/  FMUL.FTZ R28, R28, R23.reuse ;  /* 0x000000171c1c7220 */ /* 0x080fe20000410000 */
[----:B------:R-:W-:Y:S01]  /*187d0*/  MOV R4, UR38 ;  /* 0x0000002600047c02 */ /* 0x000fe20008000f00 */
[----:B------:R-:W-:Y:S01]  /*187e0*/  UMOV UR38, UR4 ;  /* 0x0000000400267c82 */ /* 0x000fe20008000000 */
[----:B------:R-:W-:Y:S01]  /*187f0*/  IADD3 R152, R2, 0x600, RZ ;  /* 0x0000060002987810 */ /* 0x000fe20007ffe0ff */
[-C--:B------:R-:W-:Y:S01]  /*18800*/  FMUL.FTZ R29, R29, R23.reuse ;  /* 0x000000171d1d7220 */ /* 0x080fe20000410000 */
[----:B0-----:R-:W-:Y:S01]  /*18810*/  MOV R16, UR37 ;  /* 0x0000002500107c02 */ /* 0x001fe20008000f00 */
[-C--:B------:R-:W-:Y:S01]  /*18820*/  FMUL.FTZ R32, R32, R23.reuse ;  /* 0x0000001720207220 */ /* 0x080fe20000410000 */
[----:B-1----:R-:W-:Y:S01]  /*18830*/  MOV R5, UR36 ;  /* 0x0000002400057c02 */ /* 0x002fe20008000f00 */
        /* <DEDUP_REMOVED lines=19> */
[----:B------:R-:W-:Y:S01]  /*18970*/  MOV R157, 0x40000040 ;  /* 0x40000040009d7802 */ /* 0x000fe20000000f00 */
        /* <DEDUP_REMOVED lines=117> */
[----:B------:R-:W-:Y:S01]  /*190d0*/  IMAD.MOV.U32 R23, RZ, RZ, R161 ;  /* 0x000000ffff177224 */ /* 0x000fe200078e00a1 */
[----:B------:R-:W-:Y:S01]  /*190e0*/  R2UR UR7, R153 ;  /* 0x00000000990772ca */ /* 0x000fe200000e0000 */
[----:B------:R-:W-:Y:S01]  /*190f0*/  IMAD.MOV.U32 R3, RZ, RZ, R159 ;  /* 0x000000ffff037224 */ /* 0x000fe200078e009f */
[----:B------:R-:W-:Y:S01]  /*19100*/  R2UR UR11, R155 ;  /* 0x000000009b0b72ca */ /* 0x000fe200000e0000 */
[----:B------:R-:W-:Y:S01]  /*19110*/  IMAD.MOV.U32 R0, RZ, RZ, R158 ;  /* 0x000000ffff007224 */ /* 0x000fe200078e009e */
[----:B------:R-:W-:-:S02]  /*19120*/  R2UR UR15, R157 ;  /* 0x000000009d0f72ca */ /* 0x000fc400000e0000 */
[----:B------:R-:W-:Y:S02]  /*19130*/  R2UR UR19, R153 ;  /* 0x00000000991372ca */ /* 0x000fe400000e0000 */
[----:B------:R-:W-:Y:S02]  /*19140*/  R2UR UR23, R157 ;  /* 0x000000009d1772ca */ /* 0x000fe400000e0000 */
[----:B------:R-:W-:Y:S02]  /*19150*/  R2UR UR27, R155 ;  /* 0x000000009b1b72ca */ /* 0x000fe400000e0000 */
[----:B------:R-:W-:Y:S02]  /*19160*/  R2UR UR31, R153 ;  /* 0x00000000991f72ca */ /* 0x000fe400000e0000 */
[----:B------:R-:W-:Y:S02]  /*19170*/  R2UR UR35, R157 ;  /* 0x000000009d2372ca */ /* 0x000fe400000e0000 */
[----:B------:R-:W-:-:S02]  /*19180*/  R2UR UR43, R153 ;  /* 0x00000000992b72ca */ /* 0x000fc400000e0000 */
[----:B------:R-:W-:Y:S02]  /*19190*/  R2UR UR46, R156 ;  /* 0x000000009c2e72ca */ /* 0x000fe400000e0000 */
[----:B------:R-:W-:Y:S02]  /*191a0*/  R2UR UR47, R157 ;  /* 0x000000009d2f72ca */ /* 0x000fe400000e0000 */
[----:B------:R-:W-:Y:S02]  /*191b0*/  R2UR UR50, R154 ;  /* 0x000000009a3272ca */ /* 0x000fe400000e0000 */
[----:B------:R-:W-:Y:S02]  /*191c0*/  R2UR UR51, R155 ;  /* 0x000000009b3372ca */ /* 0x000fe400000e0000 */
[----:B------:R-:W-:Y:S02]  /*191d0*/  R2UR UR54, R152 ;  /* 0x00000000983672ca */ /* 0x000fe400000e0000 */
[----:B------:R-:W-:-:S02]  /*191e0*/  R2UR UR55, R153 ;  /* 0x00000000993772ca */ /* 0x000fc400000e0000 */
[----:B------:R-:W-:Y:S02]  /*191f0*/  MOV R2, R160 ;  /* 0x000000a000027202 */ /* 0x000fe40000000f00 */
[----:B------:R-:W-:-:S06]  /*19200*/  WARPGROUP.ARRIVE ;  /* 0x00000000000079c5 */ /* 0x000fcc0000000000 */
[----:B------:R-:W-:Y:S01]  /*19210*/  HGMMA.64x64x16.F32 R152, gdesc[UR36], RZ, !UPT, gsb0 ;  /* 0x00e00000249879f0 */ /* 0x000fe2000c0008ff */
        /* <DEDUP_REMOVED lines=35> */
[----:B------:R0:W5:Y:S01]  /*19450*/  LDL.LU R17, [R1+0xb4] ;  /* 0x0000b40001117983 */ /* 0x0001620000300800 */
[----:B------:R-:W-:Y:S02]  /*19460*/  R2UR UR37, R16 ;  /* 0x00000000102572ca */ /* 0x000fe400000e0000 */
[----:B------:R-:W-:Y:S01]  /*19470*/  R2UR UR36, R5 ;  /* 0x00000000052472ca */ /* 0x000fe200000e0000 */
[----:B------:R0:W5:Y:S01]  /*19480*/  LDL.LU R16, [R1+0xb0] ;  /* 0x0000b00001107983 */ /* 0x0001620000300800 */
[----:B------:R-:W-:-:S02]  /*19490*/  R2UR UR44, R12 ;  /* 0x000000000c2c72ca */ /* 0x000fc400000e0000 */
[----:B------:R-:W-:Y:S01]  /*194a0*/  R2UR UR45, R13 ;  /* 0x000000000d2d72ca */ /* 0x000fe200000e0000 */
[----:B------:R0:W5:Y:S01]  /*194b0*/  LDL.LU R5, [R1+0xac] ;  /* 0x0000ac0001057983 */ /* 0x0001620000300800 */
[----:B------:R-:W-:Y:S02]  /*194c0*/  R2UR UR48, R10 ;  /* 0x000000000a3072ca */ /* 0x000fe400000e0000 */
[----:B------:R-:W-:Y:S02]  /*194d0*/  R2UR UR49, R11 ;  /* 0x000000000b3172ca */ /* 0x000fe400000e0000 */
[----:B------:R-:W-:Y:S02]  /*194e0*/  R2UR UR52, R8 ;  /* 0x00000000083472ca */ /* 0x000fe400000e0000 */
[----:B------:R-:W-:Y:S02]  /*194f0*/  R2UR UR53, R9 ;  /* 0x00000000093572ca */ /* 0x000fe400000e0000 */
[----:B------:R-:W-:Y:S01]  /*19500*/  R2UR UR39, R23 ;  /* 0x00000000172772ca */ /* 0x000fe200000e0000 */
[----:B------:R-:W-:-:S02]  /*19510*/  WARPGROUP.DEPBAR.LE gsb0, 0x0 ;  /* 0x00008000000079c5 */ /* 0x000fc40000010000 */
        /* <DEDUP_REMOVED lines=39> */
[----:B0-----:R-:W-:Y:S05]  /*19790*/  @!P0 BRA `(.L_x_1984) ;  /* 0x0000000000048947 */ /* 0x001fea0003800000 */
[----:B------:R-:W-:Y:S01]  /*197a0*/  BPT.TRAP 0x1 ;  /* 0x000000040000795c */ /* 0x000fe20000300000 */
.L_x_1984:
[----:B------:R-:W-:Y:S01]  /*197b0*/  SHF.L.U32 R0, R232, 0x1f, RZ ;  /* 0x0000001fe8007819 */ /* 0x000fe200000006ff */
[----:B-----5:R-:W-:-:S04]  /*197c0*/  IMAD R232, R5, 0x8, R16 ;  /* 0x0000000805e87824 */ /* 0x020fc800078e0210 */
[----:B------:R0:W1:Y:S01]  /*197d0*/  SYNCS.PHASECHK.TRANS64.TRYWAIT P2, [R232+URZ+0x30850], R0 ;  /* 0x03085000e80075a7 */ /* 0x000062000804017f */
[----:B------:R-:W-:Y:S05]  /*197e0*/  @!P0 BRA `(.L_x_1985) ;  /* 0x0000000000048947 */ /* 0x000fea0003800000 */
[----:B------:R-:W-:Y:S01]  /*197f0*/  BPT.TRAP 0x1 ;  /* 0x000000040000795c */ /* 0x000fe20000300000 */
.L_x_1985:
[----:B------:R-:W-:Y:S04]  /*19800*/  BSSY B2, `(.L_x_1986) ;  /* 0x0000004000027945 */ /* 0x000fe80003800000 */
[----:B-1----:R-:W-:Y:S05]  /*19810*/  @P2 BRA `(.L_x_1987) ;  /* 0x0000000000082947 */ /* 0x002fea0003800000 */
[----:B------:R-:W1:Y:S02]  /*19820*/  SYNCS.PHASECHK.TRANS64.TRYWAIT P2, [R232+URZ+0x30850], R0 ;  /* 0x03085000e80075a7 */ /* 0x000e64000804017f */
[----:B-1----:R-:W-:Y:S05]  /*19830*/  @!P2 BRA `(.L_x_1988) ;  /* 0x000001280064a947 */ /* 0x002fea0003800000 */
.L_x_1987:
[----:B------:R-:W-:Y:S05]  /*19840*/  BSYNC B2 ;  /* 0x0000000000027941 */ /* 0x000fea0003800000 */
.L_x_1986:
[----:B01----:R-:W-:Y:S01]  /*19850*/  VIADD R0, R16, 0x400 ;  /* 0x0000040010007836 */ /* 0x003fe20000000000 */
[----:B------:R-:W-:Y:S01]  /*19860*/  WARPGROUP.ARRIVE ;  /* 0x00000000000079c5 */ /* 0x000fe20000000000 */
[----:B------:R-:W-:Y:S01]  /*19870*/  IMAD.MOV.U32 R3, RZ, RZ, 0x40000040 ;  /* 0x40000040ff037424 */ /* 0x000fe200078e00ff */
[----:B------:R-:W-:Y:S02]  /*19880*/  ULDC UR4, c[0x0][0x9d8] ;  /* 0x0002760000047ab9 */ /* 0x000fe40000000800 */
[----:B------:R-:W-:Y:S02]  /*19890*/  SHF.R.U32.HI R0, RZ, 0x4, R0 ;  /* 0x00000004ff007819 */ /* 0x000fe40000011600 */
[----:B------:R-:W-:Y:S01]  /*198a0*/  R2UR UR7, R3 ;  /* 0x00000000030772ca */ /* 0x000fe200000e0000 */
[----:B------:R-:W-:Y:S01]  /*198b0*/  IMAD.MOV.U32 R3, RZ, RZ, 0x40000040 ;  /* 0x40000040ff037424 */ /* 0x000fe200078e00ff */
[----:B------:R-:W-:-:S04]  /*198c0*/  LOP3.LUT R0, R0, 0x3fff, RZ, 0xc0, !PT ;  /* 0x00003fff00007812 */ /* 0x000fc800078ec0ff */
[----:B------:R-:W-:-:S04]  /*198d0*/  LOP3.LUT R0, R0, 0x2000000, RZ, 0xfc, !PT ;  /* 0x0200000000007812 */ /* 0x000fc800078efcff */
[----:B------:R-:W-:Y:S01]  /*198e0*/  LEA R2, R5, R0, 0xb ;  /* 0x0000000005027211 */ /* 0x000fe200078e58ff */
[----:B------:R-:W-:-:S03]  /*198f0*/  IMAD.MOV.U32 R5, RZ, RZ, 0x40000040 ;  /* 0x40000040ff057424 */ /* 0x000fc600078e00ff */
[C---:B------:R-:W-:Y:S01]  /*19900*/  R2UR UR6, R2.reuse ;  /* 0x00000000020672ca */ /* 0x040fe200000e0000 */
[----:B------:R-:W-:-:S12]  /*19910*/  VIADD R4, R2, 0x80 ;  /* 0x0000008002047836 */ /* 0x000fd80000000000 */
        /* <DEDUP_REMOVED lines=10> */
[----:B------:R-:W-:Y:S02]  /*199c0*/  R2UR UR6, R4 ;  /* 0x00000000040672ca */ /* 0x000fe400000e0000 */
[----:B------:R-:W-:Y:S01]  /*199d0*/  R2UR UR7, R5 ;  /* 0x00000000050772ca */ /* 0x000fe200000e0000 */
[----:B------:R-:W-:Y:S02]  /*199e0*/  WARPGROUP.DEPBAR.LE gsb0, 0x0 ;  /* 0x00008000000079c5 */ /* 0x000fe40000010000 */
[----:B------:R-:W-:-:S15]  /*199f0*/  WARPGROUP.ARRIVE ;  /* 0x00000000000079c5 */ /* 0x000fde0000000000 */
[----:B------:R-:W-:-:S07]  /*19a00*/  NOP ;  /* 0x0000000000007918 */ /* 0x000fce0000000000 */
[----:B------:R-:W-:Y:S01]  /*19a10*/  HGMMA.64x256x16.F32 R24, R188, gdesc[UR4].tnspB, R24, gsb0 ;  /* 0x43e00004bc187df0 */ /* 0x000fe20008000818 */
[----:B------:R-:W-:Y:S02]  /*19a20*/  R2UR UR6, R2 ;  /* 0x00000000020672ca */ /* 0x000fe400000e0000 */
[----:B------:R-:W-:Y:S01]  /*19a30*/  R2UR UR7, R3 ;  /* 0x00000000030772ca */ /* 0x000fe200000e0000 */
[----:B------:R-:W-:Y:S01]  /*19a40*/  FMUL.FTZ R0, R152, UR4 ;  /* 0x0000000498007c20 */ /* 0x000fe20008410000 */
[----:B------:R-:W-:Y:S01]  /*19a50*/  FMUL.FTZ R4, R153, UR4 ;  /* 0x0000000499047c20 */ /* 0x000fe20008410000 */
[----:B------:R-:W-:Y:S01]  /*19a60*/  FMUL.FTZ R5, R154, UR4 ;  /* 0x000000049a057c20 */ /* 0x000fe20008410000 */
[----:B------:R-:W-:-:S03]  /*19a70*/  FMUL.FTZ R154, R156, UR4 ;  /* 0x000000049c9a7c20 */ /* 0x000fc60008410000 */
[----:B------:R-:W0:Y:S01]  /*19a80*/  MUFU.TANH R0, R0 ;  /* 0x0000000000007308 */ /* 0x000e220000002400 */
[----:B------:R-:W-:Y:S01]  /*19a90*/  FMUL.FTZ R152, R155, UR4 ;  /* 0x000000049b987c20 */ /* 0x000fe20008410000 */
[----:B------:R-:W-:-:S06]  /*19aa0*/  FMUL.FTZ R155, R157, UR4 ;  /* 0x000000049d9b7c20 */ /* 0x000fcc0008410000 */
[----:B------:R-:W1:Y:S01]  /*19ab0*/  MUFU.TANH R4, R4 ;  /* 0x0000000400047308 */ /* 0x000e620000002400 */
[----:B------:R-:W-:Y:S01]  /*19ac0*/  FMUL.FTZ R157, R160, UR4 ;  /* 0x00000004a09d7c20 */ /* 0x000fe20008410000 */
[----:B------:R-:W-:-:S06]  /*19ad0*/  FMUL.FTZ R153, R158, UR4 ;  /* 0x000000049e997c20 */ /* 0x000fcc0008410000 */
[----:B------:R-:W2:Y:S01]  /*19ae0*/  MUFU.TANH R154, R154 ;  /* 0x0000009a009a7308 */ /* 0x000ea20000002400 */
[----:B------:R-:W-:Y:S01]  /*19af0*/  FMUL.FTZ R158, R161, UR4 ;  /* 0x00000004a19e7c20 */ /* 0x000fe20008410000 */
[----:B------:R-:W-:Y:S01]  /*19b00*/  FMUL.FTZ R156, R159, UR4 ;  /* 0x000000049f9c7c20 */ /* 0x000fe20008410000 */
[----:B0-----:R-:W-:-:S05]  /*19b10*/  FMNMX.FTZ R2, R0, R230, !PT ;  /* 0x000000e600027209 */ /* 0x001fca0007810000 */
[----:B------:R-:W0:Y:S01]  /*19b20*/  MUFU.TANH R155, R155 ;  /* 0x0000009b009b7308 */ /* 0x000e220000002400 */
[----:B------:R-:W-:Y:S01]  /*19b30*/  FMUL.FTZ R159, R164, UR4 ;  /* 0x00000004a49f7c20 */ /* 0x000fe20008410000 */
[----:B-1----:R-:W-:-:S06]  /*19b40*/  FMNMX.FTZ R2, R4, R2, !PT ;  /* 0x0000000204027209 */ /* 0x002fcc0007810000 */
[----:B------:R-:W1:Y:S01]  /*19b50*/  MUFU.TANH R157, R157 ;  /* 0x0000009d009d7308 */ /* 0x000e620000002400 */
[----:B------:R-:W-:Y:S01]  /*19b60*/  FMUL.FTZ R160, R165, UR4 ;  /* 0x00000004a5a07c20 */ /* 0x000fe20008410000 */
[----:B--2---:R-:W-:-:S06]  /*19b70*/  FMNMX.FTZ R2, R154, R2, !PT ;  /* 0x000000029a027209 */ /* 0x004fcc0007810000 */
[----:B------:R-:W2:Y:S01]  /*19b80*/  MUFU.TANH R158, R158 ;  /* 0x0000009e009e7308 */ /* 0x000ea20000002400 */
[----:B------:R-:W-:Y:S01]  /*19b90*/  FMUL.FTZ R161, R168, UR4 ;  /* 0x00000004a8a17c20 */ /* 0x000fe20008410000 */
[----:B0-----:R-:W-:-:S06]  /*19ba0*/  FMNMX.FTZ R2, R155, R2, !PT ;  /* 0x000000029b027209 */ /* 0x001fcc0007810000 */
[----:B------:R-:W0:Y:S01]  /*19bb0*/  MUFU.TANH R159, R159 ;  /* 0x0000009f009f7308 */ /* 0x000e220000002400 */
[----:B------:R-:W-:Y:S01]  /*19bc0*/  FMUL.FTZ R164, R169, UR4 ;  /* 0x00000004a9a47c20 */ /* 0x000fe20008410000 */
[----:B-1----:R-:W-:-:S06]  /*19bd0*/  FMNMX.FTZ R2, R157, R2, !PT ;  /* 0x000000029d027209 */ /* 0x002fcc0007810000 */
[----:B------:R-:W1:Y:S01]  /*19be0*/  MUFU.TANH R160, R160 ;  /* 0x000000a000a07308 */ /* 0x000e620000002400 */
[----:B------:R-:W-:Y:S01]  /*19bf0*/  FMUL.FTZ R165, R172, UR4 ;  /* 0x00000004aca57c20 */ /* 0x000fe20008410000 */
[----:B--2---:R-:W-:-:S06]  /*19c00*/  FMNMX.FTZ R2, R158, R2, !PT ;  /* 0x000000029e027209 */ /* 0x004fcc0007810000 */
[----:B------:R-:W2:Y:S01]  /*19c10*/  MUFU.TANH R161, R161 ;  /* 0x000000a100a17308 */ /* 0x000ea20000002400 */
[----:B------:R-:W-:Y:S02]  /*19c20*/  WARPGROUP.DEPBAR.LE gsb0, 0x0 ;  /* 0x00008000000079c5 */ /* 0x000fe40000010000 */
[----:B------:R-:W-:-:S06]  /*19c30*/  WARPGROUP.ARRIVE ;  /* 0x00000000000079c5 */ /* 0x000fcc0000000000 */
[----:B------:R-:W-:Y:S01]  /*19c40*/  HGMMA.64x256x16.F32 R24, R184, gdesc[UR4].tnspB, R24, gsb0 ;  /* 0x43e00004b8187df0 */ /* 0x000fe20008000818 */
[----:B------:R-:W3:Y:S01]  /*19c50*/  MUFU.TANH R164, R164 ;  /* 0x000000a400a47308 */ /* 0x000ee20000002400 */
[----:B------:R-:W-:Y:S01]  /*19c60*/  FMUL.FTZ R168, R173, UR4 ;  /* 0x00000004ada87c20 */ /* 0x000fe20008410000 */
[----:B0-----:R-:W-:Y:S01]  /*19c70*/  FMNMX.FTZ R2, R159, R2, !PT ;  /* 0x000000029f027209 */ /* 0x001fe20007810000 */
[----:B------:R-:W-:-:S05]  /*19c80*/  FMUL.FTZ R169, R176, UR4 ;  /* 0x00000004b0a97c20 */ /* 0x000fca0008410000 */
[----:B------:R-:W0:Y:S01]  /*19c90*/  MUFU.TANH R165, R165 ;  /* 0x000000a500a57308 */ /* 0x000e220000002400 */
[----:B-1----:R-:W-:Y:S01]  /*19ca0*/  FMNMX.FTZ R2, R160, R2, !PT ;  /* 0x00000002a0027209 */ /* 0x002fe20007810000 */
[----:B------:R-:W-:-:S06]  /*19cb0*/  FMUL.FTZ R173, R177, UR4 ;  /* 0x00000004b1ad7c20 */ /* 0x000fcc0008410000 */
[----:B------:R-:W1:Y:S01]  /*19cc0*/  MUFU.TANH R168, R168 ;  /* 0x000000a800a87308 */ /* 0x000e620000002400 */
[----:B--2---:R-:W-:Y:S01]  /*19cd0*/  FMNMX.FTZ R2, R161, R2, !PT ;  /* 0x00000002a1027209 */ /* 0x004fe20007810000 */
[----:B------:R-:W-:-:S06]  /*19ce0*/  FMUL.FTZ R172, R180, UR4 ;  /* 0x00000004b4ac7c20 */ /* 0x000fcc0008410000 */
[----:B------:R-:W2:Y:S01]  /*19cf0*/  MUFU.TANH R169, R169 ;  /* 0x000000a900a97308 */ /* 0x000ea20000002400 */
[----:B---3--:R-:W-:Y:S01]  /*19d00*/  FMNMX.FTZ R2, R164, R2, !PT ;  /* 0x00000002a4027209 */ /* 0x008fe20007810000 */
[----:B------:R-:W-:-:S06]  /*19d10*/  FMUL.FTZ R176, R181, UR4 ;  /* 0x00000004b5b07c20 */ /* 0x000fcc0008410000 */
[----:B------:R-:W3:Y:S01]  /*19d20*/  MUFU.TANH R173, R173 ;  /* 0x000000ad00ad7308 */ /* 0x000ee20000002400 */
[----:B0-----:R-:W-:-:S07]  /*19d30*/  FMNMX.FTZ R2, R165, R2, !PT ;  /* 0x00000002a5027209 */ /* 0x001fce0007810000 */
[----:B------:R-:W0:Y:S01]  /*19d40*/  MUFU.TANH R172, R172 ;  /* 0x000000ac00ac7308 */ /* 0x000e220000002400 */
[----:B-1----:R-:W-:-:S07]  /*19d50*/  FMNMX.FTZ R2, R168, R2, !PT ;  /* 0x00000002a8027209 */ /* 0x002fce0007810000 */
[----:B------:R-:W1:Y:S01]  /*19d60*/  MUFU.TANH R176, R176 ;  /* 0x000000b000b07308 */ /* 0x000e620000002400 */
[----:B--2---:R-:W-:-:S04]  /*19d70*/  FMNMX.FTZ R2, R169, R2, !PT ;  /* 0x00000002a9027209 */ /* 0x004fc80007810000 */
[----:B---3--:R-:W-:-:S04]  /*19d80*/  FMNMX.FTZ R2, R173, R2, !PT ;  /* 0x00000002ad027209 */ /* 0x008fc80007810000 */
[----:B0-----:R-:W-:-:S04]  /*19d90*/  FMNMX.FTZ R2, R172, R2, !PT ;  /* 0x00000002ac027209 */ /* 0x001fc80007810000 */
[----:B-1----:R-:W-:-:S05]  /*19da0*/  FMNMX.FTZ R2, R176, R2, !PT ;  /* 0x00000002b0027209 */ /* 0x002fca0007810000 */
[----:B------:R-:W0:Y:S01]  /*19db0*/  SHFL.BFLY PT, R3, R2, 0x2, 0x1f ;  /* 0x0c401f0002037f89 */ /* 0x000e2200000e0000 */
[----:B------:R-:W1:Y:S01]  /*19dc0*/  MUFU.TANH R5, R5 ;  /* 0x0000000500057308 */ /* 0x000e620000002400 */
[----:B------:R-:W-:-:S07]  /*19dd0*/  FMUL.FTZ R162, R162, UR4 ;  /* 0x00000004a2a27c20 */ /* 0x000fce0008410000 */
[----:B------:R-:W2:Y:S01]  /*19de0*/  MUFU.TANH R152, R152 ;  /* 0x0000009800987308 */ /* 0x000ea20000002400 */
[----:B------:R-:W-:-:S07]  /*19df0*/  FMUL.FTZ R163, R163, UR4 ;  /* 0x00000004a3a37c20 */ /* 0x000fce0008410000 */
[----:B------:R-:W3:Y:S01]  /*19e00*/  MUFU.TANH R153, R153 ;  /* 0x0000009900997308 */ /* 0x000ee20000002400 */
[----:B0-----:R-:W-:-:S07]  /*19e10*/  FMNMX.FTZ R3, R2, R3, !PT ;  /* 0x0000000302037209 */ /* 0x001fce0007810000 */
[----:B------:R-:W0:Y:S01]  /*19e20*/  MUFU.TANH R156, R156 ;  /* 0x0000009c009c7308 */ /* 0x000e220000002400 */
[----:B-1----:R-:W-:Y:S01]  /*19e30*/  FMNMX.FTZ R23, R5, R231, !PT ;  /* 0x000000e705177209 */ /* 0x002fe20007810000 */
[----:B------:R-:W1:Y:S01]  /*19e40*/  SHFL.BFLY PT, R2, R3, 0x1, 0x1f ;  /* 0x0c201f0003027f89 */ /* 0x000e6200000e0000 */
[----:B------:R-:W-:-:S05]  /*19e50*/  FMUL.FTZ R166, R166, UR4 ;  /* 0x00000004a6a67c20 */ /* 0x000fca0008410000 */
[----:B------:R-:W4:Y:S01]  /*19e60*/  MUFU.TANH R162, R162 ;  /* 0x000000a200a27308 */ /* 0x000f220000002400 */
[----:B--2---:R-:W-:Y:S01]  /*19e70*/  FMNMX.FTZ R23, R152, R23, !PT ;  /* 0x0000001798177209 */ /* 0x004fe20007810000 */
[----:B------:R-:W-:-:S06]  /*19e80*/  FMUL.FTZ R167, R167, UR4 ;  /* 0x00000004a7a77c20 */ /* 0x000fcc0008410000 */
[----:B------:R-:W2:Y:S01]  /*19e90*/  MUFU.TANH R163, R163 ;  /* 0x000000a300a37308 */ /* 0x000ea20000002400 */
[----:B---3--:R-:W-:Y:S01]  /*19ea0*/  FMNMX.FTZ R23, R153, R23, !PT ;  /* 0x0000001799177209 */ /* 0x008fe20007810000 */
[----:B------:R-:W-:-:S06]  /*19eb0*/  FMUL.FTZ R170, R170, UR4 ;  /* 0x00000004aaaa7c20 */ /* 0x000fcc0008410000 */
[----:B------:R-:W3:Y:S01]  /*19ec0*/  MUFU.TANH R166, R166 ;  /* 0x000000a600a67308 */ /* 0x000ee20000002400 */
[----:B0-----:R-:W-:Y:S01]  /*19ed0*/  FMNMX.FTZ R23, R156, R23, !PT ;  /* 0x000000179c177209 */ /* 0x001fe20007810000 */
[----:B------:R-:W-:-:S06]  /*19ee0*/  FMUL.FTZ R171, R171, UR4 ;  /* 0x00000004abab7c20 */ /* 0x000fcc0008410000 */
[----:B------:R-:W0:Y:S01]  /*19ef0*/  MUFU.TANH R167, R167 ;  /* 0x000000a700a77308 */ /* 0x000e220000002400 */
[----:B----4-:R-:W-:Y:S01]  /*19f00*/  FMNMX.FTZ R23, R162, R23, !PT ;  /* 0x00000017a2177209 */ /* 0x010fe20007810000 */
[----:B------:R-:W-:-:S06]  /*19f10*/  FMUL.FTZ R174, R174, UR4 ;  /* 0x00000004aeae7c20 */ /* 0x000fcc0008410000 */
[----:B------:R-:W4:Y:S01]  /*19f20*/  MUFU.TANH R170, R170 ;  /* 0x000000aa00aa7308 */ /* 0x000f220000002400 */
[----:B--2---:R-:W-:Y:S01]  /*19f30*/  FMNMX.FTZ R23, R163, R23, !PT ;  /* 0x00000017a3177209 */ /* 0x004fe20007810000 */
[----:B------:R-:W-:Y:S01]  /*19f40*/  FMUL.FTZ R175, R175, UR4 ;  /* 0x00000004afaf7c20 */ /* 0x000fe20008410000 */
[----:B------:R-:W-:Y:S01]  /*19f50*/  FMUL.FTZ R177, R178, UR4 ;  /* 0x00000004b2b17c20 */ /* 0x000fe20008410000 */
[----:B-1----:R-:W-:Y:S01]  /*19f60*/  FMNMX.FTZ R3, R3, R2, !PT ;  /* 0x0000000203037209 */ /* 0x002fe20007810000 */
[----:B------:R-:W-:-:S03]  /*19f70*/  FMUL.FTZ R178, R179, UR4 ;  /* 0x00000004b3b27c20 */ /* 0x000fc60008410000 */
[----:B------:R-:W1:Y:S01]  /*19f80*/  MUFU.TANH R171, R171 ;  /* 0x000000ab00ab7308 */ /* 0x000e620000002400 */
[----:B------:R-:W-:Y:S02]  /*19f90*/  WARPGROUP.DEPBAR.LE gsb0, 0x0 ;  /* 0x00008000000079c5 */ /* 0x000fe40000010000 */
[----:B------:R-:W2:Y:S05]  /*19fa0*/  LDL R187, [R1+0x20] ;  /* 0x0000200001bb7983 */ /* 0x000eaa0000100800 */
[----:B------:R-:W5:Y:S01]  /*19fb0*/  MUFU.TANH R174, R174 ;  /* 0x000000ae00ae7308 */ /* 0x000f620000002400 */
[----:B------:R-:W-:Y:S01]  /*19fc0*/  FMUL.FTZ R179, R182, UR4 ;  /* 0x00000004b6b37c20 */ /* 0x000fe20008410000 */
[----:B------:R-:W-:Y:S01]  /*19fd0*/  FMUL.FTZ R180, R183, UR4 ;  /* 0x00000004b7b47c20 */ /* 0x000fe20008410000 */
[----:B------:R-:W-:Y:S01]  /*19fe0*/  ULDC UR4, c[0x0][0x988] ;  /* 0x0002620000047ab9 */ /* 0x000fe20000000800 */
[----:B---3--:R-:W-:Y:S01]  /*19ff0*/  FMNMX.FTZ R23, R166, R23, !PT ;  /* 0x00000017a6177209 */ /* 0x008fe20007810000 */
[----:B------:R-:W-:Y:S01]  /*1a000*/  FADD.FTZ R181, -R3, R230 ;  /* 0x000000e603b57221 */ /* 0x000fe20000010100 */
[----:B------:R-:W-:-:S02]  /*1a010*/  IMAD.U32 R2, RZ, RZ, UR4 ;  /* 0x00000004ff027e24 */ /* 0x000fc4000f8e00ff */
[----:B------:R-:W3:Y:S01]  /*1a020*/  MUFU.TANH R175, R175 ;  /* 0x000000af00af7308 */ /* 0x000ee20000002400 */
[----:B0-----:R-:W-:Y:S01]  /*1a030*/  FMNMX.FTZ R182, R167, R23, !PT ;  /* 0x00000017a7b67209 */ /* 0x001fe20007810000 */
[----:B------:R-:W-:Y:S01]  /*1a040*/  FMUL.FTZ R181, R181, R2 ;  /* 0x00000002b5b57220 */ /* 0x000fe20000410000 */
[----:B------:R-:W-:Y:S02]  /*1a050*/  @!P1 VIADD R232, R232, 0x30860 ;  /* 0x00030860e8e89836 */ /* 0x000fe40000000000 */
[----:B----4-:R-:W-:Y:S01]  /*1a060*/  FMNMX.FTZ R182, R170, R182, !PT ;  /* 0x000000b6aab67209 */ /* 0x010fe20007810000 */
[----:B------:R-:W-:Y:S02]  /*1a070*/  IMAD.MOV.U32 R230, RZ, RZ, R3 ;  /* 0x000000ffffe67224 */ /* 0x000fe400078e0003 */
[----:B------:R-:W0:Y:S01]  /*1a080*/  MUFU.TANH R177, R177 ;  /* 0x000000b100b17308 */ /* 0x000e220000002400 */
[----:B-1----:R-:W-:Y:S02]  /*1a090*/  FMNMX.FTZ R182, R171, R182, !PT ;  /* 0x000000b6abb67209 */ /* 0x002fe40007810000 */
[----:B------:R-:W-:-:S05]  /*1a0a0*/  @!P1 PRMT R232, RZ, 0x654, R232 ;  /* 0x00000654ffe89816 */ /* 0x000fca00000000e8 */
[----:B------:R1:W-:Y:S08]  /*1a0b0*/  MUFU.EX2 R23, R181 ;  /* 0x000000b500177308 */ /* 0x0003f00000000800 */
[----:B------:R-:W4:Y:S01]  /*1a0c0*/  MUFU.TANH R178, R178 ;  /* 0x000000b200b27308 */ /* 0x000f220000002400 */
[----:B-1----:R-:W-:-:S04]  /*1a0d0*/  FMUL.FTZ R181, R3, R2 ;  /* 0x0000000203b57220 */ /* 0x002fc80000410000 */
[--C-:B------:R-:W-:Y:S01]  /*1a0e0*/  FFMA.FTZ R196, R0, R2, -R181.reuse ;  /* 0x0000000200c47223 */ /* 0x100fe200000108b5 */
[----:B-----5:R-:W-:Y:S01]  /*1a0f0*/  FMNMX.FTZ R0, R174, R182, !PT ;  /* 0x000000b6ae007209 */ /* 0x020fe20007810000 */
[-CC-:B------:R-:W-:Y:S01]  /*1a100*/  FFMA.FTZ R4, R4, R2.reuse, -R181.reuse ;  /* 0x0000000204047223 */ /* 0x180fe200000108b5 */
[----:B------:R-:W1:Y:S01]  /*1a110*/  MUFU.TANH R179, R179 ;  /* 0x000000b300b37308 */ /* 0x000e620000002400 */
[--C-:B------:R-:W-:Y:S01]  /*1a120*/  FFMA.FTZ R188, R161, R2, -R181.reuse ;  /* 0x00000002a1bc7223 */ /* 0x100fe200000108b5 */
[----:B---3--:R-:W-:Y:S01]  /*1a130*/  FMNMX.FTZ R0, R175, R0, !PT ;  /* 0x00000000af007209 */ /* 0x008fe20007810000 */
[-CC-:B------:R-:W-:Y:S01]  /*1a140*/  FFMA.FTZ R198, R154, R2.reuse, -R181.reuse ;  /* 0x000000029ac67223 */ /* 0x180fe200000108b5 */
[-CC-:B------:R-:W-:Y:S01]  /*1a150*/  FFMA.FTZ R183, R155, R2.reuse, -R181.reuse ;  /* 0x000000029bb77223 */ /* 0x180fe200000108b5 */
[--C-:B------:R-:W-:Y:S01]  /*1a160*/  FFMA.FTZ R192, R157, R2, -R181.reuse ;  /* 0x000000029dc07223 */ /* 0x100fe200000108b5 */
[----:B0-----:R-:W-:Y:S01]  /*1a170*/  FMNMX.FTZ R0, R177, R0, !PT ;  /* 0x00000000b1007209 */ /* 0x001fe20007810000 */
[-CC-:B------:R-:W-:Y:S01]  /*1a180*/  FFMA.FTZ R154, R158, R2.reuse, -R181.reuse ;  /* 0x000000029e9a7223 */ /* 0x180fe200000108b5 */
[----:B------:R-:W0:Y:S01]  /*1a190*/  MUFU.TANH R180, R180 ;  /* 0x000000b400b47308 */ /* 0x000e220000002400 */
[--C-:B------:R-:W-:Y:S01]  /*1a1a0*/  FFMA.FTZ R194, R159, R2, -R181.reuse ;  /* 0x000000029fc27223 */ /* 0x100fe200000108b5 */
[----:B----4-:R-:W-:Y:S01]  /*1a1b0*/  FMNMX.FTZ R0, R178, R0, !PT ;  /* 0x00000000b2007209 */ /* 0x010fe20007810000 */
[-CC-:B------:R-:W-:Y:S01]  /*1a1c0*/  FFMA.FTZ R155, R160, R2.reuse, -R181.reuse ;  /* 0x00000002a09b7223 */ /* 0x180fe200000108b5 */
[-CC-:B------:R-:W-:Y:S01]  /*1a1d0*/  FFMA.FTZ R157, R164, R2.reuse, -R181.reuse ;  /* 0x00000002a49d7223 */ /* 0x180fe200000108b5 */
[-CC-:B------:R-:W-:Y:S01]  /*1a1e0*/  FFMA.FTZ R190, R165, R2.reuse, -R181.reuse ;  /* 0x00000002a5be7223 */ /* 0x180fe200000108b5 */
[-CC-:B------:R-:W-:Y:S01]  /*1a1f0*/  FFMA.FTZ R158, R168, R2.reuse, -R181.reuse ;  /* 0x00000002a89e7223 */ /* 0x180fe200000108b5 */
[--C-:B------:R-:W-:Y:S01]  /*1a200*/  FFMA.FTZ R184, R169, R2, -R181.reuse ;  /* 0x00000002a9b87223 */ /* 0x100fe200000108b5 */
[----:B------:R3:W-:Y:S01]  /*1a210*/  MUFU.EX2 R182, R4 ;  /* 0x0000000400b67308 */ /* 0x0007e20000000800 */
[----:B-1----:R-:W-:Y:S01]  /*1a220*/  FMNMX.FTZ R0, R179, R0, !PT ;  /* 0x00000000b3007209 */ /* 0x002fe20007810000 */
[-CC-:B------:R-:W-:Y:S01]  /*1a230*/  FFMA.FTZ R159, R173, R2.reuse, -R181.reuse ;  /* 0x00000002ad9f7223 */ /* 0x180fe200000108b5 */
[-CC-:B------:R-:W-:Y:S01]  /*1a240*/  FFMA.FTZ R186, R172, R2.reuse, -R181.reuse ;  /* 0x00000002acba7223 */ /* 0x180fe200000108b5 */
[----:B------:R-:W-:-:S04]  /*1a250*/  FFMA.FTZ R160, R176, R2, -R181 ;  /* 0x00000002b0a07223 */ /* 0x000fc800000108b5 */
[----:B------:R-:W-:Y:S01]  /*1a260*/  MUFU.EX2 R196, R196 ;  /* 0x000000c400c47308 */ /* 0x000fe20000000800 */
[----:B0-----:R-:W-:-:S05]  /*1a270*/  FMNMX.FTZ R0, R180, R0, !PT ;  /* 0x00000000b4007209 */ /* 0x001fca0007810000 */
[----:B---3--:R-:W0:Y:S02]  /*1a280*/  SHFL.BFLY PT, R4, R0, 0x2, 0x1f ;  /* 0x0c401f0000047f89 */ /* 0x008e2400000e0000 */
        /* <DEDUP_REMOVED lines=9> */
[----:B0-----:R-:W-:-:S05]  /*1a320*/  FMNMX.FTZ R4, R0, R4, !PT ;  /* 0x0000000400047209 */ /* 0x001fca0007810000 */
[C---:B------:R-:W-:Y:S01]  /*1a330*/  FADD.FTZ R0, -R4.reuse, R231 ;  /* 0x000000e704007221 */ /* 0x040fe20000010100 */
[----:B------:R-:W-:Y:S01]  /*1a340*/  FMUL.FTZ R161, R4, R2 ;  /* 0x0000000204a17220 */ /* 0x000fe20000410000 */
[----:B------:R-:W-:Y:S01]  /*1a350*/  MUFU.EX2 R157, R157 ;  /* 0x0000009d009d7308 */ /* 0x000fe20000000800 */
[----:B------:R-:W-:Y:S01]  /*1a360*/  MOV R231, R4 ;  /* 0x0000000400e77202 */ /* 0x000fe20000000f00 */
[-C--:B------:R-:W-:Y:S01]  /*1a370*/  FMUL.FTZ R0, R0, R2.reuse ;  /* 0x0000000200007220 */ /* 0x080fe20000410000 */
[-CC-:B------:R-:W-:Y:S01]  /*1a380*/  FFMA.FTZ R197, R5, R2.reuse, -R161.reuse ;  /* 0x0000000205c57223 */ /* 0x180fe200000108a1 */
[-CC-:B------:R-:W-:Y:S01]  /*1a390*/  FFMA.FTZ R5, R152, R2.reuse, -R161.reuse ;  /* 0x0000000298057223 */ /* 0x180fe200000108a1 */
[-CC-:B------:R-:W-:Y:S01]  /*1a3a0*/  FFMA.FTZ R199, R153, R2.reuse, -R161.reuse ;  /* 0x0000000299c77223 */ /* 0x180fe200000108a1 */
[-CC-:B------:R-:W-:Y:S01]  /*1a3b0*/  FFMA.FTZ R152, R156, R2.reuse, -R161.reuse ;  /* 0x000000029c987223 */ /* 0x180fe200000108a1 */
[----:B------:R-:W-:Y:S01]  /*1a3c0*/  @!P1 IMAD R153, R22, 0x8, R16 ;  /* 0x0000000816999824 */ /* 0x000fe200078e0210 */
[----:B------:R-:W-:Y:S01]  /*1a3d0*/  MUFU.EX2 R0, R0 ;  /* 0x0000000000007308 */ /* 0x000fe20000000800 */
[-CC-:B------:R-:W-:Y:S01]  /*1a3e0*/  FFMA.FTZ R193, R162, R2.reuse, -R161.reuse ;  /* 0x00000002a2c17223 */ /* 0x180fe200000108a1 */
[-CC-:B------:R-:W-:Y:S01]  /*1a3f0*/  FFMA.FTZ R163, R163, R2.reuse, -R161.reuse ;  /* 0x00000002a3a37223 */ /* 0x180fe200000108a1 */
[-CC-:B------:R-:W-:Y:S01]  /*1a400*/  FFMA.FTZ R195, R166, R2.reuse, -R161.reuse ;  /* 0x00000002a6c37223 */ /* 0x180fe200000108a1 */
[----:B------:R-:W-:Y:S01]  /*1a410*/  @!P1 IADD3 R156, R153, 0x30840, RZ ;  /* 0x00030840999c9810 */ /* 0x000fe20007ffe0ff */
[-CC-:B------:R-:W-:Y:S01]  /*1a420*/  FFMA.FTZ R189, R170, R2.reuse, -R161.reuse ;  /* 0x00000002aabd7223 */ /* 0x180fe200000108a1 */
[-CC-:B------:R-:W-:Y:S01]  /*1a430*/  FFMA.FTZ R162, R171, R2.reuse, -R161.reuse ;  /* 0x00000002aba27223 */ /* 0x180fe200000108a1 */
[-CC-:B------:R-:W-:Y:S01]  /*1a440*/  FFMA.FTZ R174, R174, R2.reuse, -R161.reuse ;  /* 0x00000002aeae7223 */ /* 0x180fe200000108a1 */
[----:B------:R-:W0:Y:S01]  /*1a450*/  MUFU.EX2 R197, R197 ;  /* 0x000000c500c57308 */ /* 0x000e220000000800 */
[----:B------:R-:W-:Y:S01]  /*1a460*/  @!P1 PRMT R156, RZ, 0x654, R156 ;  /* 0x00000654ff9c9816 */ /* 0x000fe2000000009c */
[-CC-:B------:R-:W-:Y:S01]  /*1a470*/  FFMA.FTZ R175, R175, R2.reuse, -R161.reuse ;  /* 0x00000002afaf7223 */ /* 0x180fe200000108a1 */
[-CC-:B------:R-:W-:Y:S01]  /*1a480*/  FFMA.FTZ R177, R177, R2.reuse, -R161.reuse ;  /* 0x00000002b1b17223 */ /* 0x180fe200000108a1 */
[-CC-:B------:R-:W-:Y:S01]  /*1a490*/  FFMA.FTZ R178, R178, R2.reuse, -R161.reuse ;  /* 0x00000002b2b27223 */ /* 0x180fe200000108a1 */
[----:B------:R1:W-:Y:S01]  /*1a4a0*/  @!P1 SYNCS.ARRIVE.TRANS64.RED.A1T0 RZ, [R156+URZ], RZ ;  /* 0x000000ff9cff99a7 */ /* 0x0003e2000810043f */
[----:B------:R-:W-:-:S02]  /*1a4b0*/  FFMA.FTZ R179, R179, R2, -R161 ;  /* 0x00000002b3b37223 */ /* 0x000fc400000108a1 */
[----:B------:R-:W3:Y:S01]  /*1a4c0*/  MUFU.EX2 R5, R5 ;  /* 0x0000000500057308 */ /* 0x000ee20000000800 */
[-CC-:B-1----:R-:W-:Y:S01]  /*1a4d0*/  FFMA.FTZ R156, R167, R2.reuse, -R161.reuse ;  /* 0x00000002a79c7223 */ /* 0x182fe200000108a1 */
[----:B------:R-:W-:Y:S01]  /*1a4e0*/  FFMA.FTZ R161, R180, R2, -R161 ;  /* 0x00000002b4a17223 */ /* 0x000fe200000108a1 */
[----:B------:R1:W-:Y:S05]  /*1a4f0*/  @!P1 SYNCS.ARRIVE.TRANS64.RED.A1T0 RZ, [R232+URZ], RZ ;  /* 0x000000ffe8ff99a7 */ /* 0x0003ea000810043f */
[----:B------:R-:W4:Y:S01]  /*1a500*/  MUFU.EX2 R199, R199 ;  /* 0x000000c700c77308 */ /* 0x000f220000000800 */
[----:B0-----:R-:W-:Y:S01]  /*1a510*/  FFMA.FTZ R227, R0, R227, R197 ;  /* 0x000000e300e37223 */ /* 0x001fe200000100c5 */
[----:B-1----:R-:W-:-:S06]  /*1a520*/  IMAD.MOV.U32 R232, RZ, RZ, R219 ;  /* 0x000000ffffe87224 */ /* 0x002fcc00078e00db */
[----:B------:R-:W0:Y:S01]  /*1a530*/  MUFU.EX2 R152, R152 ;  /* 0x0000009800987308 */ /* 0x000e220000000800 */
[C---:B---3--:R-:W-:Y:S01]  /*1a540*/  FADD.FTZ R227, R5.reuse, R227 ;  /* 0x000000e305e37221 */ /* 0x048fe20000010000 */
[----:B------:R-:W-:Y:S01]  /*1a550*/  F2FP.F16.F32.PACK_AB R197, R5, R197 ;  /* 0x000000c505c5723e */ /* 0x000fe200000000ff */
[----:B------:R-:W-:-:S05]  /*1a560*/  IMAD.MOV.U32 R5, RZ, RZ, R22 ;  /* 0x000000ffff057224 */ /* 0x000fca00078e0016 */
[----:B------:R-:W1:Y:S01]  /*1a570*/  MUFU.EX2 R193, R193 ;  /* 0x000000c100c17308 */ /* 0x000e620000000800 */
[----:B----4-:R-:W-:-:S07]  /*1a580*/  FADD.FTZ R227, R199, R227 ;  /* 0x000000e3c7e37221 */ /* 0x010fce0000010000 */
[----:B------:R3:W4:Y:S01]  /*1a590*/  MUFU.EX2 R153, R163 ;  /* 0x000000a300997308 */ /* 0x0007220000000800 */
[C---:B0-----:R-:W-:Y:S01]  /*1a5a0*/  FADD.FTZ R164, R152.reuse, R227 ;  /* 0x000000e398a47221 */ /* 0x041fe20000010000 */
[----:B------:R-:W-:-:S06]  /*1a5b0*/  F2FP.F16.F32.PACK_AB R199, R152, R199 ;  /* 0x000000c798c7723e */ /* 0x000fcc00000000ff */
[----:B------:R-:W0:Y:S01]  /*1a5c0*/  MUFU.EX2 R195, R195 ;  /* 0x000000c300c37308 */ /* 0x000e220000000800 */
[----:B---3--:R-:W-:Y:S01]  /*1a5d0*/  FFMA.FTZ R163, R23, R228, R196 ;  /* 0x000000e417a37223 */ /* 0x008fe200000100c4 */
[----:B-1----:R-:W-:Y:S01]  /*1a5e0*/  FADD.FTZ R164, R193, R164 ;  /* 0x000000a4c1a47221 */ /* 0x002fe20000010000 */
[C---:B------:R-:W-:Y:S02]  /*1a5f0*/  F2FP.F16.F32.PACK_AB R196, R182.reuse, R196 ;  /* 0x000000c4b6c4723e */ /* 0x040fe400000000ff */
[----:B------:R-:W-:-:S03]  /*1a600*/  FADD.FTZ R163, R182, R163 ;  /* 0x000000a3b6a37221 */ /* 0x000fc60000010000 */
[----:B------:R-:W1:Y:S01]  /*1a610*/  MUFU.EX2 R156, R156 ;  /* 0x0000009c009c7308 */ /* 0x000e620000000800 */
[----:B------:R-:W-:Y:S01]  /*1a620*/  FADD.FTZ R163, R198, R163 ;  /* 0x000000a3c6a37221 */ /* 0x000fe20000010000 */
[----:B----4-:R-:W-:Y:S01]  /*1a630*/  FADD.FTZ R164, R153, R164 ;  /* 0x000000a499a47221 */ /* 0x010fe20000010000 */
[C---:B------:R-:W-:Y:S02]  /*1a640*/  F2FP.F16.F32.PACK_AB R198, R183.reuse, R198 ;  /* 0x000000c6b7c6723e */ /* 0x040fe400000000ff */
[----:B------:R-:W-:Y:S01]  /*1a650*/  FADD.FTZ R163, R183, R163 ;  /* 0x000000a3b7a37221 */ /* 0x000fe20000010000 */
[----:B------:R-:W-:Y:S02]  /*1a660*/  F2FP.F16.F32.PACK_AB R193, R153, R193 ;  /* 0x000000c199c1723e */ /* 0x000fe400000000ff */
[----:B------:R-:W3:Y:S01]  /*1a670*/  MUFU.EX2 R189, R189 ;  /* 0x000000bd00bd7308 */ /* 0x000ee20000000800 */
[----:B------:R-:W-:Y:S01]  /*1a680*/  FADD.FTZ R163, R192, R163 ;  /* 0x000000a3c0a37221 */ /* 0x000fe20000010000 */
[----:B0-----:R-:W-:Y:S01]  /*1a690*/  FADD.FTZ R164, R195, R164 ;  /* 0x000000a4c3a47221 */ /* 0x001fe20000010000 */
[----:B------:R-:W-:-:S02]  /*1a6a0*/  F2FP.F16.F32.PACK_AB R192, R154, R192 ;  /* 0x000000c09ac0723e */ /* 0x000fc400000000ff */
[----:B------:R-:W-:-:S03]  /*1a6b0*/  FADD.FTZ R163, R154, R163 ;  /* 0x000000a39aa37221 */ /* 0x000fc60000010000 */
[----:B------:R-:W0:Y:S01]  /*1a6c0*/  MUFU.EX2 R162, R162 ;  /* 0x000000a200a27308 */ /* 0x000e220000000800 */
[----:B------:R-:W-:Y:S01]  /*1a6d0*/  FADD.FTZ R163, R194, R163 ;  /* 0x000000a3c2a37221 */ /* 0x000fe20000010000 */
[C---:B-1----:R-:W-:Y:S01]  /*1a6e0*/  FADD.FTZ R164, R156.reuse, R164 ;  /* 0x000000a49ca47221 */ /* 0x042fe20000010000 */
[C---:B------:R-:W-:Y:S02]  /*1a6f0*/  F2FP.F16.F32.PACK_AB R194, R155.reuse, R194 ;  /* 0x000000c29bc2723e */ /* 0x040fe400000000ff */
[----:B------:R-:W-:Y:S01]  /*1a700*/  FADD.FTZ R163, R155, R163 ;  /* 0x000000a39ba37221 */ /* 0x000fe20000010000 */
[----:B------:R-:W-:Y:S02]  /*1a710*/  F2FP.F16.F32.PACK_AB R195, R156, R195 ;  /* 0x000000c39cc3723e */ /* 0x000fe400000000ff */
[----:B------:R-:W1:Y:S01]  /*1a720*/  MUFU.EX2 R190, R190 ;  /* 0x000000be00be7308 */ /* 0x000e620000000800 */
[----:B------:R-:W-:Y:S01]  /*1a730*/  FADD.FTZ R163, R188, R163 ;  /* 0x000000a3bca37221 */ /* 0x000fe20000010000 */
[----:B---3--:R-:W-:Y:S01]  /*1a740*/  FADD.FTZ R164, R189, R164 ;  /* 0x000000a4bda47221 */ /* 0x008fe20000010000 */
[----:B------:R-:W-:-:S02]  /*1a750*/  F2FP.F16.F32.PACK_AB R188, R157, R188 ;  /* 0x000000bc9dbc723e */ /* 0x000fc400000000ff */
[----:B------:R-:W-:-:S03]  /*1a760*/  FADD.FTZ R163, R157, R163 ;  /* 0x000000a39da37221 */ /* 0x000fc60000010000 */
        /* <DEDUP_REMOVED lines=10> */
[----:B------:R-:W0:Y:S01]  /*1a810*/  MUFU.EX2 R177, R177 ;  /* 0x000000b100b17308 */ /* 0x000e220000000800 */
[C---:B-1----:R-:W-:Y:S01]  /*1a820*/  FADD.FTZ R164, R175.reuse, R164 ;  /* 0x000000a4afa47221 */ /* 0x042fe20000010000 */
[----:B------:R-:W-:-:S06]  /*1a830*/  F2FP.F16.F32.PACK_AB R191, R175, R174 ;  /* 0x000000aeafbf723e */ /* 0x000fcc00000000ff */
[----:B------:R-:W1:Y:S01]  /*1a840*/  MUFU.EX2 R159, R159 ;  /* 0x0000009f009f7308 */ /* 0x000e620000000800 */
[----:B---3--:R-:W-:-:S07]  /*1a850*/  FADD.FTZ R163, R184, R163 ;  /* 0x000000a3b8a37221 */ /* 0x008fce0000010000 */
[----:B------:R-:W3:Y:S01]  /*1a860*/  MUFU.EX2 R178, R178 ;  /* 0x000000b200b27308 */ /* 0x000ee20000000800 */
[----:B0-----:R-:W-:-:S07]  /*1a870*/  FADD.FTZ R164, R177, R164 ;  /* 0x000000a4b1a47221 */ /* 0x001fce0000010000 */
[----:B------:R-:W0:Y:S01]  /*1a880*/  MUFU.EX2 R186, R186 ;  /* 0x000000ba00ba7308 */ /* 0x000e220000000800 */
[C---:B-1----:R-:W-:Y:S01]  /*1a890*/  FADD.FTZ R163, R159.reuse, R163 ;  /* 0x000000a39fa37221 */ /* 0x042fe20000010000 */
[----:B------:R-:W-:-:S06]  /*1a8a0*/  F2FP.F16.F32.PACK_AB R184, R159, R184 ;  /* 0x000000b89fb8723e */ /* 0x000fcc00000000ff */
[----:B------:R-:W1:Y:S01]  /*1a8b0*/  MUFU.EX2 R179, R179 ;  /* 0x000000b300b37308 */ /* 0x000e620000000800 */
[C---:B--2---:R-:W-:Y:S01]  /*1a8c0*/  ISETP.GT.AND P2, PT, R233.reuse, R187, PT ;  /* 0x000000bbe900720c */ /* 0x044fe20003f44270 */
[C---:B---3--:R-:W-:Y:S01]  /*1a8d0*/  FADD.FTZ R164, R178.reuse, R164 ;  /* 0x000000a4b2a47221 */ /* 0x048fe20000010000 */
[----:B------:R-:W-:Y:S01]  /*1a8e0*/  F2FP.F16.F32.PACK_AB R185, R178, R177 ;  /* 0x000000b1b2b9723e */ /* 0x000fe200000000ff */
[----:B------:R-:W-:-:S04]  /*1a8f0*/  VIADD R233, R233, 0xffffffff ;  /* 0xffffffffe9e97836 */ /* 0x000fc80000000000 */
[----:B------:R-:W2:Y:S01]  /*1a900*/  MUFU.EX2 R160, R160 ;  /* 0x000000a000a07308 */ /* 0x000ea20000000800 */
[----:B0-----:R-:W-:-:S07]  /*1a910*/  FADD.FTZ R163, R186, R163 ;  /* 0x000000a3baa37221 */ /* 0x001fce0000010000 */
[----:B------:R-:W0:Y:S01]  /*1a920*/  MUFU.EX2 R161, R161 ;  /* 0x000000a100a17308 */ /* 0x000e220000000800 */
[----:B-1----:R-:W-:Y:S01]  /*1a930*/  FADD.FTZ R164, R179, R164 ;  /* 0x000000a4b3a47221 */ /* 0x002fe20000010000 */
[C---:B--2---:R-:W-:Y:S01]  /*1a940*/  FADD.FTZ R228, R160.reuse, R163 ;  /* 0x000000a3a0e47221 */ /* 0x044fe20000010000 */
[----:B------:R-:W-:Y:S02]  /*1a950*/  F2FP.F16.F32.PACK_AB R186, R160, R186 ;  /* 0x000000baa0ba723e */ /* 0x000fe400000000ff */
[C---:B0-----:R-:W-:Y:S01]  /*1a960*/  FADD.FTZ R227, R161.reuse, R164 ;  /* 0x000000a4a1e37221 */ /* 0x041fe20000010000 */
[----:B------:R-:W-:Y:S01]  /*1a970*/  F2FP.F16.F32.PACK_AB R187, R161, R179 ;  /* 0x000000b3a1bb723e */ /* 0x000fe200000000ff */
[----:B------:R-:W-:Y:S06]  /*1a980*/  @P2 BRA `(.L_x_1989) ;  /* 0xffffffd800b42947 */ /* 0x000fec000383ffff */
[----:B------:R-:W-:Y:S05]  /*1a990*/  BSYNC B1 ;  /* 0x0000000000017941 */ /* 0x000fea0003800000 */
.L_x_1978:
[----:B------:R-:W-:-:S07]  /*1a9a0*/  IMAD.MOV.U32 R5, RZ, RZ, R233 ;  /* 0x000000ffff057224 */ /* 0x000fce00078e00e9 */
.L_x_1977:
[----:B------:R-:W-:Y:S05]  /*1a9b0*/  BSYNC B0 ;  /* 0x0000000000007941 */ /* 0x000fea0003800000 */
.L_x_1976:
[----:B------:R-:W2:Y:S01]  /*1a9c0*/  LDL R152, [R1+0x50] ;  /* 0x0000500001987983 */ /* 0x000ea20000100800 */
[----:B------:R-:W-:Y:S01]  /*1a9d0*/  BSSY B0, `(.L_x_1990) ;  /* 0x000030c000007945 */ /* 0x000fe20003800000 */
[----:B--2---:R-:W-:-:S13]  /*1a9e0*/  ISETP.GE.AND P2, PT, R5, R152, PT ;  /* 0x000000980500720c */ /* 0x004fda0003f46270 */
[----:B------:R-:W-:Y:S05]  /*1a9f0*/  @!P2 BRA `(.L_x_1991) ;  /* 0x000000300024a947 */ /* 0x000fea0003800000 */
[----:B------:R-:W-:Y:S01]  /*1aa00*/  IMAD.MOV.U32 R230, RZ, RZ, R4 ;  /* 0x000000ffffe67224 */ /* 0x000fe200078e0004 */
[----:B------:R-:W-:Y:S01]  /*1aa10*/  MOV R233, R219 ;  /* 0x000000db00e97202 */ /* 0x000fe20000000f00 */
[----:B------:R-:W-:Y:S02]  /*1aa20*/  IMAD.MOV.U32 R231, RZ, RZ, R3 ;  /* 0x000000ffffe77224 */ /* 0x000fe400078e0003 */
[----:B------:R-:W-:-:S07]  /*1aa30*/  IMAD.MOV.U32 R232, RZ, RZ, R22 ;  /* 0x000000ffffe87224 */ /* 0x000fce00078e0016 */
.L_x_2010:
[----:B------:R-:W-:-:S05]  /*1aa40*/  VIADD R4, R232, 0x1 ;  /* 0x00000001e8047836 */ /* 0x000fca0000000000 */
[----:B------:R-:W-:-:S04]  /*1aa50*/  ISETP.NE.AND P2, PT, R4, 0x2, PT ;  /* 0x000000020400780c */ /* 0x000fc80003f45270 */
[----:B------:R-:W-:Y:S02]  /*1aa60*/  SEL R4, R4, RZ, P2 ;  /* 0x000000ff04047207 */ /* 0x000fe40001000000 */
[----:B------:R-:W-:-:S03]  /*1aa70*/  SEL R219, RZ, 0x1, P2 ;  /* 0x00000001ffdb7807 */ /* 0x000fc60001000000 */
[----:B------:R-:W-:Y:S01]  /*1aa80*/  IMAD.MOV.U32 R22, RZ, RZ, R4 ;  /* 0x000000ffff167224 */ /* 0x000fe200078e0004 */
[----:B------:R-:W-:Y:S01]  /*1aa90*/  LOP3.LUT R219, R233, R219, RZ, 0x3c, !PT ;  /* 0x000000dbe9db7212 */ /* 0x000fe200078e3cff */
[----:B------:R-:W-:Y:S06]  /*1aaa0*/  @!P0 BRA `(.L_x_1992) ;  /* 0x0000000000048947 */ /* 0x000fec0003800000 */
[----:B------:R-:W-:Y:S01]  /*1aab0*/  BPT.TRAP 0x1 ;  /* 0x000000040000795c */ /* 0x000fe20000300000 */
.L_x_1992:
[----:B------:R-:W-:Y:S01]  /*1aac0*/  IMAD R3, R22, 0x8, R16 ;  /* 0x0000000816037824 */ /* 0x000fe200078e0210 */
[----:B------:R-:W-:-:S04]  /*1aad0*/  SHF.L.U32 R153, R219, 0x1f, RZ ;  /* 0x0000001fdb997819 */ /* 0x000fc800000006ff */
[----:B------:R0:W1:Y:S01]  /*1aae0*/  SYNCS.PHASECHK.TRANS64.TRYWAIT P2, [R3+URZ+0x30830], R153 ;  /* 0x03083099030075a7 */ /* 0x000062000804017f */
[----:B------:R-:W-:Y:S05]  /*1aaf0*/  @!P0 BRA `(.L_x_1993) ;  /* 0x0000000000048947 */ /* 0x000fea0003800000 */
[----:B------:R-:W-:Y:S01]  /*1ab00*/  BPT.TRAP 0x1 ;  /* 0x000000040000795c */ /* 0x000fe20000300000 */
.L_x_1993:
[----:B------:R-:W2:Y:S01]  /*1ab10*/  LDL R2, [R1+0x24] ;  /* 0x0000240001027983 */ /* 0x000ea20000100800 */
[----:B------:R-:W-:Y:S01]  /*1ab20*/  BSSY B1, `(.L_x_1994) ;  /* 0x0000007000017945 */ /* 0x000fe20003800000 */
[----:B--2---:R-:W-:-:S05]  /*1ab30*/  LEA R2, R22, R2, 0xb ;  /* 0x0000000216027211 */ /* 0x004fca00078e58ff */
[C---:B------:R-:W-:Y:S02]  /*1ab40*/  VIADD R152, R2.reuse, 0x2 ;  /* 0x0000000202987836 */ /* 0x040fe40000000000 */
[----:B------:R-:W-:Y:S01]  /*1ab50*/  VIADD R155, R2, 0x4 ;  /* 0x00000004029b7836 */ /* 0x000fe20000000000 */
[----:B-1----:R-:W-:Y:S06]  /*1ab60*/  @P2 BRA `(.L_x_1995) ;  /* 0x0000000000082947 */ /* 0x002fec0003800000 */
[----:B------:R-:W1:Y:S02]  /*1ab70*/  SYNCS.PHASECHK.TRANS64.TRYWAIT P2, [R3+URZ+0x30830], R153 ;  /* 0x03083099030075a7 */ /* 0x000e64000804017f */
[----:B-1----:R-:W-:Y:S05]  /*1ab80*/  @!P2 BRA `(.L_x_1996) ;  /* 0x0000011400a4a947 */ /* 0x002fea0003800000 */
.L_x_1995:
[----:B------:R-:W-:Y:S05]  /*1ab90*/  BSYNC B1 ;  /* 0x0000000000017941 */ /* 0x000fea0003800000 */
.L_x_1994:
[----:B------:R-:W-:Y:S01]  /*1aba0*/  R2UR UR4, R152 ;  /* 0x00000000980472ca */ /* 0x000fe200000e0000 */
[----:B------:R-:W-:Y:S01]  /*1abb0*/  IMAD.MOV.U32 R152, RZ, RZ, R155 ;  /* 0x000000ffff987224 */ /* 0x000fe200078e009b */
[----:B------:R-:W-:Y:S01]  /*1abc0*/  STL [R1+0xb8], R17 ;  /* 0x0000b81101007387 */ /* 0x000fe20000100800 */
[----:B01----:R-:W-:Y:S01]  /*1abd0*/  MOV R153, 0x40000040 ;  /* 0x4000004000997802 */ /* 0x003fe20000000f00 */
[C---:B------:R-:W-:Y:S01]  /*1abe0*/  VIADD R154, R2.reuse, 0x6 ;  /* 0x00000006029a7836 */ /* 0x040fe20000000000 */
[----:B------:R-:W-:Y:S01]  /*1abf0*/  MOV R3, UR39 ;  /* 0x0000002700037c02 */ /* 0x000fe20008000f00 */
[----:B------:R0:W-:Y:S01]  /*1ac00*/  STL [R1+0xb4], R16 ;  /* 0x0000b41001007387 */ /* 0x0001e20000100800 */
[C---:B------:R-:W-:Y:S01]  /*1ac10*/  R2UR UR39, R153.reuse ;  /* 0x00000000992772ca */ /* 0x040fe200000e0000 */
[----:B------:R-:W-:Y:S01]  /*1ac20*/  IMAD.MOV.U32 R155, RZ, RZ, 0x40000040 ;  /* 0x40000040ff9b7424 */ /* 0x000fe200078e00ff */
[----:B------:R-:W-:Y:S01]  /*1ac30*/  R2UR UR5, R153 ;  /* 0x00000000990572ca */ /* 0x000fe200000e0000 */
[----:B------:R1:W-:Y:S01]  /*1ac40*/  STL [R1+0xb0], R5 ;  /* 0x0000b00501007387 */ /* 0x0003e20000100800 */
[----:B------:R-:W-:Y:S01]  /*1ac50*/  IADD3 R156, R2, 0x204, RZ ;  /* 0x00000204029c7810 */ /* 0x000fe20007ffe0ff */
[----:B------:R-:W-:Y:S01]  /*1ac60*/  IMAD.MOV.U32 R157, RZ, RZ, 0x40000040 ;  /* 0x40000040ff9d7424 */ /* 0x000fe200078e00ff */
[----:B------:R-:W-:Y:S01]  /*1ac70*/  R2UR UR58, R154 ;  /* 0x000000009a3a72ca */ /* 0x000fe200000e0000 */
[----:B------:R-:W-:Y:S01]  /*1ac80*/  VIADD R154, R2, 0x202 ;  /* 0x00000202029a7836 */ /* 0x000fe20000000000 */
[----:B------:R-:W-:Y:S01]  /*1ac90*/  R2UR UR14, R156 ;  /* 0x000000009c0e72ca */ /* 0x000fe200000e0000 */
[----:B------:R-:W-:Y:S01]  /*1aca0*/  VIADD R156, R2, 0x400 ;  /* 0x00000400029c7836 */ /* 0x000fe20000000000 */
[----:B0-----:R-:W-:Y:S01]  /*1acb0*/  MOV R16, UR38 ;  /* 0x0000002600107c02 */ /* 0x001fe20008000f00 */
[----:B------:R-:W-:Y:S01]  /*1acc0*/  STL [R1+0xac], R4 ;  /* 0x0000ac0401007387 */ /* 0x000fe20000100800 */
[----:B------:R-:W-:Y:S01]  /*1acd0*/  R2UR UR38, R152 ;  /* 0x00000000982672ca */ /* 0x000fe200000e0000 */
[----:B------:R-:W-:Y:S01]  /*1ace0*/  VIADD R152, R2, 0x200 ;  /* 0x0000020002987836 */ /* 0x000fe20000000000 */
[----:B------:R-:W-:Y:S01]  /*1acf0*/  R2UR UR10, R154 ;  /* 0x000000009a0a72ca */ /* 0x000fe200000e0000 */
[----:B------:R0:W-:Y:S01]  /*1ad00*/  STL [R1+0x20], R3 ;  /* 0x0000200301007387 */ /* 0x0001e20000100800 */
[----:B------:R-:W-:Y:S01]  /*1ad10*/  R2UR UR22, R156 ;  /* 0x000000009c1672ca */ /* 0x000fe200000e0000 */
[----:B------:R-:W-:Y:S01]  /*1ad20*/  VIADD R154, R2, 0x402 ;  /* 0x00000402029a7836 */ /* 0x000fe20000000000 */
[----:B------:R-:W-:Y:S01]  /*1ad30*/  R2UR UR6, R152 ;  /* 0x00000000980672ca */ /* 0x000fe200000e0000 */
[C---:B------:R-:W-:Y:S01]  /*1ad40*/  VIADD R152, R2.reuse, 0x206 ;  /* 0x0000020602987836 */ /* 0x040fe20000000000 */
[----:B------:R-:W-:Y:S01]  /*1ad50*/  MOV R159, UR39 ;  /* 0x00000027009f7c02 */ /* 0x000fe20008000f00 */
[----:B------:R-:W-:Y:S01]  /*1ad60*/  VIADD R156, R2, 0x406 ;  /* 0x00000406029c7836 */ /* 0x000fe20000000000 */
[----:B------:R-:W-:Y:S01]  /*1ad70*/  UMOV UR39, UR5 ;  /* 0x0000000500277c82 */ /* 0x000fe20008000000 */
[----:B-1----:R-:W-:Y:S01]  /*1ad80*/  MOV R5, UR37 ;  /* 0x0000002500057c02 */ /* 0x002fe20008000f00 */
[-C--:B------:R-:W-:Y:S01]  /*1ad90*/  FMUL.FTZ R24, R24, R23.reuse ;  /* 0x0000001718187220 */ /* 0x080fe20000410000 */
[----:B------:R-:W-:Y:S01]  /*1ada0*/  R2UR UR18, R152 ;  /* 0x00000000981272ca */ /* 0x000fe200000e0000 */
[----:B0-----:R-:W-:Y:S01]  /*1adb0*/  IMAD.MOV.U32 R3, RZ, RZ, 0x40000040 ;  /* 0x40000040ff037424 */ /* 0x001fe200078e00ff */
[----:B------:R-:W-:Y:S01]  /*1adc0*/  IADD3 R152, R2, 0x404, RZ ;  /* 0x0000040402987810 */ /* 0x000fe20007ffe0ff */
[-C--:B------:R-:W-:Y:S01]  /*1add0*/  FMUL.FTZ R25, R25, R23.reuse ;  /* 0x0000001719197220 */ /* 0x080fe20000410000 */
[----:B------:R-:W-:Y:S01]  /*1ade0*/  MOV R17, UR38 ;  /* 0x0000002600117c02 */ /* 0x000fe20008000f00 */
[----:B------:R-:W-:Y:S01]  /*1adf0*/  UMOV UR38, UR4 ;  /* 0x0000000400267c82 */ /* 0x000fe20008000000 */
[----:B------:R-:W-:Y:S01]  /*1ae00*/  R2UR UR30, R152 ;  /* 0x00000000981e72ca */ /* 0x000fe200000e0000 */
[----:B------:R-:W-:Y:S01]  /*1ae10*/  VIADD R152, R2, 0x600 ;  /* 0x0000060002987836 */ /* 0x000fe20000000000 */
[----:B------:R-:W-:Y:S01]  /*1ae20*/  MOV R4, UR36 ;  /* 0x0000002400047c02 */ /* 0x000fe20008000f00 */
        /* <DEDUP_REMOVED lines=19> */
[----:B------:R-:W-:Y:S01]  /*1af60*/  IADD3 R152, R2, 0x606, RZ ;  /* 0x0000060602987810 */ /* 0x000fe20007ffe0ff */
        /* <DEDUP_REMOVED lines=145> */
[----:B------:R-:W-:-:S02]  /*1b880*/  WARPGROUP.DEPBAR.LE gsb0, 0x0 ;  /* 0x00008000000079c5 */ /* 0x000fc40000010000 */
[----:B------:R-:W-:-:S06]  /*1b890*/  WARPGROUP.ARRIVE ;  /* 0x00000000000079c5 */ /* 0x000fcc0000000000 */
[----:B------:R-:W-:Y:S01]  /*1b8a0*/  HGMMA.64x64x16.F32 R152, gdesc[UR36], R152, gsb0 ;  /* 0x00e00000249879f0 */ /* 0x000fe20008000898 */
[----:B------:R-:W-:Y:S02]  /*1b8b0*/  R2UR UR39, R3 ;  /* 0x00000000032772ca */ /* 0x000fe400000e0000 */
[----:B------:R-:W-:Y:S02]  /*1b8c0*/  R2UR UR38, R17 ;  /* 0x00000000112672ca */ /* 0x000fe400000e0000 */
[----:B------:R-:W-:Y:S01]  /*1b8d0*/  R2UR UR36, R222 ;  /* 0x00000000de2472ca */ /* 0x000fe200000e0000 */
[----:B------:R0:W5:Y:S01]  /*1b8e0*/  LDL.LU R17, [R1+0xb8] ;  /* 0x0000b80001117983 */ /* 0x0001620000300800 */
[----:B------:R-:W-:Y:S01]  /*1b8f0*/  R2UR UR37, R223 ;  /* 0x00000000df2572ca */ /* 0x000fe200000e0000 */
[----:B------:R-:W-:Y:S02]  /*1b900*/  WARPGROUP.DEPBAR.LE gsb0, 0x0 ;  /* 0x00008000000079c5 */ /* 0x000fe40000010000 */
[----:B------:R-:W-:-:S10]  /*1b910*/  WARPGROUP.ARRIVE ;  /* 0x00000000000079c5 */ /* 0x000fd40000000000 */
        /* <DEDUP_REMOVED lines=75> */
.L_x_1997:
[----:B------:R-:W-:Y:S01]  /*1bdd0*/  SHF.L.U32 R2, R233, 0x1f, RZ ;  /* 0x0000001fe9027819 */ /* 0x000fe200000006ff */
[----:B-----5:R-:W-:-:S04]  /*1bde0*/  IMAD R0, R232, 0x8, R16 ;  /* 0x00000008e8007824 */ /* 0x020fc800078e0210 */
[----:B------:R0:W1:Y:S01]  /*1bdf0*/  SYNCS.PHASECHK.TRANS64.TRYWAIT P2, [R0+URZ+0x30850], R2 ;  /* 0x03085002000075a7 */ /* 0x000062000804017f */
[----:B------:R-:W-:Y:S05]  /*1be00*/  @!P0 BRA `(.L_x_1998) ;  /* 0x0000000000048947 */ /* 0x000fea0003800000 */
[----:B------:R-:W-:Y:S01]  /*1be10*/  BPT.TRAP 0x1 ;  /* 0x000000040000795c */ /* 0x000fe20000300000 */
.L_x_1998:
[----:B------:R-:W-:Y:S04]  /*1be20*/  BSSY B1, `(.L_x_1999) ;  /* 0x0000004000017945 */ /* 0x000fe80003800000 */
[----:B-1----:R-:W-:Y:S05]  /*1be30*/  @P2 BRA `(.L_x_2000) ;  /* 0x0000000000082947 */ /* 0x002fea0003800000 */
[----:B------:R-:W1:Y:S02]  /*1be40*/  SYNCS.PHASECHK.TRANS64.TRYWAIT P2, [R0+URZ+0x30850], R2 ;  /* 0x03085002000075a7 */ /* 0x000e64000804017f */
[----:B-1----:R-:W-:Y:S05]  /*1be50*/  @!P2 BRA `(.L_x_2001) ;  /* 0x000001040004a947 */ /* 0x002fea0003800000 */
.L_x_2000:
[----:B------:R-:W-:Y:S05]  /*1be60*/  BSYNC B1 ;  /* 0x0000000000017941 */ /* 0x000fea0003800000 */
.L_x_1999:
[----:B01----:R-:W-:Y:S01]  /*1be70*/  IADD3 R2, R16, 0x400, RZ ;  /* 0x0000040010027810 */ /* 0x003fe20007ffe0ff */
[----:B------:R-:W-:Y:S01]  /*1be80*/  IMAD.MOV.U32 R3, RZ, RZ, 0x40000040 ;  /* 0x40000040ff037424 */ /* 0x000fe200078e00ff */
[----:B------:R-:W-:Y:S01]  /*1be90*/  WARPGROUP.ARRIVE ;  /* 0x00000000000079c5 */ /* 0x000fe20000000000 */
[----:B------:R-:W2:Y:S01]  /*1bea0*/  LDL R233, [R1+0x28] ;  /* 0x0000280001e97983 */ /* 0x000ea20000100800 */
[----:B------:R-:W-:Y:S01]  /*1beb0*/  SHF.R.U32.HI R2, RZ, 0x4, R2 ;  /* 0x00000004ff027819 */ /* 0x000fe20000011602 */
[----:B------:R-:W-:Y:S02]  /*1bec0*/  ULDC UR5, c[0x0][0x9d8] ;  /* 0x0002760000057ab9 */ /* 0x000fe40000000800 */
[----:B------:R-:W3:Y:S01]  /*1bed0*/  LDL R23, [R1+0x4c] ;  /* 0x00004c0001177983 */ /* 0x000ee20000100800 */
[----:B------:R-:W-:-:S04]  /*1bee0*/  LOP3.LUT R2, R2, 0x3fff, RZ, 0xc0, !PT ;  /* 0x00003fff02027812 */ /* 0x000fc800078ec0ff */
[----:B------:R-:W-:-:S05]  /*1bef0*/  LOP3.LUT R2, R2, 0x2000000, RZ, 0xfc, !PT ;  /* 0x0200000002027812 */ /* 0x000fca00078efcff */
[----:B------:R-:W-:Y:S01]  /*1bf00*/  IMAD R2, R232, 0x800, R2 ;  /* 0x00000800e8027824 */ /* 0x000fe200078e0202 */
[----:B------:R-:W-:-:S04]  /*1bf10*/  R2UR UR7, R3 ;  /* 0x00000000030772ca */ /* 0x000fc800000e0000 */
[----:B------:R-:W-:-:S13]  /*1bf20*/  R2UR UR6, R2 ;  /* 0x00000000020672ca */ /* 0x000fda00000e0000 */
[----:B------:R-:W-:Y:S01]  /*1bf30*/  HGMMA.64x256x16.F32 R24, R196, gdesc[UR4].tnspB, R24, gsb0 ;  /* 0x43e00004c4187df0 */ /* 0x000fe20008000818 */
[----:B--2---:R-:W-:Y:S02]  /*1bf40*/  R2UR UR4, R233 ;  /* 0x00000000e90472ca */ /* 0x004fe400000e0000 */
[----:B------:R-:W-:Y:S02]  /*1bf50*/  WARPGROUP.DEPBAR.LE gsb0, 0x0 ;  /* 0x00008000000079c5 */ /* 0x000fe40000010000 */
[----:B------:R-:W-:Y:S01]  /*1bf60*/  VIADD R196, R2, 0x80 ;  /* 0x0000008002c47836 */ /* 0x000fe20000000000 */
[----:B------:R-:W3:Y:S01]  /*1bf70*/  LDL R233, [R1+0x34] ;  /* 0x0000340001e97983 */ /* 0x000ee20000100800 */
[----:B------:R-:W-:Y:S01]  /*1bf80*/  IMAD.MOV.U32 R197, RZ, RZ, 0x40000040 ;  /* 0x40000040ffc57424 */ /* 0x000fe200078e00ff */
[----:B------:R-:W-:Y:S01]  /*1bf90*/  WARPGROUP.ARRIVE ;  /* 0x00000000000079c5 */ /* 0x000fe20000000000 */
[----:B------:R-:W-:Y:S01]  /*1bfa0*/  IMAD.MOV.U32 R3, RZ, RZ, 0x40000040 ;  /* 0x40000040ff037424 */ /* 0x000fe200078e00ff */
[----:B------:R-:W-:Y:S01]  /*1bfb0*/  R2UR UR6, R196 ;  /* 0x00000000c40672ca */ /* 0x000fe200000e0000 */
[----:B------:R-:W-:Y:S01]  /*1bfc0*/  @!P1 IMAD R4, R4, 0x8, R16 ;  /* 0x0000000804049824 */ /* 0x000fe200078e0210 */
[----:B------:R-:W-:Y:S01]  /*1bfd0*/  R2UR UR7, R197 ;  /* 0x00000000c50772ca */ /* 0x000fe200000e0000 */
[----:B------:R-:W-:Y:S01]  /*1bfe0*/  FMUL.FTZ R153, R153, UR5 ;  /* 0x0000000599997c20 */ /* 0x000fe20008410000 */
[----:B------:R-:W-:Y:S01]  /*1bff0*/  FMUL.FTZ R160, R160, UR5 ;  /* 0x00000005a0a07c20 */ /* 0x000fe20008410000 */
[----:B------:R-:W-:-:S02]  /*1c000*/  @!P1 VIADD R4, R4, 0x30840 ;  /* 0x0003084004049836 */ /* 0x000fc40000000000 */
[----:B------:R-:W-:Y:S01]  /*1c010*/  FMUL.FTZ R165, R165, UR5 ;  /* 0x00000005a5a57c20 */ /* 0x000fe20008410000 */
[----:B------:R-:W-:Y:S01]  /*1c020*/  FMUL.FTZ R169, R169, UR5 ;  /* 0x00000005a9a97c20 */ /* 0x000fe20008410000 */
[----:B------:R-:W-:Y:S01]  /*1c030*/  FMUL.FTZ R172, R172, UR5 ;  /* 0x00000005acac7c20 */ /* 0x000fe20008410000 */
[----:B------:R-:W-:Y:S01]  /*1c040*/  FMUL.FTZ R173, R173, UR5 ;  /* 0x00000005adad7c20 */ /* 0x000fe20008410000 */
[----:B------:R-:W-:Y:S01]  /*1c050*/  @!P1 PRMT R4, RZ, 0x654, R4 ;  /* 0x00000654ff049816 */ /* 0x000fe20000000004 */
[----:B------:R-:W0:Y:S06]  /*1c060*/  MUFU.TANH R153, R153 ;  /* 0x0000009900997308 */ /* 0x000e2c0000002400 */
[----:B------:R-:W-:Y:S02]  /*1c070*/  HGMMA.64x256x16.F32 R24, R192, gdesc[UR4].tnspB, R24, gsb0 ;  /* 0x43e00004c0187df0 */ /* 0x000fe40008000818 */
[----:B------:R-:W1:Y:S08]  /*1c080*/  MUFU.TANH R160, R160 ;  /* 0x000000a000a07308 */ /* 0x000e700000002400 */
[----:B------:R-:W2:Y:S08]  /*1c090*/  MUFU.TANH R165, R165 ;  /* 0x000000a500a57308 */ /* 0x000eb00000002400 */
[----:B------:R-:W4:Y:S08]  /*1c0a0*/  MUFU.TANH R169, R169 ;  /* 0x000000a900a97308 */ /* 0x000f300000002400 */
[----:B------:R-:W0:Y:S08]  /*1c0b0*/  MUFU.TANH R172, R172 ;  /* 0x000000ac00ac7308 */ /* 0x000e300000002400 */
[----:B------:R-:W0:Y:S01]  /*1c0c0*/  MUFU.TANH R173, R173 ;  /* 0x000000ad00ad7308 */ /* 0x000e220000002400 */
[----:B------:R-:W-:-:S02]  /*1c0d0*/  WARPGROUP.DEPBAR.LE gsb0, 0x0 ;  /* 0x00008000000079c5 */ /* 0x000fc40000010000 */
[----:B------:R-:W-:Y:S01]  /*1c0e0*/  IMAD.MOV.U32 R193, RZ, RZ, 0x40000040 ;  /* 0x40000040ffc17424 */ /* 0x000fe200078e00ff */
[C---:B------:R-:W-:Y:S01]  /*1c0f0*/  IADD3 R192, R2.reuse, 0x100, RZ ;  /* 0x0000010002c07810 */ /* 0x040fe20007ffe0ff */
[----:B------:R-:W-:Y:S01]  /*1c100*/  WARPGROUP.ARRIVE ;  /* 0x00000000000079c5 */ /* 0x000fe20000000000 */
[----:B------:R-:W-:Y:S02]  /*1c110*/  VIADD R2, R2, 0x180 ;  /* 0x0000018002027836 */ /* 0x000fe40000000000 */
[----:B------:R-:W-:Y:S02]  /*1c120*/  R2UR UR6, R192 ;  /* 0x00000000c00672ca */ /* 0x000fe400000e0000 */
[----:B------:R-:W-:Y:S01]  /*1c130*/  R2UR UR7, R193 ;  /* 0x00000000c10772ca */ /* 0x000fe200000e0000 */
[----:B---3--:R-:W-:-:S12]  /*1c140*/  IMAD.IADD R23, R23, 0x1, R233 ;  /* 0x0000000117177824 */ /* 0x008fd800078e02e9 */
[----:B------:R-:W-:Y:S01]  /*1c150*/  HGMMA.64x256x16.F32 R24, R188, gdesc[UR4].tnspB, R24, gsb0 ;  /* 0x43e00004bc187df0 */ /* 0x000fe20008000818 */
[----:B------:R-:W-:Y:S02]  /*1c160*/  R2UR UR6, R2 ;  /* 0x00000000020672ca */ /* 0x000fe400000e0000 */
[----:B------:R-:W-:Y:S01]  /*1c170*/  R2UR UR7, R3 ;  /* 0x00000000030772ca */ /* 0x000fe200000e0000 */
[----:B------:R-:W3:Y:S08]  /*1c180*/  @P5 LDC R2, c[0x0][0x44c] ;  /* 0x00011300ff025b82 */ /* 0x000ef00000000800 */
[----:B------:R-:W5:Y:S01]  /*1c190*/  @P5 LDC R3, c[0x0][0x450] ;  /* 0x00011400ff035b82 */ /* 0x000f620000000800 */
[----:B------:R-:W-:-:S02]  /*1c1a0*/  WARPGROUP.DEPBAR.LE gsb0, 0x0 ;  /* 0x00008000000079c5 */ /* 0x000fc40000010000 */
[----:B------:R-:W-:-:S13]  /*1c1b0*/  WARPGROUP.ARRIVE ;  /* 0x00000000000079c5 */ /* 0x000fda0000000000 */
[----:B------:R-:W-:Y:S03]  /*1c1c0*/  HGMMA.64x256x16.F32 R24, R184, gdesc[UR4].tnspB, R24, gsb0 ;  /* 0x43e00004b8187df0 */ /* 0x000fe60008000818 */
[----:B------:R-:W-:Y:S02]  /*1c1d0*/  WARPGROUP.DEPBAR.LE gsb0, 0x0 ;  /* 0x00008000000079c5 */ /* 0x000fe40000010000 */
[----:B---3--:R-:W-:Y:S01]  /*1c1e0*/  @P5 IMAD.HI.U32 R184, R23, R2, RZ ;  /* 0x0000000217b85227 */ /* 0x008fe200078e00ff */
[----:B------:R-:W-:-:S03]  /*1c1f0*/  MOV R2, R23 ;  /* 0x0000001700027202 */ /* 0x000fc60000000f00 */
[----:B------:R-:W-:Y:S01]  /*1c200*/  FMUL.FTZ R185, R161, UR5 ;  /* 0x00000005a1b97c20 */ /* 0x000fe20008410000 */
[----:B------:R-:W-:Y:S01]  /*1c210*/  FMUL.FTZ R161, R163, UR5 ;  /* 0x00000005a3a17c20 */ /* 0x000fe20008410000 */
[----:B------:R-:W-:Y:S01]  /*1c220*/  FMUL.FTZ R163, R167, UR5 ;  /* 0x00000005a7a37c20 */ /* 0x000fe20008410000 */
[----:B-----5:R-:W-:Y:S01]  /*1c230*/  @P5 SHF.R.U32.HI R2, RZ, R3, R184 ;  /* 0x00000003ff025219 */ /* 0x020fe200000116b8 */
[----:B------:R-:W-:Y:S01]  /*1c240*/  FMUL.FTZ R167, R174, UR5 ;  /* 0x00000005aea77c20 */ /* 0x000fe20008410000 */
[----:B------:R-:W-:Y:S01]  /*1c250*/  FMUL.FTZ R3, R152, UR5 ;  /* 0x0000000598037c20 */ /* 0x000fe20008410000 */
[----:B------:R-:W-:Y:S01]  /*1c260*/  FMUL.FTZ R174, R176, UR5 ;  /* 0x00000005b0ae7c20 */ /* 0x000fe20008410000 */
[----:B------:R-:W-:Y:S01]  /*1c270*/  FMUL.FTZ R152, R154, UR5 ;  /* 0x000000059a987c20 */ /* 0x000fe20008410000 */
[----:B------:R-:W-:Y:S01]  /*1c280*/  FMUL.FTZ R176, R177, UR5 ;  /* 0x00000005b1b07c20 */ /* 0x000fe20008410000 */
[----:B------:R-:W-:Y:S01]  /*1c290*/  FMUL.FTZ R154, R158, UR5 ;  /* 0x000000059e9a7c20 */ /* 0x000fe20008410000 */
[----:B------:R-:W3:Y:S01]  /*1c2a0*/  SHFL.IDX PT, R188, R2, RZ, 0x1c1f ;  /* 0x001c1fff02bc7589 */ /* 0x000ee200000e0000 */
[----:B------:R-:W-:-:S02]  /*1c2b0*/  IMAD.SHL.U32 R177, R5, 0x40, RZ ;  /* 0x0000004005b17824 */ /* 0x000fc400078e00ff */
        /* <DEDUP_REMOVED lines=12> */
[----:B------:R5:W-:Y:S01]  /*1c380*/  @!P1 SYNCS.ARRIVE.TRANS64.RED.A1T0 RZ, [R4+URZ], RZ ;  /* 0x000000ff04ff99a7 */ /* 0x000be2000810043f */
[----:B------:R-:W-:Y:S01]  /*1c390*/  IADD3 R156, -R177, 0x1, RZ ;  /* 0x00000001b19c7810 */ /* 0x000fe20007ffe1ff */
[----:B------:R-:W-:Y:S01]  /*1c3a0*/  FMUL.FTZ R184, R157, UR5 ;  /* 0x000000059db87c20 */ /* 0x000fe20008410000 */
[----:B------:R-:W-:Y:S01]  /*1c3b0*/  FMUL.FTZ R178, R180, UR5 ;  /* 0x00000005b4b27c20 */ /* 0x000fe20008410000 */
[----:B------:R-:W-:Y:S01]  /*1c3c0*/  FMUL.FTZ R179, R181, UR5 ;  /* 0x00000005b5b37c20 */ /* 0x000fe20008410000 */
[----:B------:R-:W-:Y:S01]  /*1c3d0*/  FMUL.FTZ R175, R183, UR5 ;  /* 0x00000005b7af7c20 */ /* 0x000fe20008410000 */
[----:B------:R-:W-:Y:S01]  /*1c3e0*/  IMAD R156, R229, -0x2, R156 ;  /* 0xfffffffee59c7824 */ /* 0x000fe200078e029c */
[----:B------:R-:W0:Y:S01]  /*1c3f0*/  MUFU.TANH R3, R3 ;  /* 0x0000000300037308 */ /* 0x000e220000002400 */
[----:B-----5:R-:W-:Y:S01]  /*1c400*/  FMUL.FTZ R4, R182, UR5 ;  /* 0x00000005b6047c20 */ /* 0x020fe20008410000 */
[----:B------:R-:W-:-:S02]  /*1c410*/  ULDC UR5, c[0x0][0x9e0] ;  /* 0x0002780000057ab9 */ /* 0x000fc40000000800 */
[----:B------:R-:W-:-:S04]  /*1c420*/  IADD3 R156, -R220, R156, R221 ;  /* 0x0000009cdc9c7210 */ /* 0x000fc80007ffe1dd */
[----:B------:R-:W0:Y:S01]  /*1c430*/  MUFU.TANH R152, R152 ;  /* 0x0000009800987308 */ /* 0x000e220000002400 */
[C---:B------:R-:W-:Y:S01]  /*1c440*/  IADD3 R182, R156.reuse, UR4, RZ ;  /* 0x000000049cb67c10 */ /* 0x040fe2000fffe0ff */
[----:B------:R-:W-:-:S04]  /*1c450*/  VIADD R183, R156, UR5 ;  /* 0x000000059cb77c36 */ /* 0x000fc80008000000 */
[--C-:B---3--:R-:W-:Y:S02]  /*1c460*/  IMAD.IADD R181, R183, 0x1, R188.reuse ;  /* 0x00000001b7b57824 */ /* 0x108fe400078e02bc */
[----:B------:R-:W3:Y:S01]  /*1c470*/  MUFU.TANH R23, R23 ;  /* 0x0000001700177308 */ /* 0x000ee20000002400 */
        /* <DEDUP_REMOVED lines=33> */
[----:B------:R-:W1:Y:S02]  /*1c690*/  @P2 LDC.64 R156, c[0x0][0x9e8] ;  /* 0x00027a00ff9c2b82 */ /* 0x000e640000000a00 */
[----:B-1----:R-:W-:-:S05]  /*1c6a0*/  @P2 IMAD.HI.U32 R156, R188, R156, RZ ;  /* 0x0000009cbc9c2227 */ /* 0x002fca00078e00ff */
[----:B------:R-:W-:-:S04]  /*1c6b0*/  @P2 SHF.R.U32.HI R188, RZ, R157, R156 ;  /* 0x0000009dffbc2219 */ /* 0x000fc8000001169c */
[----:B------:R-:W-:Y:S01]  /*1c6c0*/  LOP3.LUT R188, RZ, R188, RZ, 0x33, !PT ;  /* 0x000000bcffbc7212 */ /* 0x000fe200078e33ff */
[----:B------:R-:W-:Y:S06]  /*1c6d0*/  BRA `(.L_x_2005) ;  /* 0x0000000000187947 */ /* 0x000fec0003800000 */
.L_x_2004:
[----:B------:R-:W-:Y:S02]  /*1c6e0*/  ULDC UR4, c[0x0][0x9e4] ;  /* 0x0002790000047ab9 */ /* 0x000fe40000000800 */
[----:B------:R-:W-:-:S05]  /*1c6f0*/  IMAD.U32 R189, RZ, RZ, UR4 ;  /* 0x00000004ffbd7e24 */ /* 0x000fca000f8e00ff */
[----:B------:R-:W-:-:S13]  /*1c700*/  ISETP.NE.AND P2, PT, R189, 0x1, PT ;  /* 0x00000001bd00780c */ /* 0x000fda0003f45270 */
[----:B------:R-:W1:Y:S02]  /*1c710*/  @P2 LDC.64 R156, c[0x0][0x9e8] ;  /* 0x00027a00ff9c2b82 */ /* 0x000e640000000a00 */
[----:B-1----:R-:W-:-:S05]  /*1c720*/  @P2 IMAD.HI.U32 R156, R188, R156, RZ ;  /* 0x0000009cbc9c2227 */ /* 0x002fca00078e00ff */
[----:B------:R-:W-:-:S07]  /*1c730*/  @P2 SHF.R.U32.HI R188, RZ, R157, R156 ;  /* 0x0000009dffbc2219 */ /* 0x000fce000001169c */
.L_x_2005:
[----:B------:R-:W-:Y:S05]  /*1c740*/  BSYNC B1 ;  /* 0x0000000000017941 */ /* 0x000fea0003800000 */
.L_x_2003:
[----:B------:R-:W-:-:S04]  /*1c750*/  IMAD R188, R188, R189, -R177 ;  /* 0x000000bdbcbc7224 */ /* 0x000fc800078e0ab1 */
[----:B------:R-:W-:-:S05]  /*1c760*/  IMAD R188, R229, -0x2, R188 ;  /* 0xfffffffee5bc7824 */ /* 0x000fca00078e02bc */
[----:B------:R-:W-:Y:S02]  /*1c770*/  VIMNMX R180, R180, R188, !PT ;  /* 0x000000bcb4b47248 */ /* 0x000fe40007fe0100 */
[----:B------:R-:W-:-:S07]  /*1c780*/  VIADDMNMX R181, R188, R189, R181, PT ;  /* 0x000000bdbcb57246 */ /* 0x000fce00038001b5 */
.L_x_2002:
[----:B------:R-:W-:Y:S01]  /*1c790*/  ISETP.GT.AND P2, PT, R5, -0x1, PT ;  /* 0xffffffff0500780c */ /* 0x000fe20003f44270 */
[----:B------:R-:W1:Y:S03]  /*1c7a0*/  SHFL.IDX PT, R2, R2, 0x1, 0x1c1f ;  /* 0x003c1f0002027f89 */ /* 0x000e6600000e0000 */
[C---:B------:R-:W-:Y:S02]  /*1c7b0*/  ISETP.GT.AND P4, PT, R180.reuse, RZ, P2 ;  /* 0x000000ffb400720c */ /* 0x040fe40001784270 */
[----:B------:R-:W-:Y:S02]  /*1c7c0*/  ISETP.GT.AND P3, PT, R180, 0x1, P2 ;  /* 0x00000001b400780c */ /* 0x000fe40001764270 */
[C---:B------:R-:W-:Y:S02]  /*1c7d0*/  ISETP.LT.OR P4, PT, R181.reuse, 0x1, P4 ;  /* 0x00000001b500780c */ /* 0x040fe40002781670 */
[----:B------:R-:W-:-:S02]  /*1c7e0*/  ISETP.LT.OR P3, PT, R181, 0x2, P3 ;  /* 0x00000002b500780c */ /* 0x000fc40001f61670 */
[----:B0-----:R-:W-:Y:S02]  /*1c7f0*/  FSEL R156, R3, -INF , !P4 ;  /* 0xff800000039c7808 */ /* 0x001fe40006000000 */
[----:B------:R-:W-:Y:S02]  /*1c800*/  FSEL R153, R153, -INF , !P3 ;  /* 0xff80000099997808 */ /* 0x000fe40005800000 */
[C---:B------:R-:W-:Y:S02]  /*1c810*/  ISETP.GT.AND P4, PT, R180.reuse, 0x8, P2 ;  /* 0x00000008b400780c */ /* 0x040fe40001784270 */
[----:B------:R-:W-:Y:S02]  /*1c820*/  ISETP.GT.AND P3, PT, R180, 0x9, P2 ;  /* 0x00000009b400780c */ /* 0x000fe40001764270 */
[C---:B------:R-:W-:Y:S02]  /*1c830*/  ISETP.LT.OR P4, PT, R181.reuse, 0x9, P4 ;  /* 0x00000009b500780c */ /* 0x040fe40002781670 */
[----:B------:R-:W-:-:S02]  /*1c840*/  ISETP.LT.OR P3, PT, R181, 0xa, P3 ;  /* 0x0000000ab500780c */ /* 0x000fc40001f61670 */
[----:B------:R-:W-:Y:S01]  /*1c850*/  FSEL R155, R155, -INF , !P4 ;  /* 0xff8000009b9b7808 */ /* 0x000fe20006000000 */
[----:B-1----:R-:W-:Y:S01]  /*1c860*/  IMAD.IADD R182, R182, 0x1, R2 ;  /* 0x00000001b6b67824 */ /* 0x002fe200078e0202 */
        /* <DEDUP_REMOVED lines=35> */
[----:B------:R-:W-:Y:S02]  /*1caa0*/  IADD3 R183, R183, R2, RZ ;  /* 0x00000002b7b77210 */ /* 0x000fe40007ffe0ff */
[----:B------:R-:W-:Y:S02]  /*1cab0*/  FSEL R178, R178, -INF , !P4 ;  /* 0xff800000b2b27808 */ /* 0x000fe40006000000 */
[----:B------:R-:W-:Y:S01]  /*1cac0*/  FSEL R179, R179, -INF , !P3 ;  /* 0xff800000b3b37808 */ /* 0x000fe20005800000 */
[----:B------:R-:W-:Y:S06]  /*1cad0*/  @!P6 BRA `(.L_x_2006) ;  /* 0x000000000060e947 */ /* 0x000fec0003800000 */
        /* <DEDUP_REMOVED lines=13> */
.L_x_2008:
[----:B------:R-:W-:Y:S02]  /*1cbb0*/  ULDC UR4, c[0x0][0x9e4] ;  /* 0x0002790000047ab9 */ /* 0x000fe40000000800 */
[----:B------:R-:W-:-:S05]  /*1cbc0*/  IMAD.U32 R180, RZ, RZ, UR4 ;  /* 0x00000004ffb47e24 */ /* 0x000fca000f8e00ff */
[----:B------:R-:W-:-:S13]  /*1cbd0*/  ISETP.NE.AND P3, PT, R180, 0x1, PT ;  /* 0x00000001b400780c */ /* 0x000fda0003f65270 */
[----:B------:R-:W0:Y:S02]  /*1cbe0*/  @P3 LDC.64 R2, c[0x0][0x9e8] ;  /* 0x00027a00ff023b82 */ /* 0x000e240000000a00 */
[----:B0-----:R-:W-:-:S05]  /*1cbf0*/  @P3 IMAD.HI.U32 R2, R157, R2, RZ ;  /* 0x000000029d023227 */ /* 0x001fca00078e00ff */
[----:B------:R-:W-:-:S07]  /*1cc00*/  @P3 SHF.R.U32.HI R157, RZ, R3, R2 ;  /* 0x00000003ff9d3219 */ /* 0x000fce0000011602 */
.L_x_2009:
[----:B------:R-:W-:Y:S05]  /*1cc10*/  BSYNC B1 ;  /* 0x0000000000017941 */ /* 0x000fea0003800000 */
.L_x_2007:
[----:B------:R-:W-:-:S04]  /*1cc20*/  IMAD R157, R157, R180, -R177 ;  /* 0x000000b49d9d7224 */ /* 0x000fc800078e0ab1 */
[----:B------:R-:W-:-:S05]  /*1cc30*/  IMAD R157, R229, -0x2, R157 ;  /* 0xfffffffee59d7824 */ /* 0x000fca00078e029d */
[----:B------:R-:W-:Y:S02]  /*1cc40*/  VIMNMX R182, R182, R157, !PT ;  /* 0x0000009db6b67248 */ /* 0x000fe40007fe0100 */
[----:B------:R-:W-:-:S07]  /*1cc50*/  VIADDMNMX R183, R157, R180, R183, PT ;  /* 0x000000b49db77246 */ /* 0x000fce00038001b7 */
.L_x_2006:
[----:B------:R-:W-:Y:S01]  /*1cc60*/  @!P1 VIADD R0, R0, 0x30860 ;  /* 0x0003086000009836 */ /* 0x000fe20000000000 */
[----:B------:R-:W2:Y:S01]  /*1cc70*/  LDL R180, [R1+0x50] ;  /* 0x0000500001b47983 */ /* 0x000ea20000100800 */
[----:B------:R-:W-:Y:S01]  /*1cc80*/  ULDC UR4, c[0x0][0x988] ;  /* 0x0002620000047ab9 */ /* 0x000fe20000000800 */
[----:B------:R-:W-:Y:S02]  /*1cc90*/  IMAD.MOV.U32 R233, RZ, RZ, R219 ;  /* 0x000000ffffe97224 */ /* 0x000fe400078e00db */
[----:B------:R-:W-:Y:S01]  /*1cca0*/  @!P1 PRMT R0, RZ, 0x654, R0 ;  /* 0x00000654ff009816 */ /* 0x000fe20000000000 */
[----:B------:R-:W-:-:S03]  /*1ccb0*/  IMAD.MOV.U32 R232, RZ, RZ, R22 ;  /* 0x000000ffffe87224 */ /* 0x000fc600078e0016 */
        /* <DEDUP_REMOVED lines=20> */
[----:B0-----:R-:W-:Y:S02]  /*1ce00*/  FMNMX.FTZ R3, R2, R3, !PT ;  /* 0x0000000302037209 */ /* 0x001fe40007810000 */
[----:B------:R-:W-:Y:S02]  /*1ce10*/  MOV R2, UR4 ;  /* 0x0000000400027c02 */ /* 0x000fe40008000f00 */
[----:B------:R-:W-:-:S03]  /*1ce20*/  FSETP.NEU.FTZ.AND P3, PT, R3, -INF , PT ;  /* 0xff8000000300780b */ /* 0x000fc60003f7d000 */
[C---:B------:R-:W-:Y:S01]  /*1ce30*/  FMUL.FTZ R0, R3.reuse, R2 ;  /* 0x0000000203007220 */ /* 0x040fe20000410000 */
[----:B------:R-:W-:-:S04]  /*1ce40*/  FSEL R157, R3, RZ, P3 ;  /* 0x000000ff039d7208 */ /* 0x000fc80001800000 */
[----:B------:R-:W-:Y:S01]  /*1ce50*/  FSEL R0, R0, RZ, P3 ;  /* 0x000000ff00007208 */ /* 0x000fe20001800000 */
[----:B------:R-:W-:Y:S01]  /*1ce60*/  FADD.FTZ R157, -R157, R231 ;  /* 0x000000e79d9d7221 */ /* 0x000fe20000010100 */
[----:B------:R-:W-:Y:S01]  /*1ce70*/  ISETP.GT.AND P3, PT, R182, 0x1, P2 ;  /* 0x00000001b600780c */ /* 0x000fe20001764270 */
[----:B------:R-:W-:Y:S02]  /*1ce80*/  IMAD.MOV.U32 R231, RZ, RZ, R3 ;  /* 0x000000ffffe77224 */ /* 0x000fe400078e0003 */
[-CC-:B------:R-:W-:Y:S01]  /*1ce90*/  FFMA.FTZ R156, R156, R2.reuse, -R0.reuse ;  /* 0x000000029c9c7223 */ /* 0x180fe20000010800 */
[----:B------:R-:W-:Y:S01]  /*1cea0*/  ISETP.LT.OR P4, PT, R183, 0x2, P3 ;  /* 0x00000002b700780c */ /* 0x000fe20001f81670 */
[-C--:B------:R-:W-:Y:S01]  /*1ceb0*/  FMUL.FTZ R157, R157, R2.reuse ;  /* 0x000000029d9d7220 */ /* 0x080fe20000410000 */
[-CC-:B------:R-:W-:Y:S01]  /*1cec0*/  FFMA.FTZ R153, R153, R2.reuse, -R0.reuse ;  /* 0x0000000299997223 */ /* 0x180fe20000010800 */
[C---:B------:R-:W-:Y:S01]  /*1ced0*/  ISETP.GT.AND P3, PT, R182.reuse, 0x8, P2 ;  /* 0x00000008b600780c */ /* 0x040fe20001764270 */
[-CC-:B------:R-:W-:Y:S01]  /*1cee0*/  FFMA.FTZ R155, R155, R2.reuse, -R0.reuse ;  /* 0x000000029b9b7223 */ /* 0x180fe20000010800 */
[----:B------:R-:W-:Y:S01]  /*1cef0*/  FSEL R177, R23, -INF , !P4 ;  /* 0xff80000017b17808 */ /* 0x000fe20006000000 */
[----:B------:R-:W-:Y:S01]  /*1cf00*/  MUFU.EX2 R156, R156 ;  /* 0x0000009c009c7308 */ /* 0x000fe20000000800 */
[----:B------:R-:W-:Y:S01]  /*1cf10*/  ISETP.GT.AND P4, PT, R182, 0x9, P2 ;  /* 0x00000009b600780c */ /* 0x000fe20001784270 */
[-CC-:B------:R-:W-:Y:S01]  /*1cf20*/  FFMA.FTZ R184, R184, R2.reuse, -R0.reuse ;  /* 0x00000002b8b87223 */ /* 0x180fe20000010800 */
[C---:B------:R-:W-:Y:S01]  /*1cf30*/  ISETP.LT.OR P3, PT, R183.reuse, 0x9, P3 ;  /* 0x00000009b700780c */ /* 0x040fe20001f61670 */
[-CC-:B------:R-:W-:Y:S01]  /*1cf40*/  FFMA.FTZ R160, R160, R2.reuse, -R0.reuse ;  /* 0x00000002a0a07223 */ /* 0x180fe20000010800 */
[----:B------:R-:W-:Y:S01]  /*1cf50*/  ISETP.LT.OR P4, PT, R183, 0xa, P4 ;  /* 0x0000000ab700780c */ /* 0x000fe20002781670 */
[-CC-:B------:R-:W-:Y:S01]  /*1cf60*/  FFMA.FTZ R185, R185, R2.reuse, -R0.reuse ;  /* 0x00000002b9b97223 */ /* 0x180fe20000010800 */
[----:B------:R-:W-:Y:S01]  /*1cf70*/  FSEL R154, R154, -INF , !P3 ;  /* 0xff8000009a9a7808 */ /* 0x000fe20005800000 */
[----:B------:R-:W0:Y:S01]  /*1cf80*/  MUFU.EX2 R23, R157 ;  /* 0x0000009d00177308 */ /* 0x000e220000000800 */
[----:B------:R-:W-:Y:S01]  /*1cf90*/  FSEL R158, R158, -INF , !P4 ;  /* 0xff8000009e9e7808 */ /* 0x000fe20006000000 */
[-CC-:B------:R-:W-:Y:S01]  /*1cfa0*/  FFMA.FTZ R186, R186, R2.reuse, -R0.reuse ;  /* 0x00000002baba7223 */ /* 0x180fe20000010800 */
[C---:B------:R-:W-:Y:S01]  /*1cfb0*/  ISETP.GT.AND P4, PT, R182.reuse, 0x11, P2 ;  /* 0x00000011b600780c */ /* 0x040fe20001784270 */
[-CC-:B------:R-:W-:Y:S01]  /*1cfc0*/  FFMA.FTZ R165, R165, R2.reuse, -R0.reuse ;  /* 0x00000002a5a57223 */ /* 0x180fe20000010800 */
[----:B------:R-:W-:Y:S01]  /*1cfd0*/  ISETP.GT.AND P3, PT, R182, 0x10, P2 ;  /* 0x00000010b600780c */ /* 0x000fe20001764270 */
[-CC-:B------:R-:W-:Y:S01]  /*1cfe0*/  FFMA.FTZ R187, R187, R2.reuse, -R0.reuse ;  /* 0x00000002bbbb7223 */ /* 0x180fe20000010800 */
[C---:B------:R-:W-:Y:S01]  /*1cff0*/  ISETP.LT.OR P4, PT, R183.reuse, 0x12, P4 ;  /* 0x00000012b700780c */ /* 0x040fe20002781670 */
[----:B------:R0:W1:Y:S01]  /*1d000*/  MUFU.EX2 R196, R153 ;  /* 0x0000009900c47308 */ /* 0x0000620000000800 */
[----:B------:R-:W-:Y:S01]  /*1d010*/  ISETP.LT.OR P3, PT, R183, 0x11, P3 ;  /* 0x00000011b700780c */ /* 0x000fe20001f61670 */
[-CC-:B------:R-:W-:Y:S01]  /*1d020*/  FFMA.FTZ R169, R169, R2.reuse, -R0.reuse ;  /* 0x00000002a9a97223 */ /* 0x180fe20000010800 */
[----:B------:R-:W-:Y:S01]  /*1d030*/  FSEL R161, R161, -INF , !P4 ;  /* 0xff800000a1a17808 */ /* 0x000fe20006000000 */
[-CC-:B------:R-:W-:Y:S01]  /*1d040*/  FFMA.FTZ R172, R172, R2.reuse, -R0.reuse ;  /* 0x00000002acac7223 */ /* 0x180fe20000010800 */
[C---:B------:R-:W-:Y:S01]  /*1d050*/  ISETP.GT.AND P4, PT, R182.reuse, 0x19, P2 ;  /* 0x00000019b600780c */ /* 0x040fe20001784270 */
[----:B------:R-:W-:Y:S01]  /*1d060*/  FFMA.FTZ R173, R173, R2, -R0 ;  /* 0x00000002adad7223 */ /* 0x000fe20000010800 */
[----:B------:R-:W-:Y:S01]  /*1d070*/  FSEL R159, R159, -INF , !P3 ;  /* 0xff8000009f9f7808 */ /* 0x000fe20005800000 */
[----:B------:R-:W-:Y:S01]  /*1d080*/  MUFU.EX2 R155, R155 ;  /* 0x0000009b009b7308 */ /* 0x000fe20000000800 */
[----:B------:R-:W-:Y:S01]  /*1d090*/  ISETP.LT.OR P4, PT, R183, 0x1a, P4 ;  /* 0x0000001ab700780c */ /* 0x000fe20002781670 */
[----:B0-----:R-:W-:Y:S01]  /*1d0a0*/  FFMA.FTZ R153, R23, R228, R156 ;  /* 0x000000e417997223 */ /* 0x001fe2000001009c */
[----:B------:R-:W-:Y:S01]  /*1d0b0*/  ISETP.GT.AND P3, PT, R182, 0x18, P2 ;  /* 0x00000018b600780c */ /* 0x000fe20001764270 */
[-CC-:B------:R-:W-:Y:S01]  /*1d0c0*/  FFMA.FTZ R174, R174, R2.reuse, -R0.reuse ;  /* 0x00000002aeae7223 */ /* 0x180fe20000010800 */
[----:B------:R-:W-:Y:S01]  /*1d0d0*/  FSEL R163, R163, -INF , !P4 ;  /* 0xff800000a3a37808 */ /* 0x000fe20006000000 */
[--C-:B------:R-:W-:Y:S01]  /*1d0e0*/  FFMA.FTZ R176, R176, R2, -R0.reuse ;  /* 0x00000002b0b07223 */ /* 0x100fe20000010800 */
[----:B------:R-:W-:Y:S01]  /*1d0f0*/  ISETP.GT.AND P4, PT, R182, 0x21, P2 ;  /* 0x00000021b600780c */ /* 0x000fe20001784270 */
[----:B------:R-:W0:Y:S01]  /*1d100*/  MUFU.EX2 R184, R184 ;  /* 0x000000b800b87308 */ /* 0x000e220000000800 */
[C---:B-1----:R-:W-:Y:S01]  /*1d110*/  FADD.FTZ R153, R196.reuse, R153 ;  /* 0x00000099c4997221 */ /* 0x042fe20000010000 */
[----:B------:R-:W-:Y:S01]  /*1d120*/  F2FP.F16.F32.PACK_AB R196, R196, R156 ;  /* 0x0000009cc4c4723e */ /* 0x000fe200000000ff */
[-CC-:B------:R-:W-:Y:S01]  /*1d130*/  FFMA.FTZ R178, R178, R2.reuse, -R0.reuse ;  /* 0x00000002b2b27223 */ /* 0x180fe20000010800 */
[----:B------:R-:W-:Y:S01]  /*1d140*/  ISETP.LT.OR P4, PT, R183, 0x22, P4 ;  /* 0x00000022b700780c */ /* 0x000fe20002781670 */
[----:B------:R-:W-:Y:S01]  /*1d150*/  FFMA.FTZ R0, R179, R2, -R0 ;  /* 0x00000002b3007223 */ /* 0x000fe20000010800 */
[----:B------:R-:W-:-:S02]  /*1d160*/  ISETP.LT.OR P3, PT, R183, 0x19, P3 ;  /* 0x00000019b700780c */ /* 0x000fc40001f61670 */
[----:B------:R-:W-:Y:S01]  /*1d170*/  FSEL R166, R166, -INF , !P4 ;  /* 0xff800000a6a67808 */ /* 0x000fe20006000000 */
[----:B------:R-:W-:Y:S01]  /*1d180*/  MUFU.EX2 R160, R160 ;  /* 0x000000a000a07308 */ /* 0x000fe20000000800 */
[----:B------:R-:W-:Y:S02]  /*1d190*/  ISETP.GT.AND P4, PT, R182, 0x29, P2 ;  /* 0x00000029b600780c */ /* 0x000fe40001784270 */
[----:B------:R-:W-:Y:S02]  /*1d1a0*/  FSEL R162, R162, -INF , !P3 ;  /* 0xff800000a2a27808 */ /* 0x000fe40005800000 */
[----:B------:R-:W-:Y:S02]  /*1d1b0*/  ISETP.LT.OR P4, PT, R183, 0x2a, P4 ;  /* 0x0000002ab700780c */ /* 0x000fe40002781670 */
[----:B------:R-:W-:Y:S01]  /*1d1c0*/  ISETP.GT.AND P3, PT, R182, 0x20, P2 ;  /* 0x00000020b600780c */ /* 0x000fe20001764270 */
[----:B------:R-:W1:Y:S01]  /*1d1d0*/  MUFU.EX2 R185, R185 ;  /* 0x000000b900b97308 */ /* 0x000e620000000800 */
[----:B------:R-:W-:-:S02]  /*1d1e0*/  FSEL R168, R168, -INF , !P4 ;  /* 0xff800000a8a87808 */ /* 0x000fc40006000000 */
[----:B------:R-:W-:Y:S02]  /*1d1f0*/  ISETP.GT.AND P4, PT, R182, RZ, P2 ;  /* 0x000000ffb600720c */ /* 0x000fe40001784270 */
[C---:B------:R-:W-:Y:S02]  /*1d200*/  ISETP.LT.OR P3, PT, R183.reuse, 0x21, P3 ;  /* 0x00000021b700780c */ /* 0x040fe40001f61670 */
[----:B------:R-:W-:Y:S01]  /*1d210*/  ISETP.LT.OR P4, PT, R183, 0x1, P4 ;  /* 0x00000001b700780c */ /* 0x000fe20002781670 */
[----:B------:R-:W-:Y:S01]  /*1d220*/  MUFU.EX2 R186, R186 ;  /* 0x000000ba00ba7308 */ /* 0x000fe20000000800 */
[----:B------:R-:W-:Y:S02]  /*1d230*/  FSEL R164, R164, -INF , !P3 ;  /* 0xff800000a4a47808 */ /* 0x000fe40005800000 */
[----:B------:R-:W-:Y:S02]  /*1d240*/  FSEL R152, R152, -INF , !P4 ;  /* 0xff80000098987808 */ /* 0x000fe40006000000 */
[----:B------:R-:W-:-:S02]  /*1d250*/  ISETP.GT.AND P3, PT, R182, 0x28, P2 ;  /* 0x00000028b600780c */ /* 0x000fc40001764270 */
[----:B------:R-:W-:Y:S01]  /*1d260*/  FMNMX.FTZ R156, R152, R230, !PT ;  /* 0x000000e6989c7209 */ /* 0x000fe20007810000 */
[----:B------:R-:W3:Y:S01]  /*1d270*/  MUFU.EX2 R165, R165 ;  /* 0x000000a500a57308 */ /* 0x000ee20000000800 */
[----:B------:R-:W-:Y:S02]  /*1d280*/  ISETP.LT.OR P3, PT, R183, 0x29, P3 ;  /* 0x00000029b700780c */ /* 0x000fe40001f61670 */
[----:B------:R-:W-:Y:S02]  /*1d290*/  FMNMX.FTZ R156, R177, R156, !PT ;  /* 0x0000009cb19c7209 */ /* 0x000fe40007810000 */
[----:B------:R-:W-:Y:S02]  /*1d2a0*/  FSEL R167, R167, -INF , !P3 ;  /* 0xff800000a7a77808 */ /* 0x000fe40005800000 */
[----:B------:R-:W-:Y:S01]  /*1d2b0*/  FMNMX.FTZ R156, R154, R156, !PT ;  /* 0x0000009c9a9c7209 */ /* 0x000fe20007810000 */
[----:B------:R-:W-:Y:S01]  /*1d2c0*/  MUFU.EX2 R187, R187 ;  /* 0x000000bb00bb7308 */ /* 0x000fe20000000800 */
[----:B------:R-:W-:-:S02]  /*1d2d0*/  ISETP.GT.AND P3, PT, R182, 0x30, P2 ;  /* 0x00000030b600780c */ /* 0x000fc40001764270 */
[----:B------:R-:W-:Y:S02]  /*1d2e0*/  FMNMX.FTZ R156, R158, R156, !PT ;  /* 0x0000009c9e9c7209 */ /* 0x000fe40007810000 */
[----:B------:R-:W-:Y:S02]  /*1d2f0*/  ISETP.LT.OR P3, PT, R183, 0x31, P3 ;  /* 0x00000031b700780c */ /* 0x000fe40001f61670 */
[----:B------:R-:W-:Y:S01]  /*1d300*/  FMNMX.FTZ R156, R159, R156, !PT ;  /* 0x0000009c9f9c7209 */ /* 0x000fe20007810000 */
[----:B------:R-:W4:Y:S01]  /*1d310*/  MUFU.EX2 R169, R169 ;  /* 0x000000a900a97308 */ /* 0x000f220000000800 */
[----:B------:R-:W-:Y:S02]  /*1d320*/  FSEL R171, R171, -INF , !P3 ;  /* 0xff800000abab7808 */ /* 0x000fe40005800000 */
[----:B------:R-:W-:Y:S02]  /*1d330*/  FMNMX.FTZ R156, R161, R156, !PT ;  /* 0x0000009ca19c7209 */ /* 0x000fe40007810000 */
[----:B------:R-:W-:-:S02]  /*1d340*/  ISETP.GT.AND P3, PT, R182, 0x31, P2 ;  /* 0x00000031b600780c */ /* 0x000fc40001764270 */
[----:B------:R-:W-:Y:S01]  /*1d350*/  FMNMX.FTZ R156, R162, R156, !PT ;  /* 0x0000009ca29c7209 */ /* 0x000fe20007810000 */
[----:B------:R-:W-:Y:S01]  /*1d360*/  MUFU.EX2 R172, R172 ;  /* 0x000000ac00ac7308 */ /* 0x000fe20000000800 */
[----:B------:R-:W-:Y:S02]  /*1d370*/  ISETP.GT.AND P4, PT, R182, 0x38, P2 ;  /* 0x00000038b600780c */ /* 0x000fe40001784270 */
[----:B------:R-:W-:Y:S02]  /*1d380*/  FMNMX.FTZ R156, R163, R156, !PT ;  /* 0x0000009ca39c7209 */ /* 0x000fe40007810000 */
[----:B------:R-:W-:Y:S02]  /*1d390*/  ISETP.LT.OR P3, PT, R183, 0x32, P3 ;  /* 0x00000032b700780c */ /* 0x000fe40001f61670 */
[----:B------:R-:W-:Y:S01]  /*1d3a0*/  FMNMX.FTZ R156, R164, R156, !PT ;  /* 0x0000009ca49c7209 */ /* 0x000fe20007810000 */
[----:B------:R-:W5:Y:S01]  /*1d3b0*/  MUFU.EX2 R173, R173 ;  /* 0x000000ad00ad7308 */ /* 0x000f620000000800 */
[----:B------:R-:W-:-:S02]  /*1d3c0*/  ISETP.GT.AND P2, PT, R182, 0x39, P2 ;  /* 0x00000039b600780c */ /* 0x000fc40001744270 */
[----:B------:R-:W-:Y:S02]  /*1d3d0*/  FMNMX.FTZ R156, R166, R156, !PT ;  /* 0x0000009ca69c7209 */ /* 0x000fe40007810000 */
[----:B------:R-:W-:Y:S02]  /*1d3e0*/  ISETP.LT.OR P4, PT, R183, 0x39, P4 ;  /* 0x00000039b700780c */ /* 0x000fe40002781670 */
[----:B------:R-:W-:Y:S01]  /*1d3f0*/  FMNMX.FTZ R156, R167, R156, !PT ;  /* 0x0000009ca79c7209 */ /* 0x000fe20007810000 */
[----:B------:R-:W-:Y:S01]  /*1d400*/  MUFU.EX2 R174, R174 ;  /* 0x000000ae00ae7308 */ /* 0x000fe20000000800 */
[----:B------:R-:W-:Y:S02]  /*1d410*/  FSEL R170, R170, -INF , !P3 ;  /* 0xff800000aaaa7808 */ /* 0x000fe40005800000 */
[----:B------:R-:W-:Y:S02]  /*1d420*/  FMNMX.FTZ R156, R168, R156, !PT ;  /* 0x0000009ca89c7209 */ /* 0x000fe40007810000 */
[----:B------:R-:W-:-:S02]  /*1d430*/  ISETP.LT.OR P2, PT, R183, 0x3a, P2 ;  /* 0x0000003ab700780c */ /* 0x000fc40001741670 */
[----:B------:R-:W-:Y:S01]  /*1d440*/  FMNMX.FTZ R157, R171, R156, !PT ;  /* 0x0000009cab9d7209 */ /* 0x000fe20007810000 */
[----:B------:R-:W2:Y:S01]  /*1d450*/  MUFU.EX2 R176, R176 ;  /* 0x000000b000b07308 */ /* 0x000ea20000000800 */
[----:B------:R-:W-:Y:S02]  /*1d460*/  FSEL R156, R4, -INF , !P4 ;  /* 0xff800000049c7808 */ /* 0x000fe40006000000 */
[----:B------:R-:W-:Y:S02]  /*1d470*/  FMNMX.FTZ R157, R170, R157, !PT ;  /* 0x0000009daa9d7209 */ /* 0x000fe40007810000 */
[----:B------:R-:W-:Y:S02]  /*1d480*/  FSEL R175, R175, -INF , !P2 ;  /* 0xff800000afaf7808 */ /* 0x000fe40005000000 */
[----:B------:R-:W-:Y:S01]  /*1d490*/  FMNMX.FTZ R157, R156, R157, !PT ;  /* 0x0000009d9c9d7209 */ /* 0x000fe20007810000 */
[----:B------:R-:W-:Y:S01]  /*1d4a0*/  MUFU.EX2 R178, R178 ;  /* 0x000000b200b27308 */ /* 0x000fe20000000800 */
[----:B0-----:R-:W-:-:S02]  /*1d4b0*/  F2FP.F16.F32.PACK_AB R198, R184, R155 ;  /* 0x0000009bb8c6723e */ /* 0x001fc400000000ff */
[----:B------:R-:W-:Y:S02]  /*1d4c0*/  FMNMX.FTZ R157, R175, R157, !PT ;  /* 0x0000009daf9d7209 */ /* 0x000fe40007810000 */
[----:B-1----:R-:W-:Y:S02]  /*1d4d0*/  F2FP.F16.F32.PACK_AB R192, R185, R160 ;  /* 0x000000a0b9c0723e */ /* 0x002fe400000000ff */
[----:B---3--:R-:W-:Y:S01]  /*1d4e0*/  F2FP.F16.F32.PACK_AB R194, R165, R186 ;  /* 0x000000baa5c2723e */ /* 0x008fe200000000ff */
[----:B------:R-:W0:Y:S01]  /*1d4f0*/  SHFL.BFLY PT, R4, R157, 0x2, 0x1f ;  /* 0x0c401f009d047f89 */ /* 0x000e2200000e0000 */
[----:B----4-:R-:W-:Y:S02]  /*1d500*/  F2FP.F16.F32.PACK_AB R188, R169, R187 ;  /* 0x000000bba9bc723e */ /* 0x010fe400000000ff */
[----:B-----5:R-:W-:Y:S02]  /*1d510*/  F2FP.F16.F32.PACK_AB R190, R173, R172 ;  /* 0x000000acadbe723e */ /* 0x020fe400000000ff */
        /* <DEDUP_REMOVED lines=11> */
[-CC-:B------:R-:W-:Y:S01]  /*1d5d0*/  FFMA.FTZ R152, R152, R2.reuse, -R179.reuse ;  /* 0x0000000298987223 */ /* 0x180fe200000108b3 */
[----:B------:R-:W-:Y:S01]  /*1d5e0*/  FADD.FTZ R153, -R153, R230 ;  /* 0x000000e699997221 */ /* 0x000fe20000010100 */
[-CC-:B------:R-:W-:Y:S01]  /*1d5f0*/  FFMA.FTZ R177, R177, R2.reuse, -R179.reuse ;  /* 0x00000002b1b17223 */ /* 0x180fe200000108b3 */
[----:B------:R-:W-:Y:S01]  /*1d600*/  FADD.FTZ R0, R160, R0 ;  /* 0x00000000a0007221 */ /* 0x000fe20000010000 */
[-CC-:B------:R-:W-:Y:S01]  /*1d610*/  FFMA.FTZ R154, R154, R2.reuse, -R179.reuse ;  /* 0x000000029a9a7223 */ /* 0x180fe200000108b3 */
[-C--:B------:R-:W-:Y:S01]  /*1d620*/  FMUL.FTZ R153, R153, R2.reuse ;  /* 0x0000000299997220 */ /* 0x080fe20000410000 */
[----:B------:R-:W-:Y:S01]  /*1d630*/  MUFU.EX2 R152, R152 ;  /* 0x0000009800987308 */ /* 0x000fe20000000800 */
[----:B------:R-:W-:Y:S01]  /*1d640*/  FADD.FTZ R0, R185, R0 ;  /* 0x00000000b9007221 */ /* 0x000fe20000010000 */
[-CC-:B------:R-:W-:Y:S01]  /*1d650*/  FFMA.FTZ R158, R158, R2.reuse, -R179.reuse ;  /* 0x000000029e9e7223 */ /* 0x180fe200000108b3 */
[-CC-:B------:R-:W-:Y:S01]  /*1d660*/  FFMA.FTZ R159, R159, R2.reuse, -R179.reuse ;  /* 0x000000029f9f7223 */ /* 0x180fe200000108b3 */
[-CC-:B------:R-:W-:Y:S01]  /*1d670*/  FFMA.FTZ R161, R161, R2.reuse, -R179.reuse ;  /* 0x00000002a1a17223 */ /* 0x180fe200000108b3 */
[----:B------:R-:W-:Y:S01]  /*1d680*/  FADD.FTZ R0, R186, R0 ;  /* 0x00000000ba007221 */ /* 0x000fe20000010000 */
[-CC-:B------:R-:W-:Y:S01]  /*1d690*/  FFMA.FTZ R162, R162, R2.reuse, -R179.reuse ;  /* 0x00000002a2a27223 */ /* 0x180fe200000108b3 */
[-CC-:B------:R-:W-:Y:S01]  /*1d6a0*/  FFMA.FTZ R163, R163, R2.reuse, -R179.reuse ;  /* 0x00000002a3a37223 */ /* 0x180fe200000108b3 */
[----:B------:R-:W0:Y:S01]  /*1d6b0*/  MUFU.EX2 R177, R177 ;  /* 0x000000b100b17308 */ /* 0x000e220000000800 */
[----:B------:R-:W-:Y:S01]  /*1d6c0*/  FADD.FTZ R0, R165, R0 ;  /* 0x00000000a5007221 */ /* 0x000fe20000010000 */
[-CC-:B------:R-:W-:Y:S01]  /*1d6d0*/  FFMA.FTZ R164, R164, R2.reuse, -R179.reuse ;  /* 0x00000002a4a47223 */ /* 0x180fe200000108b3 */
[-CC-:B------:R-:W-:Y:S01]  /*1d6e0*/  FFMA.FTZ R166, R166, R2.reuse, -R179.reuse ;  /* 0x00000002a6a67223 */ /* 0x180fe200000108b3 */
[-CC-:B------:R-:W-:Y:S01]  /*1d6f0*/  FFMA.FTZ R167, R167, R2.reuse, -R179.reuse ;  /* 0x00000002a7a77223 */ /* 0x180fe200000108b3 */
[----:B------:R-:W-:Y:S01]  /*1d700*/  FADD.FTZ R155, R187, R0 ;  /* 0x00000000bb9b7221 */ /* 0x000fe20000010000 */
[-CC-:B------:R-:W-:Y:S01]  /*1d710*/  FFMA.FTZ R168, R168, R2.reuse, -R179.reuse ;  /* 0x00000002a8a87223 */ /* 0x180fe200000108b3 */
[-CC-:B------:R-:W-:Y:S01]  /*1d720*/  FFMA.FTZ R171, R171, R2.reuse, -R179.reuse ;  /* 0x00000002abab7223 */ /* 0x180fe200000108b3 */
[----:B------:R2:W3:Y:S01]  /*1d730*/  MUFU.EX2 R0, R153 ;  /* 0x0000009900007308 */ /* 0x0004e20000000800 */
[-CC-:B------:R-:W-:Y:S01]  /*1d740*/  FFMA.FTZ R170, R170, R2.reuse, -R179.reuse ;  /* 0x00000002aaaa7223 */ /* 0x180fe200000108b3 */
[-C--:B------:R-:W-:Y:S01]  /*1d750*/  FFMA.FTZ R156, R156, R2.reuse, -R179 ;  /* 0x000000029c9c7223 */ /* 0x080fe200000108b3 */
[----:B------:R-:W-:Y:S01]  /*1d760*/  FADD.FTZ R155, R169, R155 ;  /* 0x0000009ba99b7221 */ /* 0x000fe20000010000 */
[----:B------:R-:W-:Y:S01]  /*1d770*/  FFMA.FTZ R175, R175, R2, -R179 ;  /* 0x00000002afaf7223 */ /* 0x000fe200000108b3 */
[----:B------:R-:W-:Y:S01]  /*1d780*/  F2FP.F16.F32.PACK_AB R184, R176, R174 ;  /* 0x000000aeb0b8723e */ /* 0x000fe200000000ff */
[----:B------:R-:W-:-:S02]  /*1d790*/  VIADD R5, R5, 0xffffffff ;  /* 0xffffffff05057836 */ /* 0x000fc40000000000 */
[----:B------:R-:W-:Y:S01]  /*1d7a0*/  FADD.FTZ R155, R172, R155 ;  /* 0x0000009bac9b7221 */ /* 0x000fe20000010000 */
[----:B------:R-:W4:Y:S01]  /*1d7b0*/  MUFU.EX2 R154, R154 ;  /* 0x0000009a009a7308 */ /* 0x000f220000000800 */
[----:B-1----:R-:W-:Y:S02]  /*1d7c0*/  F2FP.F16.F32.PACK_AB R186, R157, R178 ;  /* 0x000000b29dba723e */ /* 0x002fe400000000ff */
[----:B------:R-:W-:Y:S01]  /*1d7d0*/  FADD.FTZ R155, R173, R155 ;  /* 0x0000009bad9b7221 */ /* 0x000fe20000010000 */
[----:B0-----:R-:W-:Y:S02]  /*1d7e0*/  F2FP.F16.F32.PACK_AB R197, R177, R152 ;  /* 0x00000098b1c5723e */ /* 0x001fe400000000ff */
[----:B------:R-:W-:Y:S01]  /*1d7f0*/  MOV R230, R4 ;  /* 0x0000000400e67202 */ /* 0x000fe20000000f00 */
[----:B--2---:R-:W-:Y:S01]  /*1d800*/  FADD.FTZ R153, R174, R155 ;  /* 0x0000009bae997221 */ /* 0x004fe20000010000 */
[----:B------:R-:W0:Y:S01]  /*1d810*/  MUFU.EX2 R158, R158 ;  /* 0x0000009e009e7308 */ /* 0x000e220000000800 */
[----:B---3--:R-:W-:-:S02]  /*1d820*/  FFMA.FTZ R227, R0, R227, R152 ;  /* 0x000000e300e37223 */ /* 0x008fc40000010098 */
[----:B------:R-:W-:Y:S02]  /*1d830*/  FADD.FTZ R153, R176, R153 ;  /* 0x00000099b0997221 */ /* 0x000fe40000010000 */
[----:B------:R-:W-:Y:S02]  /*1d840*/  FADD.FTZ R227, R177, R227 ;  /* 0x000000e3b1e37221 */ /* 0x000fe40000010000 */
[----:B------:R-:W-:Y:S01]  /*1d850*/  FADD.FTZ R153, R178, R153 ;  /* 0x00000099b2997221 */ /* 0x000fe20000010000 */
[----:B------:R-:W1:Y:S01]  /*1d860*/  MUFU.EX2 R159, R159 ;  /* 0x0000009f009f7308 */ /* 0x000e620000000800 */
[----:B----4-:R-:W-:Y:S02]  /*1d870*/  FADD.FTZ R227, R154, R227 ;  /* 0x000000e39ae37221 */ /* 0x010fe40000010000 */
[----:B------:R-:W-:-:S05]  /*1d880*/  FADD.FTZ R228, R157, R153 ;  /* 0x000000999de47221 */ /* 0x000fca0000010000 */
        /* <DEDUP_REMOVED lines=27> */
[----:B------:R-:W-:-:S03]  /*1da40*/  F2FP.F16.F32.PACK_AB R185, R170, R171 ;  /* 0x000000abaab9723e */ /* 0x000fc600000000ff */
[----:B--2---:R-:W-:-:S04]  /*1da50*/  FADD.FTZ R227, R156, R227 ;  /* 0x000000e39ce37221 */ /* 0x004fc80000010000 */
[C---:B0-----:R-:W-:Y:S01]  /*1da60*/  FADD.FTZ R227, R175.reuse, R227 ;  /* 0x000000e3afe37221 */ /* 0x041fe20000010000 */
[----:B------:R-:W-:Y:S01]  /*1da70*/  F2FP.F16.F32.PACK_AB R187, R175, R156 ;  /* 0x0000009cafbb723e */ /* 0x000fe200000000ff */
[----:B------:R-:W-:Y:S06]  /*1da80*/  @P2 BRA `(.L_x_2010) ;  /* 0xffffffcc00ec2947 */ /* 0x000fec000383ffff */
.L_x_1991:
[----:B------:R-:W-:Y:S05]  /*1da90*/  BSYNC B0 ;  /* 0x0000000000007941 */ /* 0x000fea0003800000 */
.L_x_1990:
        /* <DEDUP_REMOVED lines=131> */
.L_x_2011:
[----:B------:R-:W-:Y:S01]  /*1e2d0*/  IMAD R12, R22, 0x8, R16 ;  /* 0x00000008160c7824 */ /* 0x000fe200078e0210 */
[----:B------:R-:W-:-:S04]  /*1e2e0*/  SHF.L.U32 R5, R219, 0x1f, RZ ;  /* 0x0000001fdb057819 */ /* 0x000fc800000006ff */
[----:B------:R0:W1:Y:S01]  /*1e2f0*/  SYNCS.PHASECHK.TRANS64.TRYWAIT P2, [R12+URZ+0x30850], R5 ;  /* 0x030850050c0075a7 */ /* 0x000062000804017f */
[----:B------:R-:W-:Y:S05]  /*1e300*/  @!P0 BRA `(.L_x_2012) ;  /* 0x0000000000048947 */ /* 0x000fea0003800000 */
[----:B------:R-:W-:Y:S01]  /*1e310*/  BPT.TRAP 0x1 ;  /* 0x000000040000795c */ /* 0x000fe20000300000 */
.L_x_2012:
[----:B------:R-:W-:Y:S01]  /*1e320*/  VIADD R16, R16, 0x400 ;  /* 0x0000040010107836 */ /* 0x000fe20000000000 */
[----:B------:R-:W-:Y:S04]  /*1e330*/  BSSY B0, `(.L_x_2013) ;  /* 0x0000008000007945 */ /* 0x000fe80003800000 */
[----:B------:R-:W-:-:S04]  /*1e340*/  SHF.R.U32.HI R16, RZ, 0x4, R16 ;  /* 0x00000004ff107819 */ /* 0x000fc80000011610 */
[----:B------:R-:W-:-:S04]  /*1e350*/  LOP3.LUT R16, R16, 0x3fff, RZ, 0xc0, !PT ;  /* 0x00003fff10107812 */ /* 0x000fc800078ec0ff */
[----:B------:R-:W-:-:S05]  /*1e360*/  LOP3.LUT R7, R16, 0x2000000, RZ, 0xfc, !PT ;  /* 0x0200000010077812 */ /* 0x000fca00078efcff */
[----:B------:R-:W-:Y:S01]  /*1e370*/  IMAD R0, R22, 0x800, R7 ;  /* 0x0000080016007824 */ /* 0x000fe200078e0207 */
[----:B-1----:R-:W-:Y:S06]  /*1e380*/  @P2 BRA `(.L_x_2014) ;  /* 0x0000000000082947 */ /* 0x002fec0003800000 */
[----:B------:R-:W1:Y:S02]  /*1e390*/  SYNCS.PHASECHK.TRANS64.TRYWAIT P0, [R12+URZ+0x30850], R5 ;  /* 0x030850050c0075a7 */ /* 0x000e64000800017f */
[----:B-1----:R-:W-:Y:S05]  /*1e3a0*/  @!P0 BRA `(.L_x_2015) ;  /* 0x000000dc00c48947 */ /* 0x002fea0003800000 */
.L_x_2014:
[----:B------:R-:W-:Y:S05]  /*1e3b0*/  BSYNC B0 ;  /* 0x0000000000007941 */ /* 0x000fea0003800000 */
.L_x_2013:
[----:B------:R-:W-:Y:S01]  /*1e3c0*/  IMAD.MOV.U32 R6, RZ, RZ, R0 ;  /* 0x000000ffff067224 */ /* 0x000fe200078e0000 */
[----:B------:R-:W-:Y:S01]  /*1e3d0*/  MOV R7, 0x40000040 ;  /* 0x4000004000077802 */ /* 0x000fe20000000f00 */
[----:B------:R-:W2:Y:S01]  /*1e3e0*/  LDL.LU R16, [R1+0x6c] ;  /* 0x00006c0001107983 */ /* 0x000ea20000300800 */
[----:B------:R-:W-:Y:S01]  /*1e3f0*/  WARPGROUP.ARRIVE ;  /* 0x00000000000079c5 */ /* 0x000fe20000000000 */
[----:B------:R-:W-:Y:S01]  /*1e400*/  VIADD R22, R22, 0x1 ;  /* 0x0000000116167836 */ /* 0x000fe20000000000 */
[----:B------:R-:W-:Y:S01]  /*1e410*/  R2UR UR6, R6 ;  /* 0x00000000060672ca */ /* 0x000fe200000e0000 */
[----:B------:R-:W-:Y:S01]  /*1e420*/  VIADD R6, R0, 0x80 ;  /* 0x0000008000067836 */ /* 0x000fe20000000000 */
[----:B------:R-:W-:Y:S01]  /*1e430*/  R2UR UR7, R7 ;  /* 0x00000000070772ca */ /* 0x000fe200000e0000 */
[----:B------:R-:W-:Y:S01]  /*1e440*/  IMAD.MOV.U32 R7, RZ, RZ, 0x40000040 ;  /* 0x40000040ff077424 */ /* 0x000fe200078e00ff */
[----:B01----:R-:W0:Y:S01]  /*1e450*/  SHFL.BFLY PT, R5, R228, 0x2, 0x1f ;  /* 0x0c401f00e4057f89 */ /* 0x003e2200000e0000 */
[----:B------:R-:W-:Y:S01]  /*1e460*/  ISETP.NE.AND P2, PT, R22, 0x2, PT ;  /* 0x000000021600780c */ /* 0x000fe20003f45270 */
[----:B------:R-:W-:-:S03]  /*1e470*/  @!P1 VIADD R12, R12, 0x30860 ;  /* 0x000308600c0c9836 */ /* 0x000fc60000000000 */
[----:B------:R-:W-:Y:S02]  /*1e480*/  SEL R22, R22, RZ, P2 ;  /* 0x000000ff16167207 */ /* 0x000fe40001000000 */
[----:B------:R-:W-:-:S04]  /*1e490*/  @!P1 PRMT R12, RZ, 0x654, R12 ;  /* 0x00000654ff0c9816 */ /* 0x000fc8000000000c */
[----:B------:R-:W-:Y:S01]  /*1e4a0*/  HGMMA.64x256x16.F32 R24, R196, gdesc[UR4].tnspB, R24, gsb0 ;  /* 0x43e00004c4187df0 */ /* 0x000fe20008000818 */
[----:B------:R-:W-:Y:S01]  /*1e4b0*/  R2UR UR6, R6 ;  /* 0x00000000060672ca */ /* 0x000fe200000e0000 */
[----:B------:R-:W-:Y:S01]  /*1e4c0*/  VIADD R6, R0, 0x100 ;  /* 0x0000010000067836 */ /* 0x000fe20000000000 */
[----:B------:R-:W-:Y:S01]  /*1e4d0*/  R2UR UR7, R7 ;  /* 0x00000000070772ca */ /* 0x000fe200000e0000 */
[----:B------:R-:W-:Y:S02]  /*1e4e0*/  IMAD.MOV.U32 R7, RZ, RZ, 0x40000040 ;  /* 0x40000040ff077424 */ /* 0x000fe400078e00ff */
[----:B0-----:R-:W-:Y:S01]  /*1e4f0*/  FADD.FTZ R5, R5, R228 ;  /* 0x000000e405057221 */ /* 0x001fe20000010000 */
[----:B------:R-:W-:Y:S02]  /*1e500*/  WARPGROUP.DEPBAR.LE gsb0, 0x0 ;  /* 0x00008000000079c5 */ /* 0x000fe40000010000 */
[----:B------:R-:W-:-:S15]  /*1e510*/  WARPGROUP.ARRIVE ;  /* 0x00000000000079c5 */ /* 0x000fde0000000000 */
[----:B------:R-:W-:-:S04]  /*1e520*/  NOP ;  /* 0x0000000000007918 */ /* 0x000fc80000000000 */
[----:B------:R-:W-:Y:S01]  /*1e530*/  HGMMA.64x256x16.F32 R24, R192, gdesc[UR4].tnspB, R24, gsb0 ;  /* 0x43e00004c0187df0 */ /* 0x000fe20008000818 */
[----:B------:R-:W-:Y:S02]  /*1e540*/  R2UR UR6, R6 ;  /* 0x00000000060672ca */ /* 0x000fe400000e0000 */
[----:B------:R-:W-:Y:S01]  /*1e550*/  R2UR UR7, R7 ;  /* 0x00000000070772ca */ /* 0x000fe200000e0000 */
[----:B------:R-:W-:Y:S01]  /*1e560*/  IMAD.MOV.U32 R7, RZ, RZ, 0x40000040 ;  /* 0x40000040ff077424 */ /* 0x000fe200078e00ff */
[----:B------:R-:W-:Y:S01]  /*1e570*/  IADD3 R6, R0, 0x180, RZ ;  /* 0x0000018000067810 */ /* 0x000fe20007ffe0ff */
[----:B--2---:R-:W-:Y:S01]  /*1e580*/  VIADD R16, R16, 0x1 ;  /* 0x0000000110107836 */ /* 0x004fe20000000000 */
[----:B------:R-:W0:Y:S04]  /*1e590*/  SHFL.BFLY PT, R0, R227, 0x2, 0x1f ;  /* 0x0c401f00e3007f89 */ /* 0x000e2800000e0000 */
[----:B------:R-:W-:Y:S01]  /*1e5a0*/  STL [R1+0x6c], R16 ;  /* 0x00006c1001007387 */ /* 0x000fe20000100800 */
[----:B------:R-:W-:-:S02]  /*1e5b0*/  WARPGROUP.DEPBAR.LE gsb0, 0x0 ;  /* 0x00008000000079c5 */ /* 0x000fc40000010000 */
[----:B------:R-:W-:-:S14]  /*1e5c0*/  WARPGROUP.ARRIVE ;  /* 0x00000000000079c5 */ /* 0x000fdc0000000000 */
[----:B------:R-:W-:Y:S01]  /*1e5d0*/  HGMMA.64x256x16.F32 R24, R188, gdesc[UR4].tnspB, R24, gsb0 ;  /* 0x43e00004bc187df0 */ /* 0x000fe20008000818 */
[----:B------:R-:W-:Y:S01]  /*1e5e0*/  R2UR UR6, R6 ;  /* 0x00000000060672ca */ /* 0x000fe200000e0000 */
[----:B0-----:R-:W-:Y:S01]  /*1e5f0*/  FADD.FTZ R6, R0, R227 ;  /* 0x000000e300067221 */ /* 0x001fe20000010000 */
[----:B------:R-:W-:Y:S01]  /*1e600*/  R2UR UR7, R7 ;  /* 0x00000000070772ca */ /* 0x000fe200000e0000 */
[----:B------:R-:W0:Y:S04]  /*1e610*/  SHFL.BFLY PT, R0, R5, 0x1, 0x1f ;  /* 0x0c201f0005007f89 */ /* 0x000e2800000e0000 */
[----:B------:R-:W1:Y:S01]  /*1e620*/  SHFL.BFLY PT, R7, R6, 0x1, 0x1f ;  /* 0x0c201f0006077f89 */ /* 0x000e6200000e0000 */
[----:B0-----:R-:W-:Y:S01]  /*1e630*/  FADD.FTZ R13, R5, R0 ;  /* 0x00000000050d7221 */ /* 0x001fe20000010000 */
[----:B------:R-:W-:-:S02]  /*1e640*/  SEL R0, RZ, 0x1, P2 ;  /* 0x00000001ff007807 */ /* 0x000fc40001000000 */
[----:B------:R-:W-:Y:S01]  /*1e650*/  MOV R5, 0xff800000 ;  /* 0xff80000000057802 */ /* 0x000fe20000000f00 */
[----:B-1----:R-:W-:Y:S01]  /*1e660*/  FADD.FTZ R14, R6, R7 ;  /* 0x00000007060e7221 */ /* 0x002fe20000010000 */
[----:B------:R-:W-:Y:S02]  /*1e670*/  FSETP.NE.FTZ.AND P0, PT, R13, RZ, PT ;  /* 0x000000ff0d00720b */ /* 0x000fe40003f15000 */
[----:B------:R-:W-:Y:S02]  /*1e680*/  CS2R R6, SRZ ;  /* 0x0000000000067805 */ /* 0x000fe4000001ff00 */
[----:B------:R-:W-:Y:S01]  /*1e690*/  LOP3.LUT R219, R219, R0, RZ, 0x3c, !PT ;  /* 0x00000000dbdb7212 */ /* 0x000fe200078e3cff */
[----:B------:R-:W-:Y:S01]  /*1e6a0*/  IMAD.MOV.U32 R0, RZ, RZ, -0x800000 ;  /* 0xff800000ff007424 */ /* 0x000fe200078e00ff */
[----:B------:R-:W-:-:S07]  /*1e6b0*/  FSETP.NE.FTZ.AND P3, PT, R14, RZ, PT ;  /* 0x000000ff0e00720b */ /* 0x000fce0003f75000 */
[----:B------:R-:W0:Y:S01]  /*1e6c0*/  @P0 MUFU.LG2 R9, R13 ;  /* 0x0000000d00090308 */ /* 0x000e220000000c00 */
[----:B------:R-:W-:-:S05]  /*1e6d0*/  @P0 FMUL.FTZ R8, R2, 0.69314718246459960938 ;  /* 0x3f31721802080820 */ /* 0x000fca0000410000 */
[----:B------:R-:W-:Y:S02]  /*1e6e0*/  @P3 FMUL.FTZ R2, R2, 0.69314718246459960938 ;  /* 0x3f31721802023820 */ /* 0x000fe40000410000 */
[----:B------:R-:W1:Y:S08]  /*1e6f0*/  @P3 MUFU.LG2 R10, R14 ;  /* 0x0000000e000a3308 */ /* 0x000e700000000c00 */
[----:B------:R-:W2:Y:S01]  /*1e700*/  @P0 MUFU.RCP R7, R13 ;  /* 0x0000000d00070308 */ /* 0x000ea20000001000 */
[----:B0-----:R-:W-:-:S04]  /*1e710*/  @P0 FMUL.FTZ R9, R9, 0.69314718246459960938 ;  /* 0x3f31721809090820 */ /* 0x001fc80000410000 */
[----:B------:R-:W-:Y:S01]  /*1e720*/  @P0 FFMA.FTZ R0, R8, R3, R9 ;  /* 0x0000000308000223 */ /* 0x000fe20000010009 */
[----:B------:R-:W-:Y:S02]  /*1e730*/  PLOP3.LUT P0, PT, PT, PT, PT, 0x8, 0x0 ;  /* 0x000000000000781c */ /* 0x000fe40003f0e170 */
[----:B------:R-:W0:Y:S01]  /*1e740*/  @P3 MUFU.RCP R6, R14 ;  /* 0x0000000e00063308 */ /* 0x000e220000001000 */
[----:B-1----:R-:W-:-:S04]  /*1e750*/  @P3 FMUL.FTZ R11, R10, 0.69314718246459960938 ;  /* 0x3f3172180a0b3820 */ /* 0x002fc80000410000 */
[----:B------:R-:W-:Y:S01]  /*1e760*/  @P3 FFMA.FTZ R5, R2, R4, R11 ;  /* 0x0000000402053223 */ /* 0x000fe2000001000b */
[----:B------:R-:W-:Y:S02]  /*1e770*/  WARPGROUP.DEPBAR.LE gsb0, 0x0 ;  /* 0x00008000000079c5 */ /* 0x000fe40000010000 */
[----:B------:R-:W-:-:S06]  /*1e780*/  WARPGROUP.ARRIVE ;  /* 0x00000000000079c5 */ /* 0x000fcc0000000000 */
        /* <DEDUP_REMOVED lines=131> */
.L_x_1849:
        /* <DEDUP_REMOVED lines=10> */
[----:B------:R-:W-:-:S03]  /*1f060*/  ULDC.64 UR4, c[0x0][0xc00] ;  /* 0x0003000000047ab9 */ /* 0x000fc60000000a00 */
[----:B------:R-:W3:Y:S01]  /*1f070*/  LDL R176, [R1+0x64] ;  /* 0x0000640001b07983 */ /* 0x000ee20000100800 */
[----:B------:R-:W4:Y:S01]  /*1f080*/  S2R R21, SR_SWINHI ;  /* 0x0000000000157919 */ /* 0x000f220000002f00 */
[----:B------:R-:W-:Y:S02]  /*1f090*/  MOV R6, R16 ;  /* 0x0000001000067202 */ /* 0x000fe40000000f00 */
[----:B----4-:R-:W-:Y:S02]  /*1f0a0*/  MOV R7, R21 ;  /* 0x0000001500077202 */ /* 0x010fe40000000f00 */
        /* <DEDUP_REMOVED lines=33> */
[----:B------:R-:W-:Y:S01]  /*1f2c0*/  F2FP.F16.F32.PACK_AB R147, R151, R150 ;  /* 0x000000969793723e */ /* 0x000fe200000000ff */
[----:B------:R-:W-:Y:S02]  /*1f2d0*/  IMAD.MOV.U32 R2, RZ, RZ, RZ ;  /* 0x000000ffff027224 */ /* 0x000fe400078e00ff */
[----:B--2---:R-:W-:-:S03]  /*1f2e0*/  IMAD.WIDE R20, R20, 0x2, R6 ;  /* 0x0000000214147825 */ /* 0x004fc600078e0206 */
[C---:B------:R-:W-:Y:S02]  /*1f2f0*/  IADD3 R31, P1, R20.reuse, 0x20, RZ ;  /* 0x00000020141f7810 */ /* 0x040fe40007f3e0ff */
[----:B------:R-:W-:Y:S02]  /*1f300*/  IADD3 R39, P0, R20, 0x40, RZ ;  /* 0x0000004014277810 */ /* 0x000fe40007f1e0ff */
[----:B------:R-:W-:Y:S02]  /*1f310*/  LOP3.LUT R30, R31, 0x380, RZ, 0xc0, !PT ;  /* 0x000003801f1e7812 */ /* 0x000fe400078ec0ff */
[----:B------:R-:W-:Y:S02]  /*1f320*/  LOP3.LUT R38, R39, 0x380, RZ, 0xc0, !PT ;  /* 0x0000038027267812 */ /* 0x000fe400078ec0ff */
[----:B------:R-:W-:Y:S02]  /*1f330*/  SHF.R.U64 R30, R30, 0x3, RZ ;  /* 0x000000031e1e7819 */ /* 0x000fe400000012ff */
[----:B------:R-:W-:-:S02]  /*1f340*/  SHF.R.U64 R38, R38, 0x3, RZ ;  /* 0x0000000326267819 */ /* 0x000fc400000012ff */
[----:B------:R-:W-:Y:S02]  /*1f350*/  IADD3 R111, P2, R20, 0x4060, RZ ;  /* 0x00004060146f7810 */ /* 0x000fe40007f5e0ff */
[----:B------:R-:W-:Y:S01]  /*1f360*/  LOP3.LUT R30, R30, R31, RZ, 0x3c, !PT ;  /* 0x0000001f1e1e7212 */ /* 0x000fe200078e3cff */
[--C-:B------:R-:W-:Y:S01]  /*1f370*/  IMAD.X R31, RZ, RZ, R21.reuse, P1 ;  /* 0x000000ffff1f7224 */ /* 0x100fe200008e0615 */
[----:B------:R-:W-:Y:S01]  /*1f380*/  LOP3.LUT R38, R38, R39, RZ, 0x3c, !PT ;  /* 0x0000002726267212 */ /* 0x000fe200078e3cff */
[----:B------:R-:W-:Y:S01]  /*1f390*/  IMAD.X R39, RZ, RZ, R21, P0 ;  /* 0x000000ffff277224 */ /* 0x000fe200000e0615 */
[C---:B------:R-:W-:Y:S02]  /*1f3a0*/  IADD3 R47, P4, R20.reuse, 0x60, RZ ;  /* 0x00000060142f7810 */ /* 0x040fe40007f9e0ff */
[C---:B------:R-:W-:Y:S02]  /*1f3b0*/  IADD3 R55, P3, R20.reuse, 0x4000, RZ ;  /* 0x0000400014377810 */ /* 0x040fe40007f7e0ff */
[----:B------:R-:W-:-:S02]  /*1f3c0*/  IADD3 R103, P6, R20, 0x4020, RZ ;  /* 0x0000402014677810 */ /* 0x000fc40007fde0ff */
[C---:B------:R-:W-:Y:S02]  /*1f3d0*/  IADD3 R107, P5, R20.reuse, 0x4040, RZ ;  /* 0x00004040146b7810 */ /* 0x040fe40007fbe0ff */
[C---:B------:R-:W-:Y:S02]  /*1f3e0*/  IADD3 R115, P1, R20.reuse, 0x8000, RZ ;  /* 0x0000800014737810 */ /* 0x040fe40007f3e0ff */
[----:B------:R-:W-:Y:S02]  /*1f3f0*/  IADD3 R119, P0, R20, 0x8020, RZ ;  /* 0x0000802014777810 */ /* 0x000fe40007f1e0ff */
[----:B------:R-:W-:Y:S02]  /*1f400*/  LOP3.LUT R110, R111, 0x380, RZ, 0xc0, !PT ;  /* 0x000003806f6e7812 */ /* 0x000fe400078ec0ff */
[----:B------:R-:W-:Y:S02]  /*1f410*/  LOP3.LUT R46, R47, 0x380, RZ, 0xc0, !PT ;  /* 0x000003802f2e7812 */ /* 0x000fe400078ec0ff */
[----:B------:R-:W-:-:S02]  /*1f420*/  LOP3.LUT R54, R55, 0x380, RZ, 0xc0, !PT ;  /* 0x0000038037367812 */ /* 0x000fc400078ec0ff */
[----:B------:R-:W-:Y:S02]  /*1f430*/  LOP3.LUT R102, R103, 0x380, RZ, 0xc0, !PT ;  /* 0x0000038067667812 */ /* 0x000fe400078ec0ff */
[----:B------:R-:W-:Y:S02]  /*1f440*/  LOP3.LUT R106, R107, 0x380, RZ, 0xc0, !PT ;  /* 0x000003806b6a7812 */ /* 0x000fe400078ec0ff */
[----:B------:R-:W-:Y:S02]  /*1f450*/  LOP3.LUT R114, R115, 0x380, RZ, 0xc0, !PT ;  /* 0x0000038073727812 */ /* 0x000fe400078ec0ff */
[----:B------:R-:W-:Y:S02]  /*1f460*/  LOP3.LUT R118, R119, 0x380, RZ, 0xc0, !PT ;  /* 0x0000038077767812 */ /* 0x000fe400078ec0ff */
[----:B------:R-:W-:Y:S02]  /*1f470*/  LOP3.LUT R27, R20, 0x380, RZ, 0xc0, !PT ;  /* 0x00000380141b7812 */ /* 0x000fe400078ec0ff */
[----:B------:R-:W-:-:S02]  /*1f480*/  SHF.R.U64 R110, R110, 0x3, RZ ;  /* 0x000000036e6e7819 */ /* 0x000fc400000012ff */
[----:B------:R-:W-:Y:S02]  /*1f490*/  SHF.R.U64 R46, R46, 0x3, RZ ;  /* 0x000000032e2e7819 */ /* 0x000fe400000012ff */
[----:B------:R-:W-:Y:S02]  /*1f4a0*/  SHF.R.U64 R54, R54, 0x3, RZ ;  /* 0x0000000336367819 */ /* 0x000fe400000012ff */
[----:B------:R-:W-:Y:S02]  /*1f4b0*/  SHF.R.U64 R102, R102, 0x3, RZ ;  /* 0x0000000366667819 */ /* 0x000fe400000012ff */
[----:B------:R-:W-:Y:S02]  /*1f4c0*/  SHF.R.U64 R106, R106, 0x3, RZ ;  /* 0x000000036a6a7819 */ /* 0x000fe400000012ff */
[----:B------:R-:W-:Y:S02]  /*1f4d0*/  SHF.R.U64 R114, R114, 0x3, RZ ;  /* 0x0000000372727819 */ /* 0x000fe400000012ff */
[----:B------:R-:W-:-:S02]  /*1f4e0*/  SHF.R.U64 R118, R118, 0x3, RZ ;  /* 0x0000000376767819 */ /* 0x000fc400000012ff */
[----:B------:R-:W-:Y:S02]  /*1f4f0*/  SHF.R.U64 R27, R27, 0x3, RZ ;  /* 0x000000031b1b7819 */ /* 0x000fe400000012ff */
[----:B------:R-:W-:Y:S02]  /*1f500*/  LOP3.LUT R110, R110, R111, RZ, 0x3c, !PT ;  /* 0x0000006f6e6e7212 */ /* 0x000fe400078e3cff */
[----:B------:R-:W-:Y:S02]  /*1f510*/  IADD3.X R111, RZ, R21, RZ, P2, !PT ;  /* 0x00000015ff6f7210 */ /* 0x000fe400017fe4ff */
[----:B------:R-:W-:Y:S02]  /*1f520*/  LOP3.LUT R46, R46, R47, RZ, 0x3c, !PT ;  /* 0x0000002f2e2e7212 */ /* 0x000fe400078e3cff */
[----:B------:R-:W-:Y:S02]  /*1f530*/  IADD3 R173, P2, R20, 0xc040, RZ ;  /* 0x0000c04014ad7810 */ /* 0x000fe40007f5e0ff */
[----:B------:R-:W-:Y:S01]  /*1f540*/  LOP3.LUT R54, R54, R55, RZ, 0x3c, !PT ;  /* 0x0000003736367212 */ /* 0x000fe200078e3cff */
[--C-:B------:R-:W-:Y:S01]  /*1f550*/  IMAD.X R55, RZ, RZ, R21.reuse, P3 ;  /* 0x000000ffff377224 */ /* 0x100fe200018e0615 */
[----:B------:R-:W-:Y:S01]  /*1f560*/  LOP3.LUT R102, R102, R103, RZ, 0x3c, !PT ;  /* 0x0000006766667212 */ /* 0x000fe200078e3cff */
[--C-:B------:R-:W-:Y:S01]  /*1f570*/  IMAD.X R103, RZ, RZ, R21.reuse, P6 ;  /* 0x000000ffff677224 */ /* 0x100fe200030e0615 */
[----:B------:R-:W-:Y:S01]  /*1f580*/  LOP3.LUT R106, R106, R107, RZ, 0x3c, !PT ;  /* 0x0000006b6a6a7212 */ /* 0x000fe200078e3cff */
[--C-:B------:R-:W-:Y:S01]  /*1f590*/  IMAD.X R107, RZ, RZ, R21.reuse, P5 ;  /* 0x000000ffff6b7224 */ /* 0x100fe200028e0615 */
[----:B------:R-:W-:Y:S01]  /*1f5a0*/  LOP3.LUT R114, R114, R115, RZ, 0x3c, !PT ;  /* 0x0000007372727212 */ /* 0x000fe200078e3cff */
[--C-:B------:R-:W-:Y:S01]  /*1f5b0*/  IMAD.X R115, RZ, RZ, R21.reuse, P1 ;  /* 0x000000ffff737224 */ /* 0x100fe200008e0615 */
[----:B------:R-:W-:Y:S01]  /*1f5c0*/  LOP3.LUT R118, R118, R119, RZ, 0x3c, !PT ;  /* 0x0000007776767212 */ /* 0x000fe200078e3cff */
[----:B------:R-:W-:Y:S01]  /*1f5d0*/  IMAD.X R119, RZ, RZ, R21, P0 ;  /* 0x000000ffff777224 */ /* 0x000fe200000e0615 */
[----:B------:R-:W-:-:S02]  /*1f5e0*/  IADD3.X R47, RZ, R21, RZ, P4, !PT ;  /* 0x00000015ff2f7210 */ /* 0x000fc400027fe4ff */
[----:B------:R-:W-:Y:S01]  /*1f5f0*/  LOP3.LUT R26, R27, R20, RZ, 0x3c, !PT ;  /* 0x000000141b1a7212 */ /* 0x000fe200078e3cff */
[----:B------:R-:W-:Y:S01]  /*1f600*/  IMAD.MOV.U32 R27, RZ, RZ, R21 ;  /* 0x000000ffff1b7224 */ /* 0x000fe200078e0015 */
[C---:B------:R-:W-:Y:S02]  /*1f610*/  IADD3 R123, P4, R20.reuse, 0x8040, RZ ;  /* 0x00008040147b7810 */ /* 0x040fe40007f9e0ff */
[C---:B------:R-:W-:Y:S02]  /*1f620*/  IADD3 R127, P3, R20.reuse, 0x8060, RZ ;  /* 0x00008060147f7810 */ /* 0x040fe40007f7e0ff */
[C---:B------:R-:W-:Y:S02]  /*1f630*/  IADD3 R131, P6, R20.reuse, 0xc000, RZ ;  /* 0x0000c00014837810 */ /* 0x040fe40007fde0ff */
[C---:B------:R-:W-:Y:S02]  /*1f640*/  IADD3 R135, P5, R20.reuse, 0xc020, RZ ;  /* 0x0000c02014877810 */ /* 0x040fe40007fbe0ff */
[----:B------:R-:W-:-:S02]  /*1f650*/  IADD3 R175, P1, R20, 0xc060, RZ ;  /* 0x0000c06014af7810 */ /* 0x000fc40007f3e0ff */
[----:B------:R-:W-:Y:S02]  /*1f660*/  ISETP.NE.U32.AND P0, PT, RZ, UR4, PT ;  /* 0x00000004ff007c0c */ /* 0x000fe4000bf05070 */
[----:B------:R-:W-:Y:S02]  /*1f670*/  LOP3.LUT R20, R173, 0x380, RZ, 0xc0, !PT ;  /* 0x00000380ad147812 */ /* 0x000fe400078ec0ff */
[----:B------:R-:W-:Y:S02]  /*1f680*/  LOP3.LUT R122, R123, 0x380, RZ, 0xc0, !PT ;  /* 0x000003807b7a7812 */ /* 0x000fe400078ec0ff */
[----:B------:R-:W-:Y:S02]  /*1f690*/  LOP3.LUT R126, R127, 0x380, RZ, 0xc0, !PT ;  /* 0x000003807f7e7812 */ /* 0x000fe400078ec0ff */
[----:B-----5:R-:W-:Y:S02]  /*1f6a0*/  MOV R23, R26 ;  /* 0x0000001a00177202 */ /* 0x020fe40000000f00 */
[----:B------:R-:W-:Y:S01]  /*1f6b0*/  ISETP.NE.AND.EX P0, PT, RZ, UR5, PT, P0 ;  /* 0x00000005ff007c0c */ /* 0x000fe2000bf05300 */
[----:B------:R-:W-:Y:S01]  /*1f6c0*/  ULDC.64 UR4, c[0x0][0xc08] ;  /* 0x0003020000047ab9 */ /* 0x000fe20000000a00 */
[----:B------:R-:W-:Y:S01]  /*1f6d0*/  F2FP.F16.F32.PACK_AB R26, R29, R28 ;  /* 0x0000001c1d1a723e */ /* 0x000fe200000000ff */
[----:B------:R-:W-:Y:S01]  /*1f6e0*/  IMAD.X R29, RZ, RZ, R21, P2 ;  /* 0x000000ffff1d7224 */ /* 0x000fe200010e0615 */
[----:B------:R-:W-:-:S02]  /*1f6f0*/  SHF.R.U64 R20, R20, 0x3, RZ ;  /* 0x0000000314147819 */ /* 0x000fc400000012ff */
[----:B------:R-:W-:Y:S02]  /*1f700*/  LOP3.LUT R130, R131, 0x380, RZ, 0xc0, !PT ;  /* 0x0000038083827812 */ /* 0x000fe400078ec0ff */
[----:B------:R-:W-:Y:S02]  /*1f710*/  LOP3.LUT R134, R135, 0x380, RZ, 0xc0, !PT ;  /* 0x0000038087867812 */ /* 0x000fe400078ec0ff */
[----:B------:R-:W-:Y:S02]  /*1f720*/  SHF.R.U64 R122, R122, 0x3, RZ ;  /* 0x000000037a7a7819 */ /* 0x000fe400000012ff */
[----:B------:R-:W-:Y:S01]  /*1f730*/  F2FP.F16.F32.PACK_AB R27, R76, R68 ;  /* 0x000000444c1b723e */ /* 0x000fe200000000ff */
[----:B------:R-:W-:Y:S01]  /*1f740*/  BAR.SYNC.DEFER_BLOCKING 0x1, 0x100 ;  /* 0x0044000000007b1d */ /* 0x000fe20000010000 */
[----:B------:R-:W-:Y:S02]  /*1f750*/  ISETP.NE.U32.AND P2, PT, RZ, UR4, PT ;  /* 0x00000004ff007c0c */ /* 0x000fe4000bf45070 */
[----:B------:R-:W-:-:S02]  /*1f760*/  SHF.R.U64 R126, R126, 0x3, RZ ;  /* 0x000000037e7e7819 */ /* 0x000fc400000012ff */
[----:B------:R-:W-:Y:S02]  /*1f770*/  MOV R30, R30 ;  /* 0x0000001e001e7202 */ /* 0x000fe40000000f00 */
[----:B------:R-:W-:Y:S02]  /*1f780*/  LOP3.LUT R28, R20, R173, RZ, 0x3c, !PT ;  /* 0x000000ad141c7212 */ /* 0x000fe400078e3cff */
[----:B------:R-:W-:Y:S02]  /*1f790*/  MOV R38, R38 ;  /* 0x0000002600267202 */ /* 0x000fe40000000f00 */
[----:B------:R-:W-:Y:S02]  /*1f7a0*/  MOV R46, R46 ;  /* 0x0000002e002e7202 */ /* 0x000fe40000000f00 */
[----:B------:R-:W-:Y:S02]  /*1f7b0*/  SHF.R.U64 R130, R130, 0x3, RZ ;  /* 0x0000000382827819 */ /* 0x000fe400000012ff */
[----:B------:R-:W-:-:S02]  /*1f7c0*/  SHF.R.U64 R134, R134, 0x3, RZ ;  /* 0x0000000386867819 */ /* 0x000fc400000012ff */
[----:B------:R-:W-:Y:S01]  /*1f7d0*/  LOP3.LUT R122, R122, R123, RZ, 0x3c, !PT ;  /* 0x0000007b7a7a7212 */ /* 0x000fe200078e3cff */
[--C-:B------:R-:W-:Y:S01]  /*1f7e0*/  IMAD.X R123, RZ, RZ, R21.reuse, P4 ;  /* 0x000000ffff7b7224 */ /* 0x100fe200020e0615 */
[----:B-1----:R-:W-:Y:S02]  /*1f7f0*/  LOP3.LUT R64, R175, 0x380, RZ, 0xc0, !PT ;  /* 0x00000380af407812 */ /* 0x002fe400078ec0ff */
[----:B------:R-:W-:Y:S02]  /*1f800*/  MOV R54, R54 ;  /* 0x0000003600367202 */ /* 0x000fe40000000f00 */
[----:B------:R-:W-:Y:S01]  /*1f810*/  ISETP.NE.AND.EX P2, PT, RZ, UR5, PT, P2 ;  /* 0x00000005ff007c0c */ /* 0x000fe2000bf45320 */
[----:B------:R1:W-:Y:S01]  /*1f820*/  STSM.16.M88.4 [R23], R24 ;  /* 0x0000001817007844 */ /* 0x0003e20000000200 */
[----:B------:R-:W-:Y:S01]  /*1f830*/  LOP3.LUT R126, R126, R127, RZ, 0x3c, !PT ;  /* 0x0000007f7e7e7212 */ /* 0x000fe200078e3cff */
[----:B------:R-:W-:Y:S01]  /*1f840*/  IMAD.X R127, RZ, RZ, R21, P3 ;  /* 0x000000ffff7f7224 */ /* 0x000fe200018e0615 */
[----:B------:R-:W-:Y:S01]  /*1f850*/  MOV R102, R102 ;  /* 0x0000006600667202 */ /* 0x000fe20000000f00 */
[----:B------:R2:W-:Y:S01]  /*1f860*/  STSM.16.M88.4 [R30], R32 ;  /* 0x000000201e007844 */ /* 0x0005e20000000200 */
[----:B------:R-:W-:-:S02]  /*1f870*/  MOV R106, R106 ;  /* 0x0000006a006a7202 */ /* 0x000fc40000000f00 */
[----:B------:R-:W-:Y:S01]  /*1f880*/  MOV R110, R110 ;  /* 0x0000006e006e7202 */ /* 0x000fe20000000f00 */
[----:B------:R4:W-:Y:S01]  /*1f890*/  STSM.16.M88.4 [R38], R40 ;  /* 0x0000002826007844 */ /* 0x0009e20000000200 */
[----:B------:R-:W-:Y:S02]  /*1f8a0*/  F2FP.F16.F32.PACK_AB R31, R87, R86 ;  /* 0x00000056571f723e */ /* 0x000fe400000000ff */
[----:B------:R-:W-:Y:S01]  /*1f8b0*/  LOP3.LUT R130, R130, R131, RZ, 0x3c, !PT ;  /* 0x0000008382827212 */ /* 0x000fe200078e3cff */
[----:B------:R-:W-:Y:S01]  /*1f8c0*/  STSM.16.M88.4 [R46], R48 ;  /* 0x000000302e007844 */ /* 0x000fe20000000200 */
[----:B------:R-:W-:Y:S02]  /*1f8d0*/  LOP3.LUT R134, R134, R135, RZ, 0x3c, !PT ;  /* 0x0000008786867212 */ /* 0x000fe400078e3cff */
[----:B-1----:R-:W-:Y:S02]  /*1f8e0*/  MOV R23, R28 ;  /* 0x0000001c00177202 */ /* 0x002fe40000000f00 */
[----:B------:R-:W-:-:S02]  /*1f8f0*/  F2FP.F16.F32.PACK_AB R24, R73, R158 ;  /* 0x0000009e4918723e */ /* 0x000fc400000000ff */
[----:B------:R-:W-:Y:S02]  /*1f900*/  F2FP.F16.F32.PACK_AB R25, R75, R74 ;  /* 0x0000004a4b19723e */ /* 0x000fe400000000ff */
[----:B------:R-:W-:Y:S02]  /*1f910*/  F2FP.F16.F32.PACK_AB R26, R77, R159 ;  /* 0x0000009f4d1a723e */ /* 0x000fe400000000ff */
[----:B------:R-:W-:Y:S02]  /*1f920*/  F2FP.F16.F32.PACK_AB R27, R79, R78 ;  /* 0x0000004e4f1b723e */ /* 0x000fe400000000ff */
[----:B------:R-:W-:Y:S02]  /*1f930*/  F2FP.F16.F32.PACK_AB R28, R81, R160 ;  /* 0x000000a0511c723e */ /* 0x000fe400000000ff */
[----:B------:R-:W-:Y:S02]  /*1f940*/  F2FP.F16.F32.PACK_AB R29, R83, R82 ;  /* 0x00000052531d723e */ /* 0x000fe400000000ff */
[----:B--2---:R-:W-:Y:S01]  /*1f950*/  F2FP.F16.F32.PACK_AB R30, R85, R161 ;  /* 0x000000a1551e723e */ /* 0x004fe200000000ff */
[----:B------:R-:W-:Y:S01]  /*1f960*/  IMAD.X R135, RZ, RZ, R21, P5 ;  /* 0x000000ffff877224 */ /* 0x000fe200028e0615 */
[----:B------:R-:W-:Y:S01]  /*1f970*/  SHF.R.U64 R64, R64, 0x3, RZ ;  /* 0x0000000340407819 */ /* 0x000fe200000012ff */
[----:B------:R1:W-:Y:S01]  /*1f980*/  STSM.16.M88.4 [R54], R8 ;  /* 0x0000000836007844 */ /* 0x0003e20000000200 */
[----:B------:R-:W-:-:S02]  /*1f990*/  MOV R114, R114 ;  /* 0x0000007200727202 */ /* 0x000fc40000000f00 */
[----:B------:R-:W-:Y:S02]  /*1f9a0*/  F2FP.F16.F32.PACK_AB R32, R89, R162 ;  /* 0x000000a25920723e */ /* 0x000fe400000000ff */
[----:B------:R-:W-:Y:S02]  /*1f9b0*/  F2FP.F16.F32.PACK_AB R33, R91, R90 ;  /* 0x0000005a5b21723e */ /* 0x000fe400000000ff */
[----:B------:R-:W-:Y:S02]  /*1f9c0*/  F2FP.F16.F32.PACK_AB R34, R93, R163 ;  /* 0x000000a35d22723e */ /* 0x000fe400000000ff */
[----:B------:R-:W-:Y:S01]  /*1f9d0*/  F2FP.F16.F32.PACK_AB R35, R95, R94 ;  /* 0x0000005e5f23723e */ /* 0x000fe200000000ff */
[----:B------:R-:W-:Y:S01]  /*1f9e0*/  STSM.16.M88.4 [R102], R12 ;  /* 0x0000000c66007844 */ /* 0x000fe20000000200 */
[----:B------:R-:W-:Y:S02]  /*1f9f0*/  IADD3.X R131, RZ, R21, RZ, P6, !PT ;  /* 0x00000015ff837210 */ /* 0x000fe400037fe4ff */
[----:B------:R-:W-:-:S02]  /*1fa00*/  MOV R118, R118 ;  /* 0x0000007600767202 */ /* 0x000fc40000000f00 */
[----:B----4-:R-:W-:Y:S02]  /*1fa10*/  F2FP.F16.F32.PACK_AB R38, R101, R165 ;  /* 0x000000a56526723e */ /* 0x010fe400000000ff */
[----:B------:R-:W-:Y:S01]  /*1fa20*/  F2FP.F16.F32.PACK_AB R39, R60, R58 ;  /* 0x0000003a3c27723e */ /* 0x000fe200000000ff */
[----:B------:R-:W-:Y:S01]  /*1fa30*/  IMAD.X R21, RZ, RZ, R21, P1 ;  /* 0x000000ffff157224 */ /* 0x000fe200008e0615 */
[----:B------:R-:W-:Y:S01]  /*1fa40*/  MOV R122, R122 ;  /* 0x0000007a007a7202 */ /* 0x000fe20000000f00 */
[----:B------:R2:W-:Y:S01]  /*1fa50*/  STSM.16.M88.4 [R106], R24 ;  /* 0x000000186a007844 */ /* 0x0005e20000000200 */
[----:B------:R-:W-:Y:S02]  /*1fa60*/  F2FP.F16.F32.PACK_AB R40, R105, R166 ;  /* 0x000000a66928723e */ /* 0x000fe400000000ff */
[----:B------:R-:W-:Y:S02]  /*1fa70*/  F2FP.F16.F32.PACK_AB R41, R71, R63 ;  /* 0x0000003f4729723e */ /* 0x000fe400000000ff */
[----:B------:R-:W-:-:S02]  /*1fa80*/  F2FP.F16.F32.PACK_AB R42, R109, R167 ;  /* 0x000000a76d2a723e */ /* 0x000fc400000000ff */
[----:B------:R-:W-:Y:S01]  /*1fa90*/  F2FP.F16.F32.PACK_AB R43, R88, R84 ;  /* 0x00000054582b723e */ /* 0x000fe200000000ff */
[----:B------:R-:W-:Y:S01]  /*1faa0*/  STSM.16.M88.4 [R110], R28 ;  /* 0x0000001c6e007844 */ /* 0x000fe20000000200 */
[----:B------:R-:W-:Y:S02]  /*1fab0*/  MOV R126, R126 ;  /* 0x0000007e007e7202 */ /* 0x000fe40000000f00 */
[----:B-1----:R-:W-:Y:S02]  /*1fac0*/  F2FP.F16.F32.PACK_AB R8, R113, R168 ;  /* 0x000000a87108723e */ /* 0x002fe400000000ff */
[----:B------:R-:W-:Y:S02]  /*1fad0*/  F2FP.F16.F32.PACK_AB R9, R96, R92 ;  /* 0x0000005c6009723e */ /* 0x000fe400000000ff */
[----:B------:R-:W-:Y:S02]  /*1fae0*/  F2FP.F16.F32.PACK_AB R10, R117, R169 ;  /* 0x000000a9750a723e */ /* 0x000fe400000000ff */
[----:B------:R-:W-:Y:S01]  /*1faf0*/  F2FP.F16.F32.PACK_AB R11, R104, R100 ;  /* 0x00000064680b723e */ /* 0x000fe200000000ff */
[----:B------:R-:W-:Y:S01]  /*1fb00*/  STSM.16.M88.4 [R114], R32 ;  /* 0x0000002072007844 */ /* 0x000fe20000000200 */
[----:B------:R-:W-:Y:S01]  /*1fb10*/  LOP3.LUT R20, R64, R175, RZ, 0x3c, !PT ;  /* 0x000000af40147212 */ /* 0x000fe200078e3cff */
[----:B--2---:R-:W3:Y:S01]  /*1fb20*/  LDC.64 R24, c[0x0][0xc00] ;  /* 0x00030000ff187b82 */ /* 0x004ee20000000a00 */
[----:B------:R-:W-:Y:S01]  /*1fb30*/  MOV R130, R130 ;  /* 0x0000008200827202 */ /* 0x000fe20000000f00 */
[----:B------:R-:W-:Y:S01]  /*1fb40*/  STSM.16.M88.4 [R118], R36 ;  /* 0x0000002476007844 */ /* 0x000fe20000000200 */
[----:B------:R-:W-:-:S02]  /*1fb50*/  F2FP.F16.F32.PACK_AB R12, R121, R170 ;  /* 0x000000aa790c723e */ /* 0x000fc400000000ff */
[----:B------:R-:W-:Y:S02]  /*1fb60*/  F2FP.F16.F32.PACK_AB R13, R112, R108 ;  /* 0x0000006c700d723e */ /* 0x000fe400000000ff */
[----:B------:R-:W-:Y:S02]  /*1fb70*/  F2FP.F16.F32.PACK_AB R14, R125, R171 ;  /* 0x000000ab7d0e723e */ /* 0x000fe400000000ff */
[----:B------:R-:W-:Y:S01]  /*1fb80*/  F2FP.F16.F32.PACK_AB R15, R120, R116 ;  /* 0x00000074780f723e */ /* 0x000fe200000000ff */
[----:B------:R-:W-:Y:S01]  /*1fb90*/  STSM.16.M88.4 [R122], R40 ;  /* 0x000000287a007844 */ /* 0x000fe20000000200 */
[----:B------:R-:W-:Y:S02]  /*1fba0*/  MOV R134, R134 ;  /* 0x0000008600867202 */ /* 0x000fe40000000f00 */
[----:B------:R-:W-:Y:S02]  /*1fbb0*/  F2FP.F16.F32.PACK_AB R173, R128, R124 ;  /* 0x0000007c80ad723e */ /* 0x000fe400000000ff */
[----:B------:R-:W-:Y:S01]  /*1fbc0*/  F2FP.F16.F32.PACK_AB R175, R153, R152 ;  /* 0x0000009899af723e */ /* 0x000fe200000000ff */
[----:B------:R1:W-:Y:S01]  /*1fbd0*/  STSM.16.M88.4 [R126], R8 ;  /* 0x000000087e007844 */ /* 0x0003e20000000200 */
[----:B------:R-:W-:Y:S01]  /*1fbe0*/  MOV R20, R20 ;  /* 0x0000001400147202 */ /* 0x000fe20000000f00 */
[----:B------:R-:W-:Y:S01]  /*1fbf0*/  ULDC UR4, c[0x0][0xa88] ;  /* 0x0002a20000047ab9 */ /* 0x000fe20000000800 */
[----:B------:R-:W2:Y:S01]  /*1fc00*/  LDC R21, c[0x0][0xbe8] ;  /* 0x0002fa00ff157b82 */ /* 0x000ea20000000800 */
[----:B------:R4:W-:Y:S04]  /*1fc10*/  STSM.16.M88.4 [R130], R12 ;  /* 0x0000000c82007844 */ /* 0x0009e80000000200 */
[----:B------:R0:W-:Y:S04]  /*1fc20*/  STSM.16.M88.4 [R134], R172 ;  /* 0x000000ac86007844 */ /* 0x0001e80000000200 */
[----:B------:R0:W-:Y:S01]  /*1fc30*/  STSM.16.M88.4 [R23], R136 ;  /* 0x0000008817007844 */ /* 0x0001e20000000200 */
[----:B-1----:R-:W1:Y:S03]  /*1fc40*/  @P2 LDC.64 R8, c[0x0][0xc08] ;  /* 0x00030200ff082b82 */ /* 0x002e660000000a00 */
[----:B------:R0:W-:Y:S01]  /*1fc50*/  STSM.16.M88.4 [R20], R144 ;  /* 0x0000009014007844 */ /* 0x0001e20000000200 */
[----:B------:R-:W-:Y:S01]  /*1fc60*/  MOV R80, UR4 ;  /* 0x0000000400507c02 */ /* 0x000fe20008000f00 */
[----:B---3--:R-:W-:-:S03]  /*1fc70*/  IMAD.WIDE R24, R176, 0x4, R24 ;  /* 0x00000004b0187825 */ /* 0x008fc600078e0218 */
[----:B------:R-:W-:Y:S01]  /*1fc80*/  BAR.SYNC.DEFER_BLOCKING 0x1, 0x100 ;  /* 0x0044000000007b1d */ /* 0x000fe20000010000 */
[----:B-1----:R-:W-:-:S05]  /*1fc90*/  @P2 IMAD.WIDE R8, R176, 0x4, R8 ;  /* 0x00000004b0082825 */ /* 0x002fca00078e0208 */
[----:B------:R0:W5:Y:S04]  /*1fca0*/  @P0 LDG.E R2, desc[UR60][R24.64] ;  /* 0x0000003c18020981 */ /* 0x000168000c1e1900 */
[----:B------:R0:W5:Y:S01]  /*1fcb0*/  @P2 LDG.E R80, desc[UR60][R8.64] ;  /* 0x0000003c08502981 */ /* 0x000162000c1e1900 */
[----:B--2---:R-:W-:-:S13]  /*1fcc0*/  ISETP.NE.AND P1, PT, R21, 0x1, PT ;  /* 0x000000011500780c */ /* 0x004fda0003f25270 */
[----:B------:R-:W1:Y:S08]  /*1fcd0*/  @P1 LDC R4, c[0x0][0xbec] ;  /* 0x0002fb00ff041b82 */ /* 0x000e700000000800 */
[----:B----4-:R-:W2:Y:S01]  /*1fce0*/  @P1 LDC R13, c[0x0][0xbf0] ;  /* 0x0002fc00ff0d1b82 */ /* 0x010ea20000000800 */
[----:B0-----:R-:W-:Y:S05]  /*1fcf0*/  @P2 BRA `(.L_x_2018) ;  /* 0x0000000000102947 */ /* 0x001fea0003800000 */
[----:B------:R-:W-:Y:S05]  /*1fd00*/  @!P0 BRA `(.L_x_2018) ;  /* 0x00000000000c8947 */ /* 0x000fea0003800000 */
[----:B------:R-:W3:Y:S04]  /*1fd10*/  LDG.E R3, desc[UR60][R24.64] ;  /* 0x0000003c18037981 */ /* 0x000ee8000c1e1900 */
[----:B-----5:R-:W3:Y:S02]  /*1fd20*/  LDG.E R80, desc[UR60][R24.64+0x4] ;  /* 0x0000043c18507981 */ /* 0x020ee4000c1e1900 */
[----:B---3--:R-:W-:-:S07]  /*1fd30*/  IMAD.IADD R80, R80, 0x1, -R3 ;  /* 0x0000000150507824 */ /* 0x008fce00078e0a03 */
.L_x_2018:
[----:B------:R-:W3:Y:S01]  /*1fd40*/  LDL R3, [R1+0x4c] ;  /* 0x00004c0001037983 */ /* 0x000ee20000100800 */
[----:B------:R-:W-:-:S03]  /*1fd50*/  ULDC.64 UR4, c[0x0][0xb90] ;  /* 0x0002e40000047ab9 */ /* 0x000fc60000000a00 */
[----:B------:R-:W4:Y:S01]  /*1fd60*/  LDL R82, [R1+0x58] ;  /* 0x0000580001527983 */ /* 0x000f220000100800 */
[----:B------:R-:W-:Y:S01]  /*1fd70*/  IMAD.SHL.U32 R10, R218, 0x40, RZ ;  /* 0x00000040da0a7824 */ /* 0x000fe200078e00ff */
[----:B------:R-:W-:Y:S02]  /*1fd80*/  SHF.R.S32.HI R20, RZ, 0x1f, R176 ;  /* 0x0000001fff147819 */ /* 0x000fe400000114b0 */
[----:B------:R-:W-:Y:S01]  /*1fd90*/  SEL R23, R176, RZ, !P0 ;  /* 0x000000ffb0177207 */ /* 0x000fe20004000000 */
[----:B------:R-:W2:Y:S01]  /*1fda0*/  LDL.LU R86, [R1+0x60] ;  /* 0x0000600001567983 */ /* 0x000ea20000300800 */
[----:B-----5:R-:W-:Y:S01]  /*1fdb0*/  IMAD R80, R80, R21, RZ ;  /* 0x0000001550507224 */ /* 0x020fe200078e02ff */
[----:B------:R-:W0:Y:S02]  /*1fdc0*/  @P1 LDC R83, c[0x0][0xbec] ;  /* 0x0002fb00ff531b82 */ /* 0x000e240000000800 */
[----:B------:R-:W3:Y:S01]  /*1fdd0*/  LDL.LU R84, [R1+0x34] ;  /* 0x0000340001547983 */ /* 0x000ee20000300800 */
[----:B------:R-:W-:-:S03]  /*1fde0*/  SEL R20, R20, RZ, !P0 ;  /* 0x000000ff14147207 */ /* 0x000fc60004000000 */
[----:B------:R-:W4:Y:S02]  /*1fdf0*/  LDL R26, [R1+0xa4] ;  /* 0x0000a400011a7983 */ /* 0x000f240000100800 */
[----:B------:R-:W0:Y:S02]  /*1fe00*/  @P1 LDC R85, c[0x0][0xbf0] ;  /* 0x0002fc00ff551b82 */ /* 0x000e240000000800 */
[----:B------:R-:W4:Y:S04]  /*1fe10*/  LDL R14, [R1+0x80] ;  /* 0x00008000010e7983 */ /* 0x000f280000100800 */
[----:B------:R-:W4:Y:S04]  /*1fe20*/  LDL R91, [R1+0x68] ;  /* 0x00006800015b7983 */ /* 0x000f280000100800 */
[----:B------:R0:W5:Y:S04]  /*1fe30*/  LDL R89, [R1+0x2c] ;  /* 0x00002c0001597983 */ /* 0x0001680000100800 */
[----:B------:R0:W5:Y:S04]  /*1fe40*/  LDL R90, [R1+0x74] ;  /* 0x00007400015a7983 */ /* 0x0001680000100800 */
[----:B------:R0:W5:Y:S01]  /*1fe50*/  LDL R88, [R1+0x70] ;  /* 0x0000700001587983 */ /* 0x0001620000100800 */
[----:B--2---:R-:W-:Y:S01]  /*1fe60*/  SHF.R.S32.HI R64, RZ, 0x1f, R86 ;  /* 0x0000001fff407819 */ /* 0x004fe20000011456 */
[----:B---3--:R-:W-:Y:S01]  /*1fe70*/  IMAD.IADD R25, R3, 0x1, R84 ;  /* 0x0000000103197824 */ /* 0x008fe200078e0254 */
[----:B------:R-:W-:-:S03]  /*1fe80*/  SHF.R.S32.HI R3, RZ, 0x1f, R2 ;  /* 0x0000001fff037819 */ /* 0x000fc60000011402 */
[----:B------:R-:W-:Y:S02]  /*1fe90*/  IMAD R8, R64, UR4, RZ ;  /* 0x0000000440087c24 */ /* 0x000fe4000f8e02ff */
[----:B-1----:R-:W-:-:S04]  /*1fea0*/  @P1 IMAD.HI.U32 R4, R25, R4, RZ ;  /* 0x0000000419041227 */ /* 0x002fc800078e00ff */
[----:B------:R-:W-:Y:S01]  /*1feb0*/  IMAD.MOV.U32 R11, RZ, RZ, R25 ;  /* 0x000000ffff0b7224 */ /* 0x000fe200078e0019 */
[----:B------:R-:W-:Y:S01]  /*1fec0*/  @P1 SHF.R.U32.HI R11, RZ, R13, R4 ;  /* 0x0000000dff0b1219 */ /* 0x000fe20000011604 */
[----:B------:R-:W-:Y:S01]  /*1fed0*/  IMAD R15, R86, UR5, R8 ;  /* 0x00000005560f7c24 */ /* 0x000fe2000f8e0208 */
[----:B----4-:R-:W-:Y:S01]  /*1fee0*/  LEA R13, R82, R10, 0x3 ;  /* 0x0000000a520d7211 */ /* 0x010fe200078e18ff */
[----:B------:R-:W-:Y:S01]  /*1fef0*/  IMAD.WIDE.U32 R8, R86, UR4, R2 ;  /* 0x0000000456087c25 */ /* 0x000fe2000f8e0002 */
[----:B------:R-:W-:-:S03]  /*1ff00*/  ULDC.64 UR4, c[0x0][0xb98] ;  /* 0x0002e60000047ab9 */ /* 0x000fc60000000a00 */
[----:B------:R-:W-:Y:S02]  /*1ff10*/  IMAD.IADD R9, R9, 0x1, R15 ;  /* 0x0000000109097824 */ /* 0x000fe400078e020f */
[----:B------:R-:W-:Y:S02]  /*1ff20*/  IMAD.MOV R10, RZ, RZ, -R11 ;  /* 0x000000ffff0a7224 */ /* 0x000fe400078e0a0b */
[----:B------:R-:W-:-:S04]  /*1ff30*/  IMAD.WIDE R6, R13, 0x2, R6 ;  /* 0x000000020d067825 */ /* 0x000fc800078e0206 */
        /* <DEDUP_REMOVED lines=15> */
[----:B------:R-:W-:Y:S01]  /*20030*/  LEA.HI.X R10, R10, UR5, R11, 0x2, P0 ;  /* 0x000000050a0a7c11 */ /* 0x000fe200080f140b */
[----:B------:R-:W-:Y:S02]  /*20040*/  ULDC.64 UR4, c[0x0][0xaa0] ;  /* 0x0002a80000047ab9 */ /* 0x000fe40000000a00 */
[----:B------:R-:W-:-:S04]  /*20050*/  IMAD R3, R3, UR4, RZ ;  /* 0x0000000403037c24 */ /* 0x000fc8000f8e02ff */
[C---:B------:R-:W-:Y:S02]  /*20060*/  IMAD R81, R2.reuse, UR5, R3 ;  /* 0x0000000502517c24 */ /* 0x040fe4000f8e0203 */
[----:B------:R-:W-:Y:S01]  /*20070*/  IMAD.WIDE.U32 R2, R2, UR4, RZ ;  /* 0x0000000402027c25 */ /* 0x000fe2000f8e00ff */
[----:B------:R-:W-:-:S03]  /*20080*/  ULDC.64 UR4, c[0x0][0xae8] ;  /* 0x0002ba0000047ab9 */ /* 0x000fc60000000a00 */
[----:B------:R-:W-:Y:S02]  /*20090*/  IMAD.IADD R3, R3, 0x1, R81 ;  /* 0x0000000103037824 */ /* 0x000fe400078e0251 */
[----:B------:R-:W-:Y:S02]  /*200a0*/  IMAD R64, R64, UR4, RZ ;  /* 0x0000000440407c24 */ /* 0x000fe4000f8e02ff */
[----:B------:R-:W-:-:S04]  /*200b0*/  IMAD.WIDE.U32 R2, R86, UR4, R2 ;  /* 0x0000000456027c25 */ /* 0x000fc8000f8e0002 */
[----:B------:R-:W-:Y:S01]  /*200c0*/  IMAD R81, R86, UR5, R64 ;  /* 0x0000000556517c24 */ /* 0x000fe2000f8e0240 */
[C---:B------:R-:W-:Y:S01]  /*200d0*/  IADD3 R25, P5, R6.reuse, 0x1000, RZ ;  /* 0x0000100006197810 */ /* 0x040fe20007fbe0ff */
[----:B------:R1:W5:Y:S01]  /*200e0*/  LDL R86, [R1+0x30] ;  /* 0x0000300001567983 */ /* 0x0003620000100800 */
[----:B------:R-:W-:Y:S01]  /*200f0*/  IADD3 R33, P2, R6, 0x5000, RZ ;  /* 0x0000500006217810 */ /* 0x000fe20007f5e0ff */
[----:B------:R-:W-:Y:S01]  /*20100*/  IMAD.IADD R31, R26, 0x1, R84 ;  /* 0x000000011a1f7824 */ /* 0x000fe200078e0254 */
[----:B------:R-:W-:Y:S01]  /*20110*/  LOP3.LUT R8, R25, 0x380, RZ, 0xc0, !PT ;  /* 0x0000038019087812 */ /* 0x000fe200078ec0ff */
[----:B------:R-:W-:Y:S01]  /*20120*/  SHFL.IDX PT, R50, R4, RZ, 0x1c1f ;  /* 0x001c1fff04327589 */ /* 0x000fe200000e0000 */
[----:B------:R-:W-:Y:S01]  /*20130*/  IADD3 R9, P4, R6, 0x2000, RZ ;  /* 0x0000200006097810 */ /* 0x000fe20007f9e0ff */
[----:B------:R-:W-:Y:S01]  /*20140*/  ULDC.64 UR4, c[0x0][0xaf0] ;  /* 0x0002bc0000047ab9 */ /* 0x000fe20000000a00 */
[----:B------:R-:W-:-:S04]  /*20150*/  SHF.R.U64 R8, R8, 0x3, RZ ;  /* 0x0000000308087819 */ /* 0x000fc800000012ff */
[----:B------:R-:W-:Y:S02]  /*20160*/  LOP3.LUT R8, R8, R25, RZ, 0x3c, !PT ;  /* 0x0000001908087212 */ /* 0x000fe400078e3cff */
[----:B------:R-:W-:-:S04]  /*20170*/  IADD3 R25, P0, R6, 0x3000, RZ ;  /* 0x0000300006197810 */ /* 0x000fc80007f1e0ff */
[----:B------:R-:W-:Y:S02]  /*20180*/  LOP3.LUT R24, R25, 0x380, RZ, 0xc0, !PT ;  /* 0x0000038019187812 */ /* 0x000fe400078ec0ff */
[----:B------:R-:W-:Y:S02]  /*20190*/  LOP3.LUT R32, R33, 0x380, RZ, 0xc0, !PT ;  /* 0x0000038021207812 */ /* 0x000fe400078ec0ff */
[----:B------:R-:W-:Y:S02]  /*201a0*/  SHF.R.U64 R24, R24, 0x3, RZ ;  /* 0x0000000318187819 */ /* 0x000fe400000012ff */
[----:B------:R-:W-:Y:S02]  /*201b0*/  SHF.R.U64 R32, R32, 0x3, RZ ;  /* 0x0000000320207819 */ /* 0x000fe400000012ff */
[----:B------:R-:W-:Y:S01]  /*201c0*/  LOP3.LUT R24, R24, R25, RZ, 0x3c, !PT ;  /* 0x0000001918187212 */ /* 0x000fe200078e3cff */
[----:B------:R-:W-:Y:S01]  /*201d0*/  IMAD.X R25, RZ, RZ, R7, P0 ;  /* 0x000000ffff197224 */ /* 0x000fe200000e0607 */
[----:B------:R-:W-:-:S02]  /*201e0*/  IADD3 R49, P0, R6, 0x9000, RZ ;  /* 0x0000900006317810 */ /* 0x000fc40007f1e0ff */
[----:B------:R-:W-:Y:S01]  /*201f0*/  LOP3.LUT R32, R32, R33, RZ, 0x3c, !PT ;  /* 0x0000002120207212 */ /* 0x000fe200078e3cff */
[----:B------:R-:W-:Y:S01]  /*20200*/  IMAD.X R33, RZ, RZ, R7, P2 ;  /* 0x000000ffff217224 */ /* 0x000fe200010e0607 */
[----:B------:R-:W-:Y:S02]  /*20210*/  LOP3.LUT R48, R49, 0x380, RZ, 0xc0, !PT ;  /* 0x0000038031307812 */ /* 0x000fe400078ec0ff */
[----:B------:R-:W-:Y:S01]  /*20220*/  IADD3 R57, P2, R6, 0xb000, RZ ;  /* 0x0000b00006397810 */ /* 0x000fe20007f5e0ff */
[----:B------:R-:W2:Y:S01]  /*20230*/  SHFL.IDX PT, R51, R10, RZ, 0x1c1f ;  /* 0x001c1fff0a337589 */ /* 0x000ea200000e0000 */
[----:B------:R-:W-:Y:S02]  /*20240*/  SHF.R.U64 R48, R48, 0x3, RZ ;  /* 0x0000000330307819 */ /* 0x000fe400000012ff */
[----:B------:R-:W-:Y:S02]  /*20250*/  LOP3.LUT R56, R57, 0x380, RZ, 0xc0, !PT ;  /* 0x0000038039387812 */ /* 0x000fe400078ec0ff */
[----:B------:R-:W-:-:S02]  /*20260*/  IADD3 R29, P3, R6, 0x4000, RZ ;  /* 0x00004000061d7810 */ /* 0x000fc40007f7e0ff */
[----:B------:R-:W-:Y:S01]  /*20270*/  LOP3.LUT R48, R48, R49, RZ, 0x3c, !PT ;  /* 0x0000003130307212 */ /* 0x000fe200078e3cff */
[--C-:B------:R-:W-:Y:S01]  /*20280*/  IMAD.X R49, RZ, RZ, R7.reuse, P0 ;  /* 0x000000ffff317224 */ /* 0x100fe200000e0607 */
[----:B------:R-:W-:Y:S02]  /*20290*/  SHF.R.U64 R56, R56, 0x3, RZ ;  /* 0x0000000338387819 */ /* 0x000fe400000012ff */
[----:B------:R-:W-:Y:S02]  /*202a0*/  LOP3.LUT R12, R9, 0x380, RZ, 0xc0, !PT ;  /* 0x00000380090c7812 */ /* 0x000fe400078ec0ff */
[----:B------:R-:W-:Y:S02]  /*202b0*/  LOP3.LUT P0, RZ, R14, 0x3, RZ, 0xc0, !PT ;  /* 0x000000030eff7812 */ /* 0x000fe4000780c0ff */
[----:B------:R-:W-:Y:S02]  /*202c0*/  LOP3.LUT R28, R29, 0x380, RZ, 0xc0, !PT ;  /* 0x000003801d1c7812 */ /* 0x000fe400078ec0ff */
[----:B------:R-:W-:Y:S01]  /*202d0*/  LOP3.LUT R56, R56, R57, RZ, 0x3c, !PT ;  /* 0x0000003938387212 */ /* 0x000fe200078e3cff */
[----:B------:R-:W-:Y:S01]  /*202e0*/  IMAD.X R57, RZ, RZ, R7, P2 ;  /* 0x000000ffff397224 */ /* 0x000fe200010e0607 */
[----:B------:R-:W-:-:S02]  /*202f0*/  SHF.R.U64 R12, R12, 0x3, RZ ;  /* 0x000000030c0c7819 */ /* 0x000fc400000012ff */
[----:B------:R-:W-:Y:S02]  /*20300*/  ISETP.GE.OR P2, PT, R31, R80, P0 ;  /* 0x000000501f00720c */ /* 0x000fe40000746670 */
[----:B------:R-:W-:Y:S02]  /*20310*/  SHF.R.U64 R28, R28, 0x3, RZ ;  /* 0x000000031c1c7819 */ /* 0x000fe400000012ff */
[----:B------:R-:W-:Y:S01]  /*20320*/  LOP3.LUT R12, R12, R9, RZ, 0x3c, !PT ;  /* 0x000000090c0c7212 */ /* 0x000fe200078e3cff */
[--C-:B------:R-:W-:Y:S01]  /*20330*/  IMAD.X R9, RZ, RZ, R7.reuse, P5 ;  /* 0x000000ffff097224 */ /* 0x100fe200028e0607 */
[----:B------:R-:W-:Y:S01]  /*20340*/  LOP3.LUT R28, R28, R29, RZ, 0x3c, !PT ;  /* 0x0000001d1c1c7212 */ /* 0x000fe200078e3cff */
[----:B------:R-:W-:Y:S01]  /*20350*/  IMAD.X R29, RZ, RZ, R7, P3 ;  /* 0x000000ffff1d7224 */ /* 0x000fe200018e0607 */
[----:B------:R-:W-:Y:S02]  /*20360*/  IADD3.X R13, RZ, R7, RZ, P4, !PT ;  /* 0x00000007ff0d7210 */ /* 0x000fe400027fe4ff */
[----:B------:R-:W-:-:S02]  /*20370*/  IADD3 R37, P6, R6, 0x6000, RZ ;  /* 0x0000600006257810 */ /* 0x000fc40007fde0ff */
[C---:B------:R-:W-:Y:S02]  /*20380*/  IADD3 R41, P5, R6.reuse, 0x7000, RZ ;  /* 0x0000700006297810 */ /* 0x040fe40007fbe0ff */
[C---:B------:R-:W-:Y:S02]  /*20390*/  IADD3 R45, P4, R6.reuse, 0x8000, RZ ;  /* 0x00008000062d7810 */ /* 0x040fe40007f9e0ff */
[----:B------:R-:W-:Y:S02]  /*203a0*/  IADD3 R53, P3, R6, 0xa000, RZ ;  /* 0x0000a00006357810 */ /* 0x000fe40007f7e0ff */
[----:B------:R-:W-:Y:S02]  /*203b0*/  LOP3.LUT R36, R37, 0x380, RZ, 0xc0, !PT ;  /* 0x0000038025247812 */ /* 0x000fe400078ec0ff */
[----:B------:R-:W-:Y:S02]  /*203c0*/  LOP3.LUT R40, R41, 0x380, RZ, 0xc0, !PT ;  /* 0x0000038029287812 */ /* 0x000fe400078ec0ff */
[----:B------:R-:W-:-:S02]  /*203d0*/  LOP3.LUT R44, R45, 0x380, RZ, 0xc0, !PT ;  /* 0x000003802d2c7812 */ /* 0x000fc400078ec0ff */
[----:B------:R-:W-:Y:S01]  /*203e0*/  LOP3.LUT R52, R53, 0x380, RZ, 0xc0, !PT ;  /* 0x0000038035347812 */ /* 0x000fe200078ec0ff */
[----:B--2---:R2:W-:Y:S01]  /*203f0*/  @!P2 ST.E desc[UR60][R50.64], R0 ;  /* 0x000000003200a985 */ /* 0x0045e2000c10193c */
[----:B------:R-:W-:Y:S02]  /*20400*/  SHF.R.U64 R36, R36, 0x3, RZ ;  /* 0x0000000324247819 */ /* 0x000fe400000012ff */
[----:B------:R-:W-:Y:S01]  /*20410*/  SHF.R.U64 R40, R40, 0x3, RZ ;  /* 0x0000000328287819 */ /* 0x000fe200000012ff */
[----:B------:R3:W-:Y:S01]  /*20420*/  SHFL.IDX PT, R54, R4, 0x1, 0x1c1f ;  /* 0x003c1f0004367f89 */ /* 0x0007e200000e0000 */
[----:B------:R-:W-:Y:S02]  /*20430*/  SHF.R.U64 R44, R44, 0x3, RZ ;  /* 0x000000032c2c7819 */ /* 0x000fe400000012ff */
[----:B------:R-:W-:Y:S01]  /*20440*/  SHF.R.U64 R52, R52, 0x3, RZ ;  /* 0x0000000334347819 */ /* 0x000fe200000012ff */
[----:B------:R-:W4:Y:S01]  /*20450*/  SHFL.IDX PT, R55, R10, 0x1, 0x1c1f ;  /* 0x003c1f000a377f89 */ /* 0x000f2200000e0000 */
[----:B--2---:R-:W-:Y:S01]  /*20460*/  IMAD R0, R82, 0x20, R218 ;  /* 0x0000002052007824 */ /* 0x004fe200078e02da */
[----:B------:R-:W-:Y:S01]  /*20470*/  LOP3.LUT R36, R36, R37, RZ, 0x3c, !PT ;  /* 0x0000002524247212 */ /* 0x000fe200078e3cff */
[--C-:B------:R-:W-:Y:S01]  /*20480*/  IMAD.X R37, RZ, RZ, R7.reuse, P6 ;  /* 0x000000ffff257224 */ /* 0x100fe200030e0607 */
[----:B------:R-:W-:Y:S01]  /*20490*/  LOP3.LUT R40, R40, R41, RZ, 0x3c, !PT ;  /* 0x0000002928287212 */ /* 0x000fe200078e3cff */
[----:B------:R-:W-:Y:S01]  /*204a0*/  IMAD.IADD R82, R84, 0x1, R0 ;  /* 0x0000000154527824 */ /* 0x000fe200078e0200 */
[----:B------:R-:W-:Y:S01]  /*204b0*/  LOP3.LUT R44, R44, R45, RZ, 0x3c, !PT ;  /* 0x0000002d2c2c7212 */ /* 0x000fe200078e3cff */
[----:B------:R-:W-:Y:S01]  /*204c0*/  IMAD.X R45, RZ, RZ, R7, P4 ;  /* 0x000000ffff2d7224 */ /* 0x000fe200020e0607 */
[----:B------:R-:W-:Y:S01]  /*204d0*/  LOP3.LUT R52, R52, R53, RZ, 0x3c, !PT ;  /* 0x0000003534347212 */ /* 0x000fe200078e3cff */
[----:B------:R-:W-:Y:S01]  /*204e0*/  VIADD R11, R31, 0x8 ;  /* 0x000000081f0b7836 */ /* 0x000fe20000000000 */
[----:B------:R-:W-:-:S02]  /*204f0*/  IADD3.X R41, RZ, R7, RZ, P5, !PT ;  /* 0x00000007ff297210 */ /* 0x000fc40002ffe4ff */
[C---:B------:R-:W-:Y:S02]  /*20500*/  IADD3 R61, P6, R6.reuse, 0xc000, RZ ;  /* 0x0000c000063d7810 */ /* 0x040fe40007fde0ff */
[C---:B------:R-:W-:Y:S02]  /*20510*/  IADD3 R69, P5, R6.reuse, 0xd000, RZ ;  /* 0x0000d00006457810 */ /* 0x040fe40007fbe0ff */
[----:B------:R-:W-:Y:S02]  /*20520*/  IADD3 R73, P4, R6, 0xe000, RZ ;  /* 0x0000e00006497810 */ /* 0x000fe40007f9e0ff */
[----:B------:R-:W-:Y:S01]  /*20530*/  IADD3.X R53, RZ, R7, RZ, P3, !PT ;  /* 0x00000007ff357210 */ /* 0x000fe20001ffe4ff */
[----:B0-----:R-:W-:Y:S01]  /*20540*/  @P1 IMAD.HI.U32 R0, R82, R83, RZ ;  /* 0x0000005352001227 */ /* 0x001fe200078e00ff */
[----:B------:R-:W-:Y:S02]  /*20550*/  IADD3 R15, P3, R6, 0xf000, RZ ;  /* 0x0000f000060f7810 */ /* 0x000fe40007f7e0ff */
[----:B------:R-:W-:Y:S01]  /*20560*/  LOP3.LUT R60, R61, 0x380, RZ, 0xc0, !PT ;  /* 0x000003803d3c7812 */ /* 0x000fe200078ec0ff */
[----:B------:R-:W-:Y:S01]  /*20570*/  IMAD.IADD R3, R3, 0x1, R81 ;  /* 0x0000000103037824 */ /* 0x000fe200078e0251 */
[----:B------:R-:W-:-:S02]  /*20580*/  LOP3.LUT R68, R69, 0x380, RZ, 0xc0, !PT ;  /* 0x0000038045447812 */ /* 0x000fc400078ec0ff */
[----:B------:R-:W-:Y:S02]  /*20590*/  LOP3.LUT R72, R73, 0x380, RZ, 0xc0, !PT ;  /* 0x0000038049487812 */ /* 0x000fe400078ec0ff */
[----:B------:R-:W-:Y:S02]  /*205a0*/  LOP3.LUT R27, R6, 0x380, RZ, 0xc0, !PT ;  /* 0x00000380061b7812 */ /* 0x000fe400078ec0ff */
[----:B------:R-:W-:Y:S02]  /*205b0*/  ISETP.GE.OR P0, PT, R11, R80, P0 ;  /* 0x000000500b00720c */ /* 0x000fe40000706670 */
[----:B---3--:R-:W-:Y:S01]  /*205c0*/  LOP3.LUT R4, R15, 0x380, RZ, 0xc0, !PT ;  /* 0x000003800f047812 */ /* 0x008fe200078ec0ff */
[----:B------:R-:W-:Y:S01]  /*205d0*/  IMAD R20, R20, UR4, RZ ;  /* 0x0000000414147c24 */ /* 0x000fe2000f8e02ff */
[----:B------:R-:W-:Y:S02]  /*205e0*/  MOV R81, R82 ;  /* 0x0000005200517202 */ /* 0x000fe40000000f00 */
[----:B------:R-:W-:-:S02]  /*205f0*/  @P1 SHF.R.U32.HI R81, RZ, R85, R0 ;  /* 0x00000055ff511219 */ /* 0x000fc40000011600 */
[----:B------:R-:W-:Y:S02]  /*20600*/  SHF.R.U64 R60, R60, 0x3, RZ ;  /* 0x000000033c3c7819 */ /* 0x000fe400000012ff */
[----:B------:R-:W-:Y:S02]  /*20610*/  SHF.R.U64 R68, R68, 0x3, RZ ;  /* 0x0000000344447819 */ /* 0x000fe400000012ff */
[----:B------:R-:W-:Y:S02]  /*20620*/  SHF.R.U64 R72, R72, 0x3, RZ ;  /* 0x0000000348487819 */ /* 0x000fe400000012ff */
[----:B------:R-:W-:Y:S02]  /*20630*/  SHF.R.U64 R27, R27, 0x3, RZ ;  /* 0x000000031b1b7819 */ /* 0x000fe400000012ff */
[----:B------:R-:W-:Y:S01]  /*20640*/  SHF.R.U64 R4, R4, 0x3, RZ ;  /* 0x0000000304047819 */ /* 0x000fe200000012ff */
[----:B------:R-:W-:Y:S01]  /*20650*/  IMAD R83, R23, UR5, R20 ;  /* 0x0000000517537c24 */ /* 0x000fe2000f8e0214 */
        /* <DEDUP_REMOVED lines=9> */
[----:B------:R-:W-:Y:S01]  /*206f0*/  IMAD.WIDE.U32 R2, R23, UR4, R2 ;  /* 0x0000000417027c25 */ /* 0x000fe2000f8e0002 */
[----:B------:R-:W-:Y:S01]  /*20700*/  IADD3.X R77, RZ, R7, RZ, P3, !PT ;  /* 0x00000007ff4d7210 */ /* 0x000fe20001ffe4ff */
[----:B------:R-:W-:Y:S01]  /*20710*/  ULDC.64 UR4, c[0x0][0xae0] ;  /* 0x0002b80000047ab9 */ /* 0x000fe20000000a00 */
[----:B------:R-:W-:Y:S01]  /*20720*/  LOP3.LUT R76, R4, R15, RZ, 0x3c, !PT ;  /* 0x0000000f044c7212 */ /* 0x000fe200078e3cff */
[----:B------:R-:W-:-:S02]  /*20730*/  IMAD R0, R0, UR4, RZ ;  /* 0x0000000400007c24 */ /* 0x000fc4000f8e02ff */
[----:B------:R-:W-:Y:S01]  /*20740*/  IMAD R21, R21, R20, R82 ;  /* 0x0000001415157224 */ /* 0x000fe200078e0252 */
[----:B----4-:R0:W-:Y:S01]  /*20750*/  @!P0 ST.E desc[UR60][R54.64], R5 ;  /* 0x0000000536008985 */ /* 0x0101e2000c10193c */
[----:B------:R-:W-:Y:S02]  /*20760*/  IMAD.IADD R3, R3, 0x1, R83 ;  /* 0x0000000103037824 */ /* 0x000fe400078e0253 */
[----:B------:R-:W-:Y:S01]  /*20770*/  IMAD R23, R81, UR5, R0 ;  /* 0x0000000551177c24 */ /* 0x000fe2000f8e0200 */
[----:B------:R-:W5:Y:S01]  /*20780*/  LD.E.128 R8, desc[UR60][R8.64] ;  /* 0x0000003c08087980 */ /* 0x000f62000c101d00 */
[----:B------:R-:W-:-:S03]  /*20790*/  SHF.R.S32.HI R0, RZ, 0x1f, R21 ;  /* 0x0000001fff007819 */ /* 0x000fc60000011415 */
[----:B------:R-:W5:Y:S01]  /*207a0*/  LD.E.128 R12, desc[UR60][R12.64] ;  /* 0x0000003c0c0c7980 */ /* 0x000f62000c101d00 */
[----:B------:R-:W-:Y:S01]  /*207b0*/  IMAD.WIDE.U32 R2, R81, UR4, R2 ;  /* 0x0000000451027c25 */ /* 0x000fe2000f8e0002 */
[----:B------:R-:W-:Y:S02]  /*207c0*/  ULDC.64 UR4, c[0x0][0xad8] ;  /* 0x0002b60000047ab9 */ /* 0x000fe40000000a00 */
[----:B0-----:R-:W5:Y:S04]  /*207d0*/  LD.E.128 R4, desc[UR60][R6.64] ;  /* 0x0000003c06047980 */ /* 0x001f68000c101d00 */
        /* <DEDUP_REMOVED lines=18> */
[----:B0-----:R-:W0:Y:S01]  /*20900*/  FENCE.VIEW.ASYNC.S ;  /* 0x00000000000073c6 */ /* 0x001e220000000000 */
[----:B------:R-:W-:-:S02]  /*20910*/  IMAD.IADD R87, R218, 0x1, R84 ;  /* 0x00000001da577824 */ /* 0x000fc400078e0254 */
[----:B------:R-:W-:Y:S02]  /*20920*/  IMAD.IADD R3, R3, 0x1, R23 ;  /* 0x0000000103037824 */ /* 0x000fe400078e0217 */
[----:B------:R-:W-:Y:S01]  /*20930*/  IMAD R0, R0, UR4, RZ ;  /* 0x0000000400007c24 */ /* 0x000fe2000f8e02ff */
[----:B------:R-:W-:Y:S01]  /*20940*/  IADD3 R23, R87, 0x20, RZ ;  /* 0x0000002057177810 */ /* 0x000fe20007ffe0ff */
[----:B------:R-:W-:Y:S01]  /*20950*/  IMAD.WIDE.U32 R2, R21, UR4, R2 ;  /* 0x0000000415027c25 */ /* 0x000fe2000f8e0002 */
[----:B------:R-:W-:-:S03]  /*20960*/  ISETP.GE.AND P2, PT, R87, R80, PT ;  /* 0x000000505700720c */ /* 0x000fc60003f46270 */
[----:B------:R-:W-:Y:S01]  /*20970*/  IMAD R83, R21, UR5, R0 ;  /* 0x0000000515537c24 */ /* 0x000fe2000f8e0200 */
[----:B------:R-:W-:Y:S01]  /*20980*/  ULDC.64 UR4, c[0x0][0xa80] ;  /* 0x0002a00000047ab9 */ /* 0x000fe20000000a00 */
[-C--:B------:R-:W-:Y:S01]  /*20990*/  ISETP.GE.AND P1, PT, R23, R80.reuse, PT ;  /* 0x000000501700720c */ /* 0x080fe20003f26270 */
[----:B------:R-:W-:Y:S01]  /*209a0*/  VIADD R0, R16, 0x30820 ;  /* 0x0003082010007836 */ /* 0x000fe20000000000 */
[C---:B------:R-:W-:Y:S01]  /*209b0*/  LEA R23, P3, R2.reuse, UR4, 0x1 ;  /* 0x0000000402177c11 */ /* 0x040fe2000f8608ff */
[----:B------:R-:W-:Y:S02]  /*209c0*/  IMAD.IADD R3, R3, 0x1, R83 ;  /* 0x0000000103037824 */ /* 0x000fe400078e0253 */
[----:B------:R-:W-:Y:S01]  /*209d0*/  VIADD R81, R87, 0x40 ;  /* 0x0000004057517836 */ /* 0x000fe20000000000 */
[----:B------:R-:W-:Y:S02]  /*209e0*/  PRMT R0, RZ, 0x654, R0 ;  /* 0x00000654ff007816 */ /* 0x000fe40000000000 */
[----:B------:R-:W-:Y:S01]  /*209f0*/  LEA.HI.X R64, R2, UR5, R3, 0x1, P3 ;  /* 0x0000000502407c11 */ /* 0x000fe200098f0c03 */
[----:B0-----:R1:W0:Y:S01]  /*20a00*/  SHFL.IDX PT, R85, R23, RZ, 0x181f ;  /* 0x00181fff17557589 */ /* 0x00122200000e0000 */
[----:B------:R-:W-:Y:S01]  /*20a10*/  ISETP.GE.AND P0, PT, R81, R80, PT ;  /* 0x000000505100720c */ /* 0x000fe20003f06270 */
[----:B------:R2:W-:Y:S01]  /*20a20*/  SYNCS.ARRIVE.TRANS64.RED.A1T0 RZ, [R0+URZ], RZ ;  /* 0x000000ff00ff79a7 */ /* 0x0005e2000810043f */
[----:B------:R-:W-:Y:S01]  /*20a30*/  BSSY B1, `(.L_x_2019) ;  /* 0x0000015000017945 */ /* 0x000fe20003800000 */
[----:B------:R1:W3:Y:S01]  /*20a40*/  SHFL.IDX PT, R81, R64, RZ, 0x181f ;  /* 0x00181fff40517589 */ /* 0x0002e200000e0000 */
[----:B--2---:R-:W-:-:S02]  /*20a50*/  SHF.R.S32.HI R0, RZ, 0x1f, R91 ;  /* 0x0000001fff007819 */ /* 0x004fc4000001145b */
[----:B-1----:R-:W-:Y:S07]  /*20a60*/  @P2 BRA `(.L_x_2020) ;  /* 0x0000000000442947 */ /* 0x002fee0003800000 */
[----:B------:R-:W-:Y:S02]  /*20a70*/  ULDC UR4, c[0x0][0xac8] ;  /* 0x0002b20000047ab9 */ /* 0x000fe40000000800 */
[----:B------:R-:W-:Y:S02]  /*20a80*/  ISETP.GE.AND P5, PT, R18, UR4, PT ;  /* 0x0000000412007c0c */ /* 0x000fe4000bfa6270 */
[----:B------:R-:W-:Y:S02]  /*20a90*/  ISETP.GE.AND P4, PT, R226, UR4, PT ;  /* 0x00000004e2007c0c */ /* 0x000fe4000bf86270 */
[----:B-----5:R-:W-:Y:S02]  /*20aa0*/  ISETP.GE.AND P3, PT, R89, UR4, PT ;  /* 0x0000000459007c0c */ /* 0x020fe4000bf66270 */
[----:B------:R-:W-:-:S07]  /*20ab0*/  ISETP.GE.AND P2, PT, R86, UR4, PT ;  /* 0x0000000456007c0c */ /* 0x000fce000bf46270 */
[----:B0-----:R-:W-:-:S04]  /*20ac0*/  @!P5 LEA R2, P6, R18, R85, 0x1 ;  /* 0x000000551202d211 */ /* 0x001fc800078c08ff */
[----:B---3--:R-:W-:Y:S02]  /*20ad0*/  @!P5 LEA.HI.X R3, R18, R81, R19, 0x1, P6 ;  /* 0x000000511203d211 */ /* 0x008fe400030f0c13 */
[----:B------:R-:W-:-:S03]  /*20ae0*/  @!P4 LEA R20, P6, R91, R85, 0x1 ;  /* 0x000000555b14c211 */ /* 0x000fc600078c08ff */
[----:B------:R1:W-:Y:S01]  /*20af0*/  @!P5 ST.E.128 desc[UR60][R2.64], R4 ;  /* 0x000000040200d985 */ /* 0x0003e2000c101d3c */
        /* <DEDUP_REMOVED lines=8> */
.L_x_2020:
[----:B------:R-:W-:Y:S05]  /*20b80*/  BSYNC B1 ;  /* 0x0000000000017941 */ /* 0x000fea0003800000 */
.L_x_2019:
[----:B-1----:R1:W2:Y:S01]  /*20b90*/  SHFL.IDX PT, R21, R64, 0x1, 0x181f ;  /* 0x00381f0040157f89 */ /* 0x0022a200000e0000 */
[----:B------:R-:W-:Y:S03]  /*20ba0*/  BSSY B1, `(.L_x_2021) ;  /* 0x0000014000017945 */ /* 0x000fe60003800000 */
[----:B-----5:R1:W4:Y:S01]  /*20bb0*/  SHFL.IDX PT, R7, R23, 0x1, 0x181f ;  /* 0x00381f0017077f89 */ /* 0x02032200000e0000 */
[----:B------:R-:W-:Y:S05]  /*20bc0*/  @P1 BRA `(.L_x_2022) ;  /* 0x0000000000441947 */ /* 0x000fea0003800000 */
[----:B------:R-:W-:Y:S02]  /*20bd0*/  ULDC UR4, c[0x0][0xac8] ;  /* 0x0002b20000047ab9 */ /* 0x000fe40000000800 */
[----:B------:R-:W-:Y:S02]  /*20be0*/  ISETP.GE.AND P4, PT, R18, UR4, PT ;  /* 0x0000000412007c0c */ /* 0x000fe4000bf86270 */
[----:B------:R-:W-:Y:S02]  /*20bf0*/  ISETP.GE.AND P3, PT, R226, UR4, PT ;  /* 0x00000004e2007c0c */ /* 0x000fe4000bf66270 */
[----:B------:R-:W-:Y:S02]  /*20c00*/  ISETP.GE.AND P2, PT, R89, UR4, PT ;  /* 0x0000000459007c0c */ /* 0x000fe4000bf46270 */
[----:B------:R-:W-:-:S07]  /*20c10*/  ISETP.GE.AND P1, PT, R86, UR4, PT ;  /* 0x0000000456007c0c */ /* 0x000fce000bf26270 */
[CC--:B----4-:R-:W-:Y:S02]  /*20c20*/  @!P4 LEA R2, P6, R18.reuse, R7.reuse, 0x1 ;  /* 0x000000071202c211 */ /* 0x0d0fe400078c08ff */
[----:B------:R-:W-:Y:S02]  /*20c30*/  @!P3 LEA R4, P5, R91, R7, 0x1 ;  /* 0x000000075b04b211 */ /* 0x000fe400078a08ff */
[----:B--2---:R-:W-:Y:S02]  /*20c40*/  @!P4 LEA.HI.X R3, R18, R21, R19, 0x1, P6 ;  /* 0x000000151203c211 */ /* 0x004fe400030f0c13 */
        /* <DEDUP_REMOVED lines=9> */
.L_x_2022:
[----:B------:R-:W-:Y:S05]  /*20ce0*/  BSYNC B1 ;  /* 0x0000000000017941 */ /* 0x000fea0003800000 */
.L_x_2021:
[----:B--2---:R2:W0:Y:S01]  /*20cf0*/  SHFL.IDX PT, R9, R64, 0x2, 0x181f ;  /* 0x00581f0040097f89 */ /* 0x00442200000e0000 */
[----:B------:R-:W-:Y:S03]  /*20d00*/  BSSY B1, `(.L_x_2023) ;  /* 0x0000014000017945 */ /* 0x000fe60003800000 */
[----:B------:R2:W0:Y:S01]  /*20d10*/  SHFL.IDX PT, R5, R23, 0x2, 0x181f ;  /* 0x00581f0017057f89 */ /* 0x00042200000e0000 */
[----:B------:R-:W-:Y:S05]  /*20d20*/  @P0 BRA `(.L_x_2024) ;  /* 0x0000000000440947 */ /* 0x000fea0003800000 */
[----:B------:R-:W-:Y:S02]  /*20d30*/  ULDC UR4, c[0x0][0xac8] ;  /* 0x0002b20000047ab9 */ /* 0x000fe40000000800 */
[----:B------:R-:W-:Y:S02]  /*20d40*/  ISETP.GE.AND P3, PT, R18, UR4, PT ;  /* 0x0000000412007c0c */ /* 0x000fe4000bf66270 */
[----:B------:R-:W-:Y:S02]  /*20d50*/  ISETP.GE.AND P2, PT, R226, UR4, PT ;  /* 0x00000004e2007c0c */ /* 0x000fe4000bf46270 */
[----:B------:R-:W-:Y:S02]  /*20d60*/  ISETP.GE.AND P1, PT, R89, UR4, PT ;  /* 0x0000000459007c0c */ /* 0x000fe4000bf26270 */
[----:B------:R-:W-:-:S07]  /*20d70*/  ISETP.GE.AND P0, PT, R86, UR4, PT ;  /* 0x0000000456007c0c */ /* 0x000fce000bf06270 */
[CC--:B0-----:R-:W-:Y:S02]  /*20d80*/  @!P3 LEA R2, P6, R18.reuse, R5.reuse, 0x1 ;  /* 0x000000051202b211 */ /* 0x0c1fe400078c08ff */
[-C--:B------:R-:W-:Y:S02]  /*20d90*/  @!P2 LEA R4, P5, R91, R5.reuse, 0x1 ;  /* 0x000000055b04a211 */ /* 0x080fe400078a08ff */
[----:B------:R-:W-:Y:S02]  /*20da0*/  @!P1 LEA R6, P4, R89, R5, 0x1 ;  /* 0x0000000559069211 */ /* 0x000fe400078808ff */
[----:B------:R-:W-:Y:S02]  /*20db0*/  @!P3 LEA.HI.X R3, R18, R9, R19, 0x1, P6 ;  /* 0x000000091203b211 */ /* 0x000fe400030f0c13 */
[----:B------:R-:W-:Y:S02]  /*20dc0*/  @!P0 LEA R8, P6, R86, R5, 0x1 ;  /* 0x0000000556088211 */ /* 0x000fe400078c08ff */
[-C--:B------:R-:W-:Y:S01]  /*20dd0*/  @!P2 LEA.HI.X R5, R91, R9.reuse, R0, 0x1, P5 ;  /* 0x000000095b05a211 */ /* 0x080fe200028f0c00 */
[----:B------:R0:W-:Y:S01]  /*20de0*/  @!P3 ST.E.128 desc[UR60][R2.64], R12 ;  /* 0x0000000c0200b985 */ /* 0x0001e2000c101d3c */
[----:B----4-:R-:W-:-:S02]  /*20df0*/  @!P1 LEA.HI.X R7, R89, R9, R90, 0x1, P4 ;  /* 0x0000000959079211 */ /* 0x010fc400020f0c5a */
[----:B------:R-:W-:Y:S01]  /*20e00*/  @!P0 LEA.HI.X R9, R86, R9, R88, 0x1, P6 ;  /* 0x0000000956098211 */ /* 0x000fe200030f0c58 */
[----:B------:R0:W-:Y:S04]  /*20e10*/  @!P2 ST.E.128 desc[UR60][R4.64], R36 ;  /* 0x000000240400a985 */ /* 0x0001e8000c101d3c */
[----:B------:R0:W-:Y:S04]  /*20e20*/  @!P1 ST.E.128 desc[UR60][R6.64], R52 ;  /* 0x0000003406009985 */ /* 0x0001e8000c101d3c */
[----:B------:R0:W-:Y:S02]  /*20e30*/  @!P0 ST.E.128 desc[UR60][R8.64], R72 ;  /* 0x0000004808008985 */ /* 0x0001e4000c101d3c */
.L_x_2024:
[----:B------:R-:W-:Y:S05]  /*20e40*/  BSYNC B1 ;  /* 0x0000000000017941 */ /* 0x000fea0003800000 */
.L_x_2023:
[----:B0-----:R-:W-:Y:S01]  /*20e50*/  VIADD R3, R87, 0x60 ;  /* 0x0000006057037836 */ /* 0x001fe20000000000 */
[----:B------:R0:W0:Y:S04]  /*20e60*/  SHFL.IDX PT, R9, R64, 0x3, 0x181f ;  /* 0x00781f0040097f89 */ /* 0x00002800000e0000 */
[----:B------:R-:W-:Y:S01]  /*20e70*/  ISETP.GE.AND P0, PT, R3, R80, PT ;  /* 0x000000500300720c */ /* 0x000fe20003f06270 */
[----:B-12---:R-:W1:-:S12]  /*20e80*/  SHFL.IDX PT, R23, R23, 0x3, 0x181f ;  /* 0x00781f0017177f89 */ /* 0x006e5800000e0000 */
[----:B------:R-:W-:Y:S05]  /*20e90*/  @P0 BRA `(.L_x_2025) ;  /* 0x0000000c00a80947 */ /* 0x000fea0003800000 */
[----:B------:R-:W-:Y:S02]  /*20ea0*/  ULDC UR4, c[0x0][0xac8] ;  /* 0x0002b20000047ab9 */ /* 0x000fe40000000800 */
[----:B------:R-:W-:Y:S02]  /*20eb0*/  ISETP.GE.AND P3, PT, R18, UR4, PT ;  /* 0x0000000412007c0c */ /* 0x000fe4000bf66270 */
[----:B------:R-:W-:Y:S02]  /*20ec0*/  ISETP.GE.AND P4, PT, R226, UR4, PT ;  /* 0x00000004e2007c0c */ /* 0x000fe4000bf86270 */
[----:B------:R-:W-:-:S09]  /*20ed0*/  ISETP.GE.AND P5, PT, R89, UR4, PT ;  /* 0x0000000459007c0c */ /* 0x000fd2000bfa6270 */
[CC--:B-1----:R-:W-:Y:S02]  /*20ee0*/  @!P3 LEA R2, P0, R18.reuse, R23.reuse, 0x1 ;  /* 0x000000171202b211 */ /* 0x0c2fe400078008ff */
[-C--:B------:R-:W-:Y:S02]  /*20ef0*/  @!P4 LEA R4, P1, R91, R23.reuse, 0x1 ;  /* 0x000000175b04c211 */ /* 0x080fe400078208ff */
[----:B------:R-:W-:Y:S02]  /*20f00*/  @!P5 LEA R6, P2, R89, R23, 0x1 ;  /* 0x000000175906d211 */ /* 0x000fe400078408ff */
[-C--:B0-----:R-:W-:Y:S02]  /*20f10*/  @!P3 LEA.HI.X R3, R18, R9.reuse, R19, 0x1, P0 ;  /* 0x000000091203b211 */ /* 0x081fe400000f0c13 */
[-C--:B------:R-:W-:Y:S02]  /*20f20*/  @!P4 LEA.HI.X R5, R91, R9.reuse, R0, 0x1, P1 ;  /* 0x000000095b05c211 */ /* 0x080fe400008f0c00 */
[----:B----4-:R-:W-:Y:S01]  /*20f30*/  @!P5 LEA.HI.X R7, R89, R9, R90, 0x1, P2 ;  /* 0x000000095907d211 */ /* 0x010fe200010f0c5a */
[----:B------:R0:W-:Y:S01]  /*20f40*/  @!P3 ST.E.128 desc[UR60][R2.64], R24 ;  /* 0x000000180200b985 */ /* 0x0001e2000c101d3c */
[----:B------:R-:W-:-:S03]  /*20f50*/  ISETP.GE.AND P0, PT, R86, UR4, PT ;  /* 0x0000000456007c0c */ /* 0x000fc6000bf06270 */
[----:B------:R0:W-:Y:S04]  /*20f60*/  @!P4 ST.E.128 desc[UR60][R4.64], R40 ;  /* 0x000000280400c985 */ /* 0x0001e8000c101d3c */
[----:B------:R0:W-:Y:S06]  /*20f70*/  @!P5 ST.E.128 desc[UR60][R6.64], R56 ;  /* 0x000000380600d985 */ /* 0x0001ec000c101d3c */
[----:B------:R-:W-:Y:S05]  /*20f80*/  @P0 BRA `(.L_x_2025) ;  /* 0x0000000c006c0947 */ /* 0x000fea0003800000 */
[----:B0-----:R-:W-:-:S04]  /*20f90*/  LEA R2, P0, R86, R23, 0x1 ;  /* 0x0000001756027211 */ /* 0x001fc800078008ff */
[----:B------:R-:W-:-:S05]  /*20fa0*/  LEA.HI.X R3, R86, R9, R88, 0x1, P0 ;  /* 0x0000000956037211 */ /* 0x000fca00000f0c58 */
[----:B------:R0:W-:Y:S01]  /*20fb0*/  ST.E.128 desc[UR60][R2.64], R76 ;  /* 0x0000004c02007985 */ /* 0x0001e2000c101d3c */
[----:B------:R-:W-:Y:S05]  /*20fc0*/  BRA `(.L_x_2025) ;  /* 0x0000000c005c7947 */ /* 0x000fea0003800000 */
.L_x_2017:
[----:B------:R-:W2:Y:S01]  /*20fd0*/  LDL R9, [R1+0x64] ;  /* 0x0000640001097983 */ /* 0x000ea20000100800 */
[----:B------:R-:W-:Y:S01]  /*20fe0*/  ULDC.64 UR4, c[0x0][0xc00] ;  /* 0x0003000000047ab9 */ /* 0x000fe20000000a00 */
[----:B------:R-:W2:Y:S01]  /*20ff0*/  LDC.64 R2, c[0x0][0xc00] ;  /* 0x00030000ff027b82 */ /* 0x000ea20000000a00 */
[----:B------:R-:W-:Y:S02]  /*21000*/  ISETP.NE.U32.AND P0, PT, RZ, UR4, PT ;  /* 0x00000004ff007c0c */ /* 0x000fe4000bf05070 */
[----:B------:R-:W-:Y:S02]  /*21010*/  MOV R6, RZ ;  /* 0x000000ff00067202 */ /* 0x000fe40000000f00 */
[----:B------:R-:W-:Y:S01]  /*21020*/  ISETP.NE.AND.EX P0, PT, RZ, UR5, PT, P0 ;  /* 0x00000005ff007c0c */ /* 0x000fe2000bf05300 */
[----:B------:R-:W-:Y:S02]  /*21030*/  ULDC.64 UR4, c[0x0][0xc08] ;  /* 0x0003020000047ab9 */ /* 0x000fe40000000a00 */
[----:B------:R-:W-:Y:S01]  /*21040*/  ISETP.NE.U32.AND P1, PT, RZ, UR4, PT ;  /* 0x00000004ff007c0c */ /* 0x000fe2000bf25070 */
[----:B-----5:R-:W3:Y:S03]  /*21050*/  LDC R23, c[0x0][0xbe8] ;  /* 0x0002fa00ff177b82 */ /* 0x020ee60000000800 */
[----:B------:R-:W-:-:S13]  /*21060*/  ISETP.NE.AND.EX P1, PT, RZ, UR5, PT, P1 ;  /* 0x00000005ff007c0c */ /* 0x000fda000bf25310 */
[----:B------:R-:W4:Y:S01]  /*21070*/  @P1 LDC.64 R4, c[0x0][0xc08] ;  /* 0x00030200ff041b82 */ /* 0x000f220000000a00 */
[----:B------:R-:W-:Y:S02]  /*21080*/  ULDC UR4, c[0x0][0xa88] ;  /* 0x0002a20000047ab9 */ /* 0x000fe40000000800 */
[----:B------:R-:W-:Y:S01]  /*21090*/  IMAD.U32 R0, RZ, RZ, UR4 ;  /* 0x00000004ff007e24 */ /* 0x000fe2000f8e00ff */
[----:B------:R-:W0:Y:S01]  /*210a0*/  S2R R8, SR_TID.X ;  /* 0x0000000000087919 */ /* 0x000e220000002100 */
[----:B--2---:R-:W-:-:S04]  /*210b0*/  IMAD.WIDE R2, R9, 0x4, R2 ;  /* 0x0000000409027825 */ /* 0x004fc800078e0202 */
[----:B----4-:R-:W-:Y:S01]  /*210c0*/  @P1 IMAD.WIDE R4, R9, 0x4, R4 ;  /* 0x0000000409041825 */ /* 0x010fe200078e0204 */
[----:B------:R2:W5:Y:S04]  /*210d0*/  @P0 LDG.E R6, desc[UR60][R2.64] ;  /* 0x0000003c02060981 */ /* 0x000568000c1e1900 */
[----:B------:R2:W5:Y:S01]  /*210e0*/  @P1 LDG.E R0, desc[UR60][R4.64] ;  /* 0x0000003c04001981 */ /* 0x000562000c1e1900 */
[----:B---3--:R-:W-:Y:S01]  /*210f0*/  ISETP.NE.AND P2, PT, R23, 0x1, PT ;  /* 0x000000011700780c */ /* 0x008fe20003f45270 */
[----:B0-----:R-:W-:-:S05]  /*21100*/  VIADD R7, R8, 0xffffff80 ;  /* 0xffffff8008077836 */ /* 0x001fca0000000000 */
[----:B------:R-:W-:Y:S02]  /*21110*/  ISETP.GE.AND P3, PT, R7, 0x80, PT ;  /* 0x000000800700780c */ /* 0x000fe40003f66270 */
[----:B------:R-:W-:-:S05]  /*21120*/  SHF.R.S32.HI R7, RZ, 0x1f, R9 ;  /* 0x0000001fff077819 */ /* 0x000fca0000011409 */
[----:B------:R-:W0:Y:S08]  /*21130*/  @P2 LDC R14, c[0x0][0xbec] ;  /* 0x0002fb00ff0e2b82 */ /* 0x000e300000000800 */
[----:B------:R-:W3:Y:S01]  /*21140*/  @P2 LDC R25, c[0x0][0xbf0] ;  /* 0x0002fc00ff192b82 */ /* 0x000ee20000000800 */
[----:B--2---:R-:W-:Y:S05]  /*21150*/  @P1 BRA `(.L_x_2026) ;  /* 0x0000000000101947 */ /* 0x004fea0003800000 */
[----:B------:R-:W-:Y:S05]  /*21160*/  @!P0 BRA `(.L_x_2026) ;  /* 0x00000000000c8947 */ /* 0x000fea0003800000 */
[----:B------:R-:W2:Y:S04]  /*21170*/  LDG.E R5, desc[UR60][R2.64] ;  /* 0x0000003c02057981 */ /* 0x000ea8000c1e1900 */
[----:B-----5:R-:W2:Y:S02]  /*21180*/  LDG.E R0, desc[UR60][R2.64+0x4] ;  /* 0x0000043c02007981 */ /* 0x020ea4000c1e1900 */
[----:B--2---:R-:W-:-:S07]  /*21190*/  IMAD.IADD R0, R0, 0x1, -R5 ;  /* 0x0000000100007824 */ /* 0x004fce00078e0a05 */
.L_x_2026:
[----:B------:R-:W2:Y:S04]  /*211a0*/  LDL R24, [R1+0x60] ;  /* 0x0000600001187983 */ /* 0x000ea80000100800 */
[----:B------:R4:W5:Y:S01]  /*211b0*/  LDL R26, [R1+0x34] ;  /* 0x00003400011a7983 */ /* 0x0009620000100800 */
[----:B------:R-:W-:Y:S01]  /*211c0*/  BSSY B1, `(.L_x_2027) ;  /* 0x000002c000017945 */ /* 0x000fe20003800000 */
[----:B------:R-:W-:Y:S02]  /*211d0*/  SEL R13, R9, RZ, !P0 ;  /* 0x000000ff090d7207 */ /* 0x000fe40004000000 */
[----:B------:R-:W-:Y:S02]  /*211e0*/  SEL R12, R7, RZ, !P0 ;  /* 0x000000ff070c7207 */ /* 0x000fe40004000000 */
[----:B-----5:R-:W-:-:S02]  /*211f0*/  SHF.R.S32.HI R11, RZ, 0x1f, R6 ;  /* 0x0000001fff0b7819 */ /* 0x020fc40000011406 */
[----:B--2---:R-:W-:Y:S01]  /*21200*/  SHF.R.S32.HI R10, RZ, 0x1f, R24 ;  /* 0x0000001fff0a7819 */ /* 0x004fe20000011418 */
[----:B----4-:R-:W-:Y:S06]  /*21210*/  @P3 BRA `(.L_x_2028) ;  /* 0x0000000000983947 */ /* 0x010fec0003800000 */
[----:B------:R-:W2:Y:S01]  /*21220*/  LDC R9, c[0x0][0xbe8] ;  /* 0x0002fa00ff097b82 */ /* 0x000ea20000000800 */
[----:B------:R-:W-:Y:S01]  /*21230*/  IADD3 R8, R26, -0x80, R8 ;  /* 0xffffff801a087810 */ /* 0x000fe20007ffe008 */
[----:B--2---:R-:W-:-:S05]  /*21240*/  IMAD R2, R0, R9, RZ ;  /* 0x0000000900027224 */ /* 0x004fca00078e02ff */
[----:B------:R-:W-:-:S13]  /*21250*/  ISETP.GE.AND P0, PT, R8, R2, PT ;  /* 0x000000020800720c */ /* 0x000fda0003f06270 */
[----:B------:R-:W-:Y:S05]  /*21260*/  @P0 BRA `(.L_x_2028) ;  /* 0x0000000000840947 */ /* 0x000fea0003800000 */
[----:B------:R-:W-:Y:S01]  /*21270*/  ISETP.NE.AND P0, PT, R9, 0x1, PT ;  /* 0x000000010900780c */ /* 0x000fe20003f05270 */
[----:B------:R-:W-:Y:S01]  /*21280*/  ULDC.64 UR4, c[0x0][0xb90] ;  /* 0x0002e40000047ab9 */ /* 0x000fe20000000a00 */
[----:B------:R-:W-:Y:S01]  /*21290*/  MOV R2, R6 ;  /* 0x0000000600027202 */ /* 0x000fe20000000f00 */
[----:B------:R-:W-:Y:S02]  /*212a0*/  IMAD R7, R10, UR4, RZ ;  /* 0x000000040a077c24 */ /* 0x000fe4000f8e02ff */
[----:B------:R-:W-:Y:S02]  /*212b0*/  IMAD.MOV.U32 R3, RZ, RZ, R11 ;  /* 0x000000ffff037224 */ /* 0x000fe400078e000b */
[----:B------:R-:W-:Y:S02]  /*212c0*/  IMAD.MOV.U32 R5, RZ, RZ, R8 ;  /* 0x000000ffff057224 */ /* 0x000fe400078e0008 */
[----:B------:R-:W-:-:S04]  /*212d0*/  IMAD.WIDE.U32 R2, R24, UR4, R2 ;  /* 0x0000000418027c25 */ /* 0x000fc8000f8e0002 */
[----:B------:R-:W2:Y:S01]  /*212e0*/  @P0 LDC R15, c[0x0][0xbec] ;  /* 0x0002fb00ff0f0b82 */ /* 0x000ea20000000800 */
[----:B------:R-:W-:Y:S01]  /*212f0*/  IMAD R7, R24, UR5, R7 ;  /* 0x0000000518077c24 */ /* 0x000fe2000f8e0207 */
[----:B------:R-:W-:-:S03]  /*21300*/  ULDC.64 UR4, c[0x0][0xb98] ;  /* 0x0002e60000047ab9 */ /* 0x000fc60000000a00 */
[----:B------:R-:W-:-:S03]  /*21310*/  IMAD.IADD R3, R3, 0x1, R7 ;  /* 0x0000000103037824 */ /* 0x000fc600078e0207 */
[----:B------:R-:W4:Y:S01]  /*21320*/  @P0 LDC R21, c[0x0][0xbf0] ;  /* 0x0002fc00ff150b82 */ /* 0x000f220000000800 */
[----:B------:R-:W-:-:S04]  /*21330*/  IMAD.WIDE.U32 R2, R13, UR4, R2 ;  /* 0x000000040d027c25 */ /* 0x000fc8000f8e0002 */
[----:B--2---:R-:W-:-:S05]  /*21340*/  @P0 IMAD.HI.U32 R4, R8, R15, RZ ;  /* 0x0000000f08040227 */ /* 0x004fca00078e00ff */
[----:B----4-:R-:W-:Y:S01]  /*21350*/  @P0 SHF.R.U32.HI R5, RZ, R21, R4 ;  /* 0x00000015ff050219 */ /* 0x010fe20000011604 */
        /* <DEDUP_REMOVED lines=18> */
.L_x_2028:
[----:B------:R-:W-:Y:S05]  /*21480*/  BSYNC B1 ;  /* 0x0000000000017941 */ /* 0x000fea0003800000 */
.L_x_2027:
[----:B--2---:R-:W2:Y:S01]  /*21490*/  LDL R4, [R1+0x58] ;  /* 0x0000580001047983 */ /* 0x004ea20000100800 */
[----:B------:R-:W-:-:S03]  /*214a0*/  ULDC.64 UR4, c[0x0][0xaa0] ;  /* 0x0002a80000047ab9 */ /* 0x000fc60000000a00 */
[----:B------:R-:W4:Y:S04]  /*214b0*/  LDL R8, [R1+0x74] ;  /* 0x0000740001087983 */ /* 0x000f280000100800 */
[----:B------:R0:W5:Y:S04]  /*214c0*/  LDL R15, [R1+0x30] ;  /* 0x00003000010f7983 */ /* 0x0001680000100800 */
[----:B------:R0:W5:Y:S04]  /*214d0*/  LDL R20, [R1+0x70] ;  /* 0x0000700001147983 */ /* 0x0001680000100800 */
[----:B------:R0:W5:Y:S01]  /*214e0*/  LDL R21, [R1+0x2c] ;  /* 0x00002c0001157983 */ /* 0x0001620000100800 */
        /* <DEDUP_REMOVED lines=8> */
[----:B------:R-:W-:Y:S01]  /*21570*/  ULDC.64 UR4, c[0x0][0xaf0] ;  /* 0x0002bc0000047ab9 */ /* 0x000fe20000000a00 */
[----:B--2---:R-:W-:-:S04]  /*21580*/  IMAD R4, R4, 0x20, R218 ;  /* 0x0000002004047824 */ /* 0x004fc800078e02da */
[----:B------:R-:W-:-:S04]  /*21590*/  IMAD.IADD R9, R26, 0x1, R4 ;  /* 0x000000011a097824 */ /* 0x000fc800078e0204 */
[----:B0-----:R-:W-:Y:S02]  /*215a0*/  @P2 IMAD.HI.U32 R4, R9, R14, RZ ;  /* 0x0000000e09042227 */ /* 0x001fe400078e00ff */
[----:B------:R0:W5:Y:S02]  /*215b0*/  LDL R14, [R1+0x5c] ;  /* 0x00005c00010e7983 */ /* 0x0001640000100800 */
[----:B------:R-:W-:Y:S01]  /*215c0*/  IMAD.MOV.U32 R5, RZ, RZ, R9 ;  /* 0x000000ffff057224 */ /* 0x000fe200078e0009 */
[----:B---3--:R-:W-:Y:S01]  /*215d0*/  @P2 SHF.R.U32.HI R5, RZ, R25, R4 ;  /* 0x00000019ff052219 */ /* 0x008fe20000011604 */
[----:B------:R-:W-:Y:S02]  /*215e0*/  IMAD R6, R12, UR4, RZ ;  /* 0x000000040c067c24 */ /* 0x000fe4000f8e02ff */
[----:B------:R-:W-:Y:S01]  /*215f0*/  IMAD.IADD R3, R3, 0x1, R7 ;  /* 0x0000000103037824 */ /* 0x000fe200078e0207 */
[----:B------:R-:W-:Y:S01]  /*21600*/  SHF.R.S32.HI R4, RZ, 0x1f, R5 ;  /* 0x0000001fff047819 */ /* 0x000fe20000011405 */
[----:B------:R-:W-:-:S02]  /*21610*/  IMAD R7, R13, UR5, R6 ;  /* 0x000000050d077c24 */ /* 0x000fc4000f8e0206 */
[----:B------:R-:W-:Y:S01]  /*21620*/  IMAD.WIDE.U32 R2, R13, UR4, R2 ;  /* 0x000000040d027c25 */ /* 0x000fe2000f8e0002 */
[----:B------:R-:W-:-:S03]  /*21630*/  ULDC.64 UR4, c[0x0][0xae0] ;  /* 0x0002b80000047ab9 */ /* 0x000fc60000000a00 */
[----:B------:R-:W-:Y:S02]  /*21640*/  IMAD.MOV R6, RZ, RZ, -R5 ;  /* 0x000000ffff067224 */ /* 0x000fe400078e0a05 */
[----:B------:R-:W-:Y:S02]  /*21650*/  IMAD.IADD R3, R3, 0x1, R7 ;  /* 0x0000000103037824 */ /* 0x000fe400078e0207 */
[----:B------:R-:W-:Y:S02]  /*21660*/  IMAD R4, R4, UR4, RZ ;  /* 0x0000000404047c24 */ /* 0x000fe4000f8e02ff */
[----:B------:R-:W-:Y:S02]  /*21670*/  IMAD R7, R23, R6, R9 ;  /* 0x0000000617077224 */ /* 0x000fe400078e0209 */
[C---:B------:R-:W-:Y:S02]  /*21680*/  IMAD R9, R5.reuse, UR5, R4 ;  /* 0x0000000505097c24 */ /* 0x040fe4000f8e0204 */
[----:B------:R-:W-:Y:S01]  /*21690*/  IMAD.WIDE.U32 R2, R5, UR4, R2 ;  /* 0x0000000405027c25 */ /* 0x000fe2000f8e0002 */
[----:B------:R-:W-:Y:S01]  /*216a0*/  SHF.R.S32.HI R4, RZ, 0x1f, R7 ;  /* 0x0000001fff047819 */ /* 0x000fe20000011407 */
[----:B------:R-:W-:-:S02]  /*216b0*/  ULDC.64 UR4, c[0x0][0xad8] ;  /* 0x0002b60000047ab9 */ /* 0x000fc40000000a00 */
[----:B------:R-:W-:Y:S02]  /*216c0*/  IMAD.IADD R3, R3, 0x1, R9 ;  /* 0x0000000103037824 */ /* 0x000fe400078e0209 */
[----:B------:R-:W-:Y:S01]  /*216d0*/  IMAD R4, R4, UR4, RZ ;  /* 0x0000000404047c24 */ /* 0x000fe2000f8e02ff */
[----:B------:R-:W-:Y:S01]  /*216e0*/  IADD3 R6, R218, R26, RZ ;  /* 0x0000001ada067210 */ /* 0x000fe20007ffe0ff */
[----:B------:R-:W-:Y:S02]  /*216f0*/  IMAD R23, R0, R23, RZ ;  /* 0x0000001700177224 */ /* 0x000fe400078e02ff */
[C---:B------:R-:W-:Y:S02]  /*21700*/  IMAD R5, R7.reuse, UR5, R4 ;  /* 0x0000000507057c24 */ /* 0x040fe4000f8e0204 */
[----:B------:R-:W-:Y:S01]  /*21710*/  IMAD.WIDE.U32 R2, R7, UR4, R2 ;  /* 0x0000000407027c25 */ /* 0x000fe2000f8e0002 */
[----:B------:R-:W-:Y:S01]  /*21720*/  ISETP.GE.AND P2, PT, R6, R23, PT ;  /* 0x000000170600720c */ /* 0x000fe20003f46270 */
[----:B------:R-:W-:-:S02]  /*21730*/  ULDC.64 UR4, c[0x0][0xa80] ;  /* 0x0002a00000047ab9 */ /* 0x000fc40000000a00 */
[----:B------:R-:W-:Y:S01]  /*21740*/  IMAD.IADD R3, R3, 0x1, R5 ;  /* 0x0000000103037824 */ /* 0x000fe200078e0205 */
[----:B------:R-:W-:Y:S01]  /*21750*/  LEA R4, P3, R2, UR4, 0x1 ;  /* 0x0000000402047c11 */ /* 0x000fe2000f8608ff */
[----:B------:R-:W-:-:S03]  /*21760*/  VIADD R0, R6, 0x20 ;  /* 0x0000002006007836 */ /* 0x000fc60000000000 */
[----:B------:R-:W-:Y:S02]  /*21770*/  LEA.HI.X R5, R2, UR5, R3, 0x1, P3 ;  /* 0x0000000502057c11 */ /* 0x000fe400098f0c03 */
[-C--:B------:R-:W-:Y:S01]  /*21780*/  ISETP.GE.AND P1, PT, R0, R23.reuse, PT ;  /* 0x000000170000720c */ /* 0x080fe20003f26270 */
[----:B------:R-:W-:Y:S01]  /*21790*/  VIADD R0, R6, 0x40 ;  /* 0x0000004006007836 */ /* 0x000fe20000000000 */
[----:B------:R0:W2:Y:S01]  /*217a0*/  SHFL.IDX PT, R2, R4, RZ, 0x181f ;  /* 0x00181fff04027589 */ /* 0x0000a200000e0000 */
[----:B------:R-:W-:Y:S03]  /*217b0*/  BSSY B1, `(.L_x_2029) ;  /* 0x0000016000017945 */ /* 0x000fe60003800000 */
[----:B------:R0:W3:Y:S01]  /*217c0*/  SHFL.IDX PT, R3, R5, RZ, 0x181f ;  /* 0x00181fff05037589 */ /* 0x0000e200000e0000 */
[----:B----4-:R-:W-:Y:S02]  /*217d0*/  MOV R24, R8 ;  /* 0x0000000800187202 */ /* 0x010fe40000000f00 */
[----:B------:R-:W-:Y:S01]  /*217e0*/  ISETP.GE.AND P0, PT, R0, R23, PT ;  /* 0x000000170000720c */ /* 0x000fe20003f06270 */
[----:B------:R-:W-:-:S12]  /*217f0*/  @P2 BRA `(.L_x_2030) ;  /* 0x0000000000442947 */ /* 0x000fd80003800000 */
[----:B------:R-:W-:Y:S02]  /*21800*/  ULDC UR4, c[0x0][0xac8] ;  /* 0x0002b20000047ab9 */ /* 0x000fe40000000800 */
[----:B------:R-:W-:Y:S02]  /*21810*/  ISETP.GE.AND P5, PT, R18, UR4, PT ;  /* 0x0000000412007c0c */ /* 0x000fe4000bfa6270 */
[----:B-----5:R-:W-:Y:S02]  /*21820*/  ISETP.GE.AND P3, PT, R21, UR4, PT ;  /* 0x0000000415007c0c */ /* 0x020fe4000bf66270 */
[----:B------:R-:W-:Y:S02]  /*21830*/  ISETP.GE.AND P2, PT, R15, UR4, PT ;  /* 0x000000040f007c0c */ /* 0x000fe4000bf46270 */
[----:B------:R-:W-:-:S07]  /*21840*/  ISETP.GE.AND P4, PT, R226, UR4, PT ;  /* 0x00000004e2007c0c */ /* 0x000fce000bf86270 */
[----:B--2---:R-:W-:-:S04]  /*21850*/  @!P5 LEA R8, P6, R18, R2, 0x1 ;  /* 0x000000021208d211 */ /* 0x004fc800078c08ff */
[-C--:B---3--:R-:W-:Y:S02]  /*21860*/  @!P5 LEA.HI.X R9, R18, R3.reuse, R19, 0x1, P6 ;  /* 0x000000031209d211 */ /* 0x088fe400030f0c13 */
[CC--:B------:R-:W-:Y:S01]  /*21870*/  @!P3 LEA R10, P6, R21.reuse, R2.reuse, 0x1 ;  /* 0x00000002150ab211 */ /* 0x0c0fe200078c08ff */
        /* <DEDUP_REMOVED lines=9> */
.L_x_2030:
[----:B------:R-:W-:Y:S05]  /*21910*/  BSYNC B1 ;  /* 0x0000000000017941 */ /* 0x000fea0003800000 */
.L_x_2029:
[----:B---34-:R3:W4:Y:S01]  /*21920*/  SHFL.IDX PT, R3, R5, 0x1, 0x181f ;  /* 0x00381f0005037f89 */ /* 0x01872200000e0000 */
[----:B------:R-:W-:Y:S03]  /*21930*/  BSSY B1, `(.L_x_2031) ;  /* 0x0000014000017945 */ /* 0x000fe60003800000 */
[----:B--2---:R3:W2:Y:S01]  /*21940*/  SHFL.IDX PT, R2, R4, 0x1, 0x181f ;  /* 0x00381f0004027f89 */ /* 0x0046a200000e0000 */
[----:B------:R-:W-:Y:S05]  /*21950*/  @P1 BRA `(.L_x_2032) ;  /* 0x0000000000441947 */ /* 0x000fea0003800000 */
[----:B------:R-:W-:Y:S02]  /*21960*/  ULDC UR4, c[0x0][0xac8] ;  /* 0x0002b20000047ab9 */ /* 0x000fe40000000800 */
[----:B------:R-:W-:Y:S02]  /*21970*/  ISETP.GE.AND P4, PT, R18, UR4, PT ;  /* 0x0000000412007c0c */ /* 0x000fe4000bf86270 */
[----:B------:R-:W-:Y:S02]  /*21980*/  ISETP.GE.AND P3, PT, R226, UR4, PT ;  /* 0x00000004e2007c0c */ /* 0x000fe4000bf66270 */
[----:B-----5:R-:W-:Y:S02]  /*21990*/  ISETP.GE.AND P2, PT, R21, UR4, PT ;  /* 0x0000000415007c0c */ /* 0x020fe4000bf46270 */
[----:B------:R-:W-:-:S07]  /*219a0*/  ISETP.GE.AND P1, PT, R15, UR4, PT ;  /* 0x000000040f007c0c */ /* 0x000fce000bf26270 */
[-C--:B--2---:R-:W-:Y:S02]  /*219b0*/  @!P4 LEA R8, P6, R18, R2.reuse, 0x1 ;  /* 0x000000021208c211 */ /* 0x084fe400078c08ff */
[----:B------:R-:W-:Y:S02]  /*219c0*/  @!P3 SHF.L.U32 R7, R14, 0x3, RZ ;  /* 0x000000030e07b819 */ /* 0x000fe400000006ff */
[-C--:B----4-:R-:W-:Y:S02]  /*219d0*/  @!P4 LEA.HI.X R9, R18, R3.reuse, R19, 0x1, P6 ;  /* 0x000000031209c211 */ /* 0x090fe400030f0c13 */
[-C--:B------:R-:W-:Y:S02]  /*219e0*/  @!P2 LEA R10, P5, R21, R2.reuse, 0x1 ;  /* 0x00000002150aa211 */ /* 0x080fe400078a08ff */
[----:B------:R-:W-:Y:S01]  /*219f0*/  @!P1 LEA R12, P6, R15, R2, 0x1 ;  /* 0x000000020f0c9211 */ /* 0x000fe200078c08ff */
[----:B------:R2:W-:Y:S01]  /*21a00*/  @!P4 ST.E.128 desc[UR60][R8.64], RZ ;  /* 0x000000ff0800c985 */ /* 0x0005e2000c101d3c */
[----:B------:R-:W-:-:S02]  /*21a10*/  @!P2 LEA.HI.X R11, R21, R3, R24, 0x1, P5 ;  /* 0x00000003150ba211 */ /* 0x000fc400028f0c18 */
[----:B------:R-:W-:Y:S01]  /*21a20*/  @!P1 LEA.HI.X R13, R15, R3, R20, 0x1, P6 ;  /* 0x000000030f0d9211 */ /* 0x000fe200030f0c14 */
[----:B------:R-:W-:-:S05]  /*21a30*/  @!P3 IMAD.WIDE R2, R7, 0x2, R2 ;  /* 0x000000020702b825 */ /* 0x000fca00078e0202 */
[----:B------:R2:W-:Y:S04]  /*21a40*/  @!P3 ST.E.128 desc[UR60][R2.64], RZ ;  /* 0x000000ff0200b985 */ /* 0x0005e8000c101d3c */
[----:B------:R2:W-:Y:S04]  /*21a50*/  @!P2 ST.E.128 desc[UR60][R10.64], RZ ;  /* 0x000000ff0a00a985 */ /* 0x0005e8000c101d3c */
[----:B------:R2:W-:Y:S02]  /*21a60*/  @!P1 ST.E.128 desc[UR60][R12.64], RZ ;  /* 0x000000ff0c009985 */ /* 0x0005e4000c101d3c */
.L_x_2032:
[----:B------:R-:W-:Y:S05]  /*21a70*/  BSYNC B1 ;  /* 0x0000000000017941 */ /* 0x000fea0003800000 */
.L_x_2031:
[----:B--2-4-:R2:W4:Y:S01]  /*21a80*/  SHFL.IDX PT, R3, R5, 0x2, 0x181f ;  /* 0x00581f0005037f89 */ /* 0x01452200000e0000 */
[----:B------:R-:W-:Y:S03]  /*21a90*/  BSSY B1, `(.L_x_2033) ;  /* 0x0000014000017945 */ /* 0x000fe60003800000 */
[----:B------:R2:W0:Y:S01]  /*21aa0*/  SHFL.IDX PT, R2, R4, 0x2, 0x181f ;  /* 0x00581f0004027f89 */ /* 0x00042200000e0000 */
[----:B------:R-:W-:Y:S05]  /*21ab0*/  @P0 BRA `(.L_x_2034) ;  /* 0x0000000000440947 */ /* 0x000fea0003800000 */
[----:B------:R-:W-:Y:S02]  /*21ac0*/  ULDC UR4, c[0x0][0xac8] ;  /* 0x0002b20000047ab9 */ /* 0x000fe40000000800 */
[----:B------:R-:W-:Y:S02]  /*21ad0*/  ISETP.GE.AND P3, PT, R18, UR4, PT ;  /* 0x0000000412007c0c */ /* 0x000fe4000bf66270 */
[----:B-----5:R-:W-:Y:S02]  /*21ae0*/  ISETP.GE.AND P5, PT, R21, UR4, PT ;  /* 0x0000000415007c0c */ /* 0x020fe4000bfa6270 */
[----:B------:R-:W-:Y:S02]  /*21af0*/  ISETP.GE.AND P6, PT, R15, UR4, PT ;  /* 0x000000040f007c0c */ /* 0x000fe4000bfc6270 */
[----:B------:R-:W-:-:S07]  /*21b00*/  ISETP.GE.AND P4, PT, R226, UR4, PT ;  /* 0x00000004e2007c0c */ /* 0x000fce000bf86270 */
[-C--:B0-----:R-:W-:Y:S02]  /*21b10*/  @!P3 LEA R8, P0, R18, R2.reuse, 0x1 ;  /* 0x000000021208b211 */ /* 0x081fe400078008ff */
[-C--:B------:R-:W-:Y:S02]  /*21b20*/  @!P5 LEA R10, P1, R21, R2.reuse, 0x1 ;  /* 0x00000002150ad211 */ /* 0x080fe400078208ff */
[----:B------:R-:W-:Y:S02]  /*21b30*/  @!P6 LEA R12, P2, R15, R2, 0x1 ;  /* 0x000000020f0ce211 */ /* 0x000fe400078408ff */
[----:B------:R-:W-:Y:S01]  /*21b40*/  @!P4 IMAD.SHL.U32 R7, R14, 0x8, RZ ;  /* 0x000000080e07c824 */ /* 0x000fe200078e00ff */
        /* <DEDUP_REMOVED lines=8> */
.L_x_2034:
[----:B------:R-:W-:Y:S05]  /*21bd0*/  BSYNC B1 ;  /* 0x0000000000017941 */ /* 0x000fea0003800000 */
.L_x_2033:
[----:B------:R-:W-:Y:S01]  /*21be0*/  VIADD R0, R6, 0x60 ;  /* 0x0000006006007836 */ /* 0x000fe20000000000 */
[----:B0---4-:R0:W4:Y:S04]  /*21bf0*/  SHFL.IDX PT, R3, R5, 0x3, 0x181f ;  /* 0x00781f0005037f89 */ /* 0x01112800000e0000 */
[----:B------:R-:W-:Y:S01]  /*21c00*/  ISETP.GE.AND P0, PT, R0, R23, PT ;  /* 0x000000170000720c */ /* 0x000fe20003f06270 */
[----:B------:R0:W0:-:S12]  /*21c10*/  SHFL.IDX PT, R2, R4, 0x3, 0x181f ;  /* 0x00781f0004027f89 */ /* 0x00001800000e0000 */
        /* <DEDUP_REMOVED lines=18> */
.L_x_2025:
[----:B------:R-:W-:Y:S05]  /*21d40*/  BSYNC B0 ;  /* 0x0000000000007941 */ /* 0x000fea0003800000 */
.L_x_2016:
[----:B------:R-:W-:Y:S02]  /*21d50*/  ULDC UR4, c[0x0][0xc3c] ;  /* 0x00030f0000047ab9 */ /* 0x000fe40000000800 */
[----:B-1----:R-:W-:-:S13]  /*21d60*/  ISETP.GE.AND P0, PT, R67, UR4, PT ;  /* 0x0000000443007c0c */ /* 0x002fda000bf06270 */
[----:B------:R-:W-:Y:S05]  /*21d70*/  @!P0 BRA `(.L_x_2035) ;  /* 0xfffffdf400c08947 */ /* 0x000fea000383ffff */
[----:B------:R-:W-:Y:S05]  /*21d80*/  BRA `(.L_x_1746) ;  /* 0x0000009000b87947 */ /* 0x000fea0003800000 */
.L_x_1744:
        /* <DEDUP_REMOVED lines=18> */
.L_x_2036:
[----:B------:R-:W-:Y:S01]  /*21eb0*/  LOP3.LUT R0, R4, 0x1f, RZ, 0xc0, !PT ;  /* 0x0000001f04007812 */ /* 0x000fe200078ec0ff */
[----:B------:R-:W-:Y:S01]  /*21ec0*/  ULDC UR4, c[0x0][0xc3c] ;  /* 0x00030f0000047ab9 */ /* 0x000fe20000000800 */
[----:B------:R-:W1:Y:S01]  /*21ed0*/  S2UR UR6, SR_CTAID.X ;  /* 0x00000000000679c3 */ /* 0x000e620000002500 */
[----:B------:R-:W-:Y:S01]  /*21ee0*/  ULDC UR5, c[0x0][0xc38] ;  /* 0x00030e0000057ab9 */ /* 0x000fe20000000800 */
[----:B------:R-:W-:-:S04]  /*21ef0*/  ISETP.NE.AND P0, PT, R0, 0x1f, PT ;  /* 0x0000001f0000780c */ /* 0x000fc80003f05270 */
[----:B------:R-:W-:-:S13]  /*21f00*/  ISETP.GE.OR P1, PT, R0, UR4, !P0 ;  /* 0x0000000400007c0c */ /* 0x000fda000c726670 */
[----:B0-----:R-:W0:Y:S02]  /*21f10*/  @!P1 LDC.64 R2, c[0x0][0xc80] ;  /* 0x00032000ff029b82 */ /* 0x001e240000000a00 */
[----:B0-----:R-:W-:-:S05]  /*21f20*/  @!P1 IMAD.WIDE.U32 R2, R0, 0x4, R2 ;  /* 0x0000000400029825 */ /* 0x001fca00078e0002 */
[----:B------:R-:W2:Y:S01]  /*21f30*/  @!P1 LDG.E R6, desc[UR60][R2.64] ;  /* 0x0000003c02069981 */ /* 0x000ea2000c1e1900 */
[C---:B------:R-:W-:Y:S01]  /*21f40*/  ISETP.NE.AND P1, PT, R0.reuse, RZ, PT ;  /* 0x000000ff0000720c */ /* 0x040fe20003f25270 */
[----:B------:R-:W-:Y:S01]  /*21f50*/  UMOV UR4, URZ ;  /* 0x0000003f00047c82 */ /* 0x000fe20008000000 */
[C---:B------:R-:W-:Y:S02]  /*21f60*/  ISETP.GE.U32.AND P2, PT, R0.reuse, 0x2, PT ;  /* 0x000000020000780c */ /* 0x040fe40003f46070 */
[C---:B------:R-:W-:Y:S02]  /*21f70*/  ISETP.GE.U32.AND P3, PT, R0.reuse, 0x4, PT ;  /* 0x000000040000780c */ /* 0x040fe40003f66070 */
[C---:B------:R-:W-:Y:S02]  /*21f80*/  ISETP.GE.U32.AND P4, PT, R0.reuse, 0x8, PT ;  /* 0x000000080000780c */ /* 0x040fe40003f86070 */
[----:B------:R-:W-:Y:S02]  /*21f90*/  ISETP.GE.U32.AND P5, PT, R0, 0x10, PT ;  /* 0x000000100000780c */ /* 0x000fe40003fa6070 */
[----:B------:R-:W-:Y:S01]  /*21fa0*/  MOV R16, RZ ;  /* 0x000000ff00107202 */ /* 0x000fe20000000f00 */
[----:B--2---:R-:W0:Y:S02]  /*21fb0*/  SHFL.UP PT, R5, R6, 0x1, RZ ;  /* 0x0420000006057989 */ /* 0x004e2400000e00ff */
        /* <DEDUP_REMOVED lines=16> */
[----:B------:R-:W-:Y:S01]  /*220c0*/  IMAD.MOV.U32 R8, RZ, RZ, R7 ;  /* 0x000000ffff087224 */ /* 0x000fe200078e0007 */
[----:B-1----:R-:W-:-:S13]  /*220d0*/  ISETP.GT.AND P6, PT, R7, UR6, PT ;  /* 0x0000000607007c0c */ /* 0x002fda000bfc4270 */
[----:B------:R-:W-:Y:S05]  /*220e0*/  @P6 BRA `(.L_x_2038) ;  /* 0x00000000009c6947 */ /* 0x000fea0003800000 */
[----:B------:R-:W0:Y:S01]  /*220f0*/  LDC R5, c[0x0][0xc3c] ;  /* 0x00030f00ff057b82 */ /* 0x000e220000000800 */
[----:B------:R-:W-:Y:S01]  /*22100*/  IMAD.MOV.U32 R7, RZ, RZ, R8 ;  /* 0x000000ffff077224 */ /* 0x000fe200078e0008 */
[----:B------:R-:W-:Y:S01]  /*22110*/  UMOV UR4, URZ ;  /* 0x0000003f00047c82 */ /* 0x000fe20008000000 */
[----:B------:R-:W-:Y:S01]  /*22120*/  ULDC UR7, c[0x0][0xc3c] ;  /* 0x00030f0000077ab9 */ /* 0x000fe20000000800 */
[----:B------:R-:W-:-:S05]  /*22130*/  ULDC UR5, c[0x0][0xc38] ;  /* 0x00030e0000057ab9 */ /* 0x000fca0000000800 */
.L_x_2042:
[----:B------:R-:W-:Y:S01]  /*22140*/  UIADD3 UR4, UR4, 0x1f, URZ ;  /* 0x0000001f04047890 */ /* 0x000fe2000fffe03f */
[----:B------:R-:W-:-:S05]  /*22150*/  IMAD.U32 R19, RZ, RZ, UR7 ;  /* 0x00000007ff137e24 */ /* 0x000fca000f8e00ff */
[----:B0-----:R-:W-:-:S13]  /*22160*/  ISETP.LE.AND P6, PT, R5, UR4, PT ;  /* 0x0000000405007c0c */ /* 0x001fda000bfc3270 */
[----:B------:R-:W-:Y:S05]  /*22170*/  @P6 BRA `(.L_x_2039) ;  /* 0x0000000400a86947 */ /* 0x000fea0003800000 */
[----:B------:R-:W-:Y:S01]  /*22180*/  VIADD R8, R0, UR4 ;  /* 0x0000000400087c36 */ /* 0x000fe20008000000 */
[----:B------:R-:W-:Y:S01]  /*22190*/  BSSY B0, `(.L_x_2040) ;  /* 0x0000007000007945 */ /* 0x000fe20003800000 */
[----:B------:R-:W-:-:S03]  /*221a0*/  MOV R6, RZ ;  /* 0x000000ff00067202 */ /* 0x000fc60000000f00 */
[----:B------:R-:W-:-:S13]  /*221b0*/  ISETP.GE.OR P6, PT, R8, R5, !P0 ;  /* 0x000000050800720c */ /* 0x000fda00047c6670 */
[----:B------:R-:W-:Y:S05]  /*221c0*/  @P6 BRA `(.L_x_2041) ;  /* 0x00000000000c6947 */ /* 0x000fea0003800000 */
[----:B------:R-:W0:Y:S02]  /*221d0*/  LDC.64 R2, c[0x0][0xc80] ;  /* 0x00032000ff027b82 */ /* 0x000e240000000a00 */
[----:B0-----:R-:W-:-:S05]  /*221e0*/  IMAD.WIDE R2, R8, 0x4, R2 ;  /* 0x0000000408027825 */ /* 0x001fca00078e0202 */
[----:B------:R0:W5:Y:S02]  /*221f0*/  LDG.E R6, desc[UR60][R2.64] ;  /* 0x0000003c02067981 */ /* 0x000164000c1e1900 */
.L_x_2041:
[----:B------:R-:W-:Y:S05]  /*22200*/  BSYNC B0 ;  /* 0x0000000000007941 */ /* 0x000fea0003800000 */
.L_x_2040:
        /* <DEDUP_REMOVED lines=15> */
[----:B------:R-:W0:Y:S02]  /*22300*/  SHFL.IDX PT, R3, R11, 0x1f, 0x1f ;  /* 0x03e01f000b037f89 */ /* 0x000e2400000e0000 */
[----:B0-----:R-:W-:-:S04]  /*22310*/  IMAD R8, R3, UR5, RZ ;  /* 0x0000000503087c24 */ /* 0x001fc8000f8e02ff */
[----:B------:R-:W-:-:S05]  /*22320*/  IMAD.IADD R7, R8, 0x1, R7 ;  /* 0x0000000108077824 */ /* 0x000fca00078e0207 */
[----:B------:R-:W-:-:S13]  /*22330*/  ISETP.GT.AND P6, PT, R7, UR6, PT ;  /* 0x0000000607007c0c */ /* 0x000fda000bfc4270 */
[----:B------:R-:W-:Y:S05]  /*22340*/  @!P6 BRA `(.L_x_2042) ;  /* 0xfffffffc007ce947 */ /* 0x000fea000383ffff */
[----:B------:R-:W-:-:S07]  /*22350*/  IMAD.MOV.U32 R5, RZ, RZ, R11 ;  /* 0x000000ffff057224 */ /* 0x000fce00078e000b */
.L_x_2038:
[----:B------:R-:W-:-:S04]  /*22360*/  IMAD.IADD R8, R7, 0x1, -R8 ;  /* 0x0000000107087824 */ /* 0x000fc800078e0a08 */
        /* <DEDUP_REMOVED lines=14> */
[----:B0-----:R-:W-:-:S06]  /*22450*/  IADD3 R14, R13, 0xffffffe, RZ ;  /* 0x0ffffffe0d0e7810 */ /* 0x001fcc0007ffe0ff */
[----:B------:R0:W1:Y:S01]  /*22460*/  F2I.FTZ.U32.TRUNC.NTZ R3, R14 ;  /* 0x0000000e00037305 */ /* 0x000062000021f000 */
[----:B------:R-:W-:Y:S05]  /*22470*/  @!P0 BRA `(.L_x_2043) ;  /* 0x0000000000088947 */ /* 0x000fea0003800000 */
[----:B------:R-:W-:-:S06]  /*22480*/  VIADD R16, R7, 0xffffffff ;  /* 0xffffffff07107836 */ /* 0x000fcc0000000000 */
[----:B------:R2:W3:Y:S02]  /*22490*/  SHFL.IDX PT, R16, R5, R16, 0x1f ;  /* 0x00001f1005107589 */ /* 0x0004e400000e0000 */
.L_x_2043:
[----:B-12---:R-:W-:Y:S01]  /*224a0*/  IMAD.MOV R5, RZ, RZ, -R3 ;  /* 0x000000ffff057224 */ /* 0x006fe200078e0a03 */
[----:B------:R-:W-:Y:S01]  /*224b0*/  IABS R7, R9 ;  /* 0x0000000900077213 */ /* 0x000fe20000000000 */
        /* <DEDUP_REMOVED lines=8> */
[----:B------:R-:W-:-:S05]  /*22540*/  IMAD R3, R8, R7, R5 ;  /* 0x0000000708037224 */ /* 0x000fca00078e0205 */
[----:B------:R-:W-:-:S13]  /*22550*/  ISETP.GT.U32.AND P1, PT, R10, R3, PT ;  /* 0x000000030a00720c */ /* 0x000fda0003f24070 */
[-C--:B------:R-:W-:Y:S01]  /*22560*/  @!P1 IADD3 R3, R3, -R10.reuse, RZ ;  /* 0x8000000a03039210 */ /* 0x080fe20007ffe0ff */
        /* <DEDUP_REMOVED lines=12> */
[----:B------:R-:W-:Y:S01]  /*22630*/  VIADDMNMX R11, R10, UR5, R11, PT ;  /* 0x000000050a0b7c46 */ /* 0x000fe2000b80010b */
[----:B------:R-:W-:-:S03]  /*22640*/  IMAD.IADD R5, R8, 0x1, R5 ;  /* 0x0000000108057824 */ /* 0x000fc600078e0205 */
[----:B------:R-:W-:-:S04]  /*22650*/  IABS R7, R11 ;  /* 0x0000000b00077213 */ /* 0x000fc80000000000 */
[----:B------:R-:W1:Y:S08]  /*22660*/  I2F.RP R10, R7 ;  /* 0x00000007000a7306 */ /* 0x000e700000209400 */
[----:B-1----:R-:W1:Y:S02]  /*22670*/  MUFU.RCP R10, R10 ;  /* 0x0000000a000a7308 */ /* 0x002e640000001000 */
[----:B-1----:R-:W-:-:S02]  /*22680*/  IADD3 R3, R10, 0xffffffe, RZ ;  /* 0x0ffffffe0a037810 */ /* 0x002fc40007ffe0ff */
[----:B------:R-:W-:-:S04]  /*22690*/  IABS R10, R11 ;  /* 0x0000000b000a7213 */ /* 0x000fc80000000000 */
[----:B------:R-:W1:Y:S01]  /*226a0*/  F2I.FTZ.U32.TRUNC.NTZ R3, R3 ;  /* 0x0000000300037305 */ /* 0x000e62000021f000 */
[----:B------:R-:W-:Y:S02]  /*226b0*/  IMAD.MOV R10, RZ, RZ, -R10 ;  /* 0x000000ffff0a7224 */ /* 0x000fe400078e0a0a */
[----:B-1----:R-:W-:-:S04]  /*226c0*/  IMAD.MOV R2, RZ, RZ, -R3 ;  /* 0x000000ffff027224 */ /* 0x002fc800078e0a03 */
[----:B------:R-:W-:Y:S02]  /*226d0*/  IMAD R9, R2, R7, RZ ;  /* 0x0000000702097224 */ /* 0x000fe400078e02ff */
[----:B------:R-:W-:-:S04]  /*226e0*/  IMAD.MOV.U32 R2, RZ, RZ, RZ ;  /* 0x000000ffff027224 */ /* 0x000fc800078e00ff */
[----:B------:R-:W-:Y:S01]  /*226f0*/  IMAD.HI.U32 R2, R3, R9, R2 ;  /* 0x0000000903027227 */ /* 0x000fe200078e0002 */
[----:B------:R-:W-:Y:S02]  /*22700*/  IABS R9, R8 ;  /* 0x0000000800097213 */ /* 0x000fe40000000000 */
[----:B------:R-:W-:-:S03]  /*22710*/  LOP3.LUT R3, R8, R11, RZ, 0x3c, !PT ;  /* 0x0000000b08037212 */ /* 0x000fc600078e3cff */
[----:B------:R-:W-:Y:S01]  /*22720*/  IMAD.HI.U32 R2, R2, R9, RZ ;  /* 0x0000000902027227 */ /* 0x000fe200078e00ff */
[----:B------:R-:W-:-:S03]  /*22730*/  ISETP.GE.AND P2, PT, R3, RZ, PT ;  /* 0x000000ff0300720c */ /* 0x000fc60003f46270 */
[----:B------:R-:W-:-:S05]  /*22740*/  IMAD R10, R2, R10, R9 ;  /* 0x0000000a020a7224 */ /* 0x000fca00078e0209 */
[----:B------:R-:W-:-:S13]  /*22750*/  ISETP.GT.U32.AND P1, PT, R7, R10, PT ;  /* 0x0000000a0700720c */ /* 0x000fda0003f24070 */
[-C--:B------:R-:W-:Y:S01]  /*22760*/  @!P1 IADD3 R10, R10, -R7.reuse, RZ ;  /* 0x800000070a0a9210 */ /* 0x080fe20007ffe0ff */
[----:B------:R-:W-:Y:S01]  /*22770*/  @!P1 VIADD R2, R2, 0x1 ;  /* 0x0000000102029836 */ /* 0x000fe20000000000 */
[----:B------:R-:W-:Y:S02]  /*22780*/  ISETP.NE.AND P1, PT, R11, RZ, PT ;  /* 0x000000ff0b00720c */ /* 0x000fe40003f25270 */
[----:B------:R-:W-:-:S13]  /*22790*/  ISETP.GE.U32.AND P0, PT, R10, R7, PT ;  /* 0x000000070a00720c */ /* 0x000fda0003f06070 */
[----:B------:R-:W-:-:S04]  /*227a0*/  @P0 VIADD R2, R2, 0x1 ;  /* 0x0000000102020836 */ /* 0x000fc80000000000 */
[----:B------:R-:W-:Y:S01]  /*227b0*/  @!P2 IMAD.MOV R2, RZ, RZ, -R2 ;  /* 0x000000ffff02a224 */ /* 0x000fe200078e0a02 */
[----:B------:R-:W-:Y:S02]  /*227c0*/  @!P1 LOP3.LUT R2, RZ, R11, RZ, 0x33, !PT ;  /* 0x0000000bff029212 */ /* 0x000fe400078e33ff */
[----:B------:R-:W-:Y:S02]  /*227d0*/  IADD3 R11, -R11, RZ, RZ ;  /* 0x000000ff0b0b7210 */ /* 0x000fe40007ffe1ff */
[----:B------:R-:W-:-:S03]  /*227e0*/  LOP3.LUT R17, RZ, R2, RZ, 0x33, !PT ;  /* 0x00000002ff117212 */ /* 0x000fc600078e33ff */
[----:B------:R-:W-:Y:S02]  /*227f0*/  IMAD R18, R2, R11, R5 ;  /* 0x0000000b02127224 */ /* 0x000fe400078e0205 */
[----:B------:R-:W-:Y:S01]  /*22800*/  IMAD.IADD R17, R6, 0x1, R17 ;  /* 0x0000000106117824 */ /* 0x000fe200078e0211 */
[----:B------:R-:W-:Y:S06]  /*22810*/  BRA `(.L_x_2044) ;  /* 0x00000000000c7947 */ /* 0x000fec0003800000 */
.L_x_2039:
[----:B------:R-:W-:Y:S02]  /*22820*/  IMAD.MOV.U32 R17, RZ, RZ, RZ ;  /* 0x000000ffff117224 */ /* 0x000fe400078e00ff */
[----:B------:R-:W-:Y:S02]  /*22830*/  IMAD.U32 R16, RZ, RZ, UR6 ;  /* 0x00000006ff107e24 */ /* 0x000fe4000f8e00ff */
[----:B------:R-:W-:-:S07]  /*22840*/  IMAD.MOV.U32 R18, RZ, RZ, RZ ;  /* 0x000000ffff127224 */ /* 0x000fce00078e00ff */
.L_x_2044:
[----:B------:R-:W-:-:S13]  /*22850*/  ISETP.NE.AND P0, PT, R0, RZ, PT ;  /* 0x000000ff0000720c */ /* 0x000fda0003f05270 */
[----:B------:R-:W1:Y:S01]  /*22860*/  @!P0 S2R R3, SR_CgaCtaId ;  /* 0x0000000000038919 */ /* 0x000e620000008800 */
[----:B------:R-:W-:-:S04]  /*22870*/  @!P0 MOV R0, 0x400 ;  /* 0x0000040000008802 */ /* 0x000fc80000000f00 */
[----:B-1----:R-:W-:-:S05]  /*22880*/  @!P0 LEA R0, R3, R0, 0x18 ;  /* 0x0000000003008211 */ /* 0x002fca00078ec0ff */
[----:B------:R1:W-:Y:S01]  /*22890*/  @!P0 STS.128 [R0+0x308d0], R16 ;  /* 0x0308d01000008388 */ /* 0x0003e20000000c00 */
[----:B------:R-:W-:Y:S06]  /*228a0*/  BAR.ARV 0x5, 0x180 ;  /* 0x0146000000007b1d */ /* 0x000fec0000002000 */
.L_x_2037:
[----:B-1----:R-:W-:Y:S01]  /*228b0*/  MOV R0, 0x1 ;  /* 0x0000000100007802 */ /* 0x002fe20000000f00 */
[----:B------:R1:W-:Y:S01]  /*228c0*/  STL [R1+0x4], RZ ;  /* 0x000004ff01007387 */ /* 0x0003e20000100800 */
[----:B------:R-:W-:Y:S02]  /*228d0*/  ULDC UR4, c[0x0][0xc3c] ;  /* 0x00030f0000047ab9 */ /* 0x000fe40000000800 */
[----:B--2---:R-:W-:Y:S01]  /*228e0*/  ISETP.GE.AND P0, PT, R19, UR4, PT ;  /* 0x0000000413007c0c */ /* 0x004fe2000bf06270 */
[----:B------:R1:W-:Y:S04]  /*228f0*/  STL [R1+0x10], R0 ;  /* 0x0000100001007387 */ /* 0x0003e80000100800 */
[----:B------:R1:W-:Y:S08]  /*22900*/  STL [R1+0x48], RZ ;  /* 0x000048ff01007387 */ /* 0x0003f00000100800 */
[----:B-1----:R-:W-:Y:S05]  /*22910*/  @P0 BRA `(.L_x_2045) ;  /* 0x0000008000ec0947 */ /* 0x002fea0003800000 */
[----:B------:R-:W1:Y:S01]  /*22920*/  S2UR UR5, SR_CgaCtaId ;  /* 0x00000000000579c3 */ /* 0x000e620000008800 */
[C---:B------:R-:W-:Y:S01]  /*22930*/  IMAD.SHL.U32 R0, R4.reuse, 0x8, RZ ;  /* 0x0000000804007824 */ /* 0x040fe200078e00ff */
[----:B------:R-:W-:Y:S01]  /*22940*/  LOP3.LUT R5, R4, 0x7f, RZ, 0xc0, !PT ;  /* 0x0000007f04057812 */ /* 0x000fe200078ec0ff */
[----:B------:R-:W-:Y:S01]  /*22950*/  UMOV UR4, 0x400 ;  /* 0x0000040000047882 */ /* 0x000fe20000000000 */
[----:B------:R-:W-:Y:S01]  /*22960*/  BSSY B8, `(.L_x_2045) ;  /* 0x0000836000087945 */ /* 0x000fe20003800000 */
[----:B------:R-:W-:Y:S01]  /*22970*/  ULDC.64 UR38, c[0x0][0x198] ;  /* 0x0000660000267ab9 */ /* 0x000fe20000000a00 */
[----:B------:R-:W-:Y:S01]  /*22980*/  LOP3.LUT R3, R0, 0x1f8, RZ, 0xc0, !PT ;  /* 0x000001f800037812 */ /* 0x000fe200078ec0ff */
[----:B0-----:R-:W-:Y:S01]  /*22990*/  IMAD.SHL.U32 R2, R5, 0x8, RZ ;  /* 0x0000000805027824 */ /* 0x001fe200078e00ff */
[----:B------:R-:W-:Y:S01]  /*229a0*/  SHF.R.U32.HI R5, RZ, 0x3, R5 ;  /* 0x00000003ff057819 */ /* 0x000fe20000011605 */
[----:B------:R-:W-:Y:S01]  /*229b0*/  ULDC UR36, c[0x0][0xc] ;  /* 0x0000030000247ab9 */ /* 0x000fe20000000800 */
[----:B------:R-:W-:Y:S01]  /*229c0*/  LOP3.LUT R3, R3, 0x38, R4, 0x78, !PT ;  /* 0x0000003803037812 */ /* 0x000fe200078e7804 */
[----:B------:R-:W-:Y:S01]  /*229d0*/  IMAD.SHL.U32 R4, R4, 0x10, RZ ;  /* 0x0000001004047824 */ /* 0x000fe200078e00ff */
[----:B------:R-:W-:-:S02]  /*229e0*/  LOP3.LUT R0, R0, 0x38, RZ, 0xc0, !PT ;  /* 0x0000003800007812 */ /* 0x000fc400078ec0ff */
[----:B------:R-:W-:Y:S02]  /*229f0*/  LOP3.LUT R2, R3, 0x200, R2, 0xf8, !PT ;  /* 0x0000020003027812 */ /* 0x000fe400078ef802 */
[----:B------:R-:W-:Y:S01]  /*22a00*/  LOP3.LUT R4, R5, 0x70, R4, 0xf8, !PT ;  /* 0x0000007005047812 */ /* 0x000fe200078ef804 */
[----:B------:R-:W-:Y:S01]  /*22a10*/  IMAD.MOV.U32 R4, RZ, RZ, 0x1 ;  /* 0x00000001ff047424 */ /* 0x000fe200078e00ff */
[----:B-1----:R-:W-:-:S06]  /*22a20*/  ULEA UR4, UR5, UR4, 0x18 ;  /* 0x0000000405047291 */ /* 0x002fcc000f8ec03f */
[----:B------:R-:W-:-:S05]  /*22a30*/  IMAD.U32 R3, RZ, RZ, UR4 ;  /* 0x00000004ff037e24 */ /* 0x000fca000f8e00ff */
[----:B------:R0:W-:Y:S02]  /*22a40*/  STL [R1], R3 ;  /* 0x0000000301007387 */ /* 0x0001e40000100800 */
[----:B0-----:R-:W-:Y:S01]  /*22a50*/  LEA R3, R2, R3, 0x1 ;  /* 0x0000000302037211 */ /* 0x001fe200078e08ff */
[----:B------:R-:W-:-:S04]  /*22a60*/  IMAD.MOV.U32 R2, RZ, RZ, 0x1 ;  /* 0x00000001ff027424 */ /* 0x000fc800078e00ff */
[----:B------:R0:W-:Y:S04]  /*22a70*/  STL [R1+0x28], R3 ;  /* 0x0000280301007387 */ /* 0x0001e80000100800 */
[----:B------:R-:W-:Y:S04]  /*22a80*/  STL [R1+0x48], RZ ;  /* 0x000048ff01007387 */ /* 0x000fe80000100800 */
[----:B------:R1:W-:Y:S01]  /*22a90*/  STL [R1+0x1c], R2 ;  /* 0x00001c0201007387 */ /* 0x0003e20000100800 */
[----:B0-----:R-:W-:-:S03]  /*22aa0*/  LOP3.LUT R3, R0, 0x40, RZ, 0xfc, !PT ;  /* 0x0000004000037812 */ /* 0x001fc600078efcff */
[----:B------:R0:W-:Y:S04]  /*22ab0*/  STL [R1+0x18], RZ ;  /* 0x000018ff01007387 */ /* 0x0001e80000100800 */
[----:B------:R0:W-:Y:S01]  /*22ac0*/  STL [R1+0x4], RZ ;  /* 0x000004ff01007387 */ /* 0x0001e20000100800 */
[----:B-1----:R-:W-:-:S03]  /*22ad0*/  LOP3.LUT R2, R0, 0x80, RZ, 0xfc, !PT ;  /* 0x0000008000027812 */ /* 0x002fc600078efcff */
[----:B------:R0:W-:Y:S01]  /*22ae0*/  STL [R1+0x10], R4 ;  /* 0x0000100401007387 */ /* 0x0001e20000100800 */
[----:B------:R-:W-:-:S07]  /*22af0*/  LOP3.LUT R0, R0, 0xc0, RZ, 0xfc, !PT ;  /* 0x000000c000007812 */ /* 0x000fce00078efcff */
.L_x_2218:
[----:B------:R-:W-:Y:S05]  /*22b00*/  YIELD ;  /* 0x0000000000007946 */ /* 0x000fea0003800000 */
[----:B------:R-:W-:Y:S01]  /*22b10*/  ULDC.64 UR4, c[0x0][0xa28] ;  /* 0x00028a0000047ab9 */ /* 0x000fe20000000a00 */
[----:B------:R-:W-:Y:S02]  /*22b20*/  CS2R R6, SRZ ;  /* 0x0000000000067805 */ /* 0x000fe4000001ff00 */
[----:B------:R-:W-:Y:S01]  /*22b30*/  ISETP.NE.U32.AND P0, PT, RZ, UR4, PT ;  /* 0x00000004ff007c0c */ /* 0x000fe2000bf05070 */
[----:B-1----:R-:W1:Y:S01]  /*22b40*/  LDC.64 R12, c[0x0][0xa00] ;  /* 0x00028000ff0c7b82 */ /* 0x002e620000000a00 */
[----:B------:R-:W-:Y:S01]  /*22b50*/  ULDC.64 UR6, c[0x0][0xa08] ;  /* 0x0002820000067ab9 */ /* 0x000fe20000000a00 */
[----:B------:R-:W-:Y:S01]  /*22b60*/  ULDC.64 UR8, c[0x0][0xa10] ;  /* 0x0002840000087ab9 */ /* 0x000fe20000000a00 */
[----:B------:R-:W-:Y:S01]  /*22b70*/  ISETP.NE.AND.EX P0, PT, RZ, UR5, PT, P0 ;  /* 0x00000005ff007c0c */ /* 0x000fe2000bf05300 */
[----:B------:R-:W-:-:S04]  /*22b80*/  ULDC.64 UR4, c[0x0][0xa18] ;  /* 0x0002860000047ab9 */ /* 0x000fc80000000a00 */
[----:B0-----:R-:W0:Y:S08]  /*22b90*/  LDC.64 R4, c[0x0][0xa08] ;  /* 0x00028200ff047b82 */ /* 0x001e300000000a00 */
[----:B--2---:R-:W2:Y:S02]  /*22ba0*/  @P0 LDC.64 R2, c[0x0][0xa28] ;  /* 0x00028a00ff020b82 */ /* 0x004ea40000000a00 */
[----:B--2---:R-:W-:-:S05]  /*22bb0*/  @P0 IMAD.WIDE R2, R19, 0x4, R2 ;  /* 0x0000000413020825 */ /* 0x004fca00078e0202 */
[----:B------:R2:W5:Y:S01]  /*22bc0*/  @P0 LDG.E R6, desc[UR60][R2.64] ;  /* 0x0000003c02060981 */ /* 0x000562000c1e1900 */
[----:B------:R-:W-:Y:S01]  /*22bd0*/  ISETP.NE.U32.AND P0, PT, RZ, UR4, PT ;  /* 0x00000004ff007c0c */ /* 0x000fe2000bf05070 */
[----:B-1----:R-:W-:Y:S01]  /*22be0*/  IMAD.WIDE R12, R19, 0x4, R12 ;  /* 0x00000004130c7825 */ /* 0x002fe200078e020c */
[----:B------:R-:W-:Y:S02]  /*22bf0*/  ISETP.NE.U32.AND P2, PT, RZ, UR6, PT ;  /* 0x00000006ff007c0c */ /* 0x000fe4000bf45070 */
[----:B------:R-:W-:Y:S01]  /*22c00*/  ISETP.NE.AND.EX P0, PT, RZ, UR5, PT, P0 ;  /* 0x00000005ff007c0c */ /* 0x000fe2000bf05300 */
[----:B------:R-:W-:Y:S01]  /*22c10*/  ULDC.64 UR4, c[0x0][0xa00] ;  /* 0x0002800000047ab9 */ /* 0x000fe20000000a00 */
[----:B------:R-:W-:Y:S01]  /*22c20*/  ISETP.NE.U32.AND P4, PT, RZ, UR8, PT ;  /* 0x00000008ff007c0c */ /* 0x000fe2000bf85070 */
[----:B------:R-:W-:Y:S01]  /*22c30*/  IMAD.MOV.U32 R8, RZ, RZ, RZ ;  /* 0x000000ffff087224 */ /* 0x000fe200078e00ff */
[----:B------:R-:W-:Y:S01]  /*22c40*/  ISETP.NE.U32.AND P1, PT, RZ, UR4, PT ;  /* 0x00000004ff007c0c */ /* 0x000fe2000bf25070 */
[----:B--2---:R-:W1:Y:S01]  /*22c50*/  LDC.64 R2, c[0x0][0xa10] ;  /* 0x00028400ff027b82 */ /* 0x004e620000000a00 */
[----:B---3--:R-:W-:-:S02]  /*22c60*/  IMAD.MOV.U32 R0, RZ, RZ, RZ ;  /* 0x000000ffff007224 */ /* 0x008fc400078e00ff */
[----:B------:R-:W-:Y:S01]  /*22c70*/  ISETP.NE.AND.EX P3, PT, RZ, UR5, PT, P1 ;  /* 0x00000005ff007c0c */ /* 0x000fe2000bf65310 */
[----:B0-----:R-:W-:-:S04]  /*22c80*/  IMAD.WIDE R4, R19, 0x4, R4 ;  /* 0x0000000413047825 */ /* 0x001fc800078e0204 */
[----:B------:R-:W0:Y:S01]  /*22c90*/  @P0 LDC.64 R10, c[0x0][0xa18] ;  /* 0x00028600ff0a0b82 */ /* 0x000e220000000a00 */
[----:B------:R-:W-:Y:S01]  /*22ca0*/  ULDC UR4, c[0x0][0x288] ;  /* 0x0000a20000047ab9 */ /* 0x000fe20000000800 */
[----:B------:R-:W-:Y:S02]  /*22cb0*/  ISETP.NE.AND.EX P1, PT, RZ, UR7, PT, P2 ;  /* 0x00000007ff007c0c */ /* 0x000fe4000bf25320 */
[----:B------:R-:W-:-:S04]  /*22cc0*/  ISETP.NE.AND.EX P2, PT, RZ, UR9, PT, P4 ;  /* 0x00000009ff007c0c */ /* 0x000fc8000bf45340 */
[----:B------:R-:W2:Y:S07]  /*22cd0*/  @P3 LDG.E R7, desc[UR60][R12.64] ;  /* 0x0000003c0c073981 */ /* 0x000eae000c1e1900 */
[----:B------:R-:W5:Y:S01]  /*22ce0*/  @P1 LDG.E R8, desc[UR60][R4.64] ;  /* 0x0000003c04081981 */ /* 0x000f62000c1e1900 */
[----:B-1----:R-:W-:-:S05]  /*22cf0*/  IMAD.WIDE R2, R19, 0x4, R2 ;  /* 0x0000000413027825 */ /* 0x002fca00078e0202 */
[----:B------:R-:W5:Y:S01]  /*22d00*/  @P2 LDG.E R0, desc[UR60][R2.64] ;  /* 0x0000003c02002981 */ /* 0x000f62000c1e1900 */
[----:B0-----:R-:W-:-:S03]  /*22d10*/  @P0 IMAD.WIDE R10, R19, 0x4, R10 ;  /* 0x00000004130a0825 */ /* 0x001fc600078e020a */
[----:B--2---:R0:W-:Y:S02]  /*22d20*/  STL [R1+0x40], R7 ;  /* 0x0000400701007387 */ /* 0x0041e40000100800 */
[----:B0-----:R-:W-:Y:S01]  /*22d30*/  MOV R7, UR4 ;  /* 0x0000000400077c02 */ /* 0x001fe20008000f00 */
[----:B------:R-:W-:-:S05]  /*22d40*/  ULDC.64 UR4, c[0x0][0x418] ;  /* 0x0001060000047ab9 */ /* 0x000fca0000000a00 */
[----:B------:R0:W2:Y:S01]  /*22d50*/  @P0 LDG.E R7, desc[UR60][R10.64] ;  /* 0x0000003c0a070981 */ /* 0x0000a2000c1e1900 */
[----:B------:R-:W-:-:S03]  /*22d60*/  UISETP.NE.U32.AND UP0, UPT, UR4, URZ, UPT ;  /* 0x0000003f0400728c */ /* 0x000fc6000bf05070 */
[----:B------:R-:W-:Y:S01]  /*22d70*/  ULDC UR4, c[0x0][0x424] ;  /* 0x0001090000047ab9 */ /* 0x000fe20000000800 */
[----:B------:R-:W-:-:S03]  /*22d80*/  UISETP.NE.AND.EX UP0, UPT, UR5, URZ, UPT, UP0 ;  /* 0x0000003f0500728c */ /* 0x000fc6000bf05300 */
[----:B------:R-:W-:Y:S01]  /*22d90*/  ULDC UR5, c[0x0][0x2f0] ;  /* 0x0000bc0000057ab9 */ /* 0x000fe20000000800 */
[----:B------:R-:W-:-:S04]  /*22da0*/  USEL UR4, UR4, 0x1, UP0 ;  /* 0x0000000104047887 */ /* 0x000fc80008000000 */
[----:B------:R-:W-:-:S03]  /*22db0*/  UIMAD UR4, UR4, UR5, URZ ;  /* 0x00000005040472a4 */ /* 0x000fc6000f8e023f */
[----:B------:R-:W-:Y:S02]  /*22dc0*/  ULDC UR5, c[0x0][0x348] ;  /* 0x0000d20000057ab9 */ /* 0x000fe40000000800 */
[----:B0-----:R-:W-:Y:S01]  /*22dd0*/  IMAD.U32 R10, RZ, RZ, UR5 ;  /* 0x00000005ff0a7e24 */ /* 0x001fe2000f8e00ff */
[----:B--2---:R0:W-:Y:S01]  /*22de0*/  STL [R1+0x38], R7 ;  /* 0x0000380701007387 */ /* 0x0041e20000100800 */
[----:B------:R-:W-:Y:S02]  /*22df0*/  IMAD.MOV.U32 R11, RZ, RZ, R7 ;  /* 0x000000ffff0b7224 */ /* 0x000fe400078e0007 */
[----:B0-----:R-:W-:Y:S01]  /*22e00*/  IMAD.U32 R7, RZ, RZ, UR4 ;  /* 0x00000004ff077e24 */ /* 0x001fe2000f8e00ff */
[----:B------:R-:W-:Y:S06]  /*22e10*/  @P0 BRA `(.L_x_2046) ;  /* 0x0000000000140947 */ /* 0x000fec0003800000 */
[----:B------:R-:W-:Y:S05]  /*22e20*/  @!P3 BRA `(.L_x_2046) ;  /* 0x000000000010b947 */ /* 0x000fea0003800000 */
[----:B------:R-:W2:Y:S04]  /*22e30*/  LDG.E R9, desc[UR60][R12.64] ;  /* 0x0000003c0c097981 */ /* 0x000ea8000c1e1900 */
[----:B------:R-:W2:Y:S02]  /*22e40*/  LDG.E R12, desc[UR60][R12.64+0x4] ;  /* 0x0000043c0c0c7981 */ /* 0x000ea4000c1e1900 */
[----:B--2---:R-:W-:-:S05]  /*22e50*/  IMAD.IADD R11, R12, 0x1, -R9 ;  /* 0x000000010c0b7824 */ /* 0x004fca00078e0a09 */
[----:B------:R0:W-:Y:S02]  /*22e60*/  STL [R1+0x38], R11 ;  /* 0x0000380b01007387 */ /* 0x0001e40000100800 */
.L_x_2046:
[----:B-----5:R-:W-:Y:S01]  /*22e70*/  IADD3 R8, R8, R6, RZ ;  /* 0x0000000608087210 */ /* 0x020fe20007ffe0ff */
[----:B------:R-:W-:Y:S02]  /*22e80*/  ULDC.64 UR4, c[0x0][0xa20] ;  /* 0x0002880000047ab9 */ /* 0x000fe40000000a00 */
[----:B------:R-:W-:Y:S02]  /*22e90*/  ISETP.NE.U32.AND P0, PT, RZ, UR4, PT ;  /* 0x00000004ff007c0c */ /* 0x000fe4000bf05070 */
[----:B------:R1:W-:Y:S02]  /*22ea0*/  STL [R1+0x14], R8 ;  /* 0x0000140801007387 */ /* 0x0003e40000100800 */
[----:B------:R-:W-:-:S13]  /*22eb0*/  ISETP.NE.AND.EX P0, PT, RZ, UR5, PT, P0 ;  /* 0x00000005ff007c0c */ /* 0x000fda000bf05300 */
[----:B-1----:R-:W-:Y:S05]  /*22ec0*/  @!P0 BRA `(.L_x_2047) ;  /* 0x0000000000108947 */ /* 0x002fea0003800000 */
[----:B------:R-:W1:Y:S02]  /*22ed0*/  LDC.64 R4, c[0x0][0xa20] ;  /* 0x00028800ff047b82 */ /* 0x000e640000000a00 */
[----:B-1----:R-:W-:-:S05]  /*22ee0*/  IMAD.WIDE R4, R19, 0x4, R4 ;  /* 0x0000000413047825 */ /* 0x002fca00078e0204 */
[----:B------:R1:W5:Y:S01]  /*22ef0*/  LDG.E R7, desc[UR60][R4.64] ;  /* 0x0000003c04077981 */ /* 0x000362000c1e1900 */
[----:B------:R-:W-:Y:S05]  /*22f00*/  BRA `(.L_x_2048) ;  /* 0x0000000000107947 */ /* 0x000fea0003800000 */
.L_x_2047:
[----:B------:R-:W-:Y:S05]  /*22f10*/  @!P1 BRA `(.L_x_2048) ;  /* 0x00000000000c9947 */ /* 0x000fea0003800000 */
[----:B------:R-:W2:Y:S04]  /*22f20*/  LDG.E R7, desc[UR60][R4.64] ;  /* 0x0000003c04077981 */ /* 0x000ea8000c1e1900 */
[----:B------:R-:W2:Y:S02]  /*22f30*/  LDG.E R4, desc[UR60][R4.64+0x4] ;  /* 0x0000043c04047981 */ /* 0x000ea4000c1e1900 */
[----:B--2---:R-:W-:-:S07]  /*22f40*/  IMAD.IADD R7, R4, 0x1, -R7 ;  /* 0x0000000104077824 */ /* 0x004fce00078e0a07 */
.L_x_2048:
[----:B-1----:R-:W2:Y:S04]  /*22f50*/  @P2 LDG.E R4, desc[UR60][R2.64] ;  /* 0x0000003c02042981 */ /* 0x002ea8000c1e1900 */
[----:B------:R1:W2:Y:S01]  /*22f60*/  @P2 LDG.E R2, desc[UR60][R2.64+0x4] ;  /* 0x0000043c02022981 */ /* 0x0002a2000c1e1900 */
[----:B------:R-:W-:Y:S02]  /*22f70*/  IMAD.SHL.U32 R12, R17, 0x80, RZ ;  /* 0x00000080110c7824 */ /* 0x000fe400078e00ff */
[----:B-----5:R-:W-:-:S03]  /*22f80*/  IMAD.IADD R9, R7, 0x1, -R6 ;  /* 0x0000000107097824 */ /* 0x020fc600078e0a06 */
[----:B------:R-:W-:Y:S01]  /*22f90*/  IADD3 R7, R12, 0x7f, RZ ;  /* 0x0000007f0c077810 */ /* 0x000fe20007ffe0ff */
[----:B------:R3:W-:Y:S01]  /*22fa0*/  STL [R1+0x30], R12 ;  /* 0x0000300c01007387 */ /* 0x0007e20000100800 */
[----:B-1----:R-:W1:Y:S02]  /*22fb0*/  LDC R3, c[0x0][0x448] ;  /* 0x00011200ff037b82 */ /* 0x002e640000000800 */
[----:B-1----:R-:W-:-:S13]  /*22fc0*/  ISETP.NE.AND P1, PT, R3, 0x1, PT ;  /* 0x000000010300780c */ /* 0x002fda0003f25270 */
[----:B------:R-:W1:Y:S08]  /*22fd0*/  @P1 LDC R3, c[0x0][0x44c] ;  /* 0x00011300ff031b82 */ /* 0x000e700000000800 */
[----:B------:R-:W4:Y:S01]  /*22fe0*/  @P1 LDC R5, c[0x0][0x450] ;  /* 0x00011400ff051b82 */ /* 0x000f220000000800 */
[----:B--2---:R-:W-:Y:S02]  /*22ff0*/  @P2 IMAD.IADD R10, R2, 0x1, -R4 ;  /* 0x00000001020a2824 */ /* 0x004fe400078e0a04 */
[----:B-1----:R-:W-:-:S04]  /*23000*/  @P1 IMAD.HI.U32 R2, R7, R3, RZ ;  /* 0x0000000307021227 */ /* 0x002fc800078e00ff */
[----:B------:R-:W-:Y:S01]  /*23010*/  IMAD.IADD R6, R9, 0x1, R10 ;  /* 0x0000000109067824 */ /* 0x000fe200078e020a */
[----:B----4-:R-:W-:-:S03]  /*23020*/  @P1 SHF.R.U32.HI R7, RZ, R5, R2 ;  /* 0x00000005ff071219 */ /* 0x010fc60000011602 */
[C---:B------:R-:W-:Y:S01]  /*23030*/  VIADD R2, R6.reuse, 0x3f ;  /* 0x0000003f06027836 */ /* 0x040fe20000000000 */
[----:B------:R-:W-:-:S04]  /*23040*/  IADD3 R20, R6, 0x1, -R11 ;  /* 0x0000000106147810 */ /* 0x000fc80007ffe80b */
[----:B------:R-:W-:Y:S01]  /*23050*/  SHF.R.S32.HI R3, RZ, 0x1f, R2 ;  /* 0x0000001fff037819 */ /* 0x000fe20000011402 */
[----:B------:R-:W-:-:S03]  /*23060*/  IMAD.IADD R7, R20, 0x1, R7 ;  /* 0x0000000114077824 */ /* 0x000fc600078e0207 */
[----:B------:R-:W-:Y:S02]  /*23070*/  LEA.HI R21, R3, R2, RZ, 0x6 ;  /* 0x0000000203157211 */ /* 0x000fe400078f30ff */
[----:B------:R-:W1:Y:S02]  /*23080*/  LDC.64 R2, c[0x0][0x9e0] ;  /* 0x00027800ff027b82 */ /* 0x000e640000000a00 */
[----:B------:R-:W-:Y:S02]  /*23090*/  SHF.R.S32.HI R21, RZ, 0x6, R21 ;  /* 0x00000006ff157819 */ /* 0x000fe40000011415 */
[----:B-1----:R-:W-:Y:S01]  /*230a0*/  ISETP.GE.AND P3, PT, R3, 0x1, PT ;  /* 0x000000010300780c */ /* 0x002fe20003f66270 */
[----:B------:R-:W-:-:S12]  /*230b0*/  IMAD.IADD R8, R7, 0x1, R2 ;  /* 0x0000000107087824 */ /* 0x000fd800078e0202 */
[----:B---3--:R-:W-:Y:S05]  /*230c0*/  @!P3 BRA `(.L_x_2049) ;  /* 0x000000000048b947 */ /* 0x008fea0003800000 */
        /* <DEDUP_REMOVED lines=11> */
.L_x_2051:
[----:B------:R-:W-:-:S13]  /*23180*/  ISETP.NE.AND P0, PT, R3, 0x1, PT ;  /* 0x000000010300780c */ /* 0x000fda0003f05270 */
[----:B------:R-:W1:Y:S02]  /*23190*/  @P0 LDC.64 R4, c[0x0][0x9e8] ;  /* 0x00027a00ff040b82 */ /* 0x000e640000000a00 */
[----:B-1----:R-:W-:-:S05]  /*231a0*/  @P0 IMAD.HI.U32 R4, R2, R4, RZ ;  /* 0x0000000402040227 */ /* 0x002fca00078e00ff */
[----:B------:R-:W-:-:S07]  /*231b0*/  @P0 SHF.R.U32.HI R2, RZ, R5, R4 ;  /* 0x00000005ff020219 */ /* 0x000fce0000011604 */
.L_x_2052:
[----:B------:R-:W-:Y:S05]  /*231c0*/  BSYNC B0 ;  /* 0x0000000000007941 */ /* 0x000fea0003800000 */
.L_x_2050:
[----:B------:R-:W-:-:S05]  /*231d0*/  IMAD R2, R2, R3, R3 ;  /* 0x0000000302027224 */ /* 0x000fca00078e0203 */
[----:B------:R-:W-:-:S07]  /*231e0*/  VIMNMX R8, R8, R2, PT ;  /* 0x0000000208087248 */ /* 0x000fce0003fe0100 */
.L_x_2049:
[----:B------:R-:W1:Y:S01]  /*231f0*/  @P1 LDC R4, c[0x0][0x44c] ;  /* 0x00011300ff041b82 */ /* 0x000e620000000800 */
[----:B------:R-:W-:Y:S01]  /*23200*/  IMAD.MOV.U32 R2, RZ, RZ, R12 ;  /* 0x000000ffff027224 */ /* 0x000fe200078e000c */
[----:B------:R-:W-:Y:S01]  /*23210*/  ULDC UR4, c[0x0][0x9dc] ;  /* 0x0002770000047ab9 */ /* 0x000fe20000000800 */
[----:B------:R-:W-:-:S05]  /*23220*/  IMAD.IADD R17, R6, 0x1, -R11 ;  /* 0x0000000106117824 */ /* 0x000fca00078e0a0b */
[----:B------:R-:W2:Y:S01]  /*23230*/  @P1 LDC R5, c[0x0][0x450] ;  /* 0x00011400ff051b82 */ /* 0x000ea20000000800 */
        /* <DEDUP_REMOVED lines=15> */
.L_x_2055:
[----:B------:R-:W-:-:S13]  /*23330*/  ISETP.NE.AND P0, PT, R3, 0x1, PT ;  /* 0x000000010300780c */ /* 0x000fda0003f05270 */
[----:B------:R-:W1:Y:S02]  /*23340*/  @P0 LDC.64 R4, c[0x0][0x9e8] ;  /* 0x00027a00ff040b82 */ /* 0x000e640000000a00 */
[----:B-1----:R-:W-:-:S05]  /*23350*/  @P0 IMAD.HI.U32 R4, R6, R4, RZ ;  /* 0x0000000406040227 */ /* 0x002fca00078e00ff */
[----:B------:R-:W-:-:S07]  /*23360*/  @P0 SHF.R.U32.HI R6, RZ, R5, R4 ;  /* 0x00000005ff060219 */ /* 0x000fce0000011604 */
.L_x_2056:
[----:B------:R-:W-:Y:S05]  /*23370*/  BSYNC B0 ;  /* 0x0000000000007941 */ /* 0x000fea0003800000 */
.L_x_2054:
[----:B------:R-:W-:-:S05]  /*23380*/  IMAD R3, R6, R3, RZ ;  /* 0x0000000306037224 */ /* 0x000fca00078e02ff */
[----:B------:R-:W-:-:S07]  /*23390*/  VIMNMX R2, R2, R3, !PT ;  /* 0x0000000302027248 */ /* 0x000fce0007fe0100 */
.L_x_2053:
[----:B------:R-:W-:Y:S01]  /*233a0*/  VIADD R8, R8, 0x3f ;  /* 0x0000003f08087836 */ /* 0x000fe20000000000 */
[----:B------:R-:W-:Y:S04]  /*233b0*/  BSSY B0, `(.L_x_2057) ;  /* 0x00001ac000007945 */ /* 0x000fe80003800000 */
[----:B------:R-:W-:-:S04]  /*233c0*/  SHF.R.S32.HI R3, RZ, 0x1f, R8 ;  /* 0x0000001fff037819 */ /* 0x000fc80000011408 */
[----:B------:R-:W-:Y:S02]  /*233d0*/  LEA.HI R4, R3, R8, RZ, 0x6 ;  /* 0x0000000803047211 */ /* 0x000fe400078f30ff */
[----:B------:R-:W-:Y:S02]  /*233e0*/  SHF.R.S32.HI R3, RZ, 0x1f, R2 ;  /* 0x0000001fff037819 */ /* 0x000fe40000011402 */
[----:B------:R-:W-:Y:S02]  /*233f0*/  SHF.R.S32.HI R4, RZ, 0x6, R4 ;  /* 0x00000006ff047819 */ /* 0x000fe40000011404 */
[----:B------:R-:W-:-:S04]  /*23400*/  LEA.HI R2, R3, R2, RZ, 0x6 ;  /* 0x0000000203027211 */ /* 0x000fc800078f30ff */
[----:B------:R-:W-:-:S04]  /*23410*/  SHF.R.S32.HI R2, RZ, 0x6, R2 ;  /* 0x00000006ff027819 */ /* 0x000fc80000011402 */
[----:B------:R-:W-:Y:S02]  /*23420*/  VIMNMX R3, RZ, R2, !PT ;  /* 0x00000002ff037248 */ /* 0x000fe40007fe0100 */
[----:B------:R-:W-:-:S03]  /*23430*/  VIMNMX R2, R21, R4, PT ;  /* 0x0000000415027248 */ /* 0x000fc60003fe0100 */
[--C-:B------:R-:W-:Y:S02]  /*23440*/  IMAD R3, R3, 0x40, -R9.reuse ;  /* 0x0000004003037824 */ /* 0x100fe400078e0a09 */
[----:B------:R-:W-:-:S03]  /*23450*/  IMAD R2, R2, 0x40, -R9 ;  /* 0x0000004002027824 */ /* 0x000fc600078e0a09 */
[----:B------:R-:W-:Y:S02]  /*23460*/  VIMNMX R3, RZ, R3, !PT ;  /* 0x00000003ff037248 */ /* 0x000fe40007fe0100 */
[----:B------:R-:W-:-:S04]  /*23470*/  VIMNMX R2, R2, R10, PT ;  /* 0x0000000a02027248 */ /* 0x000fc80003fe0100 */
[----:B------:R-:W-:Y:S02]  /*23480*/  ISETP.GT.AND P0, PT, R2, R3, PT ;  /* 0x000000030200720c */ /* 0x000fe40003f04270 */
[----:B------:R-:W-:-:S11]  /*23490*/  SHF.R.U32.HI R3, RZ, 0x6, R3 ;  /* 0x00000006ff037819 */ /* 0x000fd60000011603 */
[----:B------:R-:W-:-:S05]  /*234a0*/  @P0 VIADD R2, R2, 0x3f ;  /* 0x0000003f02020836 */ /* 0x000fca0000000000 */
[----:B------:R-:W-:-:S04]  /*234b0*/  @P0 SHF.R.S32.HI R4, RZ, 0x1f, R2 ;  /* 0x0000001fff040819 */ /* 0x000fc80000011402 */
[----:B------:R-:W-:Y:S02]  /*234c0*/  @P0 LEA.HI R2, R4, R2, RZ, 0x6 ;  /* 0x0000000204020211 */ /* 0x000fe400078f30ff */
[-C--:B------:R-:W-:Y:S02]  /*234d0*/  MOV R4, R3.reuse ;  /* 0x0000000300047202 */ /* 0x080fe40000000f00 */
[----:B------:R-:W-:Y:S02]  /*234e0*/  @P0 SHF.R.S32.HI R4, RZ, 0x6, R2 ;  /* 0x00000006ff040819 */ /* 0x000fe40000011402 */
[----:B------:R-:W-:Y:S02]  /*234f0*/  PLOP3.LUT P0, PT, PT, PT, PT, 0x80, 0x0 ;  /* 0x000000000000781c */ /* 0x000fe40003f0f070 */
[----:B------:R-:W-:-:S13]  /*23500*/  ISETP.GT.AND P1, PT, R4, R3, PT ;  /* 0x000000030400720c */ /* 0x000fda0003f24270 */
[----:B------:R-:W-:Y:S05]  /*23510*/  @!P1 BRA `(.L_x_2058) ;  /* 0x0000001800549947 */ /* 0x000fea0003800000 */
[----:B------:R-:W-:Y:S01]  /*23520*/  UMOV UR4, 0xffffffff ;  /* 0xffffffff00047882 */ /* 0x000fe20000000000 */
[----:B------:R-:W-:Y:S02]  /*23530*/  SEL R2, R19, RZ, !P2 ;  /* 0x000000ff13027207 */ /* 0x000fe40005000000 */
[----:B------:R-:W-:Y:S05]  /*23540*/  BRA.DIV UR4, `(.L_x_2059) ;  /* 0x0000008e04707947 */ /* 0x000fea000b800000 */
[----:B------:R-:W1:Y:S02]  /*23550*/  S2R R5, SR_TID.X ;  /* 0x0000000000057919 */ /* 0x000e640000002100 */
[----:B-1----:R-:W-:-:S04]  /*23560*/  SHF.R.U32.HI R5, RZ, 0x5, R5 ;  /* 0x00000005ff057819 */ /* 0x002fc80000011605 */
[----:B------:R-:W-:-:S05]  /*23570*/  LOP3.LUT R5, R5, 0x3, RZ, 0xc0, !PT ;  /* 0x0000000305057812 */ /* 0x000fca00078ec0ff */
[----:B------:R1:W2:Y:S02]  /*23580*/  SHFL.IDX PT, R14, R5, RZ, 0x1f ;  /* 0x00001fff050e7589 */ /* 0x0002a400000e0000 */
.L_x_2285:
[----:B--2---:R-:W-:Y:S02]  /*23590*/  ISETP.NE.AND P0, PT, R14, RZ, PT ;  /* 0x000000ff0e00720c */ /* 0x004fe40003f05270 */
[----:B------:R-:W-:-:S11]  /*235a0*/  PLOP3.LUT P6, PT, PT, PT, PT, 0x8, 0x0 ;  /* 0x000000000000781c */ /* 0x000fd60003fce170 */
[----:B------:R-:W-:Y:S05]  /*235b0*/  @P0 BRA `(.L_x_2060) ;  /* 0x00000000000c0947 */ /* 0x000fea0003800000 */
[----:B------:R-:W-:-:S03]  /*235c0*/  UMOV UR4, 0xffffffff ;  /* 0xffffffff00047882 */ /* 0x000fc60000000000 */
[----:B------:R-:W-:Y:S05]  /*235d0*/  BRA.DIV UR4, `(.L_x_2061) ;  /* 0x0000008e04807947 */ /* 0x000fea000b800000 */
[----:B------:R-:W-:-:S13]  /*235e0*/  ELECT P6, URZ, PT ;  /* 0x00000000003f782f */ /* 0x000fda00038c0000 */
.L_x_2060:
[----:B-1----:R-:W2:Y:S04]  /*235f0*/  LDL R5, [R1+0x48] ;  /* 0x0000480001057983 */ /* 0x002ea80000100800 */
[----:B------:R-:W3:Y:S01]  /*23600*/  LDL R7, [R1] ;  /* 0x0000000001077983 */ /* 0x000ee20000100800 */
[----:B------:R-:W-:Y:S01]  /*23610*/  BSSY B1, `(.L_x_2062) ;  /* 0x0000008000017945 */ /* 0x000fe20003800000 */
[----:B--2---:R-:W-:-:S05]  /*23620*/  VIADD R5, R5, 0x1 ;  /* 0x0000000105057836 */ /* 0x004fca0000000000 */
[----:B------:R-:W-:-:S04]  /*23630*/  LEA.HI R6, R5, R5, RZ, 0x1 ;  /* 0x0000000505067211 */ /* 0x000fc800078f08ff */
[----:B------:R-:W-:-:S05]  /*23640*/  LOP3.LUT R6, R6, 0xfffffffe, RZ, 0xc0, !PT ;  /* 0xfffffffe06067812 */ /* 0x000fca00078ec0ff */
[----:B------:R-:W-:-:S05]  /*23650*/  IMAD.IADD R5, R5, 0x1, -R6 ;  /* 0x0000000105057824 */ /* 0x000fca00078e0a06 */
[----:B------:R-:W-:-:S04]  /*23660*/  SHF.L.U32 R5, R5, 0x1f, RZ ;  /* 0x0000001f05057819 */ /* 0x000fc800000006ff */
[----:B---3--:R-:W1:Y:S02]  /*23670*/  SYNCS.PHASECHK.TRANS64.TRYWAIT P0, [R7+URZ+0x30820], R5 ;  /* 0x03082005070075a7 */ /* 0x008e64000800017f */
[----:B-1----:R-:W-:Y:S05]  /*23680*/  @!P0 BRA `(.L_x_2063) ;  /* 0x0000008c00748947 */ /* 0x002fea0003800000 */
.L_x_2288:
[----:B------:R-:W-:Y:S05]  /*23690*/  BSYNC B1 ;  /* 0x0000000000017941 */ /* 0x000fea0003800000 */
.L_x_2062:
[----:B------:R-:W-:Y:S04]  /*236a0*/  BSSY B1, `(.L_x_2064) ;  /* 0x00000b3000017945 */ /* 0x000fe80003800000 */
[----:B------:R-:W-:Y:S05]  /*236b0*/  @!P6 BRA `(.L_x_2065) ;  /* 0x0000000800c4e947 */ /* 0x000fea0003800000 */
[----:B------:R-:W2:Y:S04]  /*236c0*/  LDL R9, [R1] ;  /* 0x0000000001097983 */ /* 0x000ea80000100800 */
[----:B------:R-:W2:Y:S04]  /*236d0*/  LDL R8, [R1+0x18] ;  /* 0x0000180001087983 */ /* 0x000ea80000100800 */
[----:B------:R-:W3:Y:S01]  /*236e0*/  LDL R7, [R1+0x1c] ;  /* 0x00001c0001077983 */ /* 0x000ee20000100800 */
[----:B------:R-:W-:Y:S01]  /*236f0*/  BSSY B2, `(.L_x_2066) ;  /* 0x0000008000027945 */ /* 0x000fe20003800000 */
[----:B-1----:R-:W1:Y:S02]  /*23700*/  S2R R6, SR_TID.X ;  /* 0x0000000000067919 */ /* 0x002e640000002100 */
[----:B-1----:R-:W-:-:S04]  /*23710*/  LOP3.LUT R6, R6, 0x7f, RZ, 0xc0, !PT ;  /* 0x0000007f06067812 */ /* 0x002fc800078ec0ff */
[----:B------:R-:W-:Y:S01]  /*23720*/  ISETP.NE.AND P1, PT, R6, RZ, PT ;  /* 0x000000ff0600720c */ /* 0x000fe20003f25270 */
[----:B--2---:R-:W-:Y:S01]  /*23730*/  IMAD R8, R8, 0x8, R9 ;  /* 0x0000000808087824 */ /* 0x004fe200078e0209 */
[----:B---3--:R-:W-:-:S04]  /*23740*/  SHF.L.U32 R10, R7, 0x1f, RZ ;  /* 0x0000001f070a7819 */ /* 0x008fc800000006ff */
[----:B------:R-:W1:Y:S02]  /*23750*/  SYNCS.PHASECHK.TRANS64.TRYWAIT P0, [R8+URZ+0x308a0], R10 ;  /* 0x0308a00a080075a7 */ /* 0x000e64000800017f */
[----:B-1----:R-:W-:Y:S05]  /*23760*/  @!P0 BRA `(.L_x_2067) ;  /* 0x0000008c00548947 */ /* 0x002fea0003800000 */
.L_x_2289:
[----:B------:R-:W-:Y:S05]  /*23770*/  BSYNC B2 ;  /* 0x0000000000027941 */ /* 0x000fea0003800000 */
.L_x_2066:
        /* <DEDUP_REMOVED lines=9> */
.L_x_2069:
[----:B------:R-:W-:Y:S05]  /*23810*/  BSYNC B2 ;  /* 0x0000000000027941 */ /* 0x000fea0003800000 */
.L_x_2068:
[----:B------:R-:W2:Y:S04]  /*23820*/  LDL R6, [R1] ;  /* 0x0000000001067983 */ /* 0x000ea80000100800 */
        /* <DEDUP_REMOVED lines=11> */
[----:B0-----:R-:W-:Y:S01]  /*238e0*/  IMAD.SHL.U32 R11, R5, 0x4000, RZ ;  /* 0x00004000050b7824 */ /* 0x001fe200078e00ff */
[----:B------:R-:W-:Y:S01]  /*238f0*/  IADD3 R5, R8, 0x30890, RZ ;  /* 0x0003089008057810 */ /* 0x000fe20007ffe0ff */
[----:B------:R-:W-:-:S07]  /*23900*/  VIADD R9, R6, 0x20400 ;  /* 0x0002040006097836 */ /* 0x000fce0000000000 */
.L_x_2070:
        /* <DEDUP_REMOVED lines=13> */
[----:B------:R-:W-:Y:S02]  /*239e0*/  UMOV UR7, 0x12f00000 ;  /* 0x12f0000000077882 */ /* 0x000fe40000000000 */
[----:B------:R-:W-:Y:S01]  /*239f0*/  R2UR UR10, R9 ;  /* 0x00000000090a72ca */ /* 0x000fe200000e0000 */
[----:B------:R-:W-:-:S14]  /*23a00*/  VIADD R9, R6, 0x22400 ;  /* 0x0002240006097836 */ /* 0x000fdc0000000000 */
.L_x_2071:
        /* <DEDUP_REMOVED lines=16> */
.L_x_2072:
        /* <DEDUP_REMOVED lines=16> */
.L_x_2073:
        /* <DEDUP_REMOVED lines=10> */
[----:B------:R-:W0:Y:S01]  /*23cb0*/  SYNCS.PHASECHK.TRANS64.TRYWAIT P0, [R8+URZ+0x308c0], R10 ;  /* 0x0308c00a080075a7 */ /* 0x000e22000800017f */
[----:B------:R-:W-:Y:S04]  /*23cc0*/  BSSY B2, `(.L_x_2074) ;  /* 0x0000002000027945 */ /* 0x000fe80003800000 */
[----:B0-----:R-:W-:Y:S05]  /*23cd0*/  @!P0 BRA `(.L_x_2075) ;  /* 0x00000088000c8947 */ /* 0x001fea0003800000 */
.L_x_2290:
[----:B------:R-:W-:Y:S05]  /*23ce0*/  BSYNC B2 ;  /* 0x0000000000027941 */ /* 0x000fea0003800000 */
.L_x_2074:
        /* <DEDUP_REMOVED lines=11> */
.L_x_2077:
[----:B------:R-:W-:Y:S05]  /*23da0*/  BSYNC B2 ;  /* 0x0000000000027941 */ /* 0x000fea0003800000 */
.L_x_2076:
[----:B------:R-:W2:Y:S01]  /*23db0*/  LDL R5, [R1] ;  /* 0x0000000001057983 */ /* 0x000ea20000100800 */
[----:B------:R-:W-:Y:S01]  /*23dc0*/  R2UR UR10, R14 ;  /* 0x000000000e0a72ca */ /* 0x000fe200000e0000 */
[----:B------:R-:W-:Y:S01]  /*23dd0*/  UIADD3 UR4, UP0, UR38, 0x670, URZ ;  /* 0x0000067026047890 */ /* 0x000fe2000ff1e03f */
[----:B------:R-:W-:Y:S01]  /*23de0*/  R2UR UR6, R12 ;  /* 0x000000000c0672ca */ /* 0x000fe200000e0000 */
[----:B01----:R-:W-:Y:S01]  /*23df0*/  VIADD R8, R8, 0x308b0 ;  /* 0x000308b008087836 */ /* 0x003fe20000000000 */
[----:B------:R-:W-:Y:S01]  /*23e00*/  R2UR UR7, R13 ;  /* 0x000000000d0772ca */ /* 0x000fe200000e0000 */
[----:B------:R-:W-:Y:S01]  /*23e10*/  UIADD3.X UR5, URZ, UR39, URZ, UP0, !UPT ;  /* 0x000000273f057290 */ /* 0x000fe200087fe43f */
[----:B------:R-:W-:Y:S01]  /*23e20*/  PLOP3.LUT P0, PT, PT, PT, PT, 0x80, 0x0 ;  /* 0x000000000000781c */ /* 0x000fe20003f0f070 */
[----:B--2---:R-:W-:-:S04]  /*23e30*/  IMAD R5, R11, 0x2, R5 ;  /* 0x000000020b057824 */ /* 0x004fc800078e0205 */
[----:B------:R-:W-:-:S08]  /*23e40*/  VIADD R6, R5, 0x400 ;  /* 0x0000040005067836 */ /* 0x000fd00000000000 */
.L_x_2078:
        /* <DEDUP_REMOVED lines=11> */
[----:B------:R-:W-:Y:S02]  /*23f00*/  R2UR UR6, R12 ;  /* 0x000000000c0672ca */ /* 0x000fe400000e0000 */
[----:B------:R-:W-:Y:S02]  /*23f10*/  R2UR UR7, R13 ;  /* 0x000000000d0772ca */ /* 0x000fe400000e0000 */
[----:B------:R-:W-:Y:S02]  /*23f20*/  R2UR UR10, R10 ;  /* 0x000000000a0a72ca */ /* 0x000fe400000e0000 */
[----:B------:R-:W-:Y:S02]  /*23f30*/  PLOP3.LUT P0, PT, PT, PT, PT, 0x80, 0x0 ;  /* 0x000000000000781c */ /* 0x000fe40003f0f070 */
[----:B------:R-:W-:-:S11]  /*23f40*/  IADD3 R6, R5, 0x2400, RZ ;  /* 0x0000240005067810 */ /* 0x000fd60007ffe0ff */
.L_x_2079:
        /* <DEDUP_REMOVED lines=15> */
.L_x_2080:
        /* <DEDUP_REMOVED lines=15> */
.L_x_2081:
        /* <DEDUP_REMOVED lines=10> */
.L_x_2065:
[----:B------:R-:W-:Y:S05]  /*241d0*/  BSYNC B1 ;  /* 0x0000000000017941 */ /* 0x000fea0003800000 */
.L_x_2064:
[----:B------:R-:W2:Y:S04]  /*241e0*/  LDL.LU R9, [R1+0x18] ;  /* 0x0000180001097983 */ /* 0x000ea80000300800 */
[----:B-1----:R-:W3:Y:S01]  /*241f0*/  LDL.LU R6, [R1+0x1c] ;  /* 0x00001c0001067983 */ /* 0x002ee20000300800 */
[----:B------:R-:W-:Y:S01]  /*24200*/  PLOP3.LUT P0, PT, PT, PT, PT, 0x8, 0x0 ;  /* 0x000000000000781c */ /* 0x000fe20003f0e170 */
[----:B--2---:R-:W-:Y:S02]  /*24210*/  VIADD R5, R9, 0x1 ;  /* 0x0000000109057836 */ /* 0x004fe40000000000 */
[----:B------:R-:W-:-:S03]  /*24220*/  VIADD R9, R4, 0xfffffffe ;  /* 0xfffffffe04097836 */ /* 0x000fc60000000000 */
[----:B------:R-:W-:Y:S02]  /*24230*/  ISETP.NE.AND P1, PT, R5, 0x2, PT ;  /* 0x000000020500780c */ /* 0x000fe40003f25270 */
[----:B------:R-:W-:Y:S02]  /*24240*/  ISETP.GE.AND P2, PT, R9, R3, PT ;  /* 0x000000030900720c */ /* 0x000fe40003f46270 */
[----:B------:R-:W-:-:S04]  /*24250*/  SEL R4, RZ, 0x1, P1 ;  /* 0x00000001ff047807 */ /* 0x000fc80000800000 */
[----:B---3--:R-:W-:Y:S02]  /*24260*/  LOP3.LUT R6, R6, R4, RZ, 0x3c, !PT ;  /* 0x0000000406067212 */ /* 0x008fe400078e3cff */
[----:B------:R-:W-:-:S05]  /*24270*/  SEL R4, R5, RZ, P1 ;  /* 0x000000ff05047207 */ /* 0x000fca0000800000 */
[----:B------:R1:W-:Y:S04]  /*24280*/  STL [R1+0x18], R4 ;  /* 0x0000180401007387 */ /* 0x0003e80000100800 */
[----:B------:R1:W-:Y:S01]  /*24290*/  STL [R1+0x1c], R6 ;  /* 0x00001c0601007387 */ /* 0x0003e20000100800 */
[----:B------:R-:W-:Y:S05]  /*242a0*/  @!P2 BRA `(.L_x_2058) ;  /* 0x0000000800f0a947 */ /* 0x000fea0003800000 */
.L_x_2100:
[----:B------:R-:W-:Y:S05]  /*242b0*/  YIELD ;  /* 0x0000000000007946 */ /* 0x000fea0003800000 */
[----:B------:R-:W-:Y:S04]  /*242c0*/  BSSY B1, `(.L_x_2082) ;  /* 0x00000ae000017945 */ /* 0x000fe80003800000 */
[----:B--2---:R-:W-:Y:S05]  /*242d0*/  @!P6 BRA `(.L_x_2083) ;  /* 0x0000000800b0e947 */ /* 0x004fea0003800000 */
[----:B------:R-:W2:Y:S04]  /*242e0*/  LDL R7, [R1] ;  /* 0x0000000001077983 */ /* 0x000ea80000100800 */
[----:B-1----:R-:W2:Y:S04]  /*242f0*/  LDL R6, [R1+0x18] ;  /* 0x0000180001067983 */ /* 0x002ea80000100800 */
[----:B------:R-:W3:Y:S01]  /*24300*/  LDL R5, [R1+0x1c] ;  /* 0x00001c0001057983 */ /* 0x000ee20000100800 */
[----:B------:R-:W-:Y:S01]  /*24310*/  BSSY B2, `(.L_x_2084) ;  /* 0x0000008000027945 */ /* 0x000fe20003800000 */
[----:B------:R-:W1:Y:S02]  /*24320*/  S2R R4, SR_TID.X ;  /* 0x0000000000047919 */ /* 0x000e640000002100 */
[----:B-1----:R-:W-:-:S04]  /*24330*/  LOP3.LUT R4, R4, 0x7f, RZ, 0xc0, !PT ;  /* 0x0000007f04047812 */ /* 0x002fc800078ec0ff */
[----:B------:R-:W-:Y:S02]  /*24340*/  ISETP.NE.AND P2, PT, R4, RZ, PT ;  /* 0x000000ff0400720c */ /* 0x000fe40003f45270 */
[----:B--2---:R-:W-:Y:S02]  /*24350*/  LEA R8, R6, R7, 0x3 ;  /* 0x0000000706087211 */ /* 0x004fe400078e18ff */
[----:B---3--:R-:W-:-:S04]  /*24360*/  SHF.L.U32 R7, R5, 0x1f, RZ ;  /* 0x0000001f05077819 */ /* 0x008fc800000006ff */
[----:B------:R-:W1:Y:S02]  /*24370*/  SYNCS.PHASECHK.TRANS64.TRYWAIT P1, [R8+URZ+0x308a0], R7 ;  /* 0x0308a007080075a7 */ /* 0x000e64000802017f */
[----:B-1----:R-:W-:Y:S05]  /*24380*/  @!P1 BRA `(.L_x_2085) ;  /* 0x0000008000749947 */ /* 0x002fea0003800000 */
.L_x_2291:
[----:B------:R-:W-:Y:S05]  /*24390*/  BSYNC B2 ;  /* 0x0000000000027941 */ /* 0x000fea0003800000 */
.L_x_2084:
        /* <DEDUP_REMOVED lines=9> */
.L_x_2087:
[----:B------:R-:W-:Y:S05]  /*24430*/  BSYNC B2 ;  /* 0x0000000000027941 */ /* 0x000fea0003800000 */
.L_x_2086:
[----:B------:R-:W2:Y:S04]  /*24440*/  LDL R5, [R1] ;  /* 0x0000000001057983 */ /* 0x000ea80000100800 */
        /* <DEDUP_REMOVED lines=8> */
[----:B--2---:R-:W-:Y:S01]  /*244d0*/  IMAD R6, R4, 0x8000, R5 ;  /* 0x0000800004067824 */ /* 0x004fe200078e0205 */
[----:B------:R-:W-:Y:S01]  /*244e0*/  IADD3 R4, R8, 0x30890, RZ ;  /* 0x0003089008047810 */ /* 0x000fe20007ffe0ff */
[----:B------:R-:W-:-:S02]  /*244f0*/  IMAD R5, R9, 0x40, R0 ;  /* 0x0000004009057824 */ /* 0x000fc400078e0200 */
[----:B------:R-:W-:-:S09]  /*24500*/  VIADD R10, R6, 0x20400 ;  /* 0x00020400060a7836 */ /* 0x000fd20000000000 */
.L_x_2088:
        /* <DEDUP_REMOVED lines=16> */
.L_x_2089:
        /* <DEDUP_REMOVED lines=16> */
.L_x_2090:
        /* <DEDUP_REMOVED lines=16> */
.L_x_2091:
        /* <DEDUP_REMOVED lines=13> */
.L_x_2292:
[----:B------:R-:W-:Y:S05]  /*248e0*/  BSYNC B2 ;  /* 0x0000000000027941 */ /* 0x000fea0003800000 */
.L_x_2092:
[----:B------:R-:W-:Y:S01]  /*248f0*/  BSSY B2, `(.L_x_2094) ;  /* 0x000000b000027945 */ /* 0x000fe20003800000 */
[----:B------:R-:W-:Y:S02]  /*24900*/  IMAD.MOV.U32 R10, RZ, RZ, 0x0 ;  /* 0x00000000ff0a7424 */ /* 0x000fe400078e00ff */
[----:B0-----:R-:W-:Y:S01]  /*24910*/  IMAD.MOV.U32 R11, RZ, RZ, 0x12f00000 ;  /* 0x12f00000ff0b7424 */ /* 0x001fe200078e00ff */
[----:B------:R-:W-:Y:S06]  /*24920*/  @P2 BRA `(.L_x_2095) ;  /* 0x00000000001c2947 */ /* 0x000fec0003800000 */
[----:B-12---:R-:W0:Y:S01]  /*24930*/  S2R R7, SR_TID.X ;  /* 0x0000000000077919 */ /* 0x006e220000002100 */
[----:B------:R-:W-:-:S04]  /*24940*/  MOV R4, 0x8000 ;  /* 0x0000800000047802 */ /* 0x000fc80000000f00 */
[----:B------:R3:W-:Y:S01]  /*24950*/  SYNCS.ARRIVE.TRANS64 RZ, [R8+URZ+0x308b0], R4 ;  /* 0x0308b00408ff79a7 */ /* 0x0007e2000800003f */
[----:B0-----:R-:W-:-:S04]  /*24960*/  LOP3.LUT R7, R7, 0x1f, RZ, 0xc0, !PT ;  /* 0x0000001f07077812 */ /* 0x001fc800078ec0ff */
[----:B------:R-:W-:-:S13]  /*24970*/  ISETP.NE.AND P1, PT, R7, RZ, PT ;  /* 0x000000ff0700720c */ /* 0x000fda0003f25270 */
[----:B---3--:R-:W-:Y:S05]  /*24980*/  @!P1 BRA `(.L_x_2095) ;  /* 0x0000000000049947 */ /* 0x008fea0003800000 */
[----:B------:R-:W-:Y:S01]  /*24990*/  BPT.TRAP 0x1 ;  /* 0x000000040000795c */ /* 0x000fe20000300000 */
.L_x_2095:
[----:B------:R-:W-:Y:S05]  /*249a0*/  BSYNC B2 ;  /* 0x0000000000027941 */ /* 0x000fea0003800000 */
.L_x_2094:
[----:B------:R-:W-:Y:S01]  /*249b0*/  R2UR UR10, R12 ;  /* 0x000000000c0a72ca */ /* 0x000fe200000e0000 */
[----:B------:R-:W-:Y:S01]  /*249c0*/  UIADD3 UR4, UP0, UR38, 0x670, URZ ;  /* 0x0000067026047890 */ /* 0x000fe2000ff1e03f */
[----:B------:R-:W-:Y:S01]  /*249d0*/  R2UR UR6, R10 ;  /* 0x000000000a0672ca */ /* 0x000fe200000e0000 */
[----:B-12---:R-:W-:Y:S01]  /*249e0*/  VIADD R8, R8, 0x308b0 ;  /* 0x000308b008087836 */ /* 0x006fe20000000000 */
[----:B------:R-:W-:Y:S01]  /*249f0*/  R2UR UR7, R11 ;  /* 0x000000000b0772ca */ /* 0x000fe200000e0000 */
[----:B------:R-:W-:Y:S01]  /*24a00*/  VIADD R4, R6, 0x400 ;  /* 0x0000040006047836 */ /* 0x000fe20000000000 */
[----:B------:R-:W-:Y:S01]  /*24a10*/  PLOP3.LUT P1, PT, PT, PT, PT, 0x80, 0x0 ;  /* 0x000000000000781c */ /* 0x000fe20003f2f070 */
[----:B------:R-:W-:-:S12]  /*24a20*/  UIADD3.X UR5, URZ, UR39, URZ, UP0, !UPT ;  /* 0x000000273f057290 */ /* 0x000fd800087fe43f */
.L_x_2096:
        /* <DEDUP_REMOVED lines=15> */
.L_x_2097:
        /* <DEDUP_REMOVED lines=15> */
.L_x_2098:
        /* <DEDUP_REMOVED lines=15> */
.L_x_2099:
        /* <DEDUP_REMOVED lines=10> */
.L_x_2083:
[----:B------:R-:W-:Y:S05]  /*24da0*/  BSYNC B1 ;  /* 0x0000000000017941 */ /* 0x000fea0003800000 */
.L_x_2082:
[----:B-1----:R-:W2:Y:S04]  /*24db0*/  LDL.LU R4, [R1+0x18] ;  /* 0x0000180001047983 */ /* 0x002ea80000300800 */
[----:B------:R-:W3:Y:S01]  /*24dc0*/  LDL.LU R7, [R1+0x1c] ;  /* 0x00001c0001077983 */ /* 0x000ee20000300800 */
[C---:B------:R-:W-:Y:S01]  /*24dd0*/  ISETP.GT.AND P2, PT, R9.reuse, R3, PT ;  /* 0x000000030900720c */ /* 0x040fe20003f44270 */
[----:B------:R-:W-:Y:S02]  /*24de0*/  VIADD R9, R9, 0xffffffff ;  /* 0xffffffff09097836 */ /* 0x000fe40000000000 */
[----:B--2---:R-:W-:-:S05]  /*24df0*/  VIADD R4, R4, 0x1 ;  /* 0x0000000104047836 */ /* 0x004fca0000000000 */
[----:B------:R-:W-:-:S04]  /*24e00*/  ISETP.NE.AND P1, PT, R4, 0x2, PT ;  /* 0x000000020400780c */ /* 0x000fc80003f25270 */
[----:B------:R-:W-:Y:S02]  /*24e10*/  SEL R5, RZ, 0x1, P1 ;  /* 0x00000001ff057807 */ /* 0x000fe40000800000 */
[----:B------:R-:W-:Y:S02]  /*24e20*/  SEL R4, R4, RZ, P1 ;  /* 0x000000ff04047207 */ /* 0x000fe40000800000 */
[----:B---3--:R-:W-:-:S05]  /*24e30*/  LOP3.LUT R7, R7, R5, RZ, 0x3c, !PT ;  /* 0x0000000507077212 */ /* 0x008fca00078e3cff */
[----:B------:R2:W-:Y:S04]  /*24e40*/  STL [R1+0x1c], R7 ;  /* 0x00001c0701007387 */ /* 0x0005e80000100800 */
[----:B------:R2:W-:Y:S01]  /*24e50*/  STL [R1+0x18], R4 ;  /* 0x0000180401007387 */ /* 0x0005e20000100800 */
[----:B------:R-:W-:Y:S05]  /*24e60*/  @P2 BRA `(.L_x_2100) ;  /* 0xfffffff400102947 */ /* 0x000fea000383ffff */
.L_x_2058:
[----:B------:R-:W-:Y:S05]  /*24e70*/  BSYNC B0 ;  /* 0x0000000000007941 */ /* 0x000fea0003800000 */
.L_x_2057:
[----:B--2---:R-:W2:Y:S01]  /*24e80*/  LDL R7, [R1+0x30] ;  /* 0x0000300001077983 */ /* 0x004ea20000100800 */
[----:B------:R-:W3:Y:S01]  /*24e90*/  LDC R0, c[0x0][0x448] ;  /* 0x00011200ff007b82 */ /* 0x000ee20000000800 */
[----:B------:R-:W-:Y:S07]  /*24ea0*/  @!P0 WARPSYNC.ALL ;  /* 0x0000000000008948 */ /* 0x000fee0003800000 */
[----:B------:R-:W-:Y:S01]  /*24eb0*/  @!P0 BAR.SYNC.DEFER_BLOCKING 0xc, 0x180 ;  /* 0x0306000000008b1d */ /* 0x000fe20000010000 */
[----:B---3--:R-:W-:-:S13]  /*24ec0*/  ISETP.NE.AND P1, PT, R0, 0x1, PT ;  /* 0x000000010000780c */ /* 0x008fda0003f25270 */
[----:B------:R-:W3:Y:S08]  /*24ed0*/  @P1 LDC R2, c[0x0][0x44c] ;  /* 0x00011300ff021b82 */ /* 0x000ef00000000800 */
[----:B------:R-:W4:Y:S01]  /*24ee0*/  @P1 LDC R3, c[0x0][0x450] ;  /* 0x00011400ff031b82 */ /* 0x000f220000000800 */
[----:B--2---:R-:W-:-:S04]  /*24ef0*/  VIADD R0, R7, 0x7f ;  /* 0x0000007f07007836 */ /* 0x004fc80000000000 */
[----:B---3--:R-:W-:-:S05]  /*24f00*/  @P1 IMAD.HI.U32 R2, R0, R2, RZ ;  /* 0x0000000200021227 */ /* 0x008fca00078e00ff */
[----:B----4-:R-:W-:Y:S02]  /*24f10*/  @P1 SHF.R.U32.HI R0, RZ, R3, R2 ;  /* 0x00000003ff001219 */ /* 0x010fe40000011602 */
[----:B------:R-:W2:Y:S03]  /*24f20*/  LDC.64 R2, c[0x0][0x9e0] ;  /* 0x00027800ff027b82 */ /* 0x000ea60000000a00 */
[----:B------:R-:W-:Y:S01]  /*24f30*/  IMAD.IADD R0, R20, 0x1, R0 ;  /* 0x0000000114007824 */ /* 0x000fe200078e0200 */
[----:B--2---:R-:W-:-:S04]  /*24f40*/  ISETP.GE.AND P2, PT, R3, 0x1, PT ;  /* 0x000000010300780c */ /* 0x004fc80003f46270 */
[----:B------:R-:W-:-:S09]  /*24f50*/  IADD3 R2, R0, R2, RZ ;  /* 0x0000000200027210 */ /* 0x000fd20007ffe0ff */
[----:B------:R-:W-:Y:S05]  /*24f60*/  @!P2 BRA `(.L_x_2101) ;  /* 0x000000000048a947 */ /* 0x000fea0003800000 */
[C---:B------:R-:W-:Y:S01]  /*24f70*/  ISETP.GT.AND P0, PT, R0.reuse, RZ, PT ;  /* 0x000000ff0000720c */ /* 0x040fe20003f04270 */
[----:B------:R-:W-:Y:S01]  /*24f80*/  BSSY B0, `(.L_x_2102) ;  /* 0x000000e000007945 */ /* 0x000fe20003800000 */
[----:B-1----:R-:W-:-:S11]  /*24f90*/  VIADD R6, R0, 0xffffffff ;  /* 0xffffffff00067836 */ /* 0x002fd60000000000 */
        /* <DEDUP_REMOVED lines=8> */
.L_x_2103:
[----:B------:R-:W-:-:S13]  /*25020*/  ISETP.NE.AND P0, PT, R3, 0x1, PT ;  /* 0x000000010300780c */ /* 0x000fda0003f05270 */
[----:B------:R-:W1:Y:S02]  /*25030*/  @P0 LDC.64 R4, c[0x0][0x9e8] ;  /* 0x00027a00ff040b82 */ /* 0x000e640000000a00 */
[----:B-1----:R-:W-:-:S05]  /*25040*/  @P0 IMAD.HI.U32 R4, R6, R4, RZ ;  /* 0x0000000406040227 */ /* 0x002fca00078e00ff */
[----:B------:R-:W-:-:S07]  /*25050*/  @P0 SHF.R.U32.HI R6, RZ, R5, R4 ;  /* 0x00000005ff060219 */ /* 0x000fce0000011604 */
.L_x_2104:
[----:B------:R-:W-:Y:S05]  /*25060*/  BSYNC B0 ;  /* 0x0000000000007941 */ /* 0x000fea0003800000 */
.L_x_2102:
[----:B------:R-:W-:-:S05]  /*25070*/  IMAD R6, R6, R3, R3 ;  /* 0x0000000306067224 */ /* 0x000fca00078e0203 */
[----:B------:R-:W-:-:S07]  /*25080*/  VIMNMX R2, R2, R6, PT ;  /* 0x0000000602027248 */ /* 0x000fce0003fe0100 */
.L_x_2101:
[----:B------:R-:W-:Y:S01]  /*25090*/  VIADD R2, R2, 0x3f ;  /* 0x0000003f02027836 */ /* 0x000fe20000000000 */
[----:B-1----:R-:W1:Y:S01]  /*250a0*/  @P1 LDC R4, c[0x0][0x450] ;  /* 0x00011400ff041b82 */ /* 0x002e620000000800 */
[----:B------:R-:W-:-:S03]  /*250b0*/  ULDC UR4, c[0x0][0x9dc] ;  /* 0x0002770000047ab9 */ /* 0x000fc60000000800 */
[----:B------:R-:W-:-:S04]  /*250c0*/  SHF.R.S32.HI R0, RZ, 0x1f, R2 ;  /* 0x0000001fff007819 */ /* 0x000fc80000011402 */
[----:B------:R-:W-:Y:S01]  /*250d0*/  LEA.HI R0, R0, R2, RZ, 0x6 ;  /* 0x0000000200007211 */ /* 0x000fe200078f30ff */
[----:B------:R-:W-:-:S03]  /*250e0*/  IMAD.MOV.U32 R2, RZ, RZ, R7 ;  /* 0x000000ffff027224 */ /* 0x000fc600078e0007 */
[----:B------:R-:W-:-:S04]  /*250f0*/  SHF.R.S32.HI R0, RZ, 0x6, R0 ;  /* 0x00000006ff007819 */ /* 0x000fc80000011400 */
[----:B------:R-:W-:Y:S02]  /*25100*/  VIMNMX R6, R21, R0, PT ;  /* 0x0000000015067248 */ /* 0x000fe40003fe0100 */
[----:B------:R-:W2:Y:S03]  /*25110*/  @P1 LDC R0, c[0x0][0x44c] ;  /* 0x00011300ff001b82 */ /* 0x000ea60000000800 */
[----:B------:R3:W-:Y:S01]  /*25120*/  STL [R1+0x34], R6 ;  /* 0x0000340601007387 */ /* 0x0007e20000100800 */
[----:B--2---:R-:W-:-:S05]  /*25130*/  @P1 IMAD.HI.U32 R0, R7, R0, RZ ;  /* 0x0000000007001227 */ /* 0x004fca00078e00ff */
[----:B-1----:R-:W-:-:S04]  /*25140*/  @P1 SHF.R.U32.HI R2, RZ, R4, R0 ;  /* 0x00000004ff021219 */ /* 0x002fc80000011600 */
[----:B------:R-:W-:-:S05]  /*25150*/  IADD3 R2, R17, R2, RZ ;  /* 0x0000000211027210 */ /* 0x000fca0007ffe0ff */
[----:B------:R-:W-:Y:S01]  /*25160*/  VIADD R0, R2, -UR4 ;  /* 0x8000000402007c36 */ /* 0x000fe20008000000 */
[----:B---3--:R-:W-:Y:S06]  /*25170*/  @!P2 BRA `(.L_x_2105) ;  /* 0x000000000044a947 */ /* 0x008fec0003800000 */
        /* <DEDUP_REMOVED lines=10> */
.L_x_2107:
[----:B------:R-:W-:-:S13]  /*25220*/  ISETP.NE.AND P0, PT, R3, 0x1, PT ;  /* 0x000000010300780c */ /* 0x000fda0003f05270 */
[----:B------:R-:W1:Y:S02]  /*25230*/  @P0 LDC.64 R4, c[0x0][0x9e8] ;  /* 0x00027a00ff040b82 */ /* 0x000e640000000a00 */
[----:B-1----:R-:W-:-:S05]  /*25240*/  @P0 IMAD.HI.U32 R4, R2, R4, RZ ;  /* 0x0000000402040227 */ /* 0x002fca00078e00ff */
[----:B------:R-:W-:-:S07]  /*25250*/  @P0 SHF.R.U32.HI R2, RZ, R5, R4 ;  /* 0x00000005ff020219 */ /* 0x000fce0000011604 */
.L_x_2108:
[----:B------:R-:W-:Y:S05]  /*25260*/  BSYNC B0 ;  /* 0x0000000000007941 */ /* 0x000fea0003800000 */
.L_x_2106:
[----:B------:R-:W-:-:S05]  /*25270*/  IMAD R2, R2, R3, RZ ;  /* 0x0000000302027224 */ /* 0x000fca00078e02ff */
[----:B------:R-:W-:-:S07]  /*25280*/  VIMNMX R0, R0, R2, !PT ;  /* 0x0000000200007248 */ /* 0x000fce0007fe0100 */
.L_x_2105:
[----:B------:R-:W-:Y:S01]  /*25290*/  SHF.R.S32.HI R2, RZ, 0x1f, R0 ;  /* 0x0000001fff027819 */ /* 0x000fe20000011400 */
[----:B------:R-:W-:Y:S03]  /*252a0*/  BSSY B7, `(.L_x_2109) ;  /* 0x00004db000077945 */ /* 0x000fe60003800000 */
[----:B------:R-:W-:-:S04]  /*252b0*/  LEA.HI R2, R2, R0, RZ, 0x6 ;  /* 0x0000000002027211 */ /* 0x000fc800078f30ff */
[----:B------:R-:W-:-:S04]  /*252c0*/  SHF.R.S32.HI R2, RZ, 0x6, R2 ;  /* 0x00000006ff027819 */ /* 0x000fc80000011402 */
[----:B------:R-:W-:-:S04]  /*252d0*/  VIMNMX R3, RZ, R2, !PT ;  /* 0x00000002ff037248 */ /* 0x000fc80007fe0100 */
[----:B------:R-:W-:Y:S01]  /*252e0*/  ISETP.GT.AND P0, PT, R6, R3, PT ;  /* 0x000000030600720c */ /* 0x000fe20003f04270 */
[----:B------:R1:W-:-:S12]  /*252f0*/  STL [R1+0x2c], R3 ;  /* 0x00002c0301007387 */ /* 0x0003d80000100800 */
[----:B-1----:R-:W-:Y:S05]  /*25300*/  @P0 BRA `(.L_x_2110) ;  /* 0x0000000000440947 */ /* 0x002fea0003800000 */
[----:B------:R-:W1:Y:S02]  /*25310*/  S2R R3, SR_TID.X ;  /* 0x0000000000037919 */ /* 0x000e640000002100 */
[----:B-1----:R-:W-:-:S04]  /*25320*/  LOP3.LUT R3, R3, 0x7f, RZ, 0xc0, !PT ;  /* 0x0000007f03037812 */ /* 0x002fc800078ec0ff */
[----:B------:R-:W-:-:S13]  /*25330*/  ISETP.NE.AND P0, PT, R3, RZ, PT ;  /* 0x000000ff0300720c */ /* 0x000fda0003f05270 */
[----:B------:R-:W-:Y:S05]  /*25340*/  @P0 BRA `(.L_x_2111) ;  /* 0x0000004c00400947 */ /* 0x000fea0003800000 */
[----:B------:R-:W1:Y:S01]  /*25350*/  S2R R3, SR_LANEID ;  /* 0x0000000000037919 */ /* 0x000e620000000000 */
[----:B------:R-:W-:Y:S01]  /*25360*/  VOTEU.ANY UR4, UPT, PT ;  /* 0x0000000000047886 */ /* 0x000fe200038e0100 */
[----:B------:R-:W2:Y:S01]  /*25370*/  LDC.64 R4, c[0x0][0xc60] ;  /* 0x00031800ff047b82 */ /* 0x000ea20000000a00 */
[----:B------:R-:W1:Y:S08]  /*25380*/  FLO.U32 R0, UR4 ;  /* 0x0000000400007d00 */ /* 0x000e7000080e0000 */
[----:B------:R-:W2:Y:S01]  /*25390*/  POPC R2, UR4 ;  /* 0x0000000400027d09 */ /* 0x000ea20008000000 */
[----:B-1----:R-:W-:-:S13]  /*253a0*/  ISETP.EQ.U32.AND P0, PT, R0, R3, PT ;  /* 0x000000030000720c */ /* 0x002fda0003f02070 */
[----:B--2---:R-:W2:Y:S01]  /*253b0*/  @P0 ATOMG.E.ADD.STRONG.GPU PT, R5, desc[UR60][R4.64], R2 ;  /* 0x00000002040509a8 */ /* 0x004ea200081ee1fc */
[----:B------:R-:W1:Y:S02]  /*253c0*/  S2R R3, SR_LTMASK ;  /* 0x0000000000037919 */ /* 0x000e640000003900 */
[----:B-1----:R-:W-:-:S06]  /*253d0*/  LOP3.LUT R3, R3, UR4, RZ, 0xc0, !PT ;  /* 0x0000000403037c12 */ /* 0x002fcc000f8ec0ff */
[----:B------:R-:W1:Y:S01]  /*253e0*/  POPC R3, R3 ;  /* 0x0000000300037309 */ /* 0x000e620000000000 */
[----:B--2---:R-:W1:Y:S02]  /*253f0*/  SHFL.IDX PT, R0, R5, R0, 0x1f ;  /* 0x00001f0005007589 */ /* 0x004e6400000e0000 */
[----:B-1----:R-:W-:Y:S01]  /*25400*/  IADD3 R16, R0, UR36, R3 ;  /* 0x0000002400107c10 */ /* 0x002fe2000fffe003 */
[----:B------:R-:W-:Y:S06]  /*25410*/  BRA `(.L_x_2111) ;  /* 0x0000004c000c7947 */ /* 0x000fec0003800000 */
.L_x_2110:
[----:B------:R-:W2:Y:S01]  /*25420*/  LDL R17, [R1] ;  /* 0x0000000001117983 */ /* 0x000ea20000100800 */
        /* <DEDUP_REMOVED lines=8> */
[----:B------:R-:W-:Y:S01]  /*254b0*/  IMAD.U32 R4, RZ, RZ, UR6 ;  /* 0x00000006ff047e24 */ /* 0x000fe2000f8e00ff */
[----:B------:R-:W-:Y:S01]  /*254c0*/  MOV R6, UR8 ;  /* 0x0000000800067c02 */ /* 0x000fe20008000f00 */
[----:B------:R-:W1:Y:S01]  /*254d0*/  LDC.64 R2, c[0x4][R2] ;  /* 0x0100000002027b82 */ /* 0x000e620000000a00 */
[----:B------:R-:W-:Y:S01]  /*254e0*/  IMAD.U32 R5, RZ, RZ, UR7 ;  /* 0x00000007ff057e24 */ /* 0x000fe2000f8e00ff */
[----:B------:R-:W-:Y:S01]  /*254f0*/  MOV R12, 0x1 ;  /* 0x00000001000c7802 */ /* 0x000fe20000000f00 */
[----:B------:R-:W-:Y:S02]  /*25500*/  IMAD.U32 R7, RZ, RZ, UR9 ;  /* 0x00000009ff077e24 */ /* 0x000fe4000f8e00ff */
[----:B------:R-:W-:-:S02]  /*25510*/  IMAD.U32 R10, RZ, RZ, UR4 ;  /* 0x00000004ff0a7e24 */ /* 0x000fc4000f8e00ff */
[----:B0-----:R-:W-:Y:S02]  /*25520*/  IMAD.U32 R11, RZ, RZ, UR5 ;  /* 0x00000005ff0b7e24 */ /* 0x001fe4000f8e00ff */
[----:B------:R-:W-:Y:S02]  /*25530*/  IMAD.MOV.U32 R8, RZ, RZ, 0x70 ;  /* 0x00000070ff087424 */ /* 0x000fe400078e00ff */
[----:B------:R-:W-:-:S07]  /*25540*/  IMAD.MOV.U32 R13, RZ, RZ, RZ ;  /* 0x000000ffff0d7224 */ /* 0x000fce00078e00ff */
[----:B------:R-:W-:-:S07]  /*25550*/  LEPC R20, `(.L_x_2113) ;  /* 0x000000001014794e */ /* 0x000fce0000000000 */
[----:B-1----:R-:W-:Y:S05]  /*25560*/  CALL.ABS.NOINC R2 ;  /* 0x0000000002007343 */ /* 0x002fea0003c00000 */
.L_x_2113:
[----:B------:R-:W-:Y:S05]  /*25570*/  BSYNC B6 ;  /* 0x0000000000067941 */ /* 0x000fea0003800000 */
.L_x_2112:
        /* <DEDUP_REMOVED lines=12> */
[----:B------:R-:W-:Y:S01]  /*25640*/  MOV R12, 0x1 ;  /* 0x00000001000c7802 */ /* 0x000fe20000000f00 */
[----:B------:R-:W-:Y:S02]  /*25650*/  IMAD.U32 R7, RZ, RZ, UR9 ;  /* 0x00000009ff077e24 */ /* 0x000fe4000f8e00ff */
[----:B------:R-:W-:-:S02]  /*25660*/  IMAD.U32 R10, RZ, RZ, UR4 ;  /* 0x00000004ff0a7e24 */ /* 0x000fc4000f8e00ff */
[----:B0-----:R-:W-:Y:S02]  /*25670*/  IMAD.U32 R11, RZ, RZ, UR5 ;  /* 0x00000005ff0b7e24 */ /* 0x001fe4000f8e00ff */
[----:B------:R-:W-:Y:S02]  /*25680*/  IMAD.MOV.U32 R8, RZ, RZ, 0x70 ;  /* 0x00000070ff087424 */ /* 0x000fe400078e00ff */
[----:B-1----:R-:W-:-:S07]  /*25690*/  IMAD.MOV.U32 R13, RZ, RZ, RZ ;  /* 0x000000ffff0d7224 */ /* 0x002fce00078e00ff */
[----:B------:R-:W-:-:S07]  /*256a0*/  LEPC R20, `(.L_x_2116) ;  /* 0x000000001014794e */ /* 0x000fce0000000000 */
[----:B--2---:R-:W-:Y:S05]  /*256b0*/  CALL.ABS.NOINC R2 ;  /* 0x0000000002007343 */ /* 0x004fea0003c00000 */
.L_x_2116:
[----:B------:R0:W1:Y:S01]  /*256c0*/  LDC.64 R2, c[0x4][R17] ;  /* 0x0100000011027b82 */ /* 0x0000620000000a00 */
[----:B------:R-:W-:Y:S01]  /*256d0*/  ULDC.64 UR4, c[0x4][0xa8] ;  /* 0x01002a0000047ab9 */ /* 0x000fe20000000a00 */
[----:B------:R-:W-:Y:S01]  /*256e0*/  ULDC.64 UR6, c[0x4][0xb0] ;  /* 0x01002c0000067ab9 */ /* 0x000fe20000000a00 */
[----:B------:R-:W-:Y:S01]  /*256f0*/  ULDC.64 UR8, c[0x4][0x40] ;  /* 0x0100100000087ab9 */ /* 0x000fe20000000a00 */
[----:B------:R-:W-:Y:S01]  /*25700*/  IMAD.U32 R4, RZ, RZ, UR4 ;  /* 0x00000004ff047e24 */ /* 0x000fe2000f8e00ff */
[----:B------:R-:W-:Y:S01]  /*25710*/  MOV R7, UR7 ;  /* 0x0000000700077c02 */ /* 0x000fe20008000f00 */
        /* <DEDUP_REMOVED lines=9> */
.L_x_2115:
[----:B------:R-:W-:Y:S05]  /*257b0*/  BSYNC B6 ;  /* 0x0000000000067941 */ /* 0x000fea0003800000 */
.L_x_2114:
[----:B------:R-:W-:Y:S01]  /*257c0*/  ULDC.64 UR4, c[0x0][0x9f8] ;  /* 0x00027e0000047ab9 */ /* 0x000fe20000000a00 */
[----:B------:R-:W2:Y:S01]  /*257d0*/  LDL R17, [R1+0x34] ;  /* 0x0000340001117983 */ /* 0x000ea20000100800 */
[----:B------:R-:W-:Y:S01]  /*257e0*/  ISETP.NE.U32.AND P0, PT, RZ, UR4, PT ;  /* 0x00000004ff007c0c */ /* 0x000fe2000bf05070 */
[----:B------:R-:W-:-:S03]  /*257f0*/  IMAD.MOV.U32 R7, RZ, RZ, R19 ;  /* 0x000000ffff077224 */ /* 0x000fc600078e0013 */
[----:B------:R-:W-:Y:S01]  /*25800*/  ISETP.NE.AND.EX P0, PT, RZ, UR5, PT, P0 ;  /* 0x00000005ff007c0c */ /* 0x000fe2000bf05300 */
[----:B------:R-:W-:-:S12]  /*25810*/  ULDC.64 UR4, c[0x0][0xa08] ;  /* 0x0002820000047ab9 */ /* 0x000fd80000000a00 */
[----:B------:R-:W1:Y:S02]  /*25820*/  @P0 LDC.64 R2, c[0x0][0x9f8] ;  /* 0x00027e00ff020b82 */ /* 0x000e640000000a00 */
[----:B-1----:R-:W-:-:S05]  /*25830*/  @P0 IMAD.WIDE R2, R19, 0x4, R2 ;  /* 0x0000000413020825 */ /* 0x002fca00078e0202 */
[----:B------:R1:W3:Y:S02]  /*25840*/  @P0 LDG.E R7, desc[UR60][R2.64] ;  /* 0x0000003c02070981 */ /* 0x0002e4000c1e1900 */
[----:B-1----:R-:W1:Y:S02]  /*25850*/  LDC.64 R2, c[0x0][0x418] ;  /* 0x00010600ff027b82 */ /* 0x002e640000000a00 */
[----:B-1----:R-:W-:Y:S01]  /*25860*/  LOP3.LUT P0, RZ, R2, UR4, RZ, 0xfc, !PT ;  /* 0x0000000402ff7c12 */ /* 0x002fe2000f80fcff */
[----:B------:R-:W-:-:S03]  /*25870*/  UMOV UR4, 0xffffffff ;  /* 0xffffffff00047882 */ /* 0x000fc60000000000 */
[----:B------:R-:W-:Y:S01]  /*25880*/  LOP3.LUT P0, RZ, R3, UR5, RZ, 0xfc, P0 ;  /* 0x0000000503ff7c12 */ /* 0x000fe2000800fcff */
[----:B--2---:R-:W-:Y:S01]  /*25890*/  VIADD R0, R17, 0xffffffff ;  /* 0xffffffff11007836 */ /* 0x004fe20000000000 */
[----:B---3--:R-:W-:Y:S01]  /*258a0*/  SHF.R.S32.HI R8, RZ, 0x1f, R7 ;  /* 0x0000001fff087819 */ /* 0x008fe20000011407 */
[----:B------:R1:W-:Y:S01]  /*258b0*/  STL [R1+0xc], R7 ;  /* 0x00000c0701007387 */ /* 0x0003e20000100800 */
[----:B------:R-:W-:-:S03]  /*258c0*/  SEL R17, R7, RZ, !P0 ;  /* 0x000000ff07117207 */ /* 0x000fc60004000000 */
[----:B------:R1:W-:Y:S01]  /*258d0*/  STL [R1+0x24], R8 ;  /* 0x0000240801007387 */ /* 0x0003e20000100800 */
[----:B------:R-:W-:Y:S05]  /*258e0*/  BRA.DIV UR4, `(.L_x_2117) ;  /* 0x0000006e04447947 */ /* 0x000fea000b800000 */
[----:B------:R-:W2:Y:S02]  /*258f0*/  S2R R4, SR_TID.X ;  /* 0x0000000000047919 */ /* 0x000ea40000002100 */
[----:B--2---:R-:W-:-:S04]  /*25900*/  SHF.R.U32.HI R4, RZ, 0x5, R4 ;  /* 0x00000005ff047819 */ /* 0x004fc80000011604 */
[----:B------:R-:W-:-:S05]  /*25910*/  LOP3.LUT R4, R4, 0x3, RZ, 0xc0, !PT ;  /* 0x0000000304047812 */ /* 0x000fca00078ec0ff */
[----:B------:R2:W3:Y:S02]  /*25920*/  SHFL.IDX PT, R14, R4, RZ, 0x1f ;  /* 0x00001fff040e7589 */ /* 0x0004e400000e0000 */
.L_x_2295:
[----:B--2---:R-:W2:Y:S01]  /*25930*/  LDL.LU R4, [R1+0x20] ;  /* 0x0000200001047983 */ /* 0x004ea20000300800 */
[----:B------:R-:W-:Y:S02]  /*25940*/  PLOP3.LUT P1, PT, PT, PT, PT, 0x8, 0x0 ;  /* 0x000000000000781c */ /* 0x000fe40003f2e170 */
[----:B---3--:R-:W-:Y:S01]  /*25950*/  ISETP.NE.AND P0, PT, R14, RZ, PT ;  /* 0x000000ff0e00720c */ /* 0x008fe20003f05270 */
[----:B------:R3:W-:Y:S01]  /*25960*/  STL [R1+0x8], R0 ;  /* 0x0000080001007387 */ /* 0x0007e20000100800 */
[----:B--2---:R-:W-:-:S09]  /*25970*/  LOP3.LUT R4, R4, 0xfffffffe, RZ, 0xc0, !PT ;  /* 0xfffffffe04047812 */ /* 0x004fd200078ec0ff */
[----:B------:R-:W-:-:S05]  /*25980*/  @P1 LOP3.LUT R4, R4, 0x1, RZ, 0xfc, !PT ;  /* 0x0000000104041812 */ /* 0x000fca00078efcff */
[----:B------:R3:W-:Y:S01]  /*25990*/  STL [R1+0x20], R4 ;  /* 0x0000200401007387 */ /* 0x0007e20000100800 */
[----:B------:R-:W-:Y:S05]  /*259a0*/  @P0 BRA `(.L_x_2118) ;  /* 0x0000000400580947 */ /* 0x000fea0003800000 */
[----:B------:R-:W-:-:S03]  /*259b0*/  UMOV UR4, 0xffffffff ;  /* 0xffffffff00047882 */ /* 0x000fc60000000000 */
[----:B------:R-:W-:Y:S05]  /*259c0*/  BRA.DIV UR4, `(.L_x_2119) ;  /* 0x0000006e04407947 */ /* 0x000fea000b800000 */
[----:B------:R-:W-:-:S13]  /*259d0*/  ELECT P6, URZ, PT ;  /* 0x00000000003f782f */ /* 0x000fda00038c0000 */
.L_x_2298:
[----:B------:R-:W-:Y:S05]  /*259e0*/  @!P6 BRA `(.L_x_2118) ;  /* 0x000000040048e947 */ /* 0x000fea0003800000 */
[----:B------:R-:W-:-:S04]  /*259f0*/  ISETP.NE.U32.AND P0, PT, R2, RZ, PT ;  /* 0x000000ff0200720c */ /* 0x000fc80003f05070 */
[----:B------:R-:W-:-:S13]  /*25a00*/  ISETP.NE.AND.EX P0, PT, R3, RZ, PT, P0 ;  /* 0x000000ff0300720c */ /* 0x000fda0003f05300 */
[----:B------:R-:W-:Y:S05]  /*25a10*/  @!P0 BRA `(.L_x_2120) ;  /* 0x0000000000508947 */ /* 0x000fea0003800000 */
[----:B------:R-:W2:Y:S01]  /*25a20*/  LDC R6, c[0x0][0x43c] ;  /* 0x00010f00ff067b82 */ /* 0x000ea20000000800 */
[----:B------:R-:W-:Y:S01]  /*25a30*/  IMAD.MOV.U32 R9, RZ, RZ, R0 ;  /* 0x000000ffff097224 */ /* 0x000fe200078e0000 */
[----:B------:R-:W-:-:S03]  /*25a40*/  ULDC.64 UR4, c[0x0][0x428] ;  /* 0x00010a0000047ab9 */ /* 0x000fc60000000a00 */
[----:B---3--:R-:W-:Y:S01]  /*25a50*/  IMAD.MOV.U32 R0, RZ, RZ, R9 ;  /* 0x000000ffff007224 */ /* 0x008fe200078e0009 */
[----:B--2---:R-:W-:-:S13]  /*25a60*/  ISETP.NE.AND P0, PT, R6, 0x1, PT ;  /* 0x000000010600780c */ /* 0x004fda0003f05270 */
[----:B------:R-:W2:Y:S02]  /*25a70*/  @P0 LDC.64 R4, c[0x0][0x440] ;  /* 0x00011000ff040b82 */ /* 0x000ea40000000a00 */
[----:B--2---:R-:W-:-:S05]  /*25a80*/  @P0 IMAD.HI.U32 R4, R9, R4, RZ ;  /* 0x0000000409040227 */ /* 0x004fca00078e00ff */
[----:B------:R-:W-:-:S04]  /*25a90*/  @P0 SHF.R.U32.HI R0, RZ, R5, R4 ;  /* 0x00000005ff000219 */ /* 0x000fc80000011604 */
[----:B------:R-:W-:Y:S02]  /*25aa0*/  IADD3 R4, -R0, RZ, RZ ;  /* 0x000000ff00047210 */ /* 0x000fe40007ffe1ff */
[----:B------:R-:W-:-:S03]  /*25ab0*/  SHF.R.S32.HI R5, RZ, 0x1f, R0 ;  /* 0x0000001fff057819 */ /* 0x000fc60000011400 */
        /* <DEDUP_REMOVED lines=10> */
.L_x_2120:
[----:B-1----:R-:W4:Y:S04]  /*25b60*/  LDL R7, [R1] ;  /* 0x0000000001077983 */ /* 0x002f280000100800 */
[----:B---3--:R-:W4:Y:S04]  /*25b70*/  LDL R0, [R1+0x4] ;  /* 0x0000040001007983 */ /* 0x008f280000100800 */
[----:B--2---:R-:W2:Y:S01]  /*25b80*/  LDL R2, [R1+0x10] ;  /* 0x0000100001027983 */ /* 0x004ea20000100800 */
[----:B----4-:R-:W-:Y:S01]  /*25b90*/  IMAD R0, R0, 0x8, R7 ;  /* 0x0000000800007824 */ /* 0x010fe200078e0207 */
[----:B--2---:R-:W-:-:S04]  /*25ba0*/  SHF.L.U32 R2, R2, 0x1f, RZ ;  /* 0x0000001f02027819 */ /* 0x004fc800000006ff */
[----:B------:R-:W1:Y:S02]  /*25bb0*/  SYNCS.PHASECHK.TRANS64.TRYWAIT P0, [R0+URZ+0x30840], R2 ;  /* 0x03084002000075a7 */ /* 0x000e64000800017f */
[----:B-1----:R-:W-:Y:S05]  /*25bc0*/  @!P0 BRA `(.L_x_2121) ;  /* 0x0000006800e08947 */ /* 0x002fea0003800000 */
.L_x_2299:
[----:B------:R-:W2:Y:S02]  /*25bd0*/  S2R R3, SR_TID.X ;  /* 0x0000000000037919 */ /* 0x000ea40000002100 */
[----:B--2---:R-:W-:-:S04]  /*25be0*/  LOP3.LUT R3, R3, 0x7f, RZ, 0xc0, !PT ;  /* 0x0000007f03037812 */ /* 0x004fc800078ec0ff */
[----:B------:R-:W-:-:S13]  /*25bf0*/  ISETP.NE.AND P0, PT, R3, RZ, PT ;  /* 0x000000ff0300720c */ /* 0x000fda0003f05270 */
        /* <DEDUP_REMOVED lines=8> */
.L_x_2122:
[----:B-1----:R-:W2:Y:S04]  /*25c80*/  LDL R2, [R1+0x14] ;  /* 0x0000140001027983 */ /* 0x002ea80000100800 */
[----:B------:R-:W3:Y:S04]  /*25c90*/  LDL R4, [R1] ;  /* 0x0000000001047983 */ /* 0x000ee80000100800 */
[----:B------:R-:W3:Y:S04]  /*25ca0*/  LDL R3, [R1+0x4] ;  /* 0x0000040001037983 */ /* 0x000ee80000100800 */
[----:B------:R-:W4:Y:S01]  /*25cb0*/  LDL R5, [R1+0x8] ;  /* 0x0000080001057983 */ /* 0x000f220000100800 */
[----:B------:R-:W-:-:S02]  /*25cc0*/  R2UR UR9, R0 ;  /* 0x00000000000972ca */ /* 0x000fc400000e0000 */
[----:B--2---:R-:W-:Y:S02]  /*25cd0*/  R2UR UR5, R2 ;  /* 0x00000000020572ca */ /* 0x004fe400000e0000 */
[----:B------:R-:W2:Y:S01]  /*25ce0*/  LDL.LU R2, [R1+0x20] ;  /* 0x0000200001027983 */ /* 0x000ea20000300800 */
[----:B---3--:R-:W-:Y:S02]  /*25cf0*/  LEA R0, R3, R4, 0xf ;  /* 0x0000000403007211 */ /* 0x008fe400078e78ff */
[----:B----4-:R-:W-:Y:S02]  /*25d00*/  R2UR UR11, R5 ;  /* 0x00000000050b72ca */ /* 0x010fe400000e0000 */
[----:B------:R-:W-:Y:S01]  /*25d10*/  R2UR UR14, R0 ;  /* 0x00000000000e72ca */ /* 0x000fe200000e0000 */
[----:B------:R-:W-:Y:S01]  /*25d20*/  UIADD3 UR4, UP0, UR38, 0x370, URZ ;  /* 0x0000037026047890 */ /* 0x000fe2000ff1e03f */
[----:B------:R-:W-:Y:S02]  /*25d30*/  R2UR UR12, R18 ;  /* 0x00000000120c72ca */ /* 0x000fe400000e0000 */
[----:B-----5:R-:W-:Y:S01]  /*25d40*/  R2UR UR13, R17 ;  /* 0x00000000110d72ca */ /* 0x020fe200000e0000 */
[----:B------:R-:W-:Y:S01]  /*25d50*/  UIADD3 UR9, UR9, 0x30830, URZ ;  /* 0x0003083009097890 */ /* 0x000fe2000fffe03f */
[----:B------:R-:W-:-:S05]  /*25d60*/  PLOP3.LUT P0, PT, PT, PT, PT, 0x80, 0x0 ;  /* 0x000000000000781c */ /* 0x000fca0003f0f070 */
[----:B------:R-:W-:Y:S02]  /*25d70*/  ULEA UR11, UR11, UR5, 0x6 ;  /* 0x000000050b0b7291 */ /* 0x000fe4000f8e303f */
        /* <DEDUP_REMOVED lines=10> */
[----:B-1----:R-:W-:Y:S01]  /*25e20*/  UMOV UR8, UR15 ;  /* 0x0000000f00087c82 */ /* 0x002fe20008000000 */
[----:B------:R-:W-:Y:S01]  /*25e30*/  UMOV UR10, UR17 ;  /* 0x00000011000a7c82 */ /* 0x000fe20008000000 */
[----:B------:R-:W-:Y:S01]  /*25e40*/  UMOV UR15, 0x80 ;  /* 0x00000080000f7882 */ /* 0x000fe20000000000 */
[----:B------:R1:W-:Y:S02]  /*25e50*/  UTMALDG.4D [UR8], [UR4], desc[UR6] ;  /* 0x00000608040075b4 */ /* 0x0003e40008019000 */
[----:B-1----:R-:W-:Y:S01]  /*25e60*/  UMOV UR8, UR16 ;  /* 0x0000001000087c82 */ /* 0x002fe20008000000 */
[----:B------:R-:W-:Y:S01]  /*25e70*/  UMOV UR10, UR15 ;  /* 0x0000000f000a7c82 */ /* 0x000fe20008000000 */
[----:B------:R-:W-:Y:S01]  /*25e80*/  UMOV UR15, 0xc0 ;  /* 0x000000c0000f7882 */ /* 0x000fe20000000000 */
[----:B------:R1:W-:Y:S02]  /*25e90*/  UTMALDG.4D [UR8], [UR4], desc[UR6] ;  /* 0x00000608040075b4 */ /* 0x0003e40008019000 */
[----:B-1----:R-:W-:Y:S01]  /*25ea0*/  UMOV UR8, UR14 ;  /* 0x0000000e00087c82 */ /* 0x002fe20008000000 */
[----:B------:R-:W-:-:S02]  /*25eb0*/  UMOV UR10, UR15 ;  /* 0x0000000f000a7c82 */ /* 0x000fc40008000000 */
[----:B------:R4:W-:Y:S01]  /*25ec0*/  UTMALDG.4D [UR8], [UR4], desc[UR6] ;  /* 0x00000608040075b4 */ /* 0x0009e20008019000 */
[----:B--2---:R-:W-:-:S04]  /*25ed0*/  LOP3.LUT R2, R2, 0xfffffffe, RZ, 0xc0, !PT ;  /* 0xfffffffe02027812 */ /* 0x004fc800078ec0ff */
[----:B------:R-:W-:-:S05]  /*25ee0*/  @P0 LOP3.LUT R2, R2, 0x1, RZ, 0xfc, !PT ;  /* 0x0000000102020812 */ /* 0x000fca00078efcff */
[----:B------:R4:W-:Y:S01]  /*25ef0*/  STL [R1+0x20], R2 ;  /* 0x0000200201007387 */ /* 0x0009e20000100800 */
[----:B------:R-:W-:Y:S01]  /*25f00*/  NOP ;  /* 0x0000000000007918 */ /* 0x000fe20000000000 */
.L_x_2118:
[----:B---3--:R-:W2:Y:S04]  /*25f10*/  LDL R4, [R1] ;  /* 0x0000000001047983 */ /* 0x008ea80000100800 */
[----:B------:R-:W3:Y:S01]  /*25f20*/  LDL.LU R3, [R1+0x40] ;  /* 0x0000400001037983 */ /* 0x000ee20000300800 */
[----:B------:R-:W-:Y:S05]  /*25f30*/  WARPSYNC.ALL ;  /* 0x0000000000007948 */ /* 0x000fea0003800000 */
[----:B----4-:R-:W-:Y:S01]  /*25f40*/  ULDC.64 UR4, c[0x0][0x298] ;  /* 0x0000a60000047ab9 */ /* 0x010fe20000000a00 */
[----:B------:R-:W-:Y:S01]  /*25f50*/  BSSY B6, `(.L_x_2123) ;  /* 0x000001c000067945 */ /* 0x000fe20003800000 */
[----:B------:R-:W-:Y:S01]  /*25f60*/  BAR.SYNC.DEFER_BLOCKING 0x8, 0x180 ;  /* 0x0206000000007b1d */ /* 0x000fe20000010000 */
[----:B---3--:R-:W-:-:S05]  /*25f70*/  SHF.R.S32.HI R0, RZ, 0x1f, R3 ;  /* 0x0000001fff007819 */ /* 0x008fca0000011403 */
[----:B------:R-:W-:Y:S02]  /*25f80*/  IMAD R2, R0, UR4, RZ ;  /* 0x0000000400027c24 */ /* 0x000fe4000f8e02ff */
[----:B--2---:R-:W-:Y:S02]  /*25f90*/  VIADD R0, R4, 0x10400 ;  /* 0x0001040004007836 */ /* 0x004fe40000000000 */
[C---:B------:R-:W-:Y:S02]  /*25fa0*/  IMAD R2, R3.reuse, UR5, R2 ;  /* 0x0000000503027c24 */ /* 0x040fe4000f8e0202 */
[----:B------:R-:W-:Y:S01]  /*25fb0*/  IMAD.WIDE.U32 R4, R3, UR4, RZ ;  /* 0x0000000403047c25 */ /* 0x000fe2000f8e00ff */
[----:B------:R-:W-:-:S03]  /*25fc0*/  LOP3.LUT P0, RZ, R0, 0x3ff, RZ, 0xc0, !PT ;  /* 0x000003ff00ff7812 */ /* 0x000fc6000780c0ff */
[----:B------:R-:W-:Y:S01]  /*25fd0*/  IMAD.IADD R0, R5, 0x1, R2 ;  /* 0x0000000105007824 */ /* 0x000fe200078e0202 */
[----:B------:R2:W-:Y:S04]  /*25fe0*/  STL.64 [R1+0x40], R4 ;  /* 0x0000400401007387 */ /* 0x0005e80000100a00 */
[----:B------:R2:W-:Y:S05]  /*25ff0*/  STL [R1+0x4c], R0 ;  /* 0x00004c0001007387 */ /* 0x0005ea0000100800 */
[----:B------:R-:W-:Y:S05]  /*26000*/  @!P0 BRA `(.L_x_2124) ;  /* 0x0000000000408947 */ /* 0x000fea0003800000 */
[----:B------:R-:W-:Y:S01]  /*26010*/  MOV R2, 0x0 ;  /* 0x0000000000027802 */ /* 0x000fe20000000f00 */
[----:B------:R-:W-:Y:S01]  /*26020*/  ULDC.64 UR4, c[0x4][0xa8] ;  /* 0x01002a0000047ab9 */ /* 0x000fe20000000a00 */
[----:B------:R-:W-:Y:S01]  /*26030*/  ULDC.64 UR6, c[0x4][0xb0] ;  /* 0x01002c0000067ab9 */ /* 0x000fe20000000a00 */
[----:B------:R-:W-:Y:S01]  /*26040*/  ULDC.64 UR8, c[0x4][0x20] ;  /* 0x0100080000087ab9 */ /* 0x000fe20000000a00 */
[----:B--2---:R-:W-:Y:S01]  /*26050*/  IMAD.U32 R4, RZ, RZ, UR4 ;  /* 0x00000004ff047e24 */ /* 0x004fe2000f8e00ff */
[----:B------:R-:W-:Y:S01]  /*26060*/  MOV R6, UR6 ;  /* 0x0000000600067c02 */ /* 0x000fe20008000f00 */
[----:B------:R-:W2:Y:S01]  /*26070*/  LDC.64 R2, c[0x4][R2] ;  /* 0x0100000002027b82 */ /* 0x000ea20000000a00 */
[----:B------:R-:W-:Y:S01]  /*26080*/  IMAD.U32 R5, RZ, RZ, UR5 ;  /* 0x00000005ff057e24 */ /* 0x000fe2000f8e00ff */
[----:B------:R-:W-:Y:S01]  /*26090*/  MOV R12, 0x1 ;  /* 0x00000001000c7802 */ /* 0x000fe20000000f00 */
[----:B-1----:R-:W-:Y:S02]  /*260a0*/  IMAD.U32 R7, RZ, RZ, UR7 ;  /* 0x00000007ff077e24 */ /* 0x002fe4000f8e00ff */
[----:B------:R-:W-:-:S02]  /*260b0*/  IMAD.U32 R10, RZ, RZ, UR8 ;  /* 0x00000008ff0a7e24 */ /* 0x000fc4000f8e00ff */
[----:B0-----:R-:W-:Y:S02]  /*260c0*/  IMAD.U32 R11, RZ, RZ, UR9 ;  /* 0x00000009ff0b7e24 */ /* 0x001fe4000f8e00ff */
[----:B------:R-:W-:Y:S02]  /*260d0*/  IMAD.MOV.U32 R8, RZ, RZ, 0x70 ;  /* 0x00000070ff087424 */ /* 0x000fe400078e00ff */
[----:B------:R-:W-:-:S07]  /*260e0*/  IMAD.MOV.U32 R13, RZ, RZ, RZ ;  /* 0x000000ffff0d7224 */ /* 0x000fce00078e00ff */
[----:B------:R-:W-:-:S07]  /*260f0*/  LEPC R20, `(.L_x_2124) ;  /* 0x000000001014794e */ /* 0x000fce0000000000 */
[----:B--2---:R-:W-:Y:S05]  /*26100*/  CALL.ABS.NOINC R2 ;  /* 0x0000000002007343 */ /* 0x004fea0003c00000 */
.L_x_2124:
[----:B------:R-:W-:Y:S05]  /*26110*/  BSYNC B6 ;  /* 0x0000000000067941 */ /* 0x000fea0003800000 */
.L_x_2123:
[----:B--2---:R-:W2:Y:S01]  /*26120*/  LDL.LU R0, [R1+0x4c] ;  /* 0x00004c0001007983 */ /* 0x004ea20000300800 */
[----:B-1----:R-:W1:Y:S01]  /*26130*/  LDC R7, c[0x0][0x448] ;  /* 0x00011200ff077b82 */ /* 0x002e620000000800 */
[----:B------:R-:W-:Y:S02]  /*26140*/  ULDC.64 UR4, c[0x0][0x2d8] ;  /* 0x0000b60000047ab9 */ /* 0x000fe40000000a00 */
[----:B------:R-:W2:Y:S04]  /*26150*/  LDL.LU.64 R2, [R1+0x40] ;  /* 0x0000400001027983 */ /* 0x000ea80000300a00 */
[----:B------:R-:W3:Y:S01]  /*26160*/  LDL R8, [R1+0x30] ;  /* 0x0000300001087983 */ /* 0x000ee20000100800 */
[----:B------:R-:W4:Y:S01]  /*26170*/  S2R R5, SR_TID.X ;  /* 0x0000000000057919 */ /* 0x000f220000002100 */
[----:B------:R-:W0:Y:S01]  /*26180*/  S2R R9, SR_TID.X ;  /* 0x0000000000097919 */ /* 0x000e220000002100 */
[----:B----4-:R-:W-:-:S04]  /*26190*/  LOP3.LUT R5, R5, 0x7f, RZ, 0xc0, !PT ;  /* 0x0000007f05057812 */ /* 0x010fc800078ec0ff */
[----:B------:R-:W-:Y:S02]  /*261a0*/  SHF.R.U32.HI R5, RZ, 0x3, R5 ;  /* 0x00000003ff057819 */ /* 0x000fe40000011605 */
[----:B0-----:R-:W-:-:S04]  /*261b0*/  SHF.L.U32 R9, R9, 0x4, RZ ;  /* 0x0000000409097819 */ /* 0x001fc800000006ff */
[----:B------:R-:W-:Y:S01]  /*261c0*/  LOP3.LUT R9, R5, 0x70, R9, 0xf8, !PT ;  /* 0x0000007005097812 */ /* 0x000fe200078ef809 */
[----:B--2---:R-:W-:Y:S01]  /*261d0*/  IMAD.MOV.U32 R3, RZ, RZ, R0 ;  /* 0x000000ffff037224 */ /* 0x004fe200078e0000 */
[----:B------:R-:W-:-:S05]  /*261e0*/  SHF.R.S32.HI R0, RZ, 0x1f, R18 ;  /* 0x0000001fff007819 */ /* 0x000fca0000011412 */
[----:B------:R-:W-:Y:S02]  /*261f0*/  IMAD R0, R0, UR4, RZ ;  /* 0x0000000400007c24 */ /* 0x000fe4000f8e02ff */
[----:B------:R-:W-:-:S04]  /*26200*/  IMAD.WIDE.U32 R2, R18, UR4, R2 ;  /* 0x0000000412027c25 */ /* 0x000fc8000f8e0002 */
[----:B------:R-:W-:Y:S01]  /*26210*/  IMAD R0, R18, UR5, R0 ;  /* 0x0000000512007c24 */ /* 0x000fe2000f8e0200 */
[----:B------:R-:W-:Y:S02]  /*26220*/  ULDC.64 UR4, c[0x0][0xa00] ;  /* 0x0002800000047ab9 */ /* 0x000fe40000000a00 */
[----:B------:R-:W-:Y:S01]  /*26230*/  ISETP.NE.U32.AND P0, PT, RZ, UR4, PT ;  /* 0x00000004ff007c0c */ /* 0x000fe2000bf05070 */
[----:B------:R-:W-:Y:S01]  /*26240*/  IMAD.IADD R3, R3, 0x1, R0 ;  /* 0x0000000103037824 */ /* 0x000fe200078e0200 */
[----:B------:R-:W-:Y:S02]  /*26250*/  SHF.R.S32.HI R0, RZ, 0x1f, R19 ;  /* 0x0000001fff007819 */ /* 0x000fe40000011413 */
[----:B------:R-:W-:Y:S01]  /*26260*/  ISETP.NE.AND.EX P0, PT, RZ, UR5, PT, P0 ;  /* 0x00000005ff007c0c */ /* 0x000fe2000bf05300 */
[----:B------:R-:W-:-:S03]  /*26270*/  ULDC.64 UR4, c[0x0][0x2e0] ;  /* 0x0000b80000047ab9 */ /* 0x000fc60000000a00 */
[----:B------:R-:W-:Y:S02]  /*26280*/  SEL R4, R0, RZ, !P0 ;  /* 0x000000ff00047207 */ /* 0x000fe40004000000 */
[----:B------:R-:W-:Y:S02]  /*26290*/  SEL R0, R19, RZ, !P0 ;  /* 0x000000ff13007207 */ /* 0x000fe40004000000 */
[----:B-1----:R-:W-:-:S13]  /*262a0*/  ISETP.NE.AND P0, PT, R7, 0x1, PT ;  /* 0x000000010700780c */ /* 0x002fda0003f05270 */
[----:B------:R-:W0:Y:S08]  /*262b0*/  @P0 LDC R5, c[0x0][0x44c] ;  /* 0x00011300ff050b82 */ /* 0x000e300000000800 */
[----:B------:R-:W1:Y:S01]  /*262c0*/  @P0 LDC R6, c[0x0][0x450] ;  /* 0x00011400ff060b82 */ /* 0x000e620000000800 */
[----:B------:R-:W-:Y:S02]  /*262d0*/  IMAD R4, R4, UR4, RZ ;  /* 0x0000000404047c24 */ /* 0x000fe4000f8e02ff */
[----:B------:R-:W-:-:S04]  /*262e0*/  IMAD.WIDE.U32 R2, R0, UR4, R2 ;  /* 0x0000000400027c25 */ /* 0x000fc8000f8e0002 */
[----:B------:R-:W-:Y:S01]  /*262f0*/  IMAD R0, R0, UR5, R4 ;  /* 0x0000000500007c24 */ /* 0x000fe2000f8e0204 */
[----:B------:R-:W-:Y:S01]  /*26300*/  ULDC.64 UR4, c[0x0][0x2d0] ;  /* 0x0000b40000047ab9 */ /* 0x000fe20000000a00 */
[----:B---3--:R-:W-:Y:S02]  /*26310*/  IMAD.IADD R4, R9, 0x1, R8 ;  /* 0x0000000109047824 */ /* 0x008fe400078e0208 */
        /* <DEDUP_REMOVED lines=21> */
[C---:B------:R-:W-:Y:S02]  /*26470*/  LOP3.LUT R11, R9.reuse, 0x80, RZ, 0xfc, !PT ;  /* 0x00000080090b7812 */ /* 0x040fe400078efcff */
[----:B------:R-:W-:Y:S02]  /*26480*/  LOP3.LUT R9, R9, 0xc0, RZ, 0xfc, !PT ;  /* 0x000000c009097812 */ /* 0x000fe400078efcff */
[----:B------:R-:W-:Y:S02]  /*26490*/  IADD3 R3, R3, R4, RZ ;  /* 0x0000000403037210 */ /* 0x000fe40007ffe0ff */
[----:B------:R-:W-:Y:S01]  /*264a0*/  LEA R4, P0, R2, UR4, 0x1 ;  /* 0x0000000402047c11 */ /* 0x000fe2000f8008ff */
[----:B------:R-:W-:-:S02]  /*264b0*/  ULDC UR4, c[0x0][0x2b8] ;  /* 0x0000ae0000047ab9 */ /* 0x000fc40000000800 */
[----:B------:R-:W-:Y:S02]  /*264c0*/  ISETP.GE.AND P3, PT, R9, UR4, PT ;  /* 0x0000000409007c0c */ /* 0x000fe4000bf66270 */
        /* <DEDUP_REMOVED lines=10> */
[----:B------:R-:W2:Y:S04]  /*26570*/  LDL.LU R6, [R1+0x38] ;  /* 0x0000380001067983 */ /* 0x000ea80000300800 */
[----:B------:R-:W3:Y:S01]  /*26580*/  LDL.LU R11, [R1+0x30] ;  /* 0x00003000010b7983 */ /* 0x000ee20000300800 */
[----:B------:R-:W0:Y:S02]  /*26590*/  S2R R8, SR_TID.X ;  /* 0x0000000000087919 */ /* 0x000e240000002100 */
[----:B0-----:R-:W-:-:S04]  /*265a0*/  LOP3.LUT R8, R8, 0x7f, RZ, 0xc0, !PT ;  /* 0x0000007f08087812 */ /* 0x001fc800078ec0ff */
[----:B------:R-:W-:Y:S01]  /*265b0*/  SHF.R.U32.HI R8, RZ, 0x3, R8 ;  /* 0x00000003ff087819 */ /* 0x000fe20000011608 */
[----:B--2---:R-:W-:Y:S02]  /*265c0*/  IMAD R2, R6, R7, RZ ;  /* 0x0000000706027224 */ /* 0x004fe400078e02ff */
[----:B------:R-:W0:Y:S02]  /*265d0*/  SHFL.IDX PT, R7, R4, RZ, 0x181f ;  /* 0x00181fff04077589 */ /* 0x000e2400000e0000 */
[----:B---3--:R-:W-:Y:S02]  /*265e0*/  IMAD.IADD R0, R8, 0x1, R11 ;  /* 0x0000000108007824 */ /* 0x008fe400078e020b */
[----:B------:R-:W1:Y:S03]  /*265f0*/  SHFL.IDX PT, R6, R3, RZ, 0x181f ;  /* 0x00181fff03067589 */ /* 0x000e6600000e0000 */
[----:B------:R-:W-:-:S13]  /*26600*/  ISETP.GE.AND P5, PT, R0, R2, PT ;  /* 0x000000020000720c */ /* 0x000fda0003fa6270 */
[----:B0-----:R-:W-:-:S05]  /*26610*/  @!P5 LEA R7, P4, R10, R7, 0x1 ;  /* 0x000000070a07d211 */ /* 0x001fca00078808ff */
[----:B-1----:R-:W-:-:S05]  /*26620*/  @!P5 IMAD.X R6, RZ, RZ, R6, P4 ;  /* 0x000000ffff06d224 */ /* 0x002fca00020e0606 */
[----:B------:R-:W-:-:S04]  /*26630*/  @!P5 LOP3.LUT R7, R7, R6, RZ, 0x3c, !PT ;  /* 0x000000060707d212 */ /* 0x000fc800078e3cff */
[----:B------:R-:W-:-:S04]  /*26640*/  @!P5 LOP3.LUT R6, R7, R6, RZ, 0x3c, !PT ;  /* 0x000000060706d212 */ /* 0x000fc800078e3cff */
[----:B------:R-:W-:Y:S02]  /*26650*/  @!P5 LOP3.LUT R7, R7, R6, RZ, 0x3c, !PT ;  /* 0x000000060707d212 */ /* 0x000fe400078e3cff */
[----:B------:R-:W-:-:S03]  /*26660*/  IADD3 R5, R0, 0x10, RZ ;  /* 0x0000001000057810 */ /* 0x000fc60007ffe0ff */
        /* <DEDUP_REMOVED lines=69> */
[----:B0-----:R-:W-:-:S04]  /*26ac0*/  @!P5 IMAD.X R6, RZ, RZ, R8, P4 ;  /* 0x000000ffff06d224 */ /* 0x001fc800020e0608 */
[----:B------:R-:W-:Y:S02]  /*26ad0*/  @!P5 IMAD.MOV.U32 R7, RZ, RZ, R6 ;  /* 0x000000ffff07d224 */ /* 0x000fe400078e0006 */
[----:B------:R-:W-:Y:S02]  /*26ae0*/  @!P5 IMAD.MOV.U32 R6, RZ, RZ, R5 ;  /* 0x000000ffff06d224 */ /* 0x000fe400078e0005 */
[----:B------:R1:W2:Y:S04]  /*26af0*/  SHFL.IDX PT, R5, R3, 0x7, 0x181f ;  /* 0x00f81f0003057f89 */ /* 0x0002a800000e0000 */
[----:B------:R1:W-:Y:S04]  /*26b00*/  @!P5 LDGSTS.E.BYPASS.LTC128B.128 [R9+0x13400], desc[UR60][R6.64], !P0 ;  /* 0x134000000609dfae */ /* 0x0003e8000c101d7c */
[----:B------:R1:W-:Y:S04]  /*26b10*/  @!P5 LDGSTS.E.BYPASS.LTC128B.128 [R9+0x17400], desc[UR60][R6.64+0x80], !P1 ;  /* 0x174000800609dfae */ /* 0x0003e8000c901d7c */
[----:B------:R1:W-:Y:S04]  /*26b20*/  @!P5 LDGSTS.E.BYPASS.LTC128B.128 [R9+0x1b400], desc[UR60][R6.64+0x100], !P2 ;  /* 0x1b4001000609dfae */ /* 0x0003e8000d101d7c */
[----:B------:R1:W-:Y:S04]  /*26b30*/  @!P5 LDGSTS.E.BYPASS.LTC128B.128 [R9+0x1f400], desc[UR60][R6.64+0x180], !P3 ;  /* 0x1f4001800609dfae */ /* 0x0003e8000d901d7c */
[----:B------:R1:W3:Y:S02]  /*26b40*/  SHFL.IDX PT, R3, R4, 0x7, 0x181f ;  /* 0x00f81f0004037f89 */ /* 0x0002e400000e0000 */
.L_x_2316:
[----:B------:R-:W-:Y:S01]  /*26b50*/  VIADD R0, R0, 0x70 ;  /* 0x0000007000007836 */ /* 0x000fe20000000000 */
[----:B------:R-:W-:Y:S04]  /*26b60*/  BSSY B0, `(.L_x_2126) ;  /* 0x000000c000007945 */ /* 0x000fe80003800000 */
[----:B------:R-:W-:-:S13]  /*26b70*/  ISETP.GE.AND P4, PT, R0, R2, PT ;  /* 0x000000020000720c */ /* 0x000fda0003f86270 */
[----:B------:R-:W-:Y:S05]  /*26b80*/  @P4 BRA `(.L_x_2127) ;  /* 0x0000000000244947 */ /* 0x000fea0003800000 */
[----:B---3--:R-:W-:-:S04]  /*26b90*/  LEA R2, P4, R10, R3, 0x1 ;  /* 0x000000030a027211 */ /* 0x008fc800078808ff */
[----:B-12---:R-:W-:-:S05]  /*26ba0*/  IADD3.X R3, RZ, R5, RZ, P4, !PT ;  /* 0x00000005ff037210 */ /* 0x006fca00027fe4ff */
[----:B------:R-:W-:Y:S01]  /*26bb0*/  @!PT LDS RZ, [RZ] ;  /* 0x00000000fffff984 */ /* 0x000fe20000000800 */
[----:B------:R-:W-:Y:S01]  /*26bc0*/  @!PT LDS RZ, [RZ] ;  /* 0x00000000fffff984 */ /* 0x000fe20000000800 */
[----:B------:R-:W-:Y:S01]  /*26bd0*/  @!PT LDS RZ, [RZ] ;  /* 0x00000000fffff984 */ /* 0x000fe20000000800 */
[----:B------:R4:W-:Y:S04]  /*26be0*/  LDGSTS.E.BYPASS.LTC128B.128 [R9+0x13c00], desc[UR60][R2.64], !P0 ;  /* 0x13c0000002097fae */ /* 0x0009e8000c101d7c */
[----:B------:R4:W-:Y:S04]  /*26bf0*/  LDGSTS.E.BYPASS.LTC128B.128 [R9+0x17c00], desc[UR60][R2.64+0x80], !P1 ;  /* 0x17c0008002097fae */ /* 0x0009e8000c901d7c */
[----:B------:R4:W-:Y:S04]  /*26c00*/  LDGSTS.E.BYPASS.LTC128B.128 [R9+0x1bc00], desc[UR60][R2.64+0x100], !P2 ;  /* 0x1bc0010002097fae */ /* 0x0009e8000d101d7c */
[----:B------:R4:W-:Y:S02]  /*26c10*/  LDGSTS.E.BYPASS.LTC128B.128 [R9+0x1fc00], desc[UR60][R2.64+0x180], !P3 ;  /* 0x1fc0018002097fae */ /* 0x0009e4000d901d7c */
.L_x_2127:
[----:B------:R-:W-:Y:S05]  /*26c20*/  BSYNC B0 ;  /* 0x0000000000007941 */ /* 0x000fea0003800000 */
.L_x_2126:
[----:B01--4-:R-:W4:Y:S01]  /*26c30*/  LDL R9, [R1] ;  /* 0x0000000001097983 */ /* 0x013f220000100800 */
[----:B------:R-:W-:Y:S01]  /*26c40*/  PLOP3.LUT P0, PT, PT, PT, PT, 0x80, 0x0 ;  /* 0x000000000000781c */ /* 0x000fe20003f0f070 */
[----:B------:R-:W-:Y:S01]  /*26c50*/  NOP ;  /* 0x0000000000007918 */ /* 0x000fe20000000000 */
[----:B----4-:R-:W-:-:S11]  /*26c60*/  VIADD R11, R9, 0x30800 ;  /* 0x00030800090b7836 */ /* 0x010fd60000000000 */
.L_x_2128:
[----:B------:R-:W4:Y:S01]  /*26c70*/  LDL R2, [R1] ;  /* 0x0000000001027983 */ /* 0x000f220000100800 */
[----:B------:R-:W-:Y:S02]  /*26c80*/  PLOP3.LUT P1, PT, P1, P0, PT, 0xa2, 0x0 ;  /* 0x000000000000781c */ /* 0x000fe40000f21472 */
[----:B----4-:R-:W-:-:S08]  /*26c90*/  @P0 R2UR P1, UR4, R2 ;  /* 0x00000000020402ca */ /* 0x010fd00000020000 */
[----:B------:R-:W-:-:S05]  /*26ca0*/  @P0 PLOP3.LUT P0, PT, P1, PT, PT, 0x80, 0x0 ;  /* 0x000000000000081c */ /* 0x000fca0000f0f070 */
[----:B------:R-:W-:Y:S01]  /*26cb0*/  @!P1 SYNCS.ARRIVE.TRANS64.RED.A0T1 RZ, [UR4+0x30800], RZ ;  /* 0x030800ffffff99a7 */ /* 0x000fe20008200404 */
[----:B------:R-:W-:Y:S07]  /*26cc0*/  @!P1 ARRIVES.LDGSTSBAR.64.TRANSCNT [UR4+0x30800] ;  /* 0x03080000ff0099b0 */ /* 0x000fee0008000a84 */
[----:B------:R-:W-:Y:S05]  /*26cd0*/  @P0 BRA.U.ANY `(.L_x_2128) ;  /* 0xfffffffd00e40947 */ /* 0x000fea000393ffff */
[----:B---3--:R-:W3:Y:S02]  /*26ce0*/  LDL.LU R3, [R1+0x48] ;  /* 0x0000480001037983 */ /* 0x008ee40000300800 */
[----:B---3--:R-:W-:-:S05]  /*26cf0*/  VIADD R3, R3, 0x1 ;  /* 0x0000000103037836 */ /* 0x008fca0000000000 */
        /* <DEDUP_REMOVED lines=10> */
.L_x_2317:
[----:B------:R-:W-:Y:S05]  /*26da0*/  BSYNC B0 ;  /* 0x0000000000007941 */ /* 0x000fea0003800000 */
.L_x_2129:
[----:B------:R-:W3:Y:S04]  /*26db0*/  LDL R3, [R1+0x34] ;  /* 0x0000340001037983 */ /* 0x000ee80000100800 */
[----:B0-----:R-:W4:Y:S01]  /*26dc0*/  LDL R2, [R1+0x2c] ;  /* 0x00002c0001027983 */ /* 0x001f220000100800 */
[----:B------:R-:W-:Y:S01]  /*26dd0*/  BSSY B0, `(.L_x_2131) ;  /* 0x00002ae000007945 */ /* 0x000fe20003800000 */
[----:B---3--:R-:W-:-:S05]  /*26de0*/  VIADD R0, R3, 0xfffffffe ;  /* 0xfffffffe03007836 */ /* 0x008fca0000000000 */
[----:B----4-:R-:W-:-:S13]  /*26df0*/  ISETP.GE.AND P0, PT, R0, R2, PT ;  /* 0x000000020000720c */ /* 0x010fda0003f06270 */
[----:B------:R-:W-:Y:S05]  /*26e00*/  @!P0 BRA `(.L_x_2132) ;  /* 0x0000002800a88947 */ /* 0x000fea0003800000 */
[----:B------:R-:W-:Y:S01]  /*26e10*/  LOP3.LUT R2, RZ, R2, RZ, 0x33, !PT ;  /* 0x00000002ff027212 */ /* 0x000fe200078e33ff */
[----:B------:R-:W-:Y:S01]  /*26e20*/  BSSY B2, `(.L_x_2133) ;  /* 0x00000e9000027945 */ /* 0x000fe20003800000 */
[----:B------:R-:W-:-:S04]  /*26e30*/  IADD3 R8, -R3, RZ, RZ ;  /* 0x000000ff03087210 */ /* 0x000fc80007ffe1ff */
[----:B------:R-:W-:-:S05]  /*26e40*/  VIADDMNMX R8, R8, 0x1, R2, !PT ;  /* 0x0000000108087846 */ /* 0x000fca0007800102 */
[----:B------:R-:W-:-:S05]  /*26e50*/  IMAD.IADD R2, R3, 0x1, R8 ;  /* 0x0000000103027824 */ /* 0x000fca00078e0208 */
[----:B------:R-:W-:-:S04]  /*26e60*/  LOP3.LUT R2, R2, 0x1, RZ, 0xc0, !PT ;  /* 0x0000000102027812 */ /* 0x000fc800078ec0ff */
[----:B------:R-:W-:-:S13]  /*26e70*/  ISETP.NE.U32.AND P0, PT, R2, 0x1, PT ;  /* 0x000000010200780c */ /* 0x000fda0003f05070 */
[----:B------:R-:W-:Y:S05]  /*26e80*/  @P0 BRA `(.L_x_2134) ;  /* 0x0000000c00880947 */ /* 0x000fea0003800000 */
[----:B--2---:R-:W2:Y:S04]  /*26e90*/  LDL R5, [R1+0x20] ;  /* 0x0000200001057983 */ /* 0x004ea80000100800 */
        /* <DEDUP_REMOVED lines=19> */
[----:B0-----:R-:W-:-:S13]  /*26fd0*/  ISETP.NE.AND P0, PT, R5, 0x1, PT ;  /* 0x000000010500780c */ /* 0x001fda0003f05270 */
[----:B------:R-:W0:Y:S02]  /*26fe0*/  @P0 LDC.64 R2, c[0x0][0x440] ;  /* 0x00011000ff020b82 */ /* 0x000e240000000a00 */
[----:B0-----:R-:W-:-:S04]  /*26ff0*/  @P0 IMAD.HI.U32 R4, R0, R2, RZ ;  /* 0x0000000200040227 */ /* 0x001fc800078e00ff */
[----:B------:R-:W-:Y:S01]  /*27000*/  IMAD.MOV.U32 R2, RZ, RZ, R0 ;  /* 0x000000ffff027224 */ /* 0x000fe200078e0000 */
[----:B------:R-:W-:-:S04]  /*27010*/  @P0 SHF.R.U32.HI R2, RZ, R3, R4 ;  /* 0x00000003ff020219 */ /* 0x000fc80000011604 */
[----:B------:R-:W-:-:S05]  /*27020*/  IADD3 R3, -R2, RZ, RZ ;  /* 0x000000ff02037210 */ /* 0x000fca0007ffe1ff */
        /* <DEDUP_REMOVED lines=9> */
.L_x_2137:
[----:B------:R-:W2:Y:S01]  /*270c0*/  LDL R2, [R1] ;  /* 0x0000000001027983 */ /* 0x000ea20000100800 */
[----:B------:R-:W-:Y:S01]  /*270d0*/  BSSY B3, `(.L_x_2138) ;  /* 0x0000005000037945 */ /* 0x000fe20003800000 */
[----:B--2---:R-:W-:Y:S01]  /*270e0*/  IMAD R3, R7, 0x8, R2 ;  /* 0x0000000807037824 */ /* 0x004fe200078e0202 */
[----:B------:R-:W-:-:S04]  /*270f0*/  SHF.L.U32 R2, R9, 0x1f, RZ ;  /* 0x0000001f09027819 */ /* 0x000fc800000006ff */
[----:B------:R-:W1:Y:S02]  /*27100*/  SYNCS.PHASECHK.TRANS64.TRYWAIT P0, [R3+URZ+0x30840], R2 ;  /* 0x03084002030075a7 */ /* 0x000e64000800017f */
[----:B-1----:R-:W-:Y:S05]  /*27110*/  @!P0 BRA `(.L_x_2139) ;  /* 0x0000006000b48947 */ /* 0x002fea0003800000 */
.L_x_2318:
[----:B------:R-:W-:Y:S05]  /*27120*/  BSYNC B3 ;  /* 0x0000000000037941 */ /* 0x000fea0003800000 */
.L_x_2138:
        /* <DEDUP_REMOVED lines=12> */
.L_x_2141:
[----:B------:R-:W-:Y:S05]  /*271f0*/  BSYNC B3 ;  /* 0x0000000000037941 */ /* 0x000fea0003800000 */
.L_x_2140:
        /* <DEDUP_REMOVED lines=10> */
[----:B--2---:R-:W-:Y:S01]  /*272a0*/  LEA R6, R7, R5, 0xf ;  /* 0x0000000507067211 */ /* 0x004fe200078e78ff */
[----:B---3--:R-:W-:-:S04]  /*272b0*/  IMAD R2, R0, 0x40, R2 ;  /* 0x0000004000027824 */ /* 0x008fc800078e0202 */
[----:B------:R-:W-:-:S07]  /*272c0*/  VIADD R5, R6, 0x20400 ;  /* 0x0002040006057836 */ /* 0x000fce0000000000 */
.L_x_2142:
        /* <DEDUP_REMOVED lines=16> */
.L_x_2143:
        /* <DEDUP_REMOVED lines=16> */
.L_x_2144:
        /* <DEDUP_REMOVED lines=16> */
.L_x_2145:
        /* <DEDUP_REMOVED lines=13> */
[----:B--2---:R-:W-:Y:S02]  /*276a0*/  SHF.L.U32 R2, R12, 0x1f, RZ ;  /* 0x0000001f0c027819 */ /* 0x004fe400000006ff */
[----:B---3--:R-:W-:-:S04]  /*276b0*/  LEA R3, R6, R11, 0x3 ;  /* 0x0000000b06037211 */ /* 0x008fc800078e18ff */
[----:B------:R-:W0:Y:S02]  /*276c0*/  SYNCS.PHASECHK.TRANS64.TRYWAIT P0, [R3+URZ+0x60], R2 ;  /* 0x00006002030075a7 */ /* 0x000e24000800017f */
[----:B0-----:R-:W-:Y:S05]  /*276d0*/  @!P0 BRA `(.L_x_2147) ;  /* 0x0000005c00588947 */ /* 0x001fea0003800000 */
.L_x_2319:
[----:B------:R-:W-:Y:S05]  /*276e0*/  BSYNC B3 ;  /* 0x0000000000037941 */ /* 0x000fea0003800000 */
.L_x_2146:
        /* <DEDUP_REMOVED lines=14> */
.L_x_2149:
[----:B------:R-:W-:Y:S05]  /*277d0*/  BSYNC B3 ;  /* 0x0000000000037941 */ /* 0x000fea0003800000 */
.L_x_2148:
        /* <DEDUP_REMOVED lines=15> */
.L_x_2150:
        /* <DEDUP_REMOVED lines=15> */
.L_x_2151:
        /* <DEDUP_REMOVED lines=15> */
.L_x_2152:
        /* <DEDUP_REMOVED lines=15> */
.L_x_2153:
        /* <DEDUP_REMOVED lines=12> */
.L_x_2136:
[----:B------:R-:W-:Y:S05]  /*27c60*/  BSYNC B1 ;  /* 0x0000000000017941 */ /* 0x000fea0003800000 */
.L_x_2135:
[----:B0-----:R-:W2:Y:S04]  /*27c70*/  LDL R0, [R1+0x34] ;  /* 0x0000340001007983 */ /* 0x001ea80000100800 */
[----:B------:R0:W-:Y:S04]  /*27c80*/  STL [R1+0x4], R7 ;  /* 0x0000040701007387 */ /* 0x0001e80000100800 */
[----:B------:R0:W-:Y:S02]  /*27c90*/  STL [R1+0x10], R9 ;  /* 0x0000100901007387 */ /* 0x0001e40000100800 */
[----:B0-2---:R-:W-:-:S07]  /*27ca0*/  VIADD R0, R0, 0xfffffffd ;  /* 0xfffffffd00007836 */ /* 0x005fce0000000000 */
.L_x_2134:
[----:B------:R-:W-:Y:S05]  /*27cb0*/  BSYNC B2 ;  /* 0x0000000000027941 */ /* 0x000fea0003800000 */
.L_x_2133:
[----:B------:R-:W3:Y:S01]  /*27cc0*/  LDL.LU R2, [R1+0x34] ;  /* 0x0000340001027983 */ /* 0x000ee20000300800 */
[----:B------:R-:W-:Y:S02]  /*27cd0*/  IADD3 R8, R8, -0x2, RZ ;  /* 0xfffffffe08087810 */ /* 0x000fe40007ffe0ff */
[----:B---3--:R-:W-:-:S04]  /*27ce0*/  LOP3.LUT R2, RZ, R2, RZ, 0x33, !PT ;  /* 0x00000002ff027212 */ /* 0x008fc800078e33ff */
[----:B------:R-:W-:-:S13]  /*27cf0*/  ISETP.NE.AND P0, PT, R8, R2, PT ;  /* 0x000000020800720c */ /* 0x000fda0003f05270 */
[----:B------:R-:W-:Y:S05]  /*27d00*/  @!P0 BRA `(.L_x_2132) ;  /* 0x0000001800e88947 */ /* 0x000fea0003800000 */
[----:B------:R-:W-:-:S07]  /*27d10*/  IMAD.MOV.U32 R9, RZ, RZ, R17 ;  /* 0x000000ffff097224 */ /* 0x000fce00078e0011 */
.L_x_2192:
[----:B------:R-:W3:Y:S04]  /*27d20*/  LDL R4, [R1+0x20] ;  /* 0x0000200001047983 */ /* 0x000ee80000100800 */
[----:B------:R-:W4:Y:S04]  /*27d30*/  LDL R3, [R1+0x4] ;  /* 0x0000040001037983 */ /* 0x000f280000100800 */
[----:B------:R-:W5:Y:S01]  /*27d40*/  LDL R2, [R1+0x10] ;  /* 0x0000100001027983 */ /* 0x000f620000100800 */
[----:B------:R-:W-:Y:S05]  /*27d50*/  YIELD ;  /* 0x0000000000007946 */ /* 0x000fea0003800000 */
[----:B------:R-:W-:Y:S01]  /*27d60*/  BSSY B1, `(.L_x_2154) ;  /* 0x00000d6000017945 */ /* 0x000fe20003800000 */
[----:B---3--:R-:W-:Y:S01]  /*27d70*/  LOP3.LUT P1, RZ, R4, 0x1, RZ, 0xc0, !PT ;  /* 0x0000000104ff7812 */ /* 0x008fe2000782c0ff */
[----:B----4-:R-:W-:-:S05]  /*27d80*/  VIADD R4, R3, 0x1 ;  /* 0x0000000103047836 */ /* 0x010fca0000000000 */
[----:B------:R-:W-:-:S04]  /*27d90*/  ISETP.NE.AND P0, PT, R4, 0x2, PT ;  /* 0x000000020400780c */ /* 0x000fc80003f05270 */
[----:B--2---:R-:W-:Y:S02]  /*27da0*/  SEL R5, RZ, 0x1, P0 ;  /* 0x00000001ff057807 */ /* 0x004fe40000000000 */
[----:B------:R-:W-:Y:S02]  /*27db0*/  SEL R4, R4, RZ, P0 ;  /* 0x000000ff04047207 */ /* 0x000fe40000000000 */
[----:B-----5:R-:W-:Y:S01]  /*27dc0*/  LOP3.LUT R5, R2, R5, RZ, 0x3c, !PT ;  /* 0x0000000502057212 */ /* 0x020fe200078e3cff */
        /* <DEDUP_REMOVED lines=25> */
.L_x_2156:
[----:B------:R-:W2:Y:S01]  /*27f60*/  LDL R2, [R1] ;  /* 0x0000000001027983 */ /* 0x000ea20000100800 */
[----:B------:R-:W-:Y:S01]  /*27f70*/  BSSY B2, `(.L_x_2157) ;  /* 0x0000005000027945 */ /* 0x000fe20003800000 */
[----:B--2---:R-:W-:Y:S01]  /*27f80*/  IMAD R3, R4, 0x8, R2 ;  /* 0x0000000804037824 */ /* 0x004fe200078e0202 */
[----:B------:R-:W-:-:S04]  /*27f90*/  SHF.L.U32 R2, R5, 0x1f, RZ ;  /* 0x0000001f05027819 */ /* 0x000fc800000006ff */
[----:B------:R-:W1:Y:S02]  /*27fa0*/  SYNCS.PHASECHK.TRANS64.TRYWAIT P0, [R3+URZ+0x30840], R2 ;  /* 0x03084002030075a7 */ /* 0x000e64000800017f */
[----:B-1----:R-:W-:Y:S05]  /*27fb0*/  @!P0 BRA `(.L_x_2158) ;  /* 0x0000005400348947 */ /* 0x002fea0003800000 */
.L_x_2320:
[----:B------:R-:W-:Y:S05]  /*27fc0*/  BSYNC B2 ;  /* 0x0000000000027941 */ /* 0x000fea0003800000 */
.L_x_2157:
        /* <DEDUP_REMOVED lines=12> */
.L_x_2160:
[----:B------:R-:W-:Y:S05]  /*28090*/  BSYNC B2 ;  /* 0x0000000000027941 */ /* 0x000fea0003800000 */
.L_x_2159:
        /* <DEDUP_REMOVED lines=13> */
.L_x_2161:
        /* <DEDUP_REMOVED lines=16> */
.L_x_2162:
        /* <DEDUP_REMOVED lines=16> */
.L_x_2163:
        /* <DEDUP_REMOVED lines=16> */
.L_x_2164:
        /* <DEDUP_REMOVED lines=17> */
.L_x_2321:
[----:B------:R-:W-:Y:S05]  /*28580*/  BSYNC B2 ;  /* 0x0000000000027941 */ /* 0x000fea0003800000 */
.L_x_2165:
        /* <DEDUP_REMOVED lines=11> */
.L_x_2168:
[----:B------:R-:W-:Y:S05]  /*28640*/  BSYNC B2 ;  /* 0x0000000000027941 */ /* 0x000fea0003800000 */
.L_x_2167:
        /* <DEDUP_REMOVED lines=11> */
[----:B---3--:R-:W-:Y:S01]  /*28700*/  LEA R6, R6, R7, 0x6 ;  /* 0x0000000706067211 */ /* 0x008fe200078e30ff */
[----:B--2---:R-:W-:-:S04]  /*28710*/  IMAD R3, R3, 0x8000, R10 ;  /* 0x0000800003037824 */ /* 0x004fc800078e020a */
[----:B------:R-:W-:-:S07]  /*28720*/  VIADD R7, R3, 0x400 ;  /* 0x0000040003077836 */ /* 0x000fce0000000000 */
.L_x_2169:
        /* <DEDUP_REMOVED lines=15> */
.L_x_2170:
        /* <DEDUP_REMOVED lines=15> */
.L_x_2171:
        /* <DEDUP_REMOVED lines=15> */
.L_x_2172:
        /* <DEDUP_REMOVED lines=12> */
.L_x_2155:
[----:B------:R-:W-:Y:S05]  /*28ac0*/  BSYNC B1 ;  /* 0x0000000000017941 */ /* 0x000fea0003800000 */
.L_x_2154:
        /* <DEDUP_REMOVED lines=21> */
[----:B0-----:R-:W-:-:S13]  /*28c20*/  ISETP.NE.AND P0, PT, R8, 0x1, PT ;  /* 0x000000010800780c */ /* 0x001fda0003f05270 */
[----:B------:R-:W0:Y:S02]  /*28c30*/  @P0 LDC.64 R2, c[0x0][0x440] ;  /* 0x00011000ff020b82 */ /* 0x000e240000000a00 */
[----:B0-----:R-:W-:Y:S01]  /*28c40*/  @P0 IMAD.HI.U32 R7, R6, R2, RZ ;  /* 0x0000000206070227 */ /* 0x001fe200078e00ff */
[----:B------:R-:W-:-:S04]  /*28c50*/  MOV R2, R6 ;  /* 0x0000000600027202 */ /* 0x000fc80000000f00 */
        /* <DEDUP_REMOVED lines=11> */
.L_x_2175:
[----:B------:R-:W3:Y:S01]  /*28d10*/  LDL R2, [R1] ;  /* 0x0000000001027983 */ /* 0x000ee20000100800 */
[----:B------:R-:W-:Y:S01]  /*28d20*/  SHF.L.U32 R3, R10, 0x1f, RZ ;  /* 0x0000001f0a037819 */ /* 0x000fe200000006ff */
[----:B------:R-:W-:Y:S01]  /*28d30*/  BSSY B2, `(.L_x_2176) ;  /* 0x0000004000027945 */ /* 0x000fe20003800000 */
[----:B---3--:R-:W-:-:S04]  /*28d40*/  IMAD R2, R12, 0x8, R2 ;  /* 0x000000080c027824 */ /* 0x008fc800078e0202 */
[----:B------:R-:W3:Y:S02]  /*28d50*/  SYNCS.PHASECHK.TRANS64.TRYWAIT P0, [R2+URZ+0x30840], R3 ;  /* 0x03084003020075a7 */ /* 0x000ee4000800017f */
[----:B---3--:R-:W-:Y:S05]  /*28d60*/  @!P0 BRA `(.L_x_2177) ;  /* 0x0000004400f08947 */ /* 0x008fea0003800000 */
.L_x_2322:
[----:B------:R-:W-:Y:S05]  /*28d70*/  BSYNC B2 ;  /* 0x0000000000027941 */ /* 0x000fea0003800000 */
.L_x_2176:
        /* <DEDUP_REMOVED lines=12> */
.L_x_2179:
[----:B------:R-:W-:Y:S05]  /*28e40*/  BSYNC B2 ;  /* 0x0000000000027941 */ /* 0x000fea0003800000 */
.L_x_2178:
[----:B------:R-:W2:Y:S04]  /*28e50*/  LDL R8, [R1+0x4] ;  /* 0x0000040001087983 */ /* 0x000ea80000100800 */
[----:B-1----:R-:W4:Y:S04]  /*28e60*/  LDL R10, [R1] ;  /* 0x00000000010a7983 */ /* 0x002f280000100800 */
[----:B---3--:R-:W3:Y:S01]  /*28e70*/  LDL R2, [R1+0x14] ;  /* 0x0000140001027983 */ /* 0x008ee20000100800 */
[----:B------:R-:W-:-:S04]  /*28e80*/  MOV R14, RZ ;  /* 0x000000ff000e7202 */ /* 0x000fc80000000f00 */
        /* <DEDUP_REMOVED lines=9> */
[----:B---3--:R-:W-:Y:S01]  /*28f20*/  IMAD R2, R7, 0x40, R2 ;  /* 0x0000004007027824 */ /* 0x008fe200078e0202 */
[----:B------:R-:W-:-:S07]  /*28f30*/  IADD3 R10, R8, 0x20400, RZ ;  /* 0x00020400080a7810 */ /* 0x000fce0007ffe0ff */
.L_x_2180:
        /* <DEDUP_REMOVED lines=16> */
.L_x_2181:
        /* <DEDUP_REMOVED lines=16> */
.L_x_2182:
        /* <DEDUP_REMOVED lines=16> */
.L_x_2183:
        /* <DEDUP_REMOVED lines=15> */
.L_x_2323:
[----:B------:R-:W-:Y:S05]  /*29330*/  BSYNC B2 ;  /* 0x0000000000027941 */ /* 0x000fea0003800000 */
.L_x_2184:
[----:B------:R-:W-:Y:S01]  /*29340*/  BSSY B2, `(.L_x_2186) ;  /* 0x000000b000027945 */ /* 0x000fe20003800000 */
[----:B------:R-:W-:Y:S02]  /*29350*/  IMAD.MOV.U32 R12, RZ, RZ, 0x0 ;  /* 0x00000000ff0c7424 */ /* 0x000fe400078e00ff */
[----:B------:R-:W-:Y:S01]  /*29360*/  IMAD.MOV.U32 R13, RZ, RZ, 0x14f00000 ;  /* 0x14f00000ff0d7424 */ /* 0x000fe200078e00ff */
[----:B------:R-:W-:Y:S06]  /*29370*/  @P1 BRA `(.L_x_2187) ;  /* 0x00000000001c1947 */ /* 0x000fec0003800000 */
[----:B------:R-:W1:Y:S01]  /*29380*/  S2R R8, SR_TID.X ;  /* 0x0000000000087919 */ /* 0x000e620000002100 */
[----:B------:R-:W-:-:S04]  /*29390*/  MOV R3, 0x8000 ;  /* 0x0000800000037802 */ /* 0x000fc80000000f00 */
[----:B------:R2:W-:Y:S01]  /*293a0*/  SYNCS.ARRIVE.TRANS64 RZ, [R2+URZ+0x50], R3 ;  /* 0x0000500302ff79a7 */ /* 0x0005e2000800003f */
[----:B-1----:R-:W-:-:S04]  /*293b0*/  LOP3.LUT R8, R8, 0x1f, RZ, 0xc0, !PT ;  /* 0x0000001f08087812 */ /* 0x002fc800078ec0ff */
[----:B------:R-:W-:-:S13]  /*293c0*/  ISETP.NE.AND P0, PT, R8, RZ, PT ;  /* 0x000000ff0800720c */ /* 0x000fda0003f05270 */
[----:B--2---:R-:W-:Y:S05]  /*293d0*/  @!P0 BRA `(.L_x_2187) ;  /* 0x0000000000048947 */ /* 0x004fea0003800000 */
[----:B------:R-:W-:Y:S01]  /*293e0*/  BPT.TRAP 0x1 ;  /* 0x000000040000795c */ /* 0x000fe20000300000 */
.L_x_2187:
[----:B------:R-:W-:Y:S05]  /*293f0*/  BSYNC B2 ;  /* 0x0000000000027941 */ /* 0x000fea0003800000 */
.L_x_2186:
        /* <DEDUP_REMOVED lines=13> */
.L_x_2188:
        /* <DEDUP_REMOVED lines=15> */
.L_x_2189:
        /* <DEDUP_REMOVED lines=15> */
.L_x_2190:
        /* <DEDUP_REMOVED lines=15> */
.L_x_2191:
        /* <DEDUP_REMOVED lines=12> */
.L_x_2174:
[----:B------:R-:W-:Y:S05]  /*29860*/  BSYNC B1 ;  /* 0x0000000000017941 */ /* 0x000fea0003800000 */
.L_x_2173:
[----:B------:R-:W3:Y:S01]  /*29870*/  LDL R2, [R1+0x2c] ;  /* 0x00002c0001027983 */ /* 0x000ee20000100800 */
[----:B------:R-:W-:Y:S01]  /*29880*/  VIADD R0, R0, 0xfffffffe ;  /* 0xfffffffe00007836 */ /* 0x000fe20000000000 */
[----:B---3--:R-:W-:-:S13]  /*29890*/  ISETP.GT.AND P0, PT, R6, R2, PT ;  /* 0x000000020600720c */ /* 0x008fda0003f04270 */
[----:B------:R-:W-:Y:S05]  /*298a0*/  @P0 BRA `(.L_x_2192) ;  /* 0xffffffe4001c0947 */ /* 0x000fea000383ffff */
.L_x_2132:
[----:B------:R-:W-:Y:S05]  /*298b0*/  BSYNC B0 ;  /* 0x0000000000007941 */ /* 0x000fea0003800000 */
.L_x_2131:
[----:B------:R-:W3:Y:S01]  /*298c0*/  S2R R3, SR_TID.X ;  /* 0x0000000000037919 */ /* 0x000ee20000002100 */
[----:B------:R-:W-:Y:S01]  /*298d0*/  BSSY B0, `(.L_x_2193) ;  /* 0x0000010000007945 */ /* 0x000fe20003800000 */
[----:B---3--:R-:W-:-:S04]  /*298e0*/  LOP3.LUT R3, R3, 0x7f, RZ, 0xc0, !PT ;  /* 0x0000007f03037812 */ /* 0x008fc800078ec0ff */
[----:B------:R-:W-:-:S13]  /*298f0*/  ISETP.NE.AND P0, PT, R3, RZ, PT ;  /* 0x000000ff0300720c */ /* 0x000fda0003f05270 */
[----:B------:R-:W-:Y:S05]  /*29900*/  @P0 BRA `(.L_x_2194) ;  /* 0x0000000000300947 */ /* 0x000fea0003800000 */
[----:B------:R-:W3:Y:S01]  /*29910*/  S2R R2, SR_LANEID ;  /* 0x0000000000027919 */ /* 0x000ee20000000000 */
[----:B------:R-:W-:Y:S01]  /*29920*/  VOTEU.ANY UR4, UPT, PT ;  /* 0x0000000000047886 */ /* 0x000fe200038e0100 */
[----:B--2---:R-:W2:Y:S01]  /*29930*/  LDC.64 R4, c[0x0][0xc60] ;  /* 0x00031800ff047b82 */ /* 0x004ea20000000a00 */
[----:B------:R-:W3:Y:S02]  /*29940*/  FLO.U32 R0, UR4 ;  /* 0x0000000400007d00 */ /* 0x000ee400080e0000 */
[----:B---3--:R-:W-:-:S06]  /*29950*/  ISETP.EQ.U32.AND P0, PT, R0, R2, PT ;  /* 0x000000020000720c */ /* 0x008fcc0003f02070 */
[----:B------:R-:W2:Y:S07]  /*29960*/  POPC R2, UR4 ;  /* 0x0000000400027d09 */ /* 0x000eae0008000000 */
[----:B--2---:R-:W2:Y:S04]  /*29970*/  @P0 ATOMG.E.ADD.STRONG.GPU PT, R2, desc[UR60][R4.64], R2 ;  /* 0x00000002040209a8 */ /* 0x004ea800081ee1fc */
[----:B--2---:R2:W3:Y:S02]  /*29980*/  SHFL.IDX PT, R2, R2, R0, 0x1f ;  /* 0x00001f0002027589 */ /* 0x0044e400000e0000 */
[----:B--2---:R-:W2:Y:S02]  /*29990*/  S2R R0, SR_LTMASK ;  /* 0x0000000000007919 */ /* 0x004ea40000003900 */
[----:B--2---:R-:W-:-:S06]  /*299a0*/  LOP3.LUT R0, R0, UR4, RZ, 0xc0, !PT ;  /* 0x0000000400007c12 */ /* 0x004fcc000f8ec0ff */
[----:B------:R-:W3:Y:S02]  /*299b0*/  POPC R0, R0 ;  /* 0x0000000000007309 */ /* 0x000ee40000000000 */
[----:B---3--:R-:W-:-:S07]  /*299c0*/  IADD3 R16, R2, UR36, R0 ;  /* 0x0000002402107c10 */ /* 0x008fce000fffe000 */
.L_x_2194:
[----:B------:R-:W-:Y:S05]  /*299d0*/  BSYNC B0 ;  /* 0x0000000000007941 */ /* 0x000fea0003800000 */
.L_x_2193:
        /* <DEDUP_REMOVED lines=8> */
[----:B------:R-:W-:-:S02]  /*29a60*/  ISETP.NE.AND P1, PT, R3, RZ, PT ;  /* 0x000000ff0300720c */ /* 0x000fc40003f25270 */
[----:B---3--:R-:W-:Y:S02]  /*29a70*/  LEA R0, R0, R4, 0x3 ;  /* 0x0000000400007211 */ /* 0x008fe400078e18ff */
[----:B----4-:R-:W-:-:S04]  /*29a80*/  SHF.L.U32 R2, R2, 0x1f, RZ ;  /* 0x0000001f02027819 */ /* 0x010fc800000006ff */
[----:B------:R-:W3:Y:S02]  /*29a90*/  SYNCS.PHASECHK.TRANS64.TRYWAIT P0, [R0+URZ+0x30860], R2 ;  /* 0x03086002000075a7 */ /* 0x000ee4000800017f */
[----:B---3--:R-:W-:Y:S05]  /*29aa0*/  @!P0 BRA `(.L_x_2198) ;  /* 0x0000003800c88947 */ /* 0x008fea0003800000 */
.L_x_2324:
[----:B------:R-:W-:Y:S05]  /*29ab0*/  BSYNC B1 ;  /* 0x0000000000017941 */ /* 0x000fea0003800000 */
.L_x_2197:
        /* <DEDUP_REMOVED lines=9> */
.L_x_2200:
[----:B------:R-:W-:Y:S05]  /*29b50*/  BSYNC B1 ;  /* 0x0000000000017941 */ /* 0x000fea0003800000 */
.L_x_2199:
[----:B--2---:R-:W2:Y:S04]  /*29b60*/  LDL.LU R5, [R1+0x14] ;  /* 0x0000140001057983 */ /* 0x004ea80000300800 */
[----:B------:R-:W2:Y:S04]  /*29b70*/  LDL.LU R3, [R1+0x8] ;  /* 0x0000080001037983 */ /* 0x000ea80000300800 */
[----:B------:R-:W4:Y:S04]  /*29b80*/  LDL R4, [R1] ;  /* 0x0000000001047983 */ /* 0x000f280000100800 */
[----:B---3--:R-:W4:Y:S01]  /*29b90*/  LDL R2, [R1+0x4] ;  /* 0x0000040001027983 */ /* 0x008f220000100800 */
[----:B------:R-:W-:Y:S01]  /*29ba0*/  UIADD3 UR4, UP0, UR38, 0x470, URZ ;  /* 0x0000047026047890 */ /* 0x000fe2000ff1e03f */
[----:B------:R-:W-:Y:S01]  /*29bb0*/  PLOP3.LUT P0, PT, PT, PT, PT, 0x80, 0x0 ;  /* 0x000000000000781c */ /* 0x000fe20003f0f070 */
[----:B------:R-:W-:Y:S01]  /*29bc0*/  VIADD R0, R0, 0x30850 ;  /* 0x0003085000007836 */ /* 0x000fe20000000000 */
[----:B------:R-:W-:Y:S01]  /*29bd0*/  UMOV UR6, 0x0 ;  /* 0x0000000000067882 */ /* 0x000fe20000000000 */
[----:B------:R-:W-:Y:S01]  /*29be0*/  UIADD3.X UR5, URZ, UR39, URZ, UP0, !UPT ;  /* 0x000000273f057290 */ /* 0x000fe200087fe43f */
[----:B------:R-:W-:Y:S01]  /*29bf0*/  UMOV UR7, 0x14f00000 ;  /* 0x14f0000000077882 */ /* 0x000fe20000000000 */
[----:B------:R-:W-:Y:S01]  /*29c00*/  UMOV UR10, URZ ;  /* 0x0000003f000a7c82 */ /* 0x000fe20008000000 */
[----:B--2---:R-:W-:-:S02]  /*29c10*/  IMAD R3, R3, 0x40, R5 ;  /* 0x0000004003037824 */ /* 0x004fc400078e0205 */
[----:B----4-:R-:W-:-:S05]  /*29c20*/  IMAD R2, R2, 0x8000, R4 ;  /* 0x0000800002027824 */ /* 0x010fca00078e0204 */
[----:B------:R-:W-:-:S07]  /*29c30*/  IADD3 R4, R2, 0x400, RZ ;  /* 0x0000040002047810 */ /* 0x000fce0007ffe0ff */
.L_x_2201:
        /* <DEDUP_REMOVED lines=10> */
[----:B------:R-:W-:Y:S01]  /*29ce0*/  PLOP3.LUT P0, PT, PT, PT, PT, 0x80, 0x0 ;  /* 0x000000000000781c */ /* 0x000fe20003f0f070 */
[----:B------:R-:W-:Y:S01]  /*29cf0*/  VIADD R4, R2, 0x2400 ;  /* 0x0000240002047836 */ /* 0x000fe20000000000 */
[----:B------:R-:W-:Y:S01]  /*29d00*/  UMOV UR6, 0x0 ;  /* 0x0000000000067882 */ /* 0x000fe20000000000 */
[----:B------:R-:W-:Y:S01]  /*29d10*/  UMOV UR7, 0x14f00000 ;  /* 0x14f0000000077882 */ /* 0x000fe20000000000 */
[----:B------:R-:W-:-:S09]  /*29d20*/  UMOV UR10, 0x40 ;  /* 0x00000040000a7882 */ /* 0x000fd20000000000 */
.L_x_2202:
        /* <DEDUP_REMOVED lines=15> */
.L_x_2203:
        /* <DEDUP_REMOVED lines=15> */
.L_x_2204:
        /* <DEDUP_REMOVED lines=10> */
.L_x_2196:
[----:B------:R-:W-:Y:S05]  /*29fb0*/  BSYNC B0 ;  /* 0x0000000000007941 */ /* 0x000fea0003800000 */
.L_x_2195:
[----:B--2---:R-:W2:Y:S04]  /*29fc0*/  LDL.LU R5, [R1+0x4] ;  /* 0x0000040001057983 */ /* 0x004ea80000300800 */
[----:B------:R-:W3:Y:S01]  /*29fd0*/  LDL.LU R4, [R1+0x10] ;  /* 0x0000100001047983 */ /* 0x000ee20000300800 */
[----:B--2---:R-:W-:-:S05]  /*29fe0*/  VIADD R0, R5, 0x1 ;  /* 0x0000000105007836 */ /* 0x004fca0000000000 */
[----:B------:R-:W-:-:S04]  /*29ff0*/  ISETP.NE.AND P0, PT, R0, 0x2, PT ;  /* 0x000000020000780c */ /* 0x000fc80003f05270 */
[----:B------:R-:W-:Y:S02]  /*2a000*/  SEL R2, RZ, 0x1, P0 ;  /* 0x00000001ff027807 */ /* 0x000fe40000000000 */
[----:B------:R-:W-:Y:S02]  /*2a010*/  SEL R0, R0, RZ, P0 ;  /* 0x000000ff00007207 */ /* 0x000fe40000000000 */
[----:B---3--:R-:W-:-:S03]  /*2a020*/  LOP3.LUT R4, R4, R2, RZ, 0x3c, !PT ;  /* 0x0000000204047212 */ /* 0x008fc600078e3cff */
[----:B------:R2:W-:Y:S04]  /*2a030*/  STL [R1+0x4], R0 ;  /* 0x0000040001007387 */ /* 0x0005e80000100800 */
[----:B------:R2:W-:Y:S02]  /*2a040*/  STL [R1+0x10], R4 ;  /* 0x0000100401007387 */ /* 0x0005e40000100800 */
.L_x_2111:
[----:B------:R-:W-:Y:S05]  /*2a050*/  BSYNC B7 ;  /* 0x0000000000077941 */ /* 0x000fea0003800000 */
.L_x_2109:
        /* <DEDUP_REMOVED lines=9> */
[----:B------:R3:W4:Y:S04]  /*2a0f0*/  LDS.128 R16, [R0+0x308d0] ;  /* 0x0308d00000107984 */ /* 0x0007280000000c00 */
[----:B------:R3:W-:Y:S01]  /*2a100*/  STL [R1], R0 ;  /* 0x0000000001007387 */ /* 0x0007e20000100800 */
[----:B------:R-:W-:Y:S06]  /*2a110*/  BAR.ARV 0x4, 0x180 ;  /* 0x0106000000007b1d */ /* 0x000fec0000002000 */
[----:B------:R-:W-:Y:S05]  /*2a120*/  BRA `(.L_x_2206) ;  /* 0x0000000800d87947 */ /* 0x000fea0003800000 */
.L_x_2205:
[----:B------:R-:W2:Y:S01]  /*2a130*/  S2R R6, SR_TID.X ;  /* 0x0000000000067919 */ /* 0x000ea20000002100 */
[----:B------:R-:W-:Y:S01]  /*2a140*/  UMOV UR4, 0xffffffff ;  /* 0xffffffff00047882 */ /* 0x000fe20000000000 */
[----:B--2---:R-:W-:-:S04]  /*2a150*/  LOP3.LUT R6, R6, 0x1f, RZ, 0xc0, !PT ;  /* 0x0000001f06067812 */ /* 0x004fc800078ec0ff */
[----:B------:R-:W-:Y:S01]  /*2a160*/  ISETP.NE.AND P0, PT, R6, 0x1f, PT ;  /* 0x0000001f0600780c */ /* 0x000fe20003f05270 */
[----:B------:R-:W-:-:S12]  /*2a170*/  BRA.DIV UR4, `(.L_x_2207) ;  /* 0x0000003604287947 */ /* 0x000fd8000b800000 */
[----:B------:R-:W-:Y:S01]  /*2a180*/  IMAD.IADD R0, R19, 0x1, R6 ;  /* 0x0000000113007824 */ /* 0x000fe200078e0206 */
[----:B------:R-:W-:-:S04]  /*2a190*/  ULDC UR4, c[0x0][0xc3c] ;  /* 0x00030f0000047ab9 */ /* 0x000fc80000000800 */
        /* <DEDUP_REMOVED lines=8> */
[C---:B------:R-:W-:Y:S01]  /*2a220*/  ISETP.GE.U32.AND P5, PT, R6.reuse, 0x10, PT ;  /* 0x000000100600780c */ /* 0x040fe20003fa6070 */
[----:B------:R-:W-:Y:S01]  /*2a230*/  SHFL.IDX PT, R5, R16, 0x1, 0x1f ;  /* 0x00201f0010057f89 */ /* 0x000fe200000e0000 */
[----:B--2---:R-:W-:Y:S02]  /*2a240*/  IMAD.MOV.U32 R3, RZ, RZ, RZ ;  /* 0x000000ffff037224 */ /* 0x004fe400078e00ff */
[----:B---3--:R-:W-:Y:S01]  /*2a250*/  @!P1 IMAD.MOV.U32 R3, RZ, RZ, R2 ;  /* 0x000000ffff039224 */ /* 0x008fe200078e0002 */
[----:B------:R-:W-:-:S04]  /*2a260*/  ISETP.NE.AND P1, PT, R6, RZ, PT ;  /* 0x000000ff0600720c */ /* 0x000fc80003f25270 */
        /* <DEDUP_REMOVED lines=13> */
[----:B--2---:R-:W-:-:S05]  /*2a340*/  SEL R4, R4, RZ, P5 ;  /* 0x000000ff04047207 */ /* 0x004fca0002800000 */
[----:B------:R-:W-:-:S05]  /*2a350*/  IMAD.IADD R2, R2, 0x1, R4 ;  /* 0x0000000102027824 */ /* 0x000fca00078e0204 */
[----:B------:R2:W3:Y:S02]  /*2a360*/  SHFL.IDX PT, R16, R2, 0x1f, 0x1f ;  /* 0x03e01f0002107f89 */ /* 0x0004e400000e0000 */
.L_x_2334:
[----:B------:R-:W-:Y:S02]  /*2a370*/  ULDC UR4, c[0x0][0xc38] ;  /* 0x00030e0000047ab9 */ /* 0x000fe40000000800 */
[----:B------:R-:W-:-:S04]  /*2a380*/  IMAD.U32 R4, RZ, RZ, UR4 ;  /* 0x00000004ff047e24 */ /* 0x000fc8000f8e00ff */
[----:B---3--:R-:W-:-:S05]  /*2a390*/  IMAD R16, R16, R4, RZ ;  /* 0x0000000410107224 */ /* 0x008fca00078e02ff */
[----:B------:R-:W-:-:S04]  /*2a3a0*/  IADD3 R5, R5, R16, RZ ;  /* 0x0000001005057210 */ /* 0x000fc80007ffe0ff */
[----:B------:R-:W-:-:S13]  /*2a3b0*/  ISETP.GT.AND P6, PT, R5, R0, PT ;  /* 0x000000000500720c */ /* 0x000fda0003fc4270 */
[----:B------:R-:W-:Y:S05]  /*2a3c0*/  @P6 BRA `(.L_x_2208) ;  /* 0x00000000009c6947 */ /* 0x000fea0003800000 */
.L_x_2213:
[----:B--2---:R-:W2:Y:S01]  /*2a3d0*/  LDC R2, c[0x0][0xc3c] ;  /* 0x00030f00ff027b82 */ /* 0x004ea20000000800 */
[----:B------:R-:W-:-:S05]  /*2a3e0*/  VIADD R19, R19, 0x1f ;  /* 0x0000001f13137836 */ /* 0x000fca0000000000 */
[----:B--2---:R-:W-:-:S13]  /*2a3f0*/  ISETP.GE.AND P6, PT, R19, R2, PT ;  /* 0x000000021300720c */ /* 0x004fda0003fc6270 */
[----:B------:R-:W-:Y:S05]  /*2a400*/  @P6 BRA `(.L_x_2209) ;  /* 0x0000000400d46947 */ /* 0x000fea0003800000 */
[----:B------:R-:W2:Y:S01]  /*2a410*/  S2R R3, SR_TID.X ;  /* 0x0000000000037919 */ /* 0x000ea20000002100 */
[----:B------:R-:W-:Y:S01]  /*2a420*/  BSSY B0, `(.L_x_2210) ;  /* 0x0000009000007945 */ /* 0x000fe20003800000 */
[----:B--2---:R-:W-:-:S05]  /*2a430*/  LOP3.LUT R3, R3, 0x1f, RZ, 0xc0, !PT ;  /* 0x0000001f03037812 */ /* 0x004fca00078ec0ff */
[----:B------:R-:W-:Y:S02]  /*2a440*/  IMAD.IADD R4, R19, 0x1, R3 ;  /* 0x0000000113047824 */ /* 0x000fe400078e0203 */
[----:B------:R-:W-:-:S03]  /*2a450*/  IMAD.MOV.U32 R3, RZ, RZ, RZ ;  /* 0x000000ffff037224 */ /* 0x000fc600078e00ff */
[----:B------:R-:W-:-:S13]  /*2a460*/  ISETP.GE.OR P6, PT, R4, R2, !P0 ;  /* 0x000000020400720c */ /* 0x000fda00047c6670 */
[----:B------:R-:W-:Y:S05]  /*2a470*/  @P6 BRA `(.L_x_2211) ;  /* 0x00000000000c6947 */ /* 0x000fea0003800000 */
[----:B------:R-:W2:Y:S02]  /*2a480*/  LDC.64 R2, c[0x0][0xc80] ;  /* 0x00032000ff027b82 */ /* 0x000ea40000000a00 */
[----:B--2---:R-:W-:-:S06]  /*2a490*/  IMAD.WIDE R2, R4, 0x4, R2 ;  /* 0x0000000404027825 */ /* 0x004fcc00078e0202 */
[----:B------:R2:W5:Y:S02]  /*2a4a0*/  LDG.E R3, desc[UR60][R2.64] ;  /* 0x0000003c02037981 */ /* 0x000564000c1e1900 */
.L_x_2211:
[----:B------:R-:W-:Y:S05]  /*2a4b0*/  BSYNC B0 ;  /* 0x0000000000007941 */ /* 0x000fea0003800000 */
.L_x_2210:
        /* <DEDUP_REMOVED lines=18> */
.L_x_2342:
[----:B------:R-:W-:Y:S02]  /*2a5e0*/  ULDC UR4, c[0x0][0xc38] ;  /* 0x00030e0000047ab9 */ /* 0x000fe40000000800 */
[----:B------:R-:W-:-:S04]  /*2a5f0*/  IMAD.U32 R4, RZ, RZ, UR4 ;  /* 0x00000004ff047e24 */ /* 0x000fc8000f8e00ff */
[----:B---3--:R-:W-:-:S05]  /*2a600*/  IMAD R16, R16, R4, RZ ;  /* 0x0000000410107224 */ /* 0x008fca00078e02ff */
[----:B------:R-:W-:-:S04]  /*2a610*/  IADD3 R5, R16, R5, RZ ;  /* 0x0000000510057210 */ /* 0x000fc80007ffe0ff */
[----:B------:R-:W-:-:S13]  /*2a620*/  ISETP.GT.AND P6, PT, R5, R0, PT ;  /* 0x000000000500720c */ /* 0x000fda0003fc4270 */
[----:B------:R-:W-:Y:S05]  /*2a630*/  @!P6 BRA `(.L_x_2213) ;  /* 0xfffffffc0064e947 */ /* 0x000fea000383ffff */
.L_x_2208:
[----:B------:R-:W-:Y:S01]  /*2a640*/  IMAD.IADD R16, R5, 0x1, -R16 ;  /* 0x0000000105107824 */ /* 0x000fe200078e0a10 */
[----:B------:R-:W-:-:S03]  /*2a650*/  UMOV UR4, 0xffffffff ;  /* 0xffffffff00047882 */ /* 0x000fc60000000000 */
[----:B------:R-:W-:-:S05]  /*2a660*/  IMAD R5, R2, R4, R16 ;  /* 0x0000000402057224 */ /* 0x000fca00078e0210 */
[----:B------:R-:W-:Y:S01]  /*2a670*/  ISETP.GT.AND P6, PT, R5, R0, PT ;  /* 0x000000000500720c */ /* 0x000fe20003fc4270 */
[----:B------:R-:W-:-:S12]  /*2a680*/  BRA.DIV UR4, `(.L_x_2214) ;  /* 0x0000003604f87947 */ /* 0x000fd8000b800000 */
[----:B------:R-:W-:-:S04]  /*2a690*/  VOTE.ANY R5, PT, !P6 ;  /* 0x0000000000057806 */ /* 0x000fc800070e0100 */
[----:B------:R-:W3:Y:S02]  /*2a6a0*/  POPC R6, R5 ;  /* 0x0000000500067309 */ /* 0x000ee40000000000 */
[----:B---3--:R3:W4:Y:S02]  /*2a6b0*/  SHFL.IDX PT, R17, R3, R6, 0x1f ;  /* 0x00001f0603117589 */ /* 0x00872400000e0000 */
.L_x_2346:
[----:B------:R-:W-:Y:S01]  /*2a6c0*/  ISETP.NE.AND P0, PT, R5, RZ, PT ;  /* 0x000000ff0500720c */ /* 0x000fe20003f05270 */
[----:B------:R-:W-:-:S12]  /*2a6d0*/  IMAD.MOV.U32 R5, RZ, RZ, RZ ;  /* 0x000000ffff057224 */ /* 0x000fd800078e00ff */
[----:B------:R-:W-:Y:S05]  /*2a6e0*/  @!P0 BRA `(.L_x_2215) ;  /* 0x0000000000148947 */ /* 0x000fea0003800000 */
[----:B------:R-:W-:Y:S01]  /*2a6f0*/  UMOV UR4, 0xffffffff ;  /* 0xffffffff00047882 */ /* 0x000fe20000000000 */
[----:B-1----:R-:W-:Y:S02]  /*2a700*/  VIADD R12, R6, 0xffffffff ;  /* 0xffffffff060c7836 */ /* 0x002fe40000000000 */
[----:B------:R-:W-:Y:S05]  /*2a710*/  BRA.DIV UR4, `(.L_x_2216) ;  /* 0x0000003a041c7947 */ /* 0x000fea000b800000 */
[----:B--2---:R1:W2:Y:S02]  /*2a720*/  SHFL.IDX PT, R2, R2, R12, 0x1f ;  /* 0x00001f0c02027589 */ /* 0x0042a400000e0000 */
.L_x_2349:
[----:B--2---:R-:W-:-:S07]  /*2a730*/  IMAD.MOV.U32 R5, RZ, RZ, R2 ;  /* 0x000000ffff057224 */ /* 0x004fce00078e0002 */
.L_x_2215:
[----:B--23--:R-:W2:Y:S01]  /*2a740*/  LDC.64 R2, c[0x0][0xc90] ;  /* 0x00032400ff027b82 */ /* 0x00cea20000000a00 */
[----:B------:R-:W-:-:S05]  /*2a750*/  IADD3 R19, R6, R19, RZ ;  /* 0x0000001306137210 */ /* 0x000fca0007ffe0ff */
[----:B--2---:R-:W-:-:S05]  /*2a760*/  IMAD.WIDE R2, R19, 0x4, R2 ;  /* 0x0000000413027825 */ /* 0x004fca00078e0202 */
[----:B------:R-:W4:Y:S01]  /*2a770*/  LDG.E R7, desc[UR60][R2.64] ;  /* 0x0000003c02077981 */ /* 0x000f22000c1e1900 */
[----:B------:R-:W-:-:S04]  /*2a780*/  IMAD R16, R5, R4, R16 ;  /* 0x0000000405107224 */ /* 0x000fc800078e0210 */
[----:B------:R-:W-:Y:S02]  /*2a790*/  IMAD.IADD R0, R0, 0x1, -R16 ;  /* 0x0000000100007824 */ /* 0x000fe400078e0a10 */
[----:B----4-:R-:W-:-:S05]  /*2a7a0*/  IMAD R6, R17, R7, RZ ;  /* 0x0000000711067224 */ /* 0x010fca00078e02ff */
[----:B0-----:R-:W-:-:S04]  /*2a7b0*/  IABS R8, R6 ;  /* 0x0000000600087213 */ /* 0x001fc80000000000 */
        /* <DEDUP_REMOVED lines=10> */
[----:B------:R-:W-:Y:S01]  /*2a860*/  IMAD.HI.U32 R2, R2, R3, RZ ;  /* 0x0000000302027227 */ /* 0x000fe200078e00ff */
[----:B------:R-:W-:-:S05]  /*2a870*/  IADD3 R5, RZ, -R5, RZ ;  /* 0x80000005ff057210 */ /* 0x000fca0007ffe0ff */
        /* <DEDUP_REMOVED lines=12> */
[----:B------:R-:W-:-:S03]  /*2a940*/  IMAD.MOV R2, RZ, RZ, -R2 ;  /* 0x000000ffff027224 */ /* 0x000fc600078e0a02 */
[----:B------:R-:W-:Y:S01]  /*2a950*/  IADD3 R3, -R5, RZ, RZ ;  /* 0x000000ff05037210 */ /* 0x000fe20007ffe1ff */
        /* <DEDUP_REMOVED lines=21> */
[C---:B------:R-:W-:Y:S02]  /*2aab0*/  LOP3.LUT R3, R0.reuse, R4, RZ, 0x3c, !PT ;  /* 0x0000000400037212 */ /* 0x040fe400078e3cff */
[----:B------:R-:W-:Y:S02]  /*2aac0*/  IADD3 R0, R0, R5, RZ ;  /* 0x0000000500007210 */ /* 0x000fe40007ffe0ff */
        /* <DEDUP_REMOVED lines=9> */
.L_x_2209:
[----:B------:R-:W-:Y:S01]  /*2ab60*/  UMOV UR4, URZ ;  /* 0x0000003f00047c82 */ /* 0x000fe20008000000 */
[----:B------:R-:W-:Y:S01]  /*2ab70*/  UMOV UR5, URZ ;  /* 0x0000003f00057c82 */ /* 0x000fe20008000000 */
[----:B------:R-:W-:Y:S01]  /*2ab80*/  ULDC UR6, c[0x0][0xc3c] ;  /* 0x00030f0000067ab9 */ /* 0x000fe20000000800 */
[----:B------:R-:W-:Y:S01]  /*2ab90*/  IMAD.MOV.U32 R16, RZ, RZ, R0 ;  /* 0x000000ffff107224 */ /* 0x000fe200078e0000 */
[----:B------:R-:W-:Y:S01]  /*2aba0*/  MOV R18, UR5 ;  /* 0x0000000500127c02 */ /* 0x000fe20008000f00 */
[----:B------:R-:W-:Y:S02]  /*2abb0*/  IMAD.U32 R17, RZ, RZ, UR4 ;  /* 0x00000004ff117e24 */ /* 0x000fe4000f8e00ff */
[----:B------:R-:W-:-:S07]  /*2abc0*/  IMAD.U32 R19, RZ, RZ, UR6 ;  /* 0x00000006ff137e24 */ /* 0x000fce000f8e00ff */
.L_x_2217:
[----:B------:R2:W3:Y:S01]  /*2abd0*/  LDL R3, [R1] ;  /* 0x0000000001037983 */ /* 0x0004e20000100800 */
[----:B------:R-:W4:Y:S01]  /*2abe0*/  S2R R0, SR_TID.X ;  /* 0x0000000000007919 */ /* 0x000f220000002100 */
[----:B------:R-:W-:Y:S05]  /*2abf0*/  WARPSYNC.ALL ;  /* 0x0000000000007948 */ /* 0x000fea0003800000 */
[----:B----4-:R-:W-:Y:S01]  /*2ac00*/  LOP3.LUT R0, R0, 0x1f, RZ, 0xc0, !PT ;  /* 0x0000001f00007812 */ /* 0x010fe200078ec0ff */
[----:B------:R-:W-:Y:S03]  /*2ac10*/  BAR.SYNC.DEFER_BLOCKING 0x4, 0x180 ;  /* 0x0106000000007b1d */ /* 0x000fe60000010000 */
[----:B------:R-:W-:-:S13]  /*2ac20*/  ISETP.NE.AND P0, PT, R0, RZ, PT ;  /* 0x000000ff0000720c */ /* 0x000fda0003f05270 */
[----:B------:R-:W3:Y:S01]  /*2ac30*/  @!P0 S2R R0, SR_CgaCtaId ;  /* 0x0000000000008919 */ /* 0x000ee20000008800 */
[----:B------:R-:W-:-:S04]  /*2ac40*/  @!P0 MOV R2, 0x400 ;  /* 0x0000040000028802 */ /* 0x000fc80000000f00 */
[----:B---3--:R-:W-:-:S05]  /*2ac50*/  @!P0 LEA R3, R0, R2, 0x18 ;  /* 0x0000000200038211 */ /* 0x008fca00078ec0ff */
[----:B------:R2:W-:Y:S04]  /*2ac60*/  @!P0 STS.128 [R3+0x308d0], R16 ;  /* 0x0308d01003008388 */ /* 0x0005e80000000c00 */
[----:B------:R2:W-:Y:S01]  /*2ac70*/  @!P0 STL [R1], R3 ;  /* 0x0000000301008387 */ /* 0x0005e20000100800 */
[----:B------:R-:W-:Y:S06]  /*2ac80*/  BAR.ARV 0x5, 0x180 ;  /* 0x0146000000007b1d */ /* 0x000fec0000002000 */
.L_x_2206:
[----:B------:R-:W-:Y:S02]  /*2ac90*/  ULDC UR4, c[0x0][0xc3c] ;  /* 0x00030f0000047ab9 */ /* 0x000fe40000000800 */
[----:B----4-:R-:W-:-:S13]  /*2aca0*/  ISETP.GE.AND P0, PT, R19, UR4, PT ;  /* 0x0000000413007c0c */ /* 0x010fda000bf06270 */
[----:B------:R-:W-:Y:S05]  /*2acb0*/  @!P0 BRA `(.L_x_2218) ;  /* 0xffffff7c00908947 */ /* 0x000fea000383ffff */
[----:B------:R-:W-:Y:S05]  /*2acc0*/  BSYNC B8 ;  /* 0x0000000000087941 */ /* 0x000fea0003800000 */
.L_x_2045:
[----:B---3--:R-:W3:Y:S01]  /*2acd0*/  LDL.LU R0, [R1+0x48] ;  /* 0x0000480001007983 */ /* 0x008ee20000300800 */
[----:B------:R-:W-:Y:S01]  /*2ace0*/  BSSY B0, `(.L_x_2219) ;  /* 0x000000b000007945 */ /* 0x000fe20003800000 */
[----:B------:R-:W4:Y:S01]  /*2acf0*/  S2R R5, SR_CgaCtaId ;  /* 0x0000000000057919 */ /* 0x000f220000008800 */
[----:B---3--:R-:W-:-:S05]  /*2ad00*/  VIADD R0, R0, 0x1 ;  /* 0x0000000100007836 */ /* 0x008fca0000000000 */
[----:B0-----:R-:W-:-:S04]  /*2ad10*/  LEA.HI R2, R0, R0, RZ, 0x1 ;  /* 0x0000000000027211 */ /* 0x001fc800078f08ff */
[----:B--2---:R-:W-:-:S05]  /*2ad20*/  LOP3.LUT R3, R2, 0xfffffffe, RZ, 0xc0, !PT ;  /* 0xfffffffe02037812 */ /* 0x004fca00078ec0ff */
[----:B------:R-:W-:Y:S01]  /*2ad30*/  IMAD.IADD R3, R0, 0x1, -R3 ;  /* 0x0000000100037824 */ /* 0x000fe200078e0a03 */
[----:B------:R-:W-:-:S04]  /*2ad40*/  MOV R0, 0x400 ;  /* 0x0000040000007802 */ /* 0x000fc80000000f00 */
[----:B----4-:R-:W-:Y:S02]  /*2ad50*/  LEA R0, R5, R0, 0x18 ;  /* 0x0000000005007211 */ /* 0x010fe400078ec0ff */
[----:B------:R-:W-:-:S04]  /*2ad60*/  SHF.L.U32 R3, R3, 0x1f, RZ ;  /* 0x0000001f03037819 */ /* 0x000fc800000006ff */
[----:B------:R-:W0:Y:S02]  /*2ad70*/  SYNCS.PHASECHK.TRANS64.TRYWAIT P0, [R0+URZ+0x30820], R3 ;  /* 0x03082003000075a7 */ /* 0x000e24000800017f */
[----:B0-----:R-:W-:Y:S05]  /*2ad80*/  @!P0 BRA `(.L_x_2220) ;  /* 0x0000003000a88947 */ /* 0x001fea0003800000 */
.L_x_2350:
[----:B------:R-:W-:Y:S05]  /*2ad90*/  BSYNC B0 ;  /* 0x0000000000007941 */ /* 0x000fea0003800000 */
.L_x_2219:
[----:B------:R-:W-:-:S03]  /*2ada0*/  UMOV UR4, 0xffffffff ;  /* 0xffffffff00047882 */ /* 0x000fc60000000000 */
[----:B------:R-:W-:Y:S05]  /*2adb0*/  BRA.DIV UR4, `(.L_x_2221) ;  /* 0x0000003204b07947 */ /* 0x000fea000b800000 */
[----:B------:R-:W2:Y:S02]  /*2adc0*/  S2R R2, SR_TID.X ;  /* 0x0000000000027919 */ /* 0x000ea40000002100 */
[----:B--2---:R-:W-:-:S04]  /*2add0*/  SHF.R.U32.HI R2, RZ, 0x5, R2 ;  /* 0x00000005ff027819 */ /* 0x004fc80000011602 */
[----:B------:R-:W-:-:S05]  /*2ade0*/  LOP3.LUT R2, R2, 0x3, RZ, 0xc0, !PT ;  /* 0x0000000302027812 */ /* 0x000fca00078ec0ff */
[----:B------:R2:W3:Y:S02]  /*2adf0*/  SHFL.IDX PT, R14, R2, RZ, 0x1f ;  /* 0x00001fff020e7589 */ /* 0x0004e400000e0000 */
.L_x_2353:
[----:B---3--:R-:W-:-:S13]  /*2ae00*/  ISETP.NE.AND P0, PT, R14, RZ, PT ;  /* 0x000000ff0e00720c */ /* 0x008fda0003f05270 */
[----:B------:R-:W-:Y:S05]  /*2ae10*/  @P0 BRA `(.L_x_1746) ;  /* 0x0000000000940947 */ /* 0x000fea0003800000 */
[----:B------:R-:W-:-:S03]  /*2ae20*/  UMOV UR4, 0xffffffff ;  /* 0xffffffff00047882 */ /* 0x000fc60000000000 */
[----:B------:R-:W-:Y:S05]  /*2ae30*/  BRA.DIV UR4, `(.L_x_2222) ;  /* 0x0000003204c47947 */ /* 0x000fea000b800000 */
[----:B------:R-:W-:-:S13]  /*2ae40*/  ELECT P6, URZ, PT ;  /* 0x00000000003f782f */ /* 0x000fda00038c0000 */
.L_x_2356:
[----:B------:R-:W-:Y:S05]  /*2ae50*/  @!P6 BRA `(.L_x_1746) ;  /* 0x000000000084e947 */ /* 0x000fea0003800000 */
[----:B--2---:R-:W2:Y:S02]  /*2ae60*/  LDL.LU R2, [R1+0x68] ;  /* 0x0000680001027983 */ /* 0x004ea40000300800 */
[----:B--2---:R-:W-:-:S04]  /*2ae70*/  LOP3.LUT R2, R2, 0x2, RZ, 0xfc, !PT ;  /* 0x0000000202027812 */ /* 0x004fc800078efcff */
[----:B------:R-:W-:-:S13]  /*2ae80*/  ISETP.NE.AND P2, PT, R2, 0x3, PT ;  /* 0x000000030200780c */ /* 0x000fda0003f45270 */
[----:B------:R-:W-:Y:S05]  /*2ae90*/  @!P2 BRA `(.L_x_2223) ;  /* 0x000000000004a947 */ /* 0x000fea0003800000 */
[----:B------:R-:W-:Y:S01]  /*2aea0*/  BPT.TRAP 0x1 ;  /* 0x000000040000795c */ /* 0x000fe20000300000 */
.L_x_2223:
[----:B0-----:R-:W2:Y:S04]  /*2aeb0*/  LDL R3, [R1+0x4] ;  /* 0x0000040001037983 */ /* 0x001ea80000100800 */
[----:B------:R-:W3:Y:S01]  /*2aec0*/  LDL.LU R7, [R1+0x10] ;  /* 0x0000100001077983 */ /* 0x000ee20000300800 */
[----:B------:R-:W-:-:S05]  /*2aed0*/  VIADD R2, R0, 0x30840 ;  /* 0x0003084000027836 */ /* 0x000fca0000000000 */
[C---:B--2---:R-:W-:Y:S01]  /*2aee0*/  LEA R6, R3.reuse, R2, 0x3 ;  /* 0x0000000203067211 */ /* 0x044fe200078e18ff */
[----:B------:R-:W-:Y:S01]  /*2aef0*/  VIADD R3, R3, 0x1 ;  /* 0x0000000103037836 */ /* 0x000fe20000000000 */
[----:B---3--:R-:W-:-:S04]  /*2af00*/  SHF.L.U32 R5, R7, 0x1f, RZ ;  /* 0x0000001f07057819 */ /* 0x008fc800000006ff */
        /* <DEDUP_REMOVED lines=8> */
.L_x_2357:
[----:B------:R-:W2:Y:S02]  /*2af90*/  SYNCS.PHASECHK.TRANS64.TRYWAIT P0, [R7+URZ], R2 ;  /* 0x00000002070075a7 */ /* 0x000ea4000800017f */
[----:B--2---:R-:W-:Y:S05]  /*2afa0*/  @!P0 BRA `(.L_x_2225) ;  /* 0x00000030009c8947 */ /* 0x004fea0003800000 */
.L_x_2358:
[----:B------:R-:W-:Y:S05]  /*2afb0*/  @!P2 BRA `(.L_x_2226) ;  /* 0x000000000004a947 */ /* 0x000fea0003800000 */
[----:B------:R-:W-:Y:S01]  /*2afc0*/  BPT.TRAP 0x1 ;  /* 0x000000040000795c */ /* 0x000fe20000300000 */
.L_x_2226:
[----:B------:R-:W3:Y:S01]  /*2afd0*/  LDL.LU R4, [R1+0x4] ;  /* 0x0000040001047983 */ /* 0x000ee20000300800 */
[----:B------:R-:W-:-:S04]  /*2afe0*/  VIADD R0, R0, 0x30860 ;  /* 0x0003086000007836 */ /* 0x000fc80000000000 */
[----:B---3--:R-:W-:-:S04]  /*2aff0*/  IMAD R4, R4, 0x8, R0 ;  /* 0x0000000804047824 */ /* 0x008fc800078e0200 */
[----:B------:R-:W3:Y:S02]  /*2b000*/  SYNCS.PHASECHK.TRANS64.TRYWAIT P0, [R4+URZ], R5 ;  /* 0x00000005040075a7 */ /* 0x000ee4000800017f */
[----:B---3--:R-:W-:Y:S05]  /*2b010*/  @!P0 BRA `(.L_x_2227) ;  /* 0x0000003000948947 */ /* 0x008fea0003800000 */
.L_x_2359:
[----:B------:R-:W-:-:S07]  /*2b020*/  LEA R3, R3, R0, 0x3 ;  /* 0x0000000003037211 */ /* 0x000fce00078e18ff */
.L_x_2228:
[----:B----4-:R4:W0:Y:S02]  /*2b030*/  SYNCS.PHASECHK.TRANS64.TRYWAIT P0, [R3+URZ], R2 ;  /* 0x00000002030075a7 */ /* 0x010824000800017f */
[----:B0-----:R-:W-:Y:S05]  /*2b040*/  @!P0 NANOSLEEP.SYNCS 0x989680 ;  /* 0x009896800000895d */ /* 0x001fea0003900000 */
[----:B------:R-:W0:Y:S02]  /*2b050*/  @!P0 SYNCS.PHASECHK.TRANS64 P0, [R3+URZ], R2 ;  /* 0x00000002030085a7 */ /* 0x000e24000800007f */
[----:B0-----:R-:W-:Y:S05]  /*2b060*/  @!P0 BRA `(.L_x_2228) ;  /* 0xfffffffc00f08947 */ /* 0x001fea000383ffff */
.L_x_1746:
[----:B------:R-:W-:Y:S05]  /*2b070*/  BSYNC B9 ;  /* 0x0000000000097941 */ /* 0x000fea0003800000 */
.L_x_1743:
[----:B------:R-:W-:Y:S05]  /*2b080*/  EXIT ;  /* 0x000000000000794d */ /* 0x000fea0003800000 */
.L_x_1772:
[----:B0-----:R0:W1:Y:S02]  /*2b090*/  SYNCS.PHASECHK.TRANS64.TRYWAIT P5, [R99+URZ+0x30890], R107 ;  /* 0x0308906b630075a7 */ /* 0x00106400080a017f */
[----:B-1----:R-:W-:Y:S05]  /*2b0a0*/  @!P5 NANOSLEEP.SYNCS 0x989680 ;  /* 0x009896800000d95d */ /* 0x002fea0003900000 */
[----:B------:R-:W1:Y:S02]  /*2b0b0*/  @!P5 SYNCS.PHASECHK.TRANS64 P5, [R99+URZ+0x30890], R107 ;  /* 0x0308906b6300d5a7 */ /* 0x000e6400080a007f */
[----:B-1----:R-:W-:Y:S05]  /*2b0c0*/  @!P5 BRA `(.L_x_1772) ;  /* 0xfffffffc00f0d947 */ /* 0x002fea000383ffff */
[----:B------:R-:W-:Y:S05]  /*2b0d0*/  BRA `(.L_x_2229) ;  /* 0xfffffd8400787947 */ /* 0x000fea000383ffff */
.L_x_1810:
[----:B0-----:R0:W1:Y:S02]  /*2b0e0*/  SYNCS.PHASECHK.TRANS64.TRYWAIT P5, [R99+URZ+0x30890], R107 ;  /* 0x0308906b630075a7 */ /* 0x00106400080a017f */
[----:B-1----:R-:W-:Y:S05]  /*2b0f0*/  @!P5 NANOSLEEP.SYNCS 0x989680 ;  /* 0x009896800000d95d */ /* 0x002fea0003900000 */
[----:B------:R-:W1:Y:S02]  /*2b100*/  @!P5 SYNCS.PHASECHK.TRANS64 P5, [R99+URZ+0x30890], R107 ;  /* 0x0308906b6300d5a7 */ /* 0x000e6400080a007f */
[----:B-1----:R-:W-:Y:S05]  /*2b110*/  @!P5 BRA `(.L_x_1810) ;  /* 0xfffffffc00f0d947 */ /* 0x002fea000383ffff */
[----:B------:R-:W-:Y:S05]  /*2b120*/  BRA `(.L_x_2230) ;  /* 0xfffffda400f47947 */ /* 0x000fea000383ffff */
.L_x_1827:
[----:B0-----:R0:W1:Y:S02]  /*2b130*/  SYNCS.PHASECHK.TRANS64.TRYWAIT P0, [R99+URZ+0x30890], R107 ;  /* 0x0308906b630075a7 */ /* 0x001064000800017f */
[----:B-1----:R-:W-:Y:S05]  /*2b140*/  @!P0 NANOSLEEP.SYNCS 0x989680 ;  /* 0x009896800000895d */ /* 0x002fea0003900000 */
[----:B------:R-:W1:Y:S02]  /*2b150*/  @!P0 SYNCS.PHASECHK.TRANS64 P0, [R99+URZ+0x30890], R107 ;  /* 0x0308906b630085a7 */ /* 0x000e64000800007f */
[----:B-1----:R-:W-:Y:S05]  /*2b160*/  @!P0 BRA `(.L_x_1827) ;  /* 0xfffffffc00f08947 */ /* 0x002fea000383ffff */
[----:B------:R-:W-:Y:S05]  /*2b170*/  BRA `(.L_x_2231) ;  /* 0xfffffdc800707947 */ /* 0x000fea000383ffff */
.L_x_1833:
[----:B--2---:R2:W3:Y:S02]  /*2b180*/  SYNCS.PHASECHK.TRANS64.TRYWAIT P1, [R99+URZ+0x308b0], R107 ;  /* 0x0308b06b630075a7 */ /* 0x0044e4000802017f */
[----:B---3--:R-:W-:Y:S05]  /*2b190*/  @!P1 NANOSLEEP.SYNCS 0x989680 ;  /* 0x009896800000995d */ /* 0x008fea0003900000 */
[----:B------:R-:W3:Y:S02]  /*2b1a0*/  @!P1 SYNCS.PHASECHK.TRANS64 P1, [R99+URZ+0x308b0], R107 ;  /* 0x0308b06b630095a7 */ /* 0x000ee4000802007f */
[----:B---3--:R-:W-:Y:S05]  /*2b1b0*/  @!P1 BRA `(.L_x_1833) ;  /* 0xfffffffc00f09947 */ /* 0x008fea000383ffff */
[----:B------:R-:W-:Y:S05]  /*2b1c0*/  BRA `(.L_x_2232) ;  /* 0xfffffdcc00407947 */ /* 0x000fea000383ffff */
.L_x_1861:
[----:B------:R-:W-:Y:S01]  /*2b1d0*/  BSSY B1, `(.L_x_2233) ;  /* 0x0000008000017945 */ /* 0x000fe20003800000 */
[----:B------:R-:W-:Y:S02]  /*2b1e0*/  IMAD.MOV.U32 R13, RZ, RZ, R6 ;  /* 0x000000ffff0d7224 */ /* 0x000fe400078e0006 */
[----:B------:R-:W-:Y:S02]  /*2b1f0*/  IMAD.MOV.U32 R12, RZ, RZ, RZ ;  /* 0x000000ffff0c7224 */ /* 0x000fe400078e00ff */
[----:B------:R-:W-:Y:S02]  /*2b200*/  IMAD.MOV.U32 R11, RZ, RZ, 0x181f ;  /* 0x0000181fff0b7424 */ /* 0x000fe400078e00ff */
[----:B------:R-:W-:-:S07]  /*2b210*/  IMAD.MOV.U32 R15, RZ, RZ, -0x1 ;  /* 0xffffffffff0f7424 */ /* 0x000fce00078e00ff */
[----:B------:R-:W-:Y:S05]  /*2b220*/  WARPSYNC.COLLECTIVE R15, `(.L_x_2234) ;  /* 0x000000000f087348 */ /* 0x000fea0003c00000 */
[----:B------:R0:W1:Y:S02]  /*2b230*/  SHFL.IDX P6, R14, R13, R12, R11 ;  /* 0x0000000c0d0e7389 */ /* 0x00006400000c000b */
[----:B01----:R-:W-:Y:S01]  /*2b240*/  ENDCOLLECTIVE ;  /* 0x000000000000791b */ /* 0x003fe20003800000 */
.L_x_2234:
[----:B------:R-:W-:Y:S05]  /*2b250*/  BSYNC B1 ;  /* 0x0000000000017941 */ /* 0x000fea0003800000 */
.L_x_2233:
[----:B------:R-:W-:Y:S01]  /*2b260*/  IMAD.MOV.U32 R13, RZ, RZ, R3 ;  /* 0x000000ffff0d7224 */ /* 0x000fe200078e0003 */
[----:B------:R-:W-:Y:S01]  /*2b270*/  MOV R5, R14 ;  /* 0x0000000e00057202 */ /* 0x000fe20000000f00 */
[----:B------:R-:W-:Y:S02]  /*2b280*/  IMAD.MOV.U32 R12, RZ, RZ, RZ ;  /* 0x000000ffff0c7224 */ /* 0x000fe400078e00ff */
[----:B------:R-:W-:Y:S02]  /*2b290*/  IMAD.MOV.U32 R11, RZ, RZ, 0x181f ;  /* 0x0000181fff0b7424 */ /* 0x000fe400078e00ff */
[----:B------:R-:W-:-:S07]  /*2b2a0*/  IMAD.MOV.U32 R15, RZ, RZ, -0x1 ;  /* 0xffffffffff0f7424 */ /* 0x000fce00078e00ff */
[----:B------:R-:W-:Y:S05]  /*2b2b0*/  WARPSYNC.COLLECTIVE R15, `(.L_x_2235) ;  /* 0x000000000f087348 */ /* 0x000fea0003c00000 */
[----:B------:R0:W1:Y:S02]  /*2b2c0*/  SHFL.IDX P6, R14, R13, R12, R11 ;  /* 0x0000000c0d0e7389 */ /* 0x00006400000c000b */
[----:B01----:R-:W-:Y:S01]  /*2b2d0*/  ENDCOLLECTIVE ;  /* 0x000000000000791b */ /* 0x003fe20003800000 */
.L_x_2235:
[----:B------:R-:W-:Y:S01]  /*2b2e0*/  IMAD.MOV.U32 R13, RZ, RZ, R7 ;  /* 0x000000ffff0d7224 */ /* 0x000fe200078e0007 */
[----:B------:R-:W-:-:S07]  /*2b2f0*/  MOV R4, R14 ;  /* 0x0000000e00047202 */ /* 0x000fce0000000f00 */
[----:B------:R-:W-:Y:S05]  /*2b300*/  WARPSYNC.COLLECTIVE R15, `(.L_x_2236) ;  /* 0x000000000f087348 */ /* 0x000fea0003c00000 */
[----:B------:R0:W1:Y:S02]  /*2b310*/  SHFL.IDX P6, R14, R13, R12, R11 ;  /* 0x0000000c0d0e7389 */ /* 0x00006400000c000b */
[----:B01----:R-:W-:Y:S01]  /*2b320*/  ENDCOLLECTIVE ;  /* 0x000000000000791b */ /* 0x003fe20003800000 */
.L_x_2236:
[----:B------:R-:W-:Y:S02]  /*2b330*/  IMAD.MOV.U32 R13, RZ, RZ, R0 ;  /* 0x000000ffff0d7224 */ /* 0x000fe400078e0000 */
[----:B------:R-:W-:-:S07]  /*2b340*/  IMAD.MOV.U32 R9, RZ, RZ, R14 ;  /* 0x000000ffff097224 */ /* 0x000fce00078e000e */
[----:B------:R-:W-:Y:S05]  /*2b350*/  WARPSYNC.COLLECTIVE R15, `(.L_x_2237) ;  /* 0x000000000f087348 */ /* 0x000fea0003c00000 */
[----:B------:R0:W1:Y:S02]  /*2b360*/  SHFL.IDX P6, R14, R13, R12, R11 ;  /* 0x0000000c0d0e7389 */ /* 0x00006400000c000b */
[----:B01----:R-:W-:Y:S01]  /*2b370*/  ENDCOLLECTIVE ;  /* 0x000000000000791b */ /* 0x003fe20003800000 */
.L_x_2237:
[----:B------:R-:W-:Y:S05]  /*2b380*/  BRA `(.L_x_2238) ;  /* 0xfffffde0002c7947 */ /* 0x000fea000383ffff */
.L_x_1864:
[----:B------:R-:W-:Y:S01]  /*2b390*/  BSSY B1, `(.L_x_2239) ;  /* 0x0000008000017945 */ /* 0x000fe20003800000 */
[----:B------:R-:W-:Y:S01]  /*2b3a0*/  IMAD.MOV.U32 R13, RZ, RZ, R6 ;  /* 0x000000ffff0d7224 */ /* 0x000fe200078e0006 */
[----:B------:R-:W-:Y:S01]  /*2b3b0*/  MOV R12, 0x1 ;  /* 0x00000001000c7802 */ /* 0x000fe20000000f00 */
[----:B------:R-:W-:Y:S02]  /*2b3c0*/  IMAD.MOV.U32 R11, RZ, RZ, 0x181f ;  /* 0x0000181fff0b7424 */ /* 0x000fe400078e00ff */
[----:B------:R-:W-:-:S07]  /*2b3d0*/  IMAD.MOV.U32 R15, RZ, RZ, -0x1 ;  /* 0xffffffffff0f7424 */ /* 0x000fce00078e00ff */
[----:B0---4-:R-:W-:Y:S05]  /*2b3e0*/  WARPSYNC.COLLECTIVE R15, `(.L_x_2240) ;  /* 0x000000000f087348 */ /* 0x011fea0003c00000 */
[----:B----4-:R1:W2:Y:S02]  /*2b3f0*/  SHFL.IDX P6, R14, R13, R12, R11 ;  /* 0x0000000c0d0e7389 */ /* 0x0102a400000c000b */
[----:B012---:R-:W-:Y:S01]  /*2b400*/  ENDCOLLECTIVE ;  /* 0x000000000000791b */ /* 0x007fe20003800000 */
.L_x_2240:
[----:B------:R-:W-:Y:S05]  /*2b410*/  BSYNC B1 ;  /* 0x0000000000017941 */ /* 0x000fea0003800000 */
.L_x_2239:
[----:B------:R-:W-:Y:S01]  /*2b420*/  IMAD.MOV.U32 R13, RZ, RZ, R3 ;  /* 0x000000ffff0d7224 */ /* 0x000fe200078e0003 */
[----:B------:R-:W-:Y:S01]  /*2b430*/  MOV R12, 0x1 ;  /* 0x00000001000c7802 */ /* 0x000fe20000000f00 */
[----:B------:R-:W-:Y:S02]  /*2b440*/  IMAD.MOV.U32 R11, RZ, RZ, 0x181f ;  /* 0x0000181fff0b7424 */ /* 0x000fe400078e00ff */
[----:B------:R-:W-:Y:S02]  /*2b450*/  IMAD.MOV.U32 R15, RZ, RZ, -0x1 ;  /* 0xffffffffff0f7424 */ /* 0x000fe400078e00ff */
[----:B------:R-:W-:-:S07]  /*2b460*/  IMAD.MOV.U32 R5, RZ, RZ, R14 ;  /* 0x000000ffff057224 */ /* 0x000fce00078e000e */
[----:B------:R-:W-:Y:S05]  /*2b470*/  WARPSYNC.COLLECTIVE R15, `(.L_x_2241) ;  /* 0x000000000f087348 */ /* 0x000fea0003c00000 */
[----:B------:R0:W1:Y:S02]  /*2b480*/  SHFL.IDX P6, R14, R13, R12, R11 ;  /* 0x0000000c0d0e7389 */ /* 0x00006400000c000b */
[----:B01----:R-:W-:Y:S01]  /*2b490*/  ENDCOLLECTIVE ;  /* 0x000000000000791b */ /* 0x003fe20003800000 */
.L_x_2241:
[----:B------:R-:W-:Y:S02]  /*2b4a0*/  IMAD.MOV.U32 R13, RZ, RZ, R7 ;  /* 0x000000ffff0d7224 */ /* 0x000fe400078e0007 */
[----:B------:R-:W-:-:S07]  /*2b4b0*/  IMAD.MOV.U32 R4, RZ, RZ, R14 ;  /* 0x000000ffff047224 */ /* 0x000fce00078e000e */
[----:B------:R-:W-:Y:S05]  /*2b4c0*/  WARPSYNC.COLLECTIVE R15, `(.L_x_2242) ;  /* 0x000000000f087348 */ /* 0x000fea0003c00000 */
[----:B------:R0:W1:Y:S02]  /*2b4d0*/  SHFL.IDX P6, R14, R13, R12, R11 ;  /* 0x0000000c0d0e7389 */ /* 0x00006400000c000b */
[----:B01----:R-:W-:Y:S01]  /*2b4e0*/  ENDCOLLECTIVE ;  /* 0x000000000000791b */ /* 0x003fe20003800000 */
.L_x_2242:
[----:B------:R-:W-:Y:S01]  /*2b4f0*/  IMAD.MOV.U32 R13, RZ, RZ, R0 ;  /* 0x000000ffff0d7224 */ /* 0x000fe200078e0000 */
[----:B------:R-:W-:-:S07]  /*2b500*/  MOV R9, R14 ;  /* 0x0000000e00097202 */ /* 0x000fce0000000f00 */
[----:B------:R-:W-:Y:S05]  /*2b510*/  WARPSYNC.COLLECTIVE R15, `(.L_x_2243) ;  /* 0x000000000f087348 */ /* 0x000fea0003c00000 */
[----:B------:R0:W1:Y:S02]  /*2b520*/  SHFL.IDX P6, R14, R13, R12, R11 ;  /* 0x0000000c0d0e7389 */ /* 0x00006400000c000b */
[----:B01----:R-:W-:Y:S01]  /*2b530*/  ENDCOLLECTIVE ;  /* 0x000000000000791b */ /* 0x003fe20003800000 */
.L_x_2243:
[----:B------:R-:W-:Y:S05]  /*2b540*/  BRA `(.L_x_2244) ;  /* 0xfffffde4001c7947 */ /* 0x000fea000383ffff */
.L_x_1867:
[----:B------:R-:W-:Y:S01]  /*2b550*/  BSSY B1, `(.L_x_2245) ;  /* 0x0000008000017945 */ /* 0x000fe20003800000 */
[----:B------:R-:W-:Y:S01]  /*2b560*/  IMAD.MOV.U32 R13, RZ, RZ, R6 ;  /* 0x000000ffff0d7224 */ /* 0x000fe200078e0006 */
[----:B------:R-:W-:Y:S01]  /*2b570*/  MOV R15, 0xffffffff ;  /* 0xffffffff000f7802 */ /* 0x000fe20000000f00 */
[----:B------:R-:W-:Y:S02]  /*2b580*/  IMAD.MOV.U32 R12, RZ, RZ, 0x2 ;  /* 0x00000002ff0c7424 */ /* 0x000fe400078e00ff */
[----:B------:R-:W-:-:S07]  /*2b590*/  IMAD.MOV.U32 R11, RZ, RZ, 0x181f ;  /* 0x0000181fff0b7424 */ /* 0x000fce00078e00ff */
[----:B-1--4-:R-:W-:Y:S05]  /*2b5a0*/  WARPSYNC.COLLECTIVE R15, `(.L_x_2246) ;  /* 0x000000000f087348 */ /* 0x012fea0003c00000 */
[----:B----4-:R0:W2:Y:S02]  /*2b5b0*/  SHFL.IDX P6, R14, R13, R12, R11 ;  /* 0x0000000c0d0e7389 */ /* 0x0100a400000c000b */
[----:B012---:R-:W-:Y:S01]  /*2b5c0*/  ENDCOLLECTIVE ;  /* 0x000000000000791b */ /* 0x007fe20003800000 */
.L_x_2246:
[----:B------:R-:W-:Y:S05]  /*2b5d0*/  BSYNC B1 ;  /* 0x0000000000017941 */ /* 0x000fea0003800000 */
.L_x_2245:
[----:B------:R-:W-:Y:S01]  /*2b5e0*/  IMAD.MOV.U32 R13, RZ, RZ, R3 ;  /* 0x000000ffff0d7224 */ /* 0x000fe200078e0003 */
[----:B------:R-:W-:Y:S01]  /*2b5f0*/  MOV R15, 0xffffffff ;  /* 0xffffffff000f7802 */ /* 0x000fe20000000f00 */
[----:B------:R-:W-:Y:S02]  /*2b600*/  IMAD.MOV.U32 R12, RZ, RZ, 0x2 ;  /* 0x00000002ff0c7424 */ /* 0x000fe400078e00ff */
[----:B------:R-:W-:Y:S02]  /*2b610*/  IMAD.MOV.U32 R11, RZ, RZ, 0x181f ;  /* 0x0000181fff0b7424 */ /* 0x000fe400078e00ff */
[----:B------:R-:W-:-:S07]  /*2b620*/  IMAD.MOV.U32 R5, RZ, RZ, R14 ;  /* 0x000000ffff057224 */ /* 0x000fce00078e000e */
[----:B------:R-:W-:Y:S05]  /*2b630*/  WARPSYNC.COLLECTIVE R15, `(.L_x_2247) ;  /* 0x000000000f087348 */ /* 0x000fea0003c00000 */
[----:B------:R0:W1:Y:S02]  /*2b640*/  SHFL.IDX P6, R14, R13, R12, R11 ;  /* 0x0000000c0d0e7389 */ /* 0x00006400000c000b */
[----:B01----:R-:W-:Y:S01]  /*2b650*/  ENDCOLLECTIVE ;  /* 0x000000000000791b */ /* 0x003fe20003800000 */
.L_x_2247:
[----:B------:R-:W-:Y:S02]  /*2b660*/  IMAD.MOV.U32 R13, RZ, RZ, R7 ;  /* 0x000000ffff0d7224 */ /* 0x000fe400078e0007 */
[----:B------:R-:W-:-:S07]  /*2b670*/  IMAD.MOV.U32 R4, RZ, RZ, R14 ;  /* 0x000000ffff047224 */ /* 0x000fce00078e000e */
[----:B------:R-:W-:Y:S05]  /*2b680*/  WARPSYNC.COLLECTIVE R15, `(.L_x_2248) ;  /* 0x000000000f087348 */ /* 0x000fea0003c00000 */
[----:B------:R0:W1:Y:S02]  /*2b690*/  SHFL.IDX P6, R14, R13, R12, R11 ;  /* 0x0000000c0d0e7389 */ /* 0x00006400000c000b */
[----:B01----:R-:W-:Y:S01]  /*2b6a0*/  ENDCOLLECTIVE ;  /* 0x000000000000791b */ /* 0x003fe20003800000 */
.L_x_2248:
[----:B------:R-:W-:Y:S02]  /*2b6b0*/  IMAD.MOV.U32 R13, RZ, RZ, R0 ;  /* 0x000000ffff0d7224 */ /* 0x000fe400078e0000 */
[----:B------:R-:W-:-:S07]  /*2b6c0*/  IMAD.MOV.U32 R9, RZ, RZ, R14 ;  /* 0x000000ffff097224 */ /* 0x000fce00078e000e */
[----:B------:R-:W-:Y:S05]  /*2b6d0*/  WARPSYNC.COLLECTIVE R15, `(.L_x_2249) ;  /* 0x000000000f087348 */ /* 0x000fea0003c00000 */
[----:B------:R0:W1:Y:S02]  /*2b6e0*/  SHFL.IDX P6, R14, R13, R12, R11 ;  /* 0x0000000c0d0e7389 */ /* 0x00006400000c000b */
[----:B01----:R-:W-:Y:S01]  /*2b6f0*/  ENDCOLLECTIVE ;  /* 0x000000000000791b */ /* 0x003fe20003800000 */
.L_x_2249:
[----:B------:R-:W-:Y:S05]  /*2b700*/  BRA `(.L_x_2250) ;  /* 0xfffffde400fc7947 */ /* 0x000fea000383ffff */
.L_x_1870:
[----:B------:R-:W-:Y:S01]  /*2b710*/  BSSY B1, `(.L_x_2251) ;  /* 0x0000008000017945 */ /* 0x000fe20003800000 */
[----:B------:R-:W-:Y:S01]  /*2b720*/  MOV R13, R6 ;  /* 0x00000006000d7202 */ /* 0x000fe20000000f00 */
[----:B------:R-:W-:Y:S02]  /*2b730*/  IMAD.MOV.U32 R12, RZ, RZ, 0x3 ;  /* 0x00000003ff0c7424 */ /* 0x000fe400078e00ff */
[----:B------:R-:W-:Y:S02]  /*2b740*/  IMAD.MOV.U32 R11, RZ, RZ, 0x181f ;  /* 0x0000181fff0b7424 */ /* 0x000fe400078e00ff */
[----:B------:R-:W-:-:S07]  /*2b750*/  IMAD.MOV.U32 R15, RZ, RZ, -0x1 ;  /* 0xffffffffff0f7424 */ /* 0x000fce00078e00ff */
[----:B-1--4-:R-:W-:Y:S05]  /*2b760*/  WARPSYNC.COLLECTIVE R15, `(.L_x_2252) ;  /* 0x000000000f087348 */ /* 0x012fea0003c00000 */
[----:B------:R0:W2:Y:S02]  /*2b770*/  SHFL.IDX P6, R14, R13, R12, R11 ;  /* 0x0000000c0d0e7389 */ /* 0x0000a400000c000b */
[----:B012-4-:R-:W-:Y:S01]  /*2b780*/  ENDCOLLECTIVE ;  /* 0x000000000000791b */ /* 0x017fe20003800000 */
.L_x_2252:
[----:B------:R-:W-:Y:S05]  /*2b790*/  BSYNC B1 ;  /* 0x0000000000017941 */ /* 0x000fea0003800000 */
.L_x_2251:
[----:B------:R-:W-:Y:S01]  /*2b7a0*/  MOV R13, R3 ;  /* 0x00000003000d7202 */ /* 0x000fe20000000f00 */
[----:B------:R-:W-:Y:S02]  /*2b7b0*/  IMAD.MOV.U32 R12, RZ, RZ, 0x3 ;  /* 0x00000003ff0c7424 */ /* 0x000fe400078e00ff */
[----:B------:R-:W-:Y:S02]  /*2b7c0*/  IMAD.MOV.U32 R11, RZ, RZ, 0x181f ;  /* 0x0000181fff0b7424 */ /* 0x000fe400078e00ff */
[----:B------:R-:W-:Y:S02]  /*2b7d0*/  IMAD.MOV.U32 R15, RZ, RZ, -0x1 ;  /* 0xffffffffff0f7424 */ /* 0x000fe400078e00ff */
[----:B------:R-:W-:-:S07]  /*2b7e0*/  IMAD.MOV.U32 R9, RZ, RZ, R14 ;  /* 0x000000ffff097224 */ /* 0x000fce00078e000e */
[----:B------:R-:W-:Y:S05]  /*2b7f0*/  WARPSYNC.COLLECTIVE R15, `(.L_x_2253) ;  /* 0x000000000f087348 */ /* 0x000fea0003c00000 */
[----:B------:R0:W1:Y:S02]  /*2b800*/  SHFL.IDX P6, R14, R13, R12, R11 ;  /* 0x0000000c0d0e7389 */ /* 0x00006400000c000b */
[----:B01----:R-:W-:Y:S01]  /*2b810*/  ENDCOLLECTIVE ;  /* 0x000000000000791b */ /* 0x003fe20003800000 */
.L_x_2253:
[----:B------:R-:W-:Y:S01]  /*2b820*/  MOV R13, R7 ;  /* 0x00000007000d7202 */ /* 0x000fe20000000f00 */
[----:B------:R-:W-:-:S07]  /*2b830*/  IMAD.MOV.U32 R8, RZ, RZ, R14 ;  /* 0x000000ffff087224 */ /* 0x000fce00078e000e */
[----:B------:R-:W-:Y:S05]  /*2b840*/  WARPSYNC.COLLECTIVE R15, `(.L_x_2254) ;  /* 0x000000000f087348 */ /* 0x000fea0003c00000 */
[----:B------:R0:W1:Y:S02]  /*2b850*/  SHFL.IDX P6, R14, R13, R12, R11 ;  /* 0x0000000c0d0e7389 */ /* 0x00006400000c000b */
[----:B01----:R-:W-:Y:S01]  /*2b860*/  ENDCOLLECTIVE ;  /* 0x000000000000791b */ /* 0x003fe20003800000 */
.L_x_2254:
[----:B------:R-:W-:Y:S02]  /*2b870*/  IMAD.MOV.U32 R13, RZ, RZ, R0 ;  /* 0x000000ffff0d7224 */ /* 0x000fe400078e0000 */
[----:B------:R-:W-:-:S07]  /*2b880*/  IMAD.MOV.U32 R23, RZ, RZ, R14 ;  /* 0x000000ffff177224 */ /* 0x000fce00078e000e */
[----:B------:R-:W-:Y:S05]  /*2b890*/  WARPSYNC.COLLECTIVE R15, `(.L_x_2255) ;  /* 0x000000000f087348 */ /* 0x000fea0003c00000 */
[----:B------:R0:W1:Y:S02]  /*2b8a0*/  SHFL.IDX P6, R14, R13, R12, R11 ;  /* 0x0000000c0d0e7389 */ /* 0x00006400000c000b */
[----:B01----:R-:W-:Y:S01]  /*2b8b0*/  ENDCOLLECTIVE ;  /* 0x000000000000791b */ /* 0x003fe20003800000 */
.L_x_2255:
[----:B------:R-:W-:Y:S01]  /*2b8c0*/  IMAD.MOV.U32 R0, RZ, RZ, R14 ;  /* 0x000000ffff007224 */ /* 0x000fe200078e000e */
[----:B------:R-:W-:Y:S06]  /*2b8d0*/  BRA `(.L_x_2256) ;  /* 0xfffffde800e07947 */ /* 0x000fec000383ffff */
.L_x_1874:
[----:B0-----:R0:W1:Y:S02]  /*2b8e0*/  SYNCS.PHASECHK.TRANS64.TRYWAIT P0, [R16+URZ+0x30800], R115 ;  /* 0x03080073100075a7 */ /* 0x001064000800017f */
[----:B-1----:R-:W-:Y:S05]  /*2b8f0*/  @!P0 NANOSLEEP.SYNCS 0x989680 ;  /* 0x009896800000895d */ /* 0x002fea0003900000 */
[----:B------:R-:W1:Y:S02]  /*2b900*/  @!P0 SYNCS.PHASECHK.TRANS64 P0, [R16+URZ+0x30800], R115 ;  /* 0x03080073100085a7 */ /* 0x000e64000800007f */
[----:B-1----:R-:W-:Y:S05]  /*2b910*/  @!P0 BRA `(.L_x_1874) ;  /* 0xfffffffc00f08947 */ /* 0x002fea000383ffff */
[----:B------:R-:W-:Y:S05]  /*2b920*/  BRA `(.L_x_2257) ;  /* 0xfffffdf000347947 */ /* 0x000fea000383ffff */
.L_x_1906:
        /* <DEDUP_REMOVED lines=8> */
.L_x_2259:
[----:B------:R-:W-:Y:S05]  /*2b9b0*/  BSYNC B1 ;  /* 0x0000000000017941 */ /* 0x000fea0003800000 */
.L_x_2258:
[----:B------:R-:W-:Y:S01]  /*2b9c0*/  IMAD.MOV.U32 R13, RZ, RZ, R3 ;  /* 0x000000ffff0d7224 */ /* 0x000fe200078e0003 */
[----:B------:R-:W-:Y:S01]  /*2b9d0*/  MOV R12, RZ ;  /* 0x000000ff000c7202 */ /* 0x000fe20000000f00 */
[----:B------:R-:W-:Y:S02]  /*2b9e0*/  IMAD.MOV.U32 R11, RZ, RZ, 0x181f ;  /* 0x0000181fff0b7424 */ /* 0x000fe400078e00ff */
[----:B------:R-:W-:Y:S02]  /*2b9f0*/  IMAD.MOV.U32 R15, RZ, RZ, -0x1 ;  /* 0xffffffffff0f7424 */ /* 0x000fe400078e00ff */
[----:B------:R-:W-:-:S07]  /*2ba00*/  IMAD.MOV.U32 R5, RZ, RZ, R14 ;  /* 0x000000ffff057224 */ /* 0x000fce00078e000e */
[----:B------:R-:W-:Y:S05]  /*2ba10*/  WARPSYNC.COLLECTIVE R15, `(.L_x_2260) ;  /* 0x000000000f087348 */ /* 0x000fea0003c00000 */
[----:B------:R0:W1:Y:S02]  /*2ba20*/  SHFL.IDX P6, R14, R13, R12, R11 ;  /* 0x0000000c0d0e7389 */ /* 0x00006400000c000b */
[----:B01----:R-:W-:Y:S01]  /*2ba30*/  ENDCOLLECTIVE ;  /* 0x000000000000791b */ /* 0x003fe20003800000 */
.L_x_2260:
[----:B------:R-:W-:Y:S02]  /*2ba40*/  IMAD.MOV.U32 R13, RZ, RZ, R7 ;  /* 0x000000ffff0d7224 */ /* 0x000fe400078e0007 */
[----:B------:R-:W-:-:S07]  /*2ba50*/  IMAD.MOV.U32 R4, RZ, RZ, R14 ;  /* 0x000000ffff047224 */ /* 0x000fce00078e000e */
[----:B------:R-:W-:Y:S05]  /*2ba60*/  WARPSYNC.COLLECTIVE R15, `(.L_x_2261) ;  /* 0x000000000f087348 */ /* 0x000fea0003c00000 */
[----:B------:R0:W1:Y:S02]  /*2ba70*/  SHFL.IDX P6, R14, R13, R12, R11 ;  /* 0x0000000c0d0e7389 */ /* 0x00006400000c000b */
[----:B01----:R-:W-:Y:S01]  /*2ba80*/  ENDCOLLECTIVE ;  /* 0x000000000000791b */ /* 0x003fe20003800000 */
.L_x_2261:
[----:B------:R-:W-:Y:S01]  /*2ba90*/  IMAD.MOV.U32 R13, RZ, RZ, R0 ;  /* 0x000000ffff0d7224 */ /* 0x000fe200078e0000 */
[----:B------:R-:W-:-:S07]  /*2baa0*/  MOV R9, R14 ;  /* 0x0000000e00097202 */ /* 0x000fce0000000f00 */
[----:B------:R-:W-:Y:S05]  /*2bab0*/  WARPSYNC.COLLECTIVE R15, `(.L_x_2262) ;  /* 0x000000000f087348 */ /* 0x000fea0003c00000 */
[----:B------:R0:W1:Y:S02]  /*2bac0*/  SHFL.IDX P6, R14, R13, R12, R11 ;  /* 0x0000000c0d0e7389 */ /* 0x00006400000c000b */
[----:B01----:R-:W-:Y:S01]  /*2bad0*/  ENDCOLLECTIVE ;  /* 0x000000000000791b */ /* 0x003fe20003800000 */
.L_x_2262:
[----:B------:R-:W-:Y:S05]  /*2bae0*/  BRA `(.L_x_2263) ;  /* 0xfffffe20000c7947 */ /* 0x000fea000383ffff */
.L_x_1909:
[----:B------:R-:W-:Y:S01]  /*2baf0*/  BSSY B1, `(.L_x_2264) ;  /* 0x0000008000017945 */ /* 0x000fe20003800000 */
[----:B------:R-:W-:Y:S01]  /*2bb00*/  IMAD.MOV.U32 R13, RZ, RZ, R6 ;  /* 0x000000ffff0d7224 */ /* 0x000fe200078e0006 */
[----:B------:R-:W-:Y:S01]  /*2bb10*/  MOV R15, 0xffffffff ;  /* 0xffffffff000f7802 */ /* 0x000fe20000000f00 */
[----:B------:R-:W-:Y:S02]  /*2bb20*/  IMAD.MOV.U32 R12, RZ, RZ, 0x1 ;  /* 0x00000001ff0c7424 */ /* 0x000fe400078e00ff */
[----:B------:R-:W-:-:S07]  /*2bb30*/  IMAD.MOV.U32 R11, RZ, RZ, 0x181f ;  /* 0x0000181fff0b7424 */ /* 0x000fce00078e00ff */
[----:B0---4-:R-:W-:Y:S05]  /*2bb40*/  WARPSYNC.COLLECTIVE R15, `(.L_x_2265) ;  /* 0x000000000f087348 */ /* 0x011fea0003c00000 */
[----:B----4-:R1:W2:Y:S02]  /*2bb50*/  SHFL.IDX P6, R14, R13, R12, R11 ;  /* 0x0000000c0d0e7389 */ /* 0x0102a400000c000b */
[----:B012---:R-:W-:Y:S01]  /*2bb60*/  ENDCOLLECTIVE ;  /* 0x000000000000791b */ /* 0x007fe20003800000 */
.L_x_2265:
[----:B------:R-:W-:Y:S05]  /*2bb70*/  BSYNC B1 ;  /* 0x0000000000017941 */ /* 0x000fea0003800000 */
.L_x_2264:
        /* <DEDUP_REMOVED lines=8> */
.L_x_2266:
[----:B------:R-:W-:Y:S02]  /*2bc00*/  IMAD.MOV.U32 R13, RZ, RZ, R7 ;  /* 0x000000ffff0d7224 */ /* 0x000fe400078e0007 */
[----:B------:R-:W-:-:S07]  /*2bc10*/  IMAD.MOV.U32 R4, RZ, RZ, R14 ;  /* 0x000000ffff047224 */ /* 0x000fce00078e000e */
[----:B------:R-:W-:Y:S05]  /*2bc20*/  WARPSYNC.COLLECTIVE R15, `(.L_x_2267) ;  /* 0x000000000f087348 */ /* 0x000fea0003c00000 */
[----:B------:R0:W1:Y:S02]  /*2bc30*/  SHFL.IDX P6, R14, R13, R12, R11 ;  /* 0x0000000c0d0e7389 */ /* 0x00006400000c000b */
[----:B01----:R-:W-:Y:S01]  /*2bc40*/  ENDCOLLECTIVE ;  /* 0x000000000000791b */ /* 0x003fe20003800000 */
.L_x_2267:
[----:B------:R-:W-:Y:S02]  /*2bc50*/  IMAD.MOV.U32 R13, RZ, RZ, R0 ;  /* 0x000000ffff0d7224 */ /* 0x000fe400078e0000 */
[----:B------:R-:W-:-:S07]  /*2bc60*/  IMAD.MOV.U32 R9, RZ, RZ, R14 ;  /* 0x000000ffff097224 */ /* 0x000fce00078e000e */
[----:B------:R-:W-:Y:S05]  /*2bc70*/  WARPSYNC.COLLECTIVE R15, `(.L_x_2268) ;  /* 0x000000000f087348 */ /* 0x000fea0003c00000 */
[----:B------:R0:W1:Y:S02]  /*2bc80*/  SHFL.IDX P6, R14, R13, R12, R11 ;  /* 0x0000000c0d0e7389 */ /* 0x00006400000c000b */
[----:B01----:R-:W-:Y:S01]  /*2bc90*/  ENDCOLLECTIVE ;  /* 0x000000000000791b */ /* 0x003fe20003800000 */
.L_x_2268:
[----:B------:R-:W-:Y:S05]  /*2bca0*/  BRA `(.L_x_2269) ;  /* 0xfffffe2000d47947 */ /* 0x000fea000383ffff */
.L_x_1912:
[----:B------:R-:W-:Y:S01]  /*2bcb0*/  BSSY B1, `(.L_x_2270) ;  /* 0x0000008000017945 */ /* 0x000fe20003800000 */
[----:B------:R-:W-:Y:S01]  /*2bcc0*/  MOV R13, R6 ;  /* 0x00000006000d7202 */ /* 0x000fe20000000f00 */
[----:B------:R-:W-:Y:S02]  /*2bcd0*/  IMAD.MOV.U32 R12, RZ, RZ, 0x2 ;  /* 0x00000002ff0c7424 */ /* 0x000fe400078e00ff */
[----:B------:R-:W-:Y:S02]  /*2bce0*/  IMAD.MOV.U32 R11, RZ, RZ, 0x181f ;  /* 0x0000181fff0b7424 */ /* 0x000fe400078e00ff */
[----:B------:R-:W-:-:S07]  /*2bcf0*/  IMAD.MOV.U32 R15, RZ, RZ, -0x1 ;  /* 0xffffffffff0f7424 */ /* 0x000fce00078e00ff */
[----:B-1--4-:R-:W-:Y:S05]  /*2bd00*/  WARPSYNC.COLLECTIVE R15, `(.L_x_2271) ;  /* 0x000000000f087348 */ /* 0x012fea0003c00000 */
[----:B----4-:R0:W2:Y:S02]  /*2bd10*/  SHFL.IDX P6, R14, R13, R12, R11 ;  /* 0x0000000c0d0e7389 */ /* 0x0100a400000c000b */
[----:B012---:R-:W-:Y:S01]  /*2bd20*/  ENDCOLLECTIVE ;  /* 0x000000000000791b */ /* 0x007fe20003800000 */
.L_x_2271:
[----:B------:R-:W-:Y:S05]  /*2bd30*/  BSYNC B1 ;  /* 0x0000000000017941 */ /* 0x000fea0003800000 */
.L_x_2270:
        /* <DEDUP_REMOVED lines=8> */
.L_x_2272:
[----:B------:R-:W-:Y:S01]  /*2bdc0*/  MOV R13, R7 ;  /* 0x00000007000d7202 */ /* 0x000fe20000000f00 */
[----:B------:R-:W-:-:S07]  /*2bdd0*/  IMAD.MOV.U32 R4, RZ, RZ, R14 ;  /* 0x000000ffff047224 */ /* 0x000fce00078e000e */
[----:B------:R-:W-:Y:S05]  /*2bde0*/  WARPSYNC.COLLECTIVE R15, `(.L_x_2273) ;  /* 0x000000000f087348 */ /* 0x000fea0003c00000 */
[----:B------:R0:W1:Y:S02]  /*2bdf0*/  SHFL.IDX P6, R14, R13, R12, R11 ;  /* 0x0000000c0d0e7389 */ /* 0x00006400000c000b */
[----:B01----:R-:W-:Y:S01]  /*2be00*/  ENDCOLLECTIVE ;  /* 0x000000000000791b */ /* 0x003fe20003800000 */
.L_x_2273:
[----:B------:R-:W-:Y:S02]  /*2be10*/  IMAD.MOV.U32 R13, RZ, RZ, R0 ;  /* 0x000000ffff0d7224 */ /* 0x000fe400078e0000 */
[----:B------:R-:W-:-:S07]  /*2be20*/  IMAD.MOV.U32 R9, RZ, RZ, R14 ;  /* 0x000000ffff097224 */ /* 0x000fce00078e000e */
[----:B------:R-:W-:Y:S05]  /*2be30*/  WARPSYNC.COLLECTIVE R15, `(.L_x_2274) ;  /* 0x000000000f087348 */ /* 0x000fea0003c00000 */
[----:B------:R0:W1:Y:S02]  /*2be40*/  SHFL.IDX P6, R14, R13, R12, R11 ;  /* 0x0000000c0d0e7389 */ /* 0x00006400000c000b */
[----:B01----:R-:W-:Y:S01]  /*2be50*/  ENDCOLLECTIVE ;  /* 0x000000000000791b */ /* 0x003fe20003800000 */
.L_x_2274:
[----:B------:R-:W-:Y:S05]  /*2be60*/  BRA `(.L_x_2275) ;  /* 0xfffffe24007c7947 */ /* 0x000fea000383ffff */
.L_x_1915:
[----:B------:R-:W-:Y:S01]  /*2be70*/  BSSY B1, `(.L_x_2276) ;  /* 0x0000008000017945 */ /* 0x000fe20003800000 */
[----:B------:R-:W-:Y:S01]  /*2be80*/  IMAD.MOV.U32 R13, RZ, RZ, R6 ;  /* 0x000000ffff0d7224 */ /* 0x000fe200078e0006 */
[----:B------:R-:W-:Y:S01]  /*2be90*/  MOV R11, 0x181f ;  /* 0x0000181f000b7802 */ /* 0x000fe20000000f00 */
[----:B------:R-:W-:Y:S02]  /*2bea0*/  IMAD.MOV.U32 R12, RZ, RZ, 0x3 ;  /* 0x00000003ff0c7424 */ /* 0x000fe400078e00ff */
[----:B------:R-:W-:-:S07]  /*2beb0*/  IMAD.MOV.U32 R15, RZ, RZ, -0x1 ;  /* 0xffffffffff0f7424 */ /* 0x000fce00078e00ff */
[----:B-1--4-:R-:W-:Y:S05]  /*2bec0*/  WARPSYNC.COLLECTIVE R15, `(.L_x_2277) ;  /* 0x000000000f087348 */ /* 0x012fea0003c00000 */
[----:B------:R0:W2:Y:S02]  /*2bed0*/  SHFL.IDX P6, R14, R13, R12, R11 ;  /* 0x0000000c0d0e7389 */ /* 0x0000a400000c000b */
[----:B012-4-:R-:W-:Y:S01]  /*2bee0*/  ENDCOLLECTIVE ;  /* 0x000000000000791b */ /* 0x017fe20003800000 */
.L_x_2277:
[----:B------:R-:W-:Y:S05]  /*2bef0*/  BSYNC B1 ;  /* 0x0000000000017941 */ /* 0x000fea0003800000 */
.L_x_2276:
        /* <DEDUP_REMOVED lines=8> */
.L_x_2278:
[----:B------:R-:W-:Y:S02]  /*2bf80*/  IMAD.MOV.U32 R13, RZ, RZ, R7 ;  /* 0x000000ffff0d7224 */ /* 0x000fe400078e0007 */
[----:B------:R-:W-:-:S07]  /*2bf90*/  IMAD.MOV.U32 R20, RZ, RZ, R14 ;  /* 0x000000ffff147224 */ /* 0x000fce00078e000e */
[----:B------:R-:W-:Y:S05]  /*2bfa0*/  WARPSYNC.COLLECTIVE R15, `(.L_x_2279) ;  /* 0x000000000f087348 */ /* 0x000fea0003c00000 */
[----:B------:R0:W1:Y:S02]  /*2bfb0*/  SHFL.IDX P6, R14, R13, R12, R11 ;  /* 0x0000000c0d0e7389 */ /* 0x00006400000c000b */
[----:B01----:R-:W-:Y:S01]  /*2bfc0*/  ENDCOLLECTIVE ;  /* 0x000000000000791b */ /* 0x003fe20003800000 */
.L_x_2279:
[----:B------:R-:W-:Y:S01]  /*2bfd0*/  MOV R13, R0 ;  /* 0x00000000000d7202 */ /* 0x000fe20000000f00 */
[----:B------:R-:W-:-:S07]  /*2bfe0*/  IMAD.MOV.U32 R23, RZ, RZ, R14 ;  /* 0x000000ffff177224 */ /* 0x000fce00078e000e */
[----:B------:R-:W-:Y:S05]  /*2bff0*/  WARPSYNC.COLLECTIVE R15, `(.L_x_2280) ;  /* 0x000000000f087348 */ /* 0x000fea0003c00000 */
[----:B------:R0:W1:Y:S02]  /*2c000*/  SHFL.IDX P6, R14, R13, R12, R11 ;  /* 0x0000000c0d0e7389 */ /* 0x00006400000c000b */
[----:B01----:R-:W-:Y:S01]  /*2c010*/  ENDCOLLECTIVE ;  /* 0x000000000000791b */ /* 0x003fe20003800000 */
.L_x_2280:
[----:B------:R-:W-:Y:S01]  /*2c020*/  IMAD.MOV.U32 R0, RZ, RZ, R14 ;  /* 0x000000ffff007224 */ /* 0x000fe200078e000e */
[----:B------:R-:W-:Y:S06]  /*2c030*/  BRA `(.L_x_2281) ;  /* 0xfffffe2800287947 */ /* 0x000fec000383ffff */
.L_x_1919:
[----:B0-----:R0:W1:Y:S02]  /*2c040*/  SYNCS.PHASECHK.TRANS64.TRYWAIT P0, [R16+URZ+0x30800], R113 ;  /* 0x03080071100075a7 */ /* 0x001064000800017f */
[----:B-1----:R-:W-:Y:S05]  /*2c050*/  @!P0 NANOSLEEP.SYNCS 0x989680 ;  /* 0x009896800000895d */ /* 0x002fea0003900000 */
[----:B------:R-:W1:Y:S02]  /*2c060*/  @!P0 SYNCS.PHASECHK.TRANS64 P0, [R16+URZ+0x30800], R113 ;  /* 0x03080071100085a7 */ /* 0x000e64000800007f */
[----:B-1----:R-:W-:Y:S05]  /*2c070*/  @!P0 BRA `(.L_x_1919) ;  /* 0xfffffffc00f08947 */ /* 0x002fea000383ffff */
[----:B------:R-:W-:Y:S05]  /*2c080*/  BRA `(.L_x_2282) ;  /* 0xfffffe2c00487947 */ /* 0x000fea000383ffff */
.L_x_1937:
[----:B0-----:R0:W1:Y:S02]  /*2c090*/  SYNCS.PHASECHK.TRANS64.TRYWAIT P2, [R57+URZ+0x30830], R0 ;  /* 0x03083000390075a7 */ /* 0x001064000804017f */
[----:B-1----:R-:W-:Y:S05]  /*2c0a0*/  @!P2 NANOSLEEP.SYNCS 0x989680 ;  /* 0x009896800000a95d */ /* 0x002fea0003900000 */
[----:B------:R-:W1:Y:S02]  /*2c0b0*/  @!P2 SYNCS.PHASECHK.TRANS64 P2, [R57+URZ+0x30830], R0 ;  /* 0x030830003900a5a7 */ /* 0x000e64000804007f */
[----:B-1----:R-:W-:Y:S05]  /*2c0c0*/  @!P2 BRA `(.L_x_1937) ;  /* 0xfffffffc00f0a947 */ /* 0x002fea000383ffff */
[----:B------:R-:W-:Y:S05]  /*2c0d0*/  BRA `(.L_x_1936) ;  /* 0xfffffe6000ac7947 */ /* 0x000fea000383ffff */
.L_x_1957:
[----:B-1----:R1:W2:Y:S02]  /*2c0e0*/  SYNCS.PHASECHK.TRANS64.TRYWAIT P4, [R2+URZ+0x30830], R153 ;  /* 0x03083099020075a7 */ /* 0x0022a4000808017f */
[----:B--2---:R-:W-:Y:S05]  /*2c0f0*/  @!P4 NANOSLEEP.SYNCS 0x989680 ;  /* 0x009896800000c95d */ /* 0x004fea0003900000 */
[----:B------:R-:W2:Y:S02]  /*2c100*/  @!P4 SYNCS.PHASECHK.TRANS64 P4, [R2+URZ+0x30830], R153 ;  /* 0x030830990200c5a7 */ /* 0x000ea4000808007f */
[----:B--2---:R-:W-:Y:S05]  /*2c110*/  @!P4 BRA `(.L_x_1957) ;  /* 0xfffffffc00f0c947 */ /* 0x004fea000383ffff */
[----:B------:R-:W-:Y:S05]  /*2c120*/  BRA `(.L_x_1956) ;  /* 0xfffffe90003c7947 */ /* 0x000fea000383ffff */
.L_x_1962:
[----:B-1----:R1:W2:Y:S02]  /*2c130*/  SYNCS.PHASECHK.TRANS64.TRYWAIT P4, [R0+URZ+0x30850], R23 ;  /* 0x03085017000075a7 */ /* 0x0022a4000808017f */
[----:B--2---:R-:W-:Y:S05]  /*2c140*/  @!P4 NANOSLEEP.SYNCS 0x989680 ;  /* 0x009896800000c95d */ /* 0x004fea0003900000 */
[----:B------:R-:W2:Y:S02]  /*2c150*/  @!P4 SYNCS.PHASECHK.TRANS64 P4, [R0+URZ+0x30850], R23 ;  /* 0x030850170000c5a7 */ /* 0x000ea4000808007f */
[----:B--2---:R-:W-:Y:S05]  /*2c160*/  @!P4 BRA `(.L_x_1962) ;  /* 0xfffffffc00f0c947 */ /* 0x004fea000383ffff */
[----:B------:R-:W-:Y:S05]  /*2c170*/  BRA `(.L_x_1961) ;  /* 0xfffffea000d47947 */ /* 0x000fea000383ffff */
.L_x_1983:
[----:B-1----:R1:W2:Y:S02]  /*2c180*/  SYNCS.PHASECHK.TRANS64.TRYWAIT P2, [R3+URZ+0x30830], R153 ;  /* 0x03083099030075a7 */ /* 0x0022a4000804017f */
[----:B--2---:R-:W-:Y:S05]  /*2c190*/  @!P2 NANOSLEEP.SYNCS 0x989680 ;  /* 0x009896800000a95d */ /* 0x004fea0003900000 */
[----:B------:R-:W2:Y:S02]  /*2c1a0*/  @!P2 SYNCS.PHASECHK.TRANS64 P2, [R3+URZ+0x30830], R153 ;  /* 0x030830990300a5a7 */ /* 0x000ea4000804007f */
[----:B--2---:R-:W-:Y:S05]  /*2c1b0*/  @!P2 BRA `(.L_x_1983) ;  /* 0xfffffffc00f0a947 */ /* 0x004fea000383ffff */
[----:B------:R-:W-:Y:S05]  /*2c1c0*/  BRA `(.L_x_1982) ;  /* 0xfffffec000f47947 */ /* 0x000fea000383ffff */
.L_x_1988:
[----:B-1----:R1:W2:Y:S02]  /*2c1d0*/  SYNCS.PHASECHK.TRANS64.TRYWAIT P2, [R232+URZ+0x30850], R0 ;  /* 0x03085000e80075a7 */ /* 0x0022a4000804017f */
[----:B--2---:R-:W-:Y:S05]  /*2c1e0*/  @!P2 NANOSLEEP.SYNCS 0x989680 ;  /* 0x009896800000a95d */ /* 0x004fea0003900000 */
[----:B------:R-:W2:Y:S02]  /*2c1f0*/  @!P2 SYNCS.PHASECHK.TRANS64 P2, [R232+URZ+0x30850], R0 ;  /* 0x03085000e800a5a7 */ /* 0x000ea4000804007f */
[----:B--2---:R-:W-:Y:S05]  /*2c200*/  @!P2 BRA `(.L_x_1988) ;  /* 0xfffffffc00f0a947 */ /* 0x004fea000383ffff */
[----:B------:R-:W-:Y:S05]  /*2c210*/  BRA `(.L_x_1987) ;  /* 0xfffffed400887947 */ /* 0x000fea000383ffff */
.L_x_1996:
[----:B-1----:R1:W2:Y:S02]  /*2c220*/  SYNCS.PHASECHK.TRANS64.TRYWAIT P2, [R3+URZ+0x30830], R153 ;  /* 0x03083099030075a7 */ /* 0x0022a4000804017f */
[----:B--2---:R-:W-:Y:S05]  /*2c230*/  @!P2 NANOSLEEP.SYNCS 0x989680 ;  /* 0x009896800000a95d */ /* 0x004fea0003900000 */
[----:B------:R-:W2:Y:S02]  /*2c240*/  @!P2 SYNCS.PHASECHK.TRANS64 P2, [R3+URZ+0x30830], R153 ;  /* 0x030830990300a5a7 */ /* 0x000ea4000804007f */
[----:B--2---:R-:W-:Y:S05]  /*2c250*/  @!P2 BRA `(.L_x_1996) ;  /* 0xfffffffc00f0a947 */ /* 0x004fea000383ffff */
[----:B------:R-:W-:Y:S05]  /*2c260*/  BRA `(.L_x_1995) ;  /* 0xfffffee800487947 */ /* 0x000fea000383ffff */
.L_x_2001:
[----:B-1----:R1:W2:Y:S02]  /*2c270*/  SYNCS.PHASECHK.TRANS64.TRYWAIT P2, [R0+URZ+0x30850], R2 ;  /* 0x03085002000075a7 */ /* 0x0022a4000804017f */
[----:B--2---:R-:W-:Y:S05]  /*2c280*/  @!P2 NANOSLEEP.SYNCS 0x989680 ;  /* 0x009896800000a95d */ /* 0x004fea0003900000 */
[----:B------:R-:W2:Y:S02]  /*2c290*/  @!P2 SYNCS.PHASECHK.TRANS64 P2, [R0+URZ+0x30850], R2 ;  /* 0x030850020000a5a7 */ /* 0x000ea4000804007f */
[----:B--2---:R-:W-:Y:S05]  /*2c2a0*/  @!P2 BRA `(.L_x_2001) ;  /* 0xfffffffc00f0a947 */ /* 0x004fea000383ffff */
[----:B------:R-:W-:Y:S05]  /*2c2b0*/  BRA `(.L_x_2000) ;  /* 0xfffffef800e87947 */ /* 0x000fea000383ffff */
.L_x_2015:
[----:B-1----:R1:W2:Y:S02]  /*2c2c0*/  SYNCS.PHASECHK.TRANS64.TRYWAIT P0, [R12+URZ+0x30850], R5 ;  /* 0x030850050c0075a7 */ /* 0x0022a4000800017f */
[----:B--2---:R-:W-:Y:S05]  /*2c2d0*/  @!P0 NANOSLEEP.SYNCS 0x989680 ;  /* 0x009896800000895d */ /* 0x004fea0003900000 */
[----:B------:R-:W2:Y:S02]  /*2c2e0*/  @!P0 SYNCS.PHASECHK.TRANS64 P0, [R12+URZ+0x30850], R5 ;  /* 0x030850050c0085a7 */ /* 0x000ea4000800007f */
[----:B--2---:R-:W-:Y:S05]  /*2c2f0*/  @!P0 BRA `(.L_x_2015) ;  /* 0xfffffffc00f08947 */ /* 0x004fea000383ffff */
[----:B------:R-:W-:Y:S05]  /*2c300*/  BRA `(.L_x_2014) ;  /* 0xffffff2000287947 */ /* 0x000fea000383ffff */
.L_x_2059:
[----:B------:R-:W1:Y:S01]  /*2c310*/  S2R R5, SR_TID.X ;  /* 0x0000000000057919 */ /* 0x000e620000002100 */
[----:B------:R-:W-:Y:S01]  /*2c320*/  BSSY B1, `(.L_x_2283) ;  /* 0x000000a000017945 */ /* 0x000fe20003800000 */
[----:B------:R-:W-:Y:S01]  /*2c330*/  IMAD.MOV.U32 R12, RZ, RZ, RZ ;  /* 0x000000ffff0c7224 */ /* 0x000fe200078e00ff */
[----:B------:R-:W-:Y:S01]  /*2c340*/  MOV R15, 0xffffffff ;  /* 0xffffffff000f7802 */ /* 0x000fe20000000f00 */
[----:B0-----:R-:W-:Y:S01]  /*2c350*/  IMAD.MOV.U32 R11, RZ, RZ, 0x1f ;  /* 0x0000001fff0b7424 */ /* 0x001fe200078e00ff */
[----:B-1----:R-:W-:-:S04]  /*2c360*/  SHF.R.U32.HI R5, RZ, 0x5, R5 ;  /* 0x00000005ff057819 */ /* 0x002fc80000011605 */
[----:B------:R-:W-:-:S05]  /*2c370*/  LOP3.LUT R5, R5, 0x3, RZ, 0xc0, !PT ;  /* 0x0000000305057812 */ /* 0x000fca00078ec0ff */
[----:B------:R-:W-:-:S07]  /*2c380*/  IMAD.MOV.U32 R13, RZ, RZ, R5 ;  /* 0x000000ffff0d7224 */ /* 0x000fce00078e0005 */
[----:B------:R-:W-:Y:S05]  /*2c390*/  WARPSYNC.COLLECTIVE R15, `(.L_x_2284) ;  /* 0x000000000f087348 */ /* 0x000fea0003c00000 */
[----:B------:R0:W1:Y:S02]  /*2c3a0*/  SHFL.IDX P6, R14, R13, R12, R11 ;  /* 0x0000000c0d0e7389 */ /* 0x00006400000c000b */
[----:B01----:R-:W-:Y:S01]  /*2c3b0*/  ENDCOLLECTIVE ;  /* 0x000000000000791b */ /* 0x003fe20003800000 */
.L_x_2284:
[----:B------:R-:W-:Y:S05]  /*2c3c0*/  BSYNC B1 ;  /* 0x0000000000017941 */ /* 0x000fea0003800000 */
.L_x_2283:
[----:B------:R-:W-:Y:S05]  /*2c3d0*/  BRA `(.L_x_2285) ;  /* 0xffffff70006c7947 */ /* 0x000fea000383ffff */
.L_x_2061:
[----:B------:R-:W-:Y:S01]  /*2c3e0*/  BSSY B1, `(.L_x_2286) ;  /* 0x0000006000017945 */ /* 0x000fe20003800000 */
[----:B------:R-:W-:-:S07]  /*2c3f0*/  IMAD.MOV.U32 R15, RZ, RZ, -0x1 ;  /* 0xffffffffff0f7424 */ /* 0x000fce00078e00ff */
[----:B01----:R-:W-:Y:S05]  /*2c400*/  WARPSYNC.COLLECTIVE R15, `(.L_x_2287) ;  /* 0x000000000f0c7348 */ /* 0x003fea0003c00000 */
[----:B------:R-:W-:Y:S02]  /*2c410*/  ELECT P6, UR62, PT ;  /* 0x00000000003e782f */ /* 0x000fe400038c0000 */
[----:B------:R-:W-:Y:S01]  /*2c420*/  MOV R14, UR62 ;  /* 0x0000003e000e7c02 */ /* 0x000fe20008000f00 */
[----:B01----:R-:W-:Y:S10]  /*2c430*/  ENDCOLLECTIVE ;  /* 0x000000000000791b */ /* 0x003ff40003800000 */
.L_x_2287:
[----:B------:R-:W-:Y:S05]  /*2c440*/  BSYNC B1 ;  /* 0x0000000000017941 */ /* 0x000fea0003800000 */
.L_x_2286:
[----:B------:R-:W-:Y:S05]  /*2c450*/  BRA `(.L_x_2060) ;  /* 0xffffff7000647947 */ /* 0x000fea000383ffff */
.L_x_2063:
[----:B-1----:R-:W2:Y:S02]  /*2c460*/  LDL R6, [R1] ;  /* 0x0000000001067983 */ /* 0x002ea40000100800 */
[----:B--2---:R1:W2:Y:S02]  /*2c470*/  SYNCS.PHASECHK.TRANS64.TRYWAIT P0, [R6+URZ+0x30820], R5 ;  /* 0x03082005060075a7 */ /* 0x0042a4000800017f */
[----:B--2---:R-:W-:Y:S05]  /*2c480*/  @!P0 NANOSLEEP.SYNCS 0x989680 ;  /* 0x009896800000895d */ /* 0x004fea0003900000 */
[----:B------:R-:W2:Y:S02]  /*2c490*/  @!P0 SYNCS.PHASECHK.TRANS64 P0, [R6+URZ+0x30820], R5 ;  /* 0x03082005060085a7 */ /* 0x000ea4000800007f */
[----:B--2---:R-:W-:Y:S05]  /*2c4a0*/  @!P0 BRA `(.L_x_2063) ;  /* 0xfffffffc00ec8947 */ /* 0x004fea000383ffff */
[----:B------:R-:W-:Y:S05]  /*2c4b0*/  BRA `(.L_x_2288) ;  /* 0xffffff7000747947 */ /* 0x000fea000383ffff */
.L_x_2067:
[----:B-1----:R1:W2:Y:S02]  /*2c4c0*/  SYNCS.PHASECHK.TRANS64.TRYWAIT P0, [R8+URZ+0x308a0], R10 ;  /* 0x0308a00a080075a7 */ /* 0x0022a4000800017f */
[----:B--2---:R-:W-:Y:S05]  /*2c4d0*/  @!P0 NANOSLEEP.SYNCS 0x989680 ;  /* 0x009896800000895d */ /* 0x004fea0003900000 */
[----:B------:R-:W2:Y:S02]  /*2c4e0*/  @!P0 SYNCS.PHASECHK.TRANS64 P0, [R8+URZ+0x308a0], R10 ;  /* 0x0308a00a080085a7 */ /* 0x000ea4000800007f */
[----:B--2---:R-:W-:Y:S05]  /*2c4f0*/  @!P0 BRA `(.L_x_2067) ;  /* 0xfffffffc00f08947 */ /* 0x004fea000383ffff */
[----:B------:R-:W-:Y:S05]  /*2c500*/  BRA `(.L_x_2289) ;  /* 0xffffff7000987947 */ /* 0x000fea000383ffff */
.L_x_2075:
[----:B0-----:R0:W2:Y:S02]  /*2c510*/  SYNCS.PHASECHK.TRANS64.TRYWAIT P0, [R8+URZ+0x308c0], R10 ;  /* 0x0308c00a080075a7 */ /* 0x0010a4000800017f */
[----:B--2---:R-:W-:Y:S05]  /*2c520*/  @!P0 NANOSLEEP.SYNCS 0x989680 ;  /* 0x009896800000895d */ /* 0x004fea0003900000 */
[----:B------:R-:W2:Y:S02]  /*2c530*/  @!P0 SYNCS.PHASECHK.TRANS64 P0, [R8+URZ+0x308c0], R10 ;  /* 0x0308c00a080085a7 */ /* 0x000ea4000800007f */
[----:B--2---:R-:W-:Y:S05]  /*2c540*/  @!P0 BRA `(.L_x_2075) ;  /* 0xfffffffc00f08947 */ /* 0x004fea000383ffff */
[----:B------:R-:W-:Y:S05]  /*2c550*/  BRA `(.L_x_2290) ;  /* 0xffffff7400e07947 */ /* 0x000fea000383ffff */
.L_x_2085:
[----:B-1----:R1:W2:Y:S02]  /*2c560*/  SYNCS.PHASECHK.TRANS64.TRYWAIT P1, [R8+URZ+0x308a0], R7 ;  /* 0x0308a007080075a7 */ /* 0x0022a4000802017f */
[----:B--2---:R-:W-:Y:S05]  /*2c570*/  @!P1 NANOSLEEP.SYNCS 0x989680 ;  /* 0x009896800000995d */ /* 0x004fea0003900000 */
[----:B------:R-:W2:Y:S02]  /*2c580*/  @!P1 SYNCS.PHASECHK.TRANS64 P1, [R8+URZ+0x308a0], R7 ;  /* 0x0308a007080095a7 */ /* 0x000ea4000802007f */
[----:B--2---:R-:W-:Y:S05]  /*2c590*/  @!P1 BRA `(.L_x_2085) ;  /* 0xfffffffc00f09947 */ /* 0x004fea000383ffff */
[----:B------:R-:W-:Y:S05]  /*2c5a0*/  BRA `(.L_x_2291) ;  /* 0xffffff7c00787947 */ /* 0x000fea000383ffff */
.L_x_2093:
[----:B--2---:R2:W3:Y:S02]  /*2c5b0*/  SYNCS.PHASECHK.TRANS64.TRYWAIT P1, [R8+URZ+0x308c0], R7 ;  /* 0x0308c007080075a7 */ /* 0x0044e4000802017f */
[----:B---3--:R-:W-:Y:S05]  /*2c5c0*/  @!P1 NANOSLEEP.SYNCS 0x989680 ;  /* 0x009896800000995d */ /* 0x008fea0003900000 */
[----:B------:R-:W3:Y:S02]  /*2c5d0*/  @!P1 SYNCS.PHASECHK.TRANS64 P1, [R8+URZ+0x308c0], R7 ;  /* 0x0308c007080095a7 */ /* 0x000ee4000802007f */
[----:B---3--:R-:W-:Y:S05]  /*2c5e0*/  @!P1 BRA `(.L_x_2093) ;  /* 0xfffffffc00f09947 */ /* 0x008fea000383ffff */
[----:B------:R-:W-:Y:S05]  /*2c5f0*/  BRA `(.L_x_2292) ;  /* 0xffffff8000b87947 */ /* 0x000fea000383ffff */
.L_x_2117:
[----:B------:R-:W2:Y:S01]  /*2c600*/  S2R R4, SR_TID.X ;  /* 0x0000000000047919 */ /* 0x000ea20000002100 */
[----:B------:R-:W-:Y:S01]  /*2c610*/  BSSY B0, `(.L_x_2293) ;  /* 0x000000a000007945 */ /* 0x000fe20003800000 */
[----:B------:R-:W-:Y:S01]  /*2c620*/  IMAD.MOV.U32 R12, RZ, RZ, RZ ;  /* 0x000000ffff0c7224 */ /* 0x000fe200078e00ff */
[----:B------:R-:W-:Y:S01]  /*2c630*/  MOV R15, 0xffffffff ;  /* 0xffffffff000f7802 */ /* 0x000fe20000000f00 */
[----:B0-----:R-:W-:Y:S01]  /*2c640*/  IMAD.MOV.U32 R11, RZ, RZ, 0x1f ;  /* 0x0000001fff0b7424 */ /* 0x001fe200078e00ff */
[----:B--2---:R-:W-:-:S04]  /*2c650*/  SHF.R.U32.HI R4, RZ, 0x5, R4 ;  /* 0x00000005ff047819 */ /* 0x004fc80000011604 */
[----:B------:R-:W-:-:S05]  /*2c660*/  LOP3.LUT R4, R4, 0x3, RZ, 0xc0, !PT ;  /* 0x0000000304047812 */ /* 0x000fca00078ec0ff */
[----:B------:R-:W-:-:S07]  /*2c670*/  IMAD.MOV.U32 R13, RZ, RZ, R4 ;  /* 0x000000ffff0d7224 */ /* 0x000fce00078e0004 */
[----:B-1----:R-:W-:Y:S05]  /*2c680*/  WARPSYNC.COLLECTIVE R15, `(.L_x_2294) ;  /* 0x000000000f087348 */ /* 0x002fea0003c00000 */
[----:B------:R0:W2:Y:S02]  /*2c690*/  SHFL.IDX P6, R14, R13, R12, R11 ;  /* 0x0000000c0d0e7389 */ /* 0x0000a400000c000b */
[----:B012---:R-:W-:Y:S01]  /*2c6a0*/  ENDCOLLECTIVE ;  /* 0x000000000000791b */ /* 0x007fe20003800000 */
.L_x_2294:
[----:B------:R-:W-:Y:S05]  /*2c6b0*/  BSYNC B0 ;  /* 0x0000000000007941 */ /* 0x000fea0003800000 */
.L_x_2293:
[----:B------:R-:W-:Y:S05]  /*2c6c0*/  BRA `(.L_x_2295) ;  /* 0xffffff9000987947 */ /* 0x000fea000383ffff */
.L_x_2119:
[----:B------:R-:W-:Y:S01]  /*2c6d0*/  BSSY B0, `(.L_x_2296) ;  /* 0x0000006000007945 */ /* 0x000fe20003800000 */
[----:B------:R-:W-:-:S07]  /*2c6e0*/  IMAD.MOV.U32 R15, RZ, RZ, -0x1 ;  /* 0xffffffffff0f7424 */ /* 0x000fce00078e00ff */
[----:B01-3--:R-:W-:Y:S05]  /*2c6f0*/  WARPSYNC.COLLECTIVE R15, `(.L_x_2297) ;  /* 0x000000000f0c7348 */ /* 0x00bfea0003c00000 */
[----:B------:R-:W-:Y:S02]  /*2c700*/  ELECT P6, UR62, PT ;  /* 0x00000000003e782f */ /* 0x000fe400038c0000 */
[----:B------:R-:W-:Y:S01]  /*2c710*/  MOV R14, UR62 ;  /* 0x0000003e000e7c02 */ /* 0x000fe20008000f00 */
[----:B01-3--:R-:W-:Y:S10]  /*2c720*/  ENDCOLLECTIVE ;  /* 0x000000000000791b */ /* 0x00bff40003800000 */
.L_x_2297:
[----:B------:R-:W-:Y:S05]  /*2c730*/  BSYNC B0 ;  /* 0x0000000000007941 */ /* 0x000fea0003800000 */
.L_x_2296:
[----:B------:R-:W-:Y:S05]  /*2c740*/  BRA `(.L_x_2298) ;  /* 0xffffff9000a47947 */ /* 0x000fea000383ffff */
.L_x_2121:
[----:B-1----:R1:W2:Y:S02]  /*2c750*/  SYNCS.PHASECHK.TRANS64.TRYWAIT P0, [R0+URZ+0x30840], R2 ;  /* 0x03084002000075a7 */ /* 0x0022a4000800017f */
[----:B--2---:R-:W-:Y:S05]  /*2c760*/  @!P0 NANOSLEEP.SYNCS 0x989680 ;  /* 0x009896800000895d */ /* 0x004fea0003900000 */
[----:B------:R-:W2:Y:S02]  /*2c770*/  @!P0 SYNCS.PHASECHK.TRANS64 P0, [R0+URZ+0x30840], R2 ;  /* 0x03084002000085a7 */ /* 0x000ea4000800007f */
[----:B--2---:R-:W-:Y:S05]  /*2c780*/  @!P0 BRA `(.L_x_2121) ;  /* 0xfffffffc00f08947 */ /* 0x004fea000383ffff */
[----:B------:R-:W-:Y:S05]  /*2c790*/  BRA `(.L_x_2299) ;  /* 0xffffff94000c7947 */ /* 0x000fea000383ffff */
.L_x_2125:
[----:B------:R-:W2:Y:S01]  /*2c7a0*/  LDL.LU R11, [R1+0x38] ;  /* 0x00003800010b7983 */ /* 0x000ea20000300800 */
[----:B------:R-:W-:Y:S01]  /*2c7b0*/  IMAD.MOV.U32 R13, RZ, RZ, R3 ;  /* 0x000000ffff0d7224 */ /* 0x000fe200078e0003 */
[----:B------:R-:W-:Y:S01]  /*2c7c0*/  MOV R15, 0xffffffff ;  /* 0xffffffff000f7802 */ /* 0x000fe20000000f00 */
[----:B------:R-:W-:Y:S01]  /*2c7d0*/  IMAD.MOV.U32 R12, RZ, RZ, RZ ;  /* 0x000000ffff0c7224 */ /* 0x000fe200078e00ff */
[----:B------:R-:W0:Y:S02]  /*2c7e0*/  S2R R5, SR_TID.X ;  /* 0x0000000000057919 */ /* 0x000e240000002100 */
[----:B0-----:R-:W-:-:S04]  /*2c7f0*/  LOP3.LUT R5, R5, 0x7f, RZ, 0xc0, !PT ;  /* 0x0000007f05057812 */ /* 0x001fc800078ec0ff */
        /* <DEDUP_REMOVED lines=9> */
.L_x_2300:
[----:B------:R-:W-:Y:S02]  /*2c890*/  IMAD.MOV.U32 R13, RZ, RZ, R4 ;  /* 0x000000ffff0d7224 */ /* 0x000fe400078e0004 */
[----:B------:R-:W-:-:S07]  /*2c8a0*/  IMAD.MOV.U32 R6, RZ, RZ, R14 ;  /* 0x000000ffff067224 */ /* 0x000fce00078e000e */
[----:B------:R-:W-:Y:S05]  /*2c8b0*/  WARPSYNC.COLLECTIVE R15, `(.L_x_2301) ;  /* 0x000000000f087348 */ /* 0x000fea0003c00000 */
[----:B------:R0:W1:Y:S02]  /*2c8c0*/  SHFL.IDX P6, R14, R13, R12, R11 ;  /* 0x0000000c0d0e7389 */ /* 0x00006400000c000b */
[----:B01----:R-:W-:Y:S01]  /*2c8d0*/  ENDCOLLECTIVE ;  /* 0x000000000000791b */ /* 0x003fe20003800000 */
.L_x_2301:
[----:B------:R-:W-:Y:S02]  /*2c8e0*/  IMAD.MOV.U32 R13, RZ, RZ, R3 ;  /* 0x000000ffff0d7224 */ /* 0x000fe400078e0003 */
[----:B------:R-:W-:Y:S02]  /*2c8f0*/  IMAD.MOV.U32 R12, RZ, RZ, 0x1 ;  /* 0x00000001ff0c7424 */ /* 0x000fe400078e00ff */
[----:B------:R-:W-:-:S07]  /*2c900*/  IMAD.MOV.U32 R7, RZ, RZ, R14 ;  /* 0x000000ffff077224 */ /* 0x000fce00078e000e */
[----:B------:R-:W-:Y:S05]  /*2c910*/  WARPSYNC.COLLECTIVE R15, `(.L_x_2302) ;  /* 0x000000000f087348 */ /* 0x000fea0003c00000 */
[----:B------:R0:W1:Y:S02]  /*2c920*/  SHFL.IDX P6, R14, R13, R12, R11 ;  /* 0x0000000c0d0e7389 */ /* 0x00006400000c000b */
[----:B01----:R-:W-:Y:S01]  /*2c930*/  ENDCOLLECTIVE ;  /* 0x000000000000791b */ /* 0x003fe20003800000 */
.L_x_2302:
[----:B------:R-:W-:-:S04]  /*2c940*/  @!P5 LEA R7, P4, R10, R7, 0x1 ;  /* 0x000000070a07d211 */ /* 0x000fc800078808ff */
[----:B------:R-:W-:-:S04]  /*2c950*/  @!P5 IADD3.X R6, RZ, R6, RZ, P4, !PT ;  /* 0x00000006ff06d210 */ /* 0x000fc800027fe4ff */
[----:B------:R-:W-:Y:S02]  /*2c960*/  @!P5 LOP3.LUT R7, R7, R6, RZ, 0x3c, !PT ;  /* 0x000000060707d212 */ /* 0x000fe400078e3cff */
[----:B------:R-:W-:Y:S02]  /*2c970*/  MOV R13, R4 ;  /* 0x00000004000d7202 */ /* 0x000fe40000000f00 */
[----:B------:R-:W-:-:S04]  /*2c980*/  @!P5 LOP3.LUT R6, R7, R6, RZ, 0x3c, !PT ;  /* 0x000000060706d212 */ /* 0x000fc800078e3cff */
[----:B------:R-:W-:-:S05]  /*2c990*/  @!P5 LOP3.LUT R7, R7, R6, RZ, 0x3c, !PT ;  /* 0x000000060707d212 */ /* 0x000fca00078e3cff */
[----:B------:R-:W-:Y:S01]  /*2c9a0*/  @!PT LDS RZ, [RZ] ;  /* 0x00000000fffff984 */ /* 0x000fe20000000800 */
[----:B------:R-:W-:Y:S01]  /*2c9b0*/  @!PT LDS RZ, [RZ] ;  /* 0x00000000fffff984 */ /* 0x000fe20000000800 */
[----:B------:R-:W-:Y:S01]  /*2c9c0*/  @!PT LDS RZ, [RZ] ;  /* 0x00000000fffff984 */ /* 0x000fe20000000800 */
[----:B------:R-:W-:Y:S04]  /*2c9d0*/  @!P5 LDGSTS.E.BYPASS.LTC128B.128 [R9+0x10400], desc[UR60][R6.64], !P0 ;  /* 0x104000000609dfae */ /* 0x000fe8000c101d7c */
[----:B------:R-:W-:Y:S04]  /*2c9e0*/  @!P5 LDGSTS.E.BYPASS.LTC128B.128 [R9+0x14400], desc[UR60][R6.64+0x80], !P1 ;  /* 0x144000800609dfae */ /* 0x000fe8000c901d7c */
[----:B------:R-:W-:Y:S04]  /*2c9f0*/  @!P5 LDGSTS.E.BYPASS.LTC128B.128 [R9+0x18400], desc[UR60][R6.64+0x100], !P2 ;  /* 0x184001000609dfae */ /* 0x000fe8000d101d7c */
[----:B------:R0:W-:Y:S01]  /*2ca00*/  @!P5 LDGSTS.E.BYPASS.LTC128B.128 [R9+0x1c400], desc[UR60][R6.64+0x180], !P3 ;  /* 0x1c4001800609dfae */ /* 0x0001e2000d901d7c */
[----:B------:R-:W-:Y:S01]  /*2ca10*/  ISETP.GE.AND P5, PT, R5, R2, PT ;  /* 0x000000020500720c */ /* 0x000fe20003fa6270 */
[----:B0-----:R-:W-:-:S12]  /*2ca20*/  IMAD.MOV.U32 R6, RZ, RZ, R14 ;  /* 0x000000ffff067224 */ /* 0x001fd800078e000e */
[----:B------:R-:W-:Y:S05]  /*2ca30*/  WARPSYNC.COLLECTIVE R15, `(.L_x_2303) ;  /* 0x000000000f087348 */ /* 0x000fea0003c00000 */
[----:B------:R0:W1:Y:S02]  /*2ca40*/  SHFL.IDX P6, R14, R13, R12, R11 ;  /* 0x0000000c0d0e7389 */ /* 0x00006400000c000b */
[----:B01----:R-:W-:Y:S01]  /*2ca50*/  ENDCOLLECTIVE ;  /* 0x000000000000791b */ /* 0x003fe20003800000 */
.L_x_2303:
[----:B------:R-:W-:Y:S02]  /*2ca60*/  IMAD.MOV.U32 R13, RZ, RZ, R3 ;  /* 0x000000ffff0d7224 */ /* 0x000fe400078e0003 */
[----:B------:R-:W-:Y:S02]  /*2ca70*/  IMAD.MOV.U32 R12, RZ, RZ, 0x2 ;  /* 0x00000002ff0c7424 */ /* 0x000fe400078e00ff */
[----:B------:R-:W-:-:S07]  /*2ca80*/  IMAD.MOV.U32 R5, RZ, RZ, R14 ;  /* 0x000000ffff057224 */ /* 0x000fce00078e000e */
[----:B------:R-:W-:Y:S05]  /*2ca90*/  WARPSYNC.COLLECTIVE R15, `(.L_x_2304) ;  /* 0x000000000f087348 */ /* 0x000fea0003c00000 */
[----:B------:R0:W1:Y:S02]  /*2caa0*/  SHFL.IDX P6, R14, R13, R12, R11 ;  /* 0x0000000c0d0e7389 */ /* 0x00006400000c000b */
[----:B01----:R-:W-:Y:S01]  /*2cab0*/  ENDCOLLECTIVE ;  /* 0x000000000000791b */ /* 0x003fe20003800000 */
.L_x_2304:
[----:B------:R-:W-:-:S05]  /*2cac0*/  @!P5 LEA R5, P4, R10, R5, 0x1 ;  /* 0x000000050a05d211 */ /* 0x000fca00078808ff */
[----:B------:R-:W-:-:S04]  /*2cad0*/  @!P5 IMAD.X R6, RZ, RZ, R6, P4 ;  /* 0x000000ffff06d224 */ /* 0x000fc800020e0606 */
[----:B------:R-:W-:Y:S02]  /*2cae0*/  @!P5 IMAD.MOV.U32 R7, RZ, RZ, R6 ;  /* 0x000000ffff07d224 */ /* 0x000fe400078e0006 */
[----:B------:R-:W-:Y:S01]  /*2caf0*/  @!P5 IMAD.MOV.U32 R6, RZ, RZ, R5 ;  /* 0x000000ffff06d224 */ /* 0x000fe200078e0005 */
[----:B------:R-:W-:Y:S02]  /*2cb00*/  MOV R13, R4 ;  /* 0x00000004000d7202 */ /* 0x000fe40000000f00 */
[----:B------:R-:W-:Y:S02]  /*2cb10*/  IADD3 R5, R0, 0x20, RZ ;  /* 0x0000002000057810 */ /* 0x000fe40007ffe0ff */
        /* <DEDUP_REMOVED lines=12> */
.L_x_2305:
[----:B------:R-:W-:Y:S02]  /*2cbe0*/  IMAD.MOV.U32 R13, RZ, RZ, R3 ;  /* 0x000000ffff0d7224 */ /* 0x000fe400078e0003 */
[----:B------:R-:W-:Y:S02]  /*2cbf0*/  IMAD.MOV.U32 R12, RZ, RZ, 0x3 ;  /* 0x00000003ff0c7424 */ /* 0x000fe400078e00ff */
[----:B------:R-:W-:-:S07]  /*2cc00*/  IMAD.MOV.U32 R5, RZ, RZ, R14 ;  /* 0x000000ffff057224 */ /* 0x000fce00078e000e */
[----:B------:R-:W-:Y:S05]  /*2cc10*/  WARPSYNC.COLLECTIVE R15, `(.L_x_2306) ;  /* 0x000000000f087348 */ /* 0x000fea0003c00000 */
[----:B------:R0:W1:Y:S02]  /*2cc20*/  SHFL.IDX P6, R14, R13, R12, R11 ;  /* 0x0000000c0d0e7389 */ /* 0x00006400000c000b */
[----:B01----:R-:W-:Y:S01]  /*2cc30*/  ENDCOLLECTIVE ;  /* 0x000000000000791b */ /* 0x003fe20003800000 */
.L_x_2306:
[----:B------:R-:W-:-:S05]  /*2cc40*/  @!P5 LEA R5, P4, R10, R5, 0x1 ;  /* 0x000000050a05d211 */ /* 0x000fca00078808ff */
[----:B------:R-:W-:-:S04]  /*2cc50*/  @!P5 IMAD.X R6, RZ, RZ, R6, P4 ;  /* 0x000000ffff06d224 */ /* 0x000fc800020e0606 */
[----:B------:R-:W-:Y:S01]  /*2cc60*/  @!P5 IMAD.MOV.U32 R7, RZ, RZ, R6 ;  /* 0x000000ffff07d224 */ /* 0x000fe200078e0006 */
[----:B------:R-:W-:Y:S01]  /*2cc70*/  @!P5 MOV R6, R5 ;  /* 0x000000050006d202 */ /* 0x000fe20000000f00 */
[----:B------:R-:W-:Y:S02]  /*2cc80*/  IMAD.MOV.U32 R13, RZ, RZ, R4 ;  /* 0x000000ffff0d7224 */ /* 0x000fe400078e0004 */
[----:B------:R-:W-:Y:S02]  /*2cc90*/  VIADD R5, R0, 0x30 ;  /* 0x0000003000057836 */ /* 0x000fe40000000000 */
[----:B------:R-:W-:Y:S01]  /*2cca0*/  @!PT LDS RZ, [RZ] ;  /* 0x00000000fffff984 */ /* 0x000fe20000000800 */
[----:B------:R-:W-:Y:S01]  /*2ccb0*/  @!PT LDS RZ, [RZ] ;  /* 0x00000000fffff984 */ /* 0x000fe20000000800 */
[----:B------:R-:W-:Y:S01]  /*2ccc0*/  @!PT LDS RZ, [RZ] ;  /* 0x00000000fffff984 */ /* 0x000fe20000000800 */
[----:B------:R-:W-:Y:S04]  /*2ccd0*/  @!P5 LDGSTS.E.BYPASS.LTC128B.128 [R9+0x11400], desc[UR60][R6.64], !P0 ;  /* 0x114000000609dfae */ /* 0x000fe8000c101d7c */
[----:B------:R-:W-:Y:S04]  /*2cce0*/  @!P5 LDGSTS.E.BYPASS.LTC128B.128 [R9+0x15400], desc[UR60][R6.64+0x80], !P1 ;  /* 0x154000800609dfae */ /* 0x000fe8000c901d7c */
[----:B------:R-:W-:Y:S04]  /*2ccf0*/  @!P5 LDGSTS.E.BYPASS.LTC128B.128 [R9+0x19400], desc[UR60][R6.64+0x100], !P2 ;  /* 0x194001000609dfae */ /* 0x000fe8000d101d7c */
[----:B------:R0:W-:Y:S01]  /*2cd00*/  @!P5 LDGSTS.E.BYPASS.LTC128B.128 [R9+0x1d400], desc[UR60][R6.64+0x180], !P3 ;  /* 0x1d4001800609dfae */ /* 0x0001e2000d901d7c */
[----:B------:R-:W-:-:S02]  /*2cd10*/  ISETP.GE.AND P5, PT, R5, R2, PT ;  /* 0x000000020500720c */ /* 0x000fc40003fa6270 */
[----:B0-----:R-:W-:-:S11]  /*2cd20*/  MOV R6, R14 ;  /* 0x0000000e00067202 */ /* 0x001fd60000000f00 */
[----:B------:R-:W-:Y:S05]  /*2cd30*/  WARPSYNC.COLLECTIVE R15, `(.L_x_2307) ;  /* 0x000000000f087348 */ /* 0x000fea0003c00000 */
[----:B------:R0:W1:Y:S02]  /*2cd40*/  SHFL.IDX P6, R14, R13, R12, R11 ;  /* 0x0000000c0d0e7389 */ /* 0x00006400000c000b */
[----:B01----:R-:W-:Y:S01]  /*2cd50*/  ENDCOLLECTIVE ;  /* 0x000000000000791b */ /* 0x003fe20003800000 */
.L_x_2307:
[----:B------:R-:W-:Y:S01]  /*2cd60*/  IMAD.MOV.U32 R13, RZ, RZ, R3 ;  /* 0x000000ffff0d7224 */ /* 0x000fe200078e0003 */
[----:B------:R-:W-:Y:S01]  /*2cd70*/  MOV R12, 0x4 ;  /* 0x00000004000c7802 */ /* 0x000fe20000000f00 */
[----:B------:R-:W-:-:S07]  /*2cd80*/  IMAD.MOV.U32 R5, RZ, RZ, R14 ;  /* 0x000000ffff057224 */ /* 0x000fce00078e000e */
[----:B------:R-:W-:Y:S05]  /*2cd90*/  WARPSYNC.COLLECTIVE R15, `(.L_x_2308) ;  /* 0x000000000f087348 */ /* 0x000fea0003c00000 */
[----:B------:R0:W1:Y:S02]  /*2cda0*/  SHFL.IDX P6, R14, R13, R12, R11 ;  /* 0x0000000c0d0e7389 */ /* 0x00006400000c000b */
[----:B01----:R-:W-:Y:S01]  /*2cdb0*/  ENDCOLLECTIVE ;  /* 0x000000000000791b */ /* 0x003fe20003800000 */
.L_x_2308:
[----:B------:R-:W-:-:S05]  /*2cdc0*/  @!P5 LEA R5, P4, R10, R5, 0x1 ;  /* 0x000000050a05d211 */ /* 0x000fca00078808ff */
[----:B------:R-:W-:-:S05]  /*2cdd0*/  @!P5 IMAD.X R6, RZ, RZ, R6, P4 ;  /* 0x000000ffff06d224 */ /* 0x000fca00020e0606 */
[----:B------:R-:W-:Y:S01]  /*2cde0*/  @!P5 MOV R7, R6 ;  /* 0x000000060007d202 */ /* 0x000fe20000000f00 */
[----:B------:R-:W-:Y:S02]  /*2cdf0*/  @!P5 IMAD.MOV.U32 R6, RZ, RZ, R5 ;  /* 0x000000ffff06d224 */ /* 0x000fe400078e0005 */
[----:B------:R-:W-:Y:S02]  /*2ce00*/  IMAD.MOV.U32 R13, RZ, RZ, R4 ;  /* 0x000000ffff0d7224 */ /* 0x000fe400078e0004 */
[----:B------:R-:W-:Y:S01]  /*2ce10*/  VIADD R5, R0, 0x40 ;  /* 0x0000004000057836 */ /* 0x000fe20000000000 */
        /* <DEDUP_REMOVED lines=12> */
.L_x_2309:
[----:B------:R-:W-:Y:S01]  /*2cee0*/  MOV R13, R3 ;  /* 0x00000003000d7202 */ /* 0x000fe20000000f00 */
[----:B------:R-:W-:Y:S02]  /*2cef0*/  IMAD.MOV.U32 R12, RZ, RZ, 0x5 ;  /* 0x00000005ff0c7424 */ /* 0x000fe400078e00ff */
[----:B------:R-:W-:-:S07]  /*2cf00*/  IMAD.MOV.U32 R5, RZ, RZ, R14 ;  /* 0x000000ffff057224 */ /* 0x000fce00078e000e */
[----:B------:R-:W-:Y:S05]  /*2cf10*/  WARPSYNC.COLLECTIVE R15, `(.L_x_2310) ;  /* 0x000000000f087348 */ /* 0x000fea0003c00000 */
[----:B------:R0:W1:Y:S02]  /*2cf20*/  SHFL.IDX P6, R14, R13, R12, R11 ;  /* 0x0000000c0d0e7389 */ /* 0x00006400000c000b */
[----:B01----:R-:W-:Y:S01]  /*2cf30*/  ENDCOLLECTIVE ;  /* 0x000000000000791b */ /* 0x003fe20003800000 */
.L_x_2310:
[----:B------:R-:W-:-:S04]  /*2cf40*/  @!P5 LEA R5, P4, R10, R5, 0x1 ;  /* 0x000000050a05d211 */ /* 0x000fc800078808ff */
[----:B------:R-:W-:-:S05]  /*2cf50*/  @!P5 IADD3.X R6, RZ, R6, RZ, P4, !PT ;  /* 0x00000006ff06d210 */ /* 0x000fca00027fe4ff */
[----:B------:R-:W-:Y:S02]  /*2cf60*/  @!P5 IMAD.MOV.U32 R7, RZ, RZ, R6 ;  /* 0x000000ffff07d224 */ /* 0x000fe400078e0006 */
        /* <DEDUP_REMOVED lines=15> */
.L_x_2311:
[----:B------:R-:W-:Y:S01]  /*2d060*/  MOV R13, R3 ;  /* 0x00000003000d7202 */ /* 0x000fe20000000f00 */
[----:B------:R-:W-:Y:S01]  /*2d070*/  IMAD.MOV.U32 R12, RZ, RZ, 0x6 ;  /* 0x00000006ff0c7424 */ /* 0x000fe200078e00ff */
[----:B------:R-:W-:-:S07]  /*2d080*/  MOV R5, R14 ;  /* 0x0000000e00057202 */ /* 0x000fce0000000f00 */
[----:B------:R-:W-:Y:S05]  /*2d090*/  WARPSYNC.COLLECTIVE R15, `(.L_x_2312) ;  /* 0x000000000f087348 */ /* 0x000fea0003c00000 */
[----:B------:R0:W1:Y:S02]  /*2d0a0*/  SHFL.IDX P6, R14, R13, R12, R11 ;  /* 0x0000000c0d0e7389 */ /* 0x00006400000c000b */
[----:B01----:R-:W-:Y:S01]  /*2d0b0*/  ENDCOLLECTIVE ;  /* 0x000000000000791b */ /* 0x003fe20003800000 */
.L_x_2312:
[----:B------:R-:W-:-:S05]  /*2d0c0*/  @!P5 LEA R5, P4, R10, R5, 0x1 ;  /* 0x000000050a05d211 */ /* 0x000fca00078808ff */
[----:B------:R-:W-:-:S04]  /*2d0d0*/  @!P5 IMAD.X R6, RZ, RZ, R6, P4 ;  /* 0x000000ffff06d224 */ /* 0x000fc800020e0606 */
[----:B------:R-:W-:Y:S02]  /*2d0e0*/  @!P5 IMAD.MOV.U32 R7, RZ, RZ, R6 ;  /* 0x000000ffff07d224 */ /* 0x000fe400078e0006 */
[----:B------:R-:W-:Y:S02]  /*2d0f0*/  @!P5 IMAD.MOV.U32 R6, RZ, RZ, R5 ;  /* 0x000000ffff06d224 */ /* 0x000fe400078e0005 */
[----:B------:R-:W-:-:S03]  /*2d100*/  IMAD.MOV.U32 R13, RZ, RZ, R4 ;  /* 0x000000ffff0d7224 */ /* 0x000fc600078e0004 */
[----:B------:R-:W-:Y:S01]  /*2d110*/  @!PT LDS RZ, [RZ] ;  /* 0x00000000fffff984 */ /* 0x000fe20000000800 */
[----:B------:R-:W-:Y:S01]  /*2d120*/  @!PT LDS RZ, [RZ] ;  /* 0x00000000fffff984 */ /* 0x000fe20000000800 */
[----:B------:R-:W-:Y:S01]  /*2d130*/  @!PT LDS RZ, [RZ] ;  /* 0x00000000fffff984 */ /* 0x000fe20000000800 */
[----:B------:R0:W-:Y:S04]  /*2d140*/  @!P5 LDGSTS.E.BYPASS.LTC128B.128 [R9+0x12c00], desc[UR60][R6.64], !P0 ;  /* 0x12c000000609dfae */ /* 0x0001e8000c101d7c */
[----:B------:R0:W-:Y:S01]  /*2d150*/  @!P5 LDGSTS.E.BYPASS.LTC128B.128 [R9+0x16c00], desc[UR60][R6.64+0x80], !P1 ;  /* 0x16c000800609dfae */ /* 0x0001e2000c901d7c */
[----:B------:R-:W-:-:S07]  /*2d160*/  IMAD.MOV.U32 R8, RZ, RZ, R14 ;  /* 0x000000ffff087224 */ /* 0x000fce00078e000e */
[----:B0-----:R-:W-:Y:S05]  /*2d170*/  WARPSYNC.COLLECTIVE R15, `(.L_x_2313) ;  /* 0x000000000f087348 */ /* 0x001fea0003c00000 */
[----:B------:R1:W2:Y:S02]  /*2d180*/  SHFL.IDX P6, R14, R13, R12, R11 ;  /* 0x0000000c0d0e7389 */ /* 0x0002a400000c000b */
[----:B012---:R-:W-:Y:S01]  /*2d190*/  ENDCOLLECTIVE ;  /* 0x000000000000791b */ /* 0x007fe20003800000 */
.L_x_2313:
[----:B------:R-:W-:Y:S01]  /*2d1a0*/  @!PT LDS RZ, [RZ] ;  /* 0x00000000fffff984 */ /* 0x000fe20000000800 */
[----:B------:R-:W-:Y:S01]  /*2d1b0*/  @!PT LDS RZ, [RZ] ;  /* 0x00000000fffff984 */ /* 0x000fe20000000800 */
[----:B------:R-:W-:Y:S01]  /*2d1c0*/  @!PT LDS RZ, [RZ] ;  /* 0x00000000fffff984 */ /* 0x000fe20000000800 */
[----:B------:R-:W-:Y:S04]  /*2d1d0*/  @!P5 LDGSTS.E.BYPASS.LTC128B.128 [R9+0x1ac00], desc[UR60][R6.64+0x100], !P2 ;  /* 0x1ac001000609dfae */ /* 0x000fe8000d101d7c */
[----:B------:R0:W-:Y:S01]  /*2d1e0*/  @!P5 LDGSTS.E.BYPASS.LTC128B.128 [R9+0x1ec00], desc[UR60][R6.64+0x180], !P3 ;  /* 0x1ec001800609dfae */ /* 0x0001e2000d901d7c */
[----:B------:R-:W-:Y:S02]  /*2d1f0*/  IMAD.MOV.U32 R13, RZ, RZ, R3 ;  /* 0x000000ffff0d7224 */ /* 0x000fe400078e0003 */
[----:B------:R-:W-:Y:S02]  /*2d200*/  IMAD.MOV.U32 R12, RZ, RZ, 0x7 ;  /* 0x00000007ff0c7424 */ /* 0x000fe400078e00ff */
[----:B0-----:R-:W-:Y:S01]  /*2d210*/  VIADD R7, R0, 0x60 ;  /* 0x0000006000077836 */ /* 0x001fe20000000000 */
[----:B------:R-:W-:-:S04]  /*2d220*/  MOV R5, R14 ;  /* 0x0000000e00057202 */ /* 0x000fc80000000f00 */
[----:B------:R-:W-:-:S13]  /*2d230*/  ISETP.GE.AND P5, PT, R7, R2, PT ;  /* 0x000000020700720c */ /* 0x000fda0003fa6270 */
[----:B------:R-:W-:Y:S05]  /*2d240*/  WARPSYNC.COLLECTIVE R15, `(.L_x_2314) ;  /* 0x000000000f087348 */ /* 0x000fea0003c00000 */
[----:B------:R0:W1:Y:S02]  /*2d250*/  SHFL.IDX P6, R14, R13, R12, R11 ;  /* 0x0000000c0d0e7389 */ /* 0x00006400000c000b */
[----:B01----:R-:W-:Y:S01]  /*2d260*/  ENDCOLLECTIVE ;  /* 0x000000000000791b */ /* 0x003fe20003800000 */
.L_x_2314:
[----:B------:R-:W-:Y:S02]  /*2d270*/  @!P5 LEA R5, P4, R10, R5, 0x1 ;  /* 0x000000050a05d211 */ /* 0x000fe400078808ff */
[----:B------:R-:W-:-:S03]  /*2d280*/  MOV R13, R4 ;  /* 0x00000004000d7202 */ /* 0x000fc60000000f00 */
[----:B------:R-:W-:-:S04]  /*2d290*/  @!P5 IMAD.X R6, RZ, RZ, R8, P4 ;  /* 0x000000ffff06d224 */ /* 0x000fc800020e0608 */
[----:B------:R-:W-:Y:S01]  /*2d2a0*/  @!P5 IMAD.MOV.U32 R7, RZ, RZ, R6 ;  /* 0x000000ffff07d224 */ /* 0x000fe200078e0006 */
[----:B------:R-:W-:Y:S01]  /*2d2b0*/  @!P5 MOV R6, R5 ;  /* 0x000000050006d202 */ /* 0x000fe20000000f00 */
[----:B------:R-:W-:-:S07]  /*2d2c0*/  IMAD.MOV.U32 R5, RZ, RZ, R14 ;  /* 0x000000ffff057224 */ /* 0x000fce00078e000e */
[----:B------:R-:W-:Y:S05]  /*2d2d0*/  WARPSYNC.COLLECTIVE R15, `(.L_x_2315) ;  /* 0x000000000f087348 */ /* 0x000fea0003c00000 */
[----:B------:R0:W1:Y:S02]  /*2d2e0*/  SHFL.IDX P6, R14, R13, R12, R11 ;  /* 0x0000000c0d0e7389 */ /* 0x00006400000c000b */
[----:B01----:R-:W-:Y:S01]  /*2d2f0*/  ENDCOLLECTIVE ;  /* 0x000000000000791b */ /* 0x003fe20003800000 */
.L_x_2315:
[----:B------:R-:W-:Y:S01]  /*2d300*/  @!PT LDS RZ, [RZ] ;  /* 0x00000000fffff984 */ /* 0x000fe20000000800 */
[----:B------:R-:W-:Y:S01]  /*2d310*/  @!PT LDS RZ, [RZ] ;  /* 0x00000000fffff984 */ /* 0x000fe20000000800 */
[----:B------:R-:W-:Y:S01]  /*2d320*/  @!PT LDS RZ, [RZ] ;  /* 0x00000000fffff984 */ /* 0x000fe20000000800 */
[----:B------:R0:W-:Y:S04]  /*2d330*/  @!P5 LDGSTS.E.BYPASS.LTC128B.128 [R9+0x13400], desc[UR60][R6.64], !P0 ;  /* 0x134000000609dfae */ /* 0x0001e8000c101d7c */
[----:B------:R0:W-:Y:S04]  /*2d340*/  @!P5 LDGSTS.E.BYPASS.LTC128B.128 [R9+0x17400], desc[UR60][R6.64+0x80], !P1 ;  /* 0x174000800609dfae */ /* 0x0001e8000c901d7c */
[----:B------:R0:W-:Y:S04]  /*2d350*/  @!P5 LDGSTS.E.BYPASS.LTC128B.128 [R9+0x1b400], desc[UR60][R6.64+0x100], !P2 ;  /* 0x1b4001000609dfae */ /* 0x0001e8000d101d7c */
[----:B------:R0:W-:Y:S01]  /*2d360*/  @!P5 LDGSTS.E.BYPASS.LTC128B.128 [R9+0x1f400], desc[UR60][R6.64+0x180], !P3 ;  /* 0x1f4001800609dfae */ /* 0x0001e2000d901d7c */
[----:B------:R-:W-:Y:S01]  /*2d370*/  IMAD.MOV.U32 R3, RZ, RZ, R14 ;  /* 0x000000ffff037224 */ /* 0x000fe200078e000e */
[----:B------:R-:W-:Y:S06]  /*2d380*/  BRA `(.L_x_2316) ;  /* 0xffffff9400f07947 */ /* 0x000fec000383ffff */
.L_x_2130:
[----:B0-----:R-:W3:Y:S02]  /*2d390*/  LDL R2, [R1] ;  /* 0x0000000001027983 */ /* 0x001ee40000100800 */
[----:B---3--:R0:W1:Y:S02]  /*2d3a0*/  SYNCS.PHASECHK.TRANS64.TRYWAIT P0, [R2+URZ+0x30820], R0 ;  /* 0x03082000020075a7 */ /* 0x008064000800017f */
[----:B-1----:R-:W-:Y:S05]  /*2d3b0*/  @!P0 NANOSLEEP.SYNCS 0x989680 ;  /* 0x009896800000895d */ /* 0x002fea0003900000 */
[----:B------:R-:W1:Y:S02]  /*2d3c0*/  @!P0 SYNCS.PHASECHK.TRANS64 P0, [R2+URZ+0x30820], R0 ;  /* 0x03082000020085a7 */ /* 0x000e64000800007f */
[----:B-1----:R-:W-:Y:S05]  /*2d3d0*/  @!P0 BRA `(.L_x_2130) ;  /* 0xfffffffc00ec8947 */ /* 0x002fea000383ffff */
[----:B------:R-:W-:Y:S05]  /*2d3e0*/  BRA `(.L_x_2317) ;  /* 0xffffff98006c7947 */ /* 0x000fea000383ffff */
.L_x_2139:
[----:B-1----:R1:W2:Y:S02]  /*2d3f0*/  SYNCS.PHASECHK.TRANS64.TRYWAIT P0, [R3+URZ+0x30840], R2 ;  /* 0x03084002030075a7 */ /* 0x0022a4000800017f */
[----:B--2---:R-:W-:Y:S05]  /*2d400*/  @!P0 NANOSLEEP.SYNCS 0x989680 ;  /* 0x009896800000895d */ /* 0x004fea0003900000 */
[----:B------:R-:W2:Y:S02]  /*2d410*/  @!P0 SYNCS.PHASECHK.TRANS64 P0, [R3+URZ+0x30840], R2 ;  /* 0x03084002030085a7 */ /* 0x000ea4000800007f */
[----:B--2---:R-:W-:Y:S05]  /*2d420*/  @!P0 BRA `(.L_x_2139) ;  /* 0xfffffffc00f08947 */ /* 0x004fea000383ffff */
[----:B------:R-:W-:Y:S05]  /*2d430*/  BRA `(.L_x_2318) ;  /* 0xffffff9c00387947 */ /* 0x000fea000383ffff */
.L_x_2147:
[----:B0-----:R0:W1:Y:S02]  /*2d440*/  SYNCS.PHASECHK.TRANS64.TRYWAIT P0, [R3+URZ+0x60], R2 ;  /* 0x00006002030075a7 */ /* 0x001064000800017f */
[----:B-1----:R-:W-:Y:S05]  /*2d450*/  @!P0 NANOSLEEP.SYNCS 0x989680 ;  /* 0x009896800000895d */ /* 0x002fea0003900000 */
[----:B------:R-:W1:Y:S02]  /*2d460*/  @!P0 SYNCS.PHASECHK.TRANS64 P0, [R3+URZ+0x60], R2 ;  /* 0x00006002030085a7 */ /* 0x000e64000800007f */
[----:B-1----:R-:W-:Y:S05]  /*2d470*/  @!P0 BRA `(.L_x_2147) ;  /* 0xfffffffc00f08947 */ /* 0x002fea000383ffff */
[----:B------:R-:W-:Y:S05]  /*2d480*/  BRA `(.L_x_2319) ;  /* 0xffffffa000947947 */ /* 0x000fea000383ffff */
.L_x_2158:
[----:B-1----:R1:W2:Y:S02]  /*2d490*/  SYNCS.PHASECHK.TRANS64.TRYWAIT P0, [R3+URZ+0x30840], R2 ;  /* 0x03084002030075a7 */ /* 0x0022a4000800017f */
[----:B--2---:R-:W-:Y:S05]  /*2d4a0*/  @!P0 NANOSLEEP.SYNCS 0x989680 ;  /* 0x009896800000895d */ /* 0x004fea0003900000 */
[----:B------:R-:W2:Y:S02]  /*2d4b0*/  @!P0 SYNCS.PHASECHK.TRANS64 P0, [R3+URZ+0x30840], R2 ;  /* 0x03084002030085a7 */ /* 0x000ea4000800007f */
[----:B--2---:R-:W-:Y:S05]  /*2d4c0*/  @!P0 BRA `(.L_x_2158) ;  /* 0xfffffffc00f08947 */ /* 0x004fea000383ffff */
[----:B------:R-:W-:Y:S05]  /*2d4d0*/  BRA `(.L_x_2320) ;  /* 0xffffffa800b87947 */ /* 0x000fea000383ffff */
.L_x_2166:
[----:B0-----:R0:W1:Y:S02]  /*2d4e0*/  SYNCS.PHASECHK.TRANS64.TRYWAIT P0, [R2+URZ+0x60], R3 ;  /* 0x00006003020075a7 */ /* 0x001064000800017f */
[----:B-1----:R-:W-:Y:S05]  /*2d4f0*/  @!P0 NANOSLEEP.SYNCS 0x989680 ;  /* 0x009896800000895d */ /* 0x002fea0003900000 */
[----:B------:R-:W1:Y:S02]  /*2d500*/  @!P0 SYNCS.PHASECHK.TRANS64 P0, [R2+URZ+0x60], R3 ;  /* 0x00006003020085a7 */ /* 0x000e64000800007f */
[----:B-1----:R-:W-:Y:S05]  /*2d510*/  @!P0 BRA `(.L_x_2166) ;  /* 0xfffffffc00f08947 */ /* 0x002fea000383ffff */
[----:B------:R-:W-:Y:S05]  /*2d520*/  BRA `(.L_x_2321) ;  /* 0xffffffb000147947 */ /* 0x000fea000383ffff */
.L_x_2177:
[----:B---3--:R3:W4:Y:S02]  /*2d530*/  SYNCS.PHASECHK.TRANS64.TRYWAIT P0, [R2+URZ+0x30840], R3 ;  /* 0x03084003020075a7 */ /* 0x008724000800017f */
[----:B----4-:R-:W-:Y:S05]  /*2d540*/  @!P0 NANOSLEEP.SYNCS 0x989680 ;  /* 0x009896800000895d */ /* 0x010fea0003900000 */
[----:B------:R-:W4:Y:S02]  /*2d550*/  @!P0 SYNCS.PHASECHK.TRANS64 P0, [R2+URZ+0x30840], R3 ;  /* 0x03084003020085a7 */ /* 0x000f24000800007f */
[----:B----4-:R-:W-:Y:S05]  /*2d560*/  @!P0 BRA `(.L_x_2177) ;  /* 0xfffffffc00f08947 */ /* 0x010fea000383ffff */
[----:B------:R-:W-:Y:S05]  /*2d570*/  BRA `(.L_x_2322) ;  /* 0xffffffb400fc7947 */ /* 0x000fea000383ffff */
.L_x_2185:
[----:B0-----:R0:W1:Y:S02]  /*2d580*/  SYNCS.PHASECHK.TRANS64.TRYWAIT P0, [R2+URZ+0x60], R5 ;  /* 0x00006005020075a7 */ /* 0x001064000800017f */
[----:B-1----:R-:W-:Y:S05]  /*2d590*/  @!P0 NANOSLEEP.SYNCS 0x989680 ;  /* 0x009896800000895d */ /* 0x002fea0003900000 */
[----:B------:R-:W1:Y:S02]  /*2d5a0*/  @!P0 SYNCS.PHASECHK.TRANS64 P0, [R2+URZ+0x60], R5 ;  /* 0x00006005020085a7 */ /* 0x000e64000800007f */
[----:B-1----:R-:W-:Y:S05]  /*2d5b0*/  @!P0 BRA `(.L_x_2185) ;  /* 0xfffffffc00f08947 */ /* 0x002fea000383ffff */
[----:B------:R-:W-:Y:S05]  /*2d5c0*/  BRA `(.L_x_2323) ;  /* 0xffffffbc00587947 */ /* 0x000fea000383ffff */
.L_x_2198:
[----:B---3--:R3:W4:Y:S02]  /*2d5d0*/  SYNCS.PHASECHK.TRANS64.TRYWAIT P0, [R0+URZ+0x30860], R2 ;  /* 0x03086002000075a7 */ /* 0x008724000800017f */
[----:B----4-:R-:W-:Y:S05]  /*2d5e0*/  @!P0 NANOSLEEP.SYNCS 0x989680 ;  /* 0x009896800000895d */ /* 0x010fea0003900000 */
[----:B------:R-:W4:Y:S02]  /*2d5f0*/  @!P0 SYNCS.PHASECHK.TRANS64 P0, [R0+URZ+0x30860], R2 ;  /* 0x03086002000085a7 */ /* 0x000f24000800007f */
[----:B----4-:R-:W-:Y:S05]  /*2d600*/  @!P0 BRA `(.L_x_2198) ;  /* 0xfffffffc00f08947 */ /* 0x010fea000383ffff */
[----:B------:R-:W-:Y:S05]  /*2d610*/  BRA `(.L_x_2324) ;  /* 0xffffffc400247947 */ /* 0x000fea000383ffff */
.L_x_2207:
[----:B------:R-:W-:Y:S01]  /*2d620*/  BSSY B0, `(.L_x_2325) ;  /* 0x0000008000007945 */ /* 0x000fe20003800000 */
[----:B------:R-:W-:Y:S01]  /*2d630*/  IMAD.MOV.U32 R13, RZ, RZ, R16 ;  /* 0x000000ffff0d7224 */ /* 0x000fe200078e0010 */
[----:B0-----:R-:W-:Y:S01]  /*2d640*/  MOV R11, 0x1f ;  /* 0x0000001f000b7802 */ /* 0x001fe20000000f00 */
[----:B-1----:R-:W-:Y:S02]  /*2d650*/  IMAD.MOV.U32 R12, RZ, RZ, RZ ;  /* 0x000000ffff0c7224 */ /* 0x002fe400078e00ff */
[----:B------:R-:W-:-:S07]  /*2d660*/  IMAD.MOV.U32 R15, RZ, RZ, -0x1 ;  /* 0xffffffffff0f7424 */ /* 0x000fce00078e00ff */
[----:B------:R-:W-:Y:S05]  /*2d670*/  WARPSYNC.COLLECTIVE R15, `(.L_x_2326) ;  /* 0x000000000f087348 */ /* 0x000fea0003c00000 */
[----:B------:R0:W1:Y:S02]  /*2d680*/  SHFL.IDX P6, R14, R13, R12, R11 ;  /* 0x0000000c0d0e7389 */ /* 0x00006400000c000b */
[----:B01----:R-:W-:Y:S01]  /*2d690*/  ENDCOLLECTIVE ;  /* 0x000000000000791b */ /* 0x003fe20003800000 */
.L_x_2326:
[----:B------:R-:W-:Y:S05]  /*2d6a0*/  BSYNC B0 ;  /* 0x0000000000007941 */ /* 0x000fea0003800000 */
.L_x_2325:
[----:B------:R-:W-:Y:S01]  /*2d6b0*/  IMAD.MOV.U32 R13, RZ, RZ, R16 ;  /* 0x000000ffff0d7224 */ /* 0x000fe200078e0010 */
[----:B------:R-:W-:Y:S01]  /*2d6c0*/  MOV R12, 0x1 ;  /* 0x00000001000c7802 */ /* 0x000fe20000000f00 */
[----:B------:R-:W-:Y:S01]  /*2d6d0*/  IMAD.MOV.U32 R11, RZ, RZ, 0x1f ;  /* 0x0000001fff0b7424 */ /* 0x000fe200078e00ff */
[----:B------:R-:W-:Y:S01]  /*2d6e0*/  IADD3 R4, R19, R6, RZ ;  /* 0x0000000613047210 */ /* 0x000fe20007ffe0ff */
[----:B------:R-:W-:Y:S02]  /*2d6f0*/  IMAD.MOV.U32 R15, RZ, RZ, -0x1 ;  /* 0xffffffffff0f7424 */ /* 0x000fe400078e00ff */
[----:B------:R-:W-:-:S07]  /*2d700*/  IMAD.MOV.U32 R0, RZ, RZ, R14 ;  /* 0x000000ffff007224 */ /* 0x000fce00078e000e */
[----:B------:R-:W-:Y:S05]  /*2d710*/  WARPSYNC.COLLECTIVE R15, `(.L_x_2327) ;  /* 0x000000000f087348 */ /* 0x000fea0003c00000 */
[----:B------:R0:W1:Y:S02]  /*2d720*/  SHFL.IDX P6, R14, R13, R12, R11 ;  /* 0x0000000c0d0e7389 */ /* 0x00006400000c000b */
[----:B01----:R-:W-:Y:S01]  /*2d730*/  ENDCOLLECTIVE ;  /* 0x000000000000791b */ /* 0x003fe20003800000 */
.L_x_2327:
[----:B------:R-:W-:Y:S02]  /*2d740*/  ULDC UR4, c[0x0][0xc3c] ;  /* 0x00030f0000047ab9 */ /* 0x000fe40000000800 */
        /* <DEDUP_REMOVED lines=17> */
.L_x_2328:
[----:B------:R-:W-:Y:S01]  /*2d860*/  MOV R12, 0x2 ;  /* 0x00000002000c7802 */ /* 0x000fe20000000f00 */
[----:B------:R-:W-:-:S05]  /*2d870*/  IMAD.MOV.U32 R2, RZ, RZ, R14 ;  /* 0x000000ffff027224 */ /* 0x000fca00078e000e */
[----:B------:R-:W-:-:S05]  /*2d880*/  SEL R2, R2, RZ, P1 ;  /* 0x000000ff02027207 */ /* 0x000fca0000800000 */
[----:B------:R-:W-:-:S04]  /*2d890*/  IMAD.IADD R2, R3, 0x1, R2 ;  /* 0x0000000103027824 */ /* 0x000fc800078e0202 */
[----:B------:R-:W-:-:S07]  /*2d8a0*/  IMAD.MOV.U32 R13, RZ, RZ, R2 ;  /* 0x000000ffff0d7224 */ /* 0x000fce00078e0002 */
[----:B------:R-:W-:Y:S05]  /*2d8b0*/  WARPSYNC.COLLECTIVE R15, `(.L_x_2329) ;  /* 0x000000000f087348 */ /* 0x000fea0003c00000 */
[----:B------:R0:W1:Y:S02]  /*2d8c0*/  SHFL.UP P6, R14, R13, R12, R11 ;  /* 0x0400000c0d0e7389 */ /* 0x00006400000c000b */
[----:B01----:R-:W-:Y:S01]  /*2d8d0*/  ENDCOLLECTIVE ;  /* 0x000000000000791b */ /* 0x003fe20003800000 */
.L_x_2329:
        /* <DEDUP_REMOVED lines=8> */
.L_x_2330:
        /* <DEDUP_REMOVED lines=8> */
.L_x_2331:
        /* <DEDUP_REMOVED lines=8> */
.L_x_2332:
[----:B------:R-:W-:Y:S01]  /*2da60*/  MOV R12, 0x1f ;  /* 0x0000001f000c7802 */ /* 0x000fe20000000f00 */
        /* <DEDUP_REMOVED lines=8> */
.L_x_2333:
[----:B------:R-:W-:Y:S01]  /*2daf0*/  IMAD.MOV.U32 R16, RZ, RZ, R14 ;  /* 0x000000ffff107224 */ /* 0x000fe200078e000e */
[----:B------:R-:W-:Y:S06]  /*2db00*/  BRA `(.L_x_2334) ;  /* 0xffffffc800187947 */ /* 0x000fec000383ffff */
.L_x_2212:
[----:B------:R-:W-:Y:S01]  /*2db10*/  BSSY B0, `(.L_x_2335) ;  /* 0x0000008000007945 */ /* 0x000fe20003800000 */
[----:B-----5:R-:W-:Y:S01]  /*2db20*/  IMAD.MOV.U32 R13, RZ, RZ, R3 ;  /* 0x000000ffff0d7224 */ /* 0x020fe200078e0003 */
[----:B-1----:R-:W-:Y:S01]  /*2db30*/  MOV R12, 0x1 ;  /* 0x00000001000c7802 */ /* 0x002fe20000000f00 */
[----:B0-----:R-:W-:Y:S02]  /*2db40*/  IMAD.MOV.U32 R11, RZ, RZ, RZ ;  /* 0x000000ffff0b7224 */ /* 0x001fe400078e00ff */
[----:B------:R-:W-:-:S07]  /*2db50*/  IMAD.MOV.U32 R15, RZ, RZ, -0x1 ;  /* 0xffffffffff0f7424 */ /* 0x000fce00078e00ff */
[----:B--2---:R-:W-:Y:S05]  /*2db60*/  WARPSYNC.COLLECTIVE R15, `(.L_x_2336) ;  /* 0x000000000f087348 */ /* 0x004fea0003c00000 */
[----:B------:R0:W1:Y:S02]  /*2db70*/  SHFL.UP P6, R14, R13, R12, R11 ;  /* 0x0400000c0d0e7389 */ /* 0x00006400000c000b */
[----:B012---:R-:W-:Y:S01]  /*2db80*/  ENDCOLLECTIVE ;  /* 0x000000000000791b */ /* 0x007fe20003800000 */
.L_x_2336:
[----:B------:R-:W-:Y:S05]  /*2db90*/  BSYNC B0 ;  /* 0x0000000000007941 */ /* 0x000fea0003800000 */
.L_x_2335:
[----:B------:R-:W-:Y:S01]  /*2dba0*/  IMAD.MOV.U32 R2, RZ, RZ, R14 ;  /* 0x000000ffff027224 */ /* 0x000fe200078e000e */
[----:B------:R-:W-:Y:S01]  /*2dbb0*/  MOV R15, 0xffffffff ;  /* 0xffffffff000f7802 */ /* 0x000fe20000000f00 */
[----:B------:R-:W-:Y:S02]  /*2dbc0*/  IMAD.MOV.U32 R12, RZ, RZ, 0x2 ;  /* 0x00000002ff0c7424 */ /* 0x000fe400078e00ff */
[----:B------:R-:W-:Y:S01]  /*2dbd0*/  IMAD.MOV.U32 R11, RZ, RZ, RZ ;  /* 0x000000ffff0b7224 */ /* 0x000fe200078e00ff */
[----:B------:R-:W-:-:S04]  /*2dbe0*/  SEL R2, R2, RZ, P1 ;  /* 0x000000ff02027207 */ /* 0x000fc80000800000 */
[----:B------:R-:W-:-:S05]  /*2dbf0*/  IADD3 R2, R3, R2, RZ ;  /* 0x0000000203027210 */ /* 0x000fca0007ffe0ff */
[----:B------:R-:W-:-:S07]  /*2dc00*/  IMAD.MOV.U32 R13, RZ, RZ, R2 ;  /* 0x000000ffff0d7224 */ /* 0x000fce00078e0002 */
[----:B------:R-:W-:Y:S05]  /*2dc10*/  WARPSYNC.COLLECTIVE R15, `(.L_x_2337) ;  /* 0x000000000f087348 */ /* 0x000fea0003c00000 */
[----:B------:R0:W1:Y:S02]  /*2dc20*/  SHFL.UP P6, R14, R13, R12, R11 ;  /* 0x0400000c0d0e7389 */ /* 0x00006400000c000b */
[----:B01----:R-:W-:Y:S01]  /*2dc30*/  ENDCOLLECTIVE ;  /* 0x000000000000791b */ /* 0x003fe20003800000 */
.L_x_2337:
        /* <DEDUP_REMOVED lines=8> */
.L_x_2338:
        /* <DEDUP_REMOVED lines=8> */
.L_x_2339:
        /* <DEDUP_REMOVED lines=8> */
.L_x_2340:
        /* <DEDUP_REMOVED lines=9> */
.L_x_2341:
[----:B------:R-:W-:Y:S01]  /*2de50*/  IMAD.MOV.U32 R16, RZ, RZ, R14 ;  /* 0x000000ffff107224 */ /* 0x000fe200078e000e */
[----:B------:R-:W-:Y:S06]  /*2de60*/  BRA `(.L_x_2342) ;  /* 0xffffffc400dc7947 */ /* 0x000fec000383ffff */
.L_x_2214:
[----:B------:R-:W-:Y:S01]  /*2de70*/  BSSY B0, `(.L_x_2343) ;  /* 0x0000006000007945 */ /* 0x000fe20003800000 */
[----:B------:R-:W-:Y:S01]  /*2de80*/  PLOP3.LUT P6, PT, P6, PT, PT, 0x8, 0x0 ;  /* 0x000000000000781c */ /* 0x000fe200037ce170 */
[----:B------:R-:W-:-:S12]  /*2de90*/  IMAD.MOV.U32 R15, RZ, RZ, -0x1 ;  /* 0xffffffffff0f7424 */ /* 0x000fd800078e00ff */
[----:B012---:R-:W-:Y:S05]  /*2dea0*/  WARPSYNC.COLLECTIVE R15, `(.L_x_2344) ;  /* 0x000000000f087348 */ /* 0x007fea0003c00000 */
[----:B------:R-:W-:Y:S01]  /*2deb0*/  VOTE.ANY R14, PT, P6 ;  /* 0x00000000000e7806 */ /* 0x000fe200030e0100 */
[----:B012---:R-:W-:Y:S06]  /*2dec0*/  ENDCOLLECTIVE ;  /* 0x000000000000791b */ /* 0x007fec0003800000 */
.L_x_2344:
[----:B------:R-:W-:Y:S05]  /*2ded0*/  BSYNC B0 ;  /* 0x0000000000007941 */ /* 0x000fea0003800000 */
.L_x_2343:
[----:B------:R-:W-:Y:S01]  /*2dee0*/  MOV R5, R14 ;  /* 0x0000000e00057202 */ /* 0x000fe20000000f00 */
[----:B------:R-:W-:Y:S01]  /*2def0*/  IMAD.MOV.U32 R13, RZ, RZ, R3 ;  /* 0x000000ffff0d7224 */ /* 0x000fe200078e0003 */
[----:B------:R-:W-:Y:S01]  /*2df00*/  MOV R15, 0xffffffff ;  /* 0xffffffff000f7802 */ /* 0x000fe20000000f00 */
[----:B------:R-:W-:Y:S01]  /*2df10*/  IMAD.MOV.U32 R11, RZ, RZ, 0x1f ;  /* 0x0000001fff0b7424 */ /* 0x000fe200078e00ff */
[----:B------:R-:W0:Y:S02]  /*2df20*/  POPC R6, R5 ;  /* 0x0000000500067309 */ /* 0x000e240000000000 */
[----:B0-----:R-:W-:-:S07]  /*2df30*/  IMAD.MOV.U32 R12, RZ, RZ, R6 ;  /* 0x000000ffff0c7224 */ /* 0x001fce00078e0006 */
[----:B------:R-:W-:Y:S05]  /*2df40*/  WARPSYNC.COLLECTIVE R15, `(.L_x_2345) ;  /* 0x000000000f087348 */ /* 0x000fea0003c00000 */
[----:B------:R0:W1:Y:S02]  /*2df50*/  SHFL.IDX P6, R14, R13, R12, R11 ;  /* 0x0000000c0d0e7389 */ /* 0x00006400000c000b */
[----:B01----:R-:W-:Y:S01]  /*2df60*/  ENDCOLLECTIVE ;  /* 0x000000000000791b */ /* 0x003fe20003800000 */
.L_x_2345:
[----:B------:R-:W-:Y:S01]  /*2df70*/  IMAD.MOV.U32 R17, RZ, RZ, R14 ;  /* 0x000000ffff117224 */ /* 0x000fe200078e000e */
[----:B------:R-:W-:Y:S06]  /*2df80*/  BRA `(.L_x_2346) ;  /* 0xffffffc400cc7947 */ /* 0x000fec000383ffff */
.L_x_2216:
[----:B------:R-:W-:Y:S01]  /*2df90*/  BSSY B0, `(.L_x_2347) ;  /* 0x0000007000007945 */ /* 0x000fe20003800000 */
[----:B------:R-:W-:Y:S01]  /*2dfa0*/  IMAD.MOV.U32 R13, RZ, RZ, R2 ;  /* 0x000000ffff0d7224 */ /* 0x000fe200078e0002 */
[----:B------:R-:W-:Y:S01]  /*2dfb0*/  MOV R15, 0xffffffff ;  /* 0xffffffff000f7802 */ /* 0x000fe20000000f00 */
[----:B0-----:R-:W-:-:S07]  /*2dfc0*/  IMAD.MOV.U32 R11, RZ, RZ, 0x1f ;  /* 0x0000001fff0b7424 */ /* 0x001fce00078e00ff */
[----:B--234-:R-:W-:Y:S05]  /*2dfd0*/  WARPSYNC.COLLECTIVE R15, `(.L_x_2348) ;  /* 0x000000000f087348 */ /* 0x01cfea0003c00000 */
[----:B------:R0:W1:Y:S02]  /*2dfe0*/  SHFL.IDX P6, R14, R13, R12, R11 ;  /* 0x0000000c0d0e7389 */ /* 0x00006400000c000b */
[----:B01234-:R-:W-:Y:S01]  /*2dff0*/  ENDCOLLECTIVE ;  /* 0x000000000000791b */ /* 0x01ffe20003800000 */
.L_x_2348:
[----:B------:R-:W-:Y:S05]  /*2e000*/  BSYNC B0 ;  /* 0x0000000000007941 */ /* 0x000fea0003800000 */
.L_x_2347:
[----:B------:R-:W-:Y:S01]  /*2e010*/  IMAD.MOV.U32 R2, RZ, RZ, R14 ;  /* 0x000000ffff027224 */ /* 0x000fe200078e000e */
[----:B------:R-:W-:Y:S06]  /*2e020*/  BRA `(.L_x_2349) ;  /* 0xffffffc400c07947 */ /* 0x000fec000383ffff */
.L_x_2220:
[----:B0-----:R0:W2:Y:S02]  /*2e030*/  SYNCS.PHASECHK.TRANS64.TRYWAIT P0, [R0+URZ+0x30820], R3 ;  /* 0x03082003000075a7 */ /* 0x0010a4000800017f */
[----:B--2---:R-:W-:Y:S05]  /*2e040*/  @!P0 NANOSLEEP.SYNCS 0x989680 ;  /* 0x009896800000895d */ /* 0x004fea0003900000 */
[----:B------:R-:W2:Y:S02]  /*2e050*/  @!P0 SYNCS.PHASECHK.TRANS64 P0, [R0+URZ+0x30820], R3 ;  /* 0x03082003000085a7 */ /* 0x000ea4000800007f */
[----:B--2---:R-:W-:Y:S05]  /*2e060*/  @!P0 BRA `(.L_x_2220) ;  /* 0xfffffffc00f08947 */ /* 0x004fea000383ffff */
[----:B------:R-:W-:Y:S05]  /*2e070*/  BRA `(.L_x_2350) ;  /* 0xffffffcc00447947 */ /* 0x000fea000383ffff */
.L_x_2221:
[----:B------:R-:W2:Y:S01]  /*2e080*/  S2R R2, SR_TID.X ;  /* 0x0000000000027919 */ /* 0x000ea20000002100 */
[----:B------:R-:W-:Y:S01]  /*2e090*/  BSSY B0, `(.L_x_2351) ;  /* 0x000000a000007945 */ /* 0x000fe20003800000 */
[----:B-1----:R-:W-:Y:S01]  /*2e0a0*/  IMAD.MOV.U32 R12, RZ, RZ, RZ ;  /* 0x000000ffff0c7224 */ /* 0x002fe200078e00ff */
[----:B------:R-:W-:Y:S01]  /*2e0b0*/  MOV R11, 0x1f ;  /* 0x0000001f000b7802 */ /* 0x000fe20000000f00 */
[----:B------:R-:W-:Y:S01]  /*2e0c0*/  IMAD.MOV.U32 R15, RZ, RZ, -0x1 ;  /* 0xffffffffff0f7424 */ /* 0x000fe200078e00ff */
[----:B--2---:R-:W-:-:S04]  /*2e0d0*/  SHF.R.U32.HI R2, RZ, 0x5, R2 ;  /* 0x00000005ff027819 */ /* 0x004fc80000011602 */
[----:B------:R-:W-:-:S05]  /*2e0e0*/  LOP3.LUT R2, R2, 0x3, RZ, 0xc0, !PT ;  /* 0x0000000302027812 */ /* 0x000fca00078ec0ff */
[----:B------:R-:W-:-:S07]  /*2e0f0*/  IMAD.MOV.U32 R13, RZ, RZ, R2 ;  /* 0x000000ffff0d7224 */ /* 0x000fce00078e0002 */
[----:B0-----:R-:W-:Y:S05]  /*2e100*/  WARPSYNC.COLLECTIVE R15, `(.L_x_2352) ;  /* 0x000000000f087348 */ /* 0x001fea0003c00000 */
[----:B------:R1:W2:Y:S02]  /*2e110*/  SHFL.IDX P6, R14, R13, R12, R11 ;  /* 0x0000000c0d0e7389 */ /* 0x0002a400000c000b */
[----:B012---:R-:W-:Y:S01]  /*2e120*/  ENDCOLLECTIVE ;  /* 0x000000000000791b */ /* 0x007fe20003800000 */
.L_x_2352:
[----:B------:R-:W-:Y:S05]  /*2e130*/  BSYNC B0 ;  /* 0x0000000000007941 */ /* 0x000fea0003800000 */
.L_x_2351:
[----:B------:R-:W-:Y:S05]  /*2e140*/  BRA `(.L_x_2353) ;  /* 0xffffffcc002c7947 */ /* 0x000fea000383ffff */
.L_x_2222:
[----:B------:R-:W-:Y:S01]  /*2e150*/  BSSY B0, `(.L_x_2354) ;  /* 0x0000006000007945 */ /* 0x000fe20003800000 */
[----:B------:R-:W-:-:S07]  /*2e160*/  IMAD.MOV.U32 R15, RZ, RZ, -0x1 ;  /* 0xffffffffff0f7424 */ /* 0x000fce00078e00ff */
[----:B012---:R-:W-:Y:S05]  /*2e170*/  WARPSYNC.COLLECTIVE R15, `(.L_x_2355) ;  /* 0x000000000f0c7348 */ /* 0x007fea0003c00000 */
[----:B------:R-:W-:Y:S02]  /*2e180*/  ELECT P6, UR62, PT ;  /* 0x00000000003e782f */ /* 0x000fe400038c0000 */
[----:B------:R-:W-:Y:S01]  /*2e190*/  MOV R14, UR62 ;  /* 0x0000003e000e7c02 */ /* 0x000fe20008000f00 */
[----:B012---:R-:W-:Y:S10]  /*2e1a0*/  ENDCOLLECTIVE ;  /* 0x000000000000791b */ /* 0x007ff40003800000 */
.L_x_2355:
[----:B------:R-:W-:Y:S05]  /*2e1b0*/  BSYNC B0 ;  /* 0x0000000000007941 */ /* 0x000fea0003800000 */
.L_x_2354:
[----:B------:R-:W-:Y:S05]  /*2e1c0*/  BRA `(.L_x_2356) ;  /* 0xffffffcc00207947 */ /* 0x000fea000383ffff */
.L_x_2224:
[----:B0-----:R0:W2:Y:S02]  /*2e1d0*/  SYNCS.PHASECHK.TRANS64.TRYWAIT P0, [R6+URZ], R5 ;  /* 0x00000005060075a7 */ /* 0x0010a4000800017f */
[----:B--2---:R-:W-:Y:S05]  /*2e1e0*/  @!P0 NANOSLEEP.SYNCS 0x989680 ;  /* 0x009896800000895d */ /* 0x004fea0003900000 */
[----:B------:R-:W2:Y:S02]  /*2e1f0*/  @!P0 SYNCS.PHASECHK.TRANS64 P0, [R6+URZ], R5 ;  /* 0x00000005060085a7 */ /* 0x000ea4000800007f */
[----:B--2---:R-:W-:Y:S05]  /*2e200*/  @!P0 BRA `(.L_x_2224) ;  /* 0xfffffffc00f08947 */ /* 0x004fea000383ffff */
[----:B------:R-:W-:Y:S05]  /*2e210*/  BRA `(.L_x_2357) ;  /* 0xffffffcc005c7947 */ /* 0x000fea000383ffff */
.L_x_2225:
[----:B--2---:R2:W3:Y:S02]  /*2e220*/  SYNCS.PHASECHK.TRANS64.TRYWAIT P0, [R7+URZ], R2 ;  /* 0x00000002070075a7 */ /* 0x0044e4000800017f */
[----:B---3--:R-:W-:Y:S05]  /*2e230*/  @!P0 NANOSLEEP.SYNCS 0x989680 ;  /* 0x009896800000895d */ /* 0x008fea0003900000 */
[----:B------:R-:W3:Y:S02]  /*2e240*/  @!P0 SYNCS.PHASECHK.TRANS64 P0, [R7+URZ], R2 ;  /* 0x00000002070085a7 */ /* 0x000ee4000800007f */
[----:B---3--:R-:W-:Y:S05]  /*2e250*/  @!P0 BRA `(.L_x_2225) ;  /* 0xfffffffc00f08947 */ /* 0x008fea000383ffff */
[----:B------:R-:W-:Y:S05]  /*2e260*/  BRA `(.L_x_2358) ;  /* 0xffffffcc00507947 */ /* 0x000fea000383ffff */
.L_x_2227:
[----:B---3--:R3:W4:Y:S02]  /*2e270*/  SYNCS.PHASECHK.TRANS64.TRYWAIT P0, [R4+URZ], R5 ;  /* 0x00000005040075a7 */ /* 0x008724000800017f */
[----:B----4-:R-:W-:Y:S05]  /*2e280*/  @!P0 NANOSLEEP.SYNCS 0x989680 ;  /* 0x009896800000895d */ /* 0x010fea0003900000 */
[----:B------:R-:W4:Y:S02]  /*2e290*/  @!P0 SYNCS.PHASECHK.TRANS64 P0, [R4+URZ], R5 ;  /* 0x00000005040085a7 */ /* 0x000f24000800007f */
[----:B----4-:R-:W-:Y:S05]  /*2e2a0*/  @!P0 BRA `(.L_x_2227) ;  /* 0xfffffffc00f08947 */ /* 0x010fea000383ffff */
[----:B------:R-:W-:Y:S05]  /*2e2b0*/  BRA `(.L_x_2359) ;  /* 0xffffffcc00587947 */ /* 0x000fea000383ffff */
.L_x_2360:
        /* <DEDUP_REMOVED lines=12> */
.L_x_3430:


//--------------------- .text._ZN7cutlass13device_kernelIN5flash11enable_sm90INS1_16FlashAttnFwdSm90INS1_25CollectiveMainloopFwdSm90ILi2EN4cute5tupleIJNS5_1CILi1EEES8_S8_EEENS6_IJNS7_ILi128EEENS7_ILi80EEENS7_ILi256EEEEEELi256ENS_6half_tEfNS_4arch4Sm90ELb1ELb0ELb1ELb0ELb0ELb0ELb0ELb1ELb1ELb1ELb0ELb0EEENS1_21CollectiveEpilogueFwdINS6_IJSA_SC_SB_EEES9_SE_SG_Li256ELb0ELb1ELb0ELb0EEENS1_30DynamicPersistentTileSchedulerILi256ELi128ELb0ELb1ELb1EEEEEEEEEvNT_6ParamsE --------------------------
	.section	.text._ZN7cutlass13device_kernelIN5flash11enable_sm90INS1_16FlashAttnFwdSm90INS1_25CollectiveMainloopFwdSm90ILi2EN4cute5tupleIJNS5_1CILi1EEES8_S8_EEENS6_IJNS7_ILi128EEENS7_ILi80EEENS7_ILi256EEEEEELi256ENS_6half_tEfNS_4arch4Sm90ELb1ELb0ELb1ELb0ELb0ELb0ELb0ELb1ELb1ELb1ELb0ELb0EEENS1_21CollectiveEpilogueFwdINS6_IJSA_SC_SB_EEES9_SE_SG_Li256ELb0ELb1ELb0ELb0EEENS1_30DynamicPersistentTileSchedulerILi256ELi128ELb0ELb1ELb1EEEEEEEEEvNT_6ParamsE,"ax",@progbits
	.align	128
.text._ZN7cutlass13device_kernelIN5flash11enable_sm90INS1_16FlashAttnFwdSm90INS1_25CollectiveMainloopFwdSm90ILi2EN4cute5tupleIJNS5_1CILi1EEES8_S8_EEENS6_IJNS7_ILi128EEENS7_ILi80EEENS7_ILi256EEEEEELi256ENS_6half_tEfNS_4arch4Sm90ELb1ELb0ELb1ELb0ELb0ELb0ELb0ELb1ELb1ELb1ELb0ELb0EEENS1_21CollectiveEpilogueFwdINS6_IJSA_SC_SB_EEES9_SE_SG_Li256ELb0ELb1ELb0ELb0EEENS1_30DynamicPersistentTileSchedulerILi256ELi128ELb0ELb1ELb1EEEEEEEEEvNT_6ParamsE:
        .type           _ZN7cutlass13device_kernelIN5flash11enable_sm90INS1_16FlashAttnFwdSm90INS1_25CollectiveMainloopFwdSm90ILi2EN4cute5tupleIJNS5_1CILi1EEES8_S8_EEENS6_IJNS7_ILi128EEENS7_ILi80EEENS7_ILi256EEEEEELi256ENS_6half_tEfNS_4arch4Sm90ELb1ELb0ELb1ELb0ELb0ELb0ELb0ELb1ELb1ELb1ELb0ELb0EEENS1_21CollectiveEpilogueFwdINS6_IJSA_SC_SB_EEES9_SE_SG_Li256ELb0ELb1ELb0ELb0EEENS1_30DynamicPersistentTileSchedulerILi256ELi128ELb0ELb1ELb1EEEEEEEEEvNT_6ParamsE,@function
        .size           _ZN7cutlass13device_kernelIN5flash11enable_sm90INS1_16FlashAttnFwdSm90INS1_25CollectiveMainloopFwdSm90ILi2EN4cute5tupleIJNS5_1CILi1EEES8_S8_EEENS6_IJNS7_ILi128EEENS7_ILi80EEENS7_ILi256EEEEEELi256ENS_6half_tEfNS_4arch4Sm90ELb1ELb0ELb1ELb0ELb0ELb0ELb0ELb1ELb1ELb1ELb0ELb0EEENS1_21CollectiveEpilogueFwdINS6_IJSA_SC_SB_EEES9_SE_SG_Li256ELb0ELb1ELb0ELb0EEENS1_30DynamicPersistentTileSchedulerILi256ELi128ELb0ELb1ELb1EEEEEEEEEvNT_6ParamsE,(.L_x_3431 - _ZN7cutlass13device_kernelIN5flash11enable_sm90INS1_16FlashAttnFwdSm90INS1_25CollectiveMainloopFwdSm90ILi2EN4cute5tupleIJNS5_1CILi1EEES8_S8_EEENS6_IJNS7_ILi128EEENS7_ILi80EEENS7_ILi256EEEEEELi256ENS_6half_tEfNS_4arch4Sm90ELb1ELb0ELb1ELb0ELb0ELb0ELb0ELb1ELb1ELb1ELb0ELb0EEENS1_21CollectiveEpilogueFwdINS6_IJSA_SC_SB_EEES9_SE_SG_Li256ELb0ELb1ELb0ELb0EEENS1_30DynamicPersistentTileSchedulerILi256ELi128ELb0ELb1ELb1EEEEEEEEEvNT_6ParamsE)
        .other          _ZN7cutlass13device_kernelIN5flash11enable_sm90INS1_16FlashAttnFwdSm90INS1_25CollectiveMainloopFwdSm90ILi2EN4cute5tupleIJNS5_1CILi1EEES8_S8_EEENS6_IJNS7_ILi128EEENS7_ILi80EEENS7_ILi256EEEEEELi256ENS_6half_tEfNS_4arch4Sm90ELb1ELb0ELb1ELb0ELb0ELb0ELb0ELb1ELb1ELb1ELb0ELb0EEENS1_21CollectiveEpilogueFwdINS6_IJSA_SC_SB_EEES9_SE_SG_Li256ELb0ELb1ELb0ELb0EEENS1_30DynamicPersistentTileSchedulerILi256ELi128ELb0ELb1ELb1EEEEEEEEEvNT_6ParamsE,@"STO_CUDA_ENTRY STV_DEFAULT"
_ZN7cutlass13device_kernelIN5flash11enable_sm90INS1_16FlashAttnFwdSm90INS1_25CollectiveMainloopFwdSm90ILi2EN4cute5tupleIJNS5_1CILi1EEES8_S8_EEENS6_IJNS7_ILi128EEENS7_ILi80EEENS7_ILi256EEEEEELi256ENS_6half_tEfNS_4arch4Sm90ELb1ELb0ELb1ELb0ELb0ELb0ELb0ELb1ELb1ELb1ELb0ELb0EEENS1_21CollectiveEpilogueFwdINS6_IJSA_SC_SB_EEES9_SE_SG_Li256ELb0ELb1ELb0ELb0EEENS1_30DynamicPersistentTileSchedulerILi256ELi128ELb0ELb1ELb1EEEEEEEEEvNT_6ParamsE:
        /* <DEDUP_REMOVED lines=18> */
.L_x_2362:
[----:B------:R-:W-:Y:S05]  /*0120*/  BSYNC B0 ;  /* 0x0000000000007941 */ /* 0x000fea0003800000 */
.L_x_2361:
        /* <DEDUP_REMOVED lines=41> */
.L_x_2363:
        /* <DEDUP_REMOVED lines=22> */
.L_x_2364:
        /* <DEDUP_REMOVED lines=18> */
.L_x_2365:
        /* <DEDUP_REMOVED lines=22> */
.L_x_2366:
        /* <DEDUP_REMOVED lines=22> */
.L_x_2367:
        /* <DEDUP_REMOVED lines=8> */
.L_x_2369:
        /* <DEDUP_REMOVED lines=21> */
[CC--:B------:R-:W-:Y:S01]  /*0ad0*/  LEA.HI R2, R3.reuse, R230.reuse, RZ, 0x5 ;  /* 0x000000e603027211 */ /* 0x0c0fe200078f28ff */
[----:B------:R-:W-:Y:S01]  /*0ae0*/  IMAD.IADD R221, R230, 0x1, -R221 ;  /* 0x00000001e6dd7824 */ /* 0x000fe200078e0add */
[C---:B------:R-:W-:Y:S01]  /*0af0*/  LOP3.LUT R7, R0.reuse, 0x3fffff0, RZ, 0xc0, !PT ;  /* 0x03fffff000077812 */ /* 0x040fe200078ec0ff */
[----:B------:R-:W-:Y:S01]  /*0b00*/  UMOV UR5, URZ ;  /* 0x0000003f00057c82 */ /* 0x000fe20008000000 */
[----:B------:R-:W-:Y:S01]  /*0b10*/  LEA.HI R0, R0, R9, RZ, 0x1 ;  /* 0x0000000900007211 */ /* 0x000fe200078f08ff */
[----:B------:R-:W-:Y:S01]  /*0b20*/  IMAD.SHL.U32 R2, R2, 0x20, RZ ;  /* 0x0000002002027824 */ /* 0x000fe200078e00ff */
[----:B------:R-:W-:Y:S01]  /*0b30*/  SHF.R.S32.HI R4, RZ, 0x1f, R221 ;  /* 0x0000001fff047819 */ /* 0x000fe200000114dd */
[----:B------:R-:W-:Y:S01]  /*0b40*/  IMAD.IADD R7, R230, 0x1, -R7 ;  /* 0x00000001e6077824 */ /* 0x000fe200078e0a07 */
[----:B------:R-:W-:Y:S01]  /*0b50*/  LOP3.LUT R0, R0, 0x1ffffffe, RZ, 0xc0, !PT ;  /* 0x1ffffffe00007812 */ /* 0x000fe200078ec0ff */
[----:B------:R-:W-:Y:S01]  /*0b60*/  IMAD.U32 R225, RZ, RZ, UR6 ;  /* 0x00000006ffe17e24 */ /* 0x000fe2000f8e00ff */
[----:B------:R-:W-:Y:S01]  /*0b70*/  LEA.HI R6, R4, R221, RZ, 0x2 ;  /* 0x000000dd04067211 */ /* 0x000fe200078f10ff */
[----:B------:R-:W-:Y:S01]  /*0b80*/  IMAD.U32 R220, RZ, RZ, UR5 ;  /* 0x00000005ffdc7e24 */ /* 0x000fe2000f8e00ff */
[----:B------:R-:W-:Y:S01]  /*0b90*/  LEA.HI R10, R3, R230, RZ, 0x2 ;  /* 0x000000e6030a7211 */ /* 0x000fe200078f10ff */
[----:B------:R-:W-:Y:S01]  /*0ba0*/  IMAD.IADD R0, R9, 0x1, -R0 ;  /* 0x0000000109007824 */ /* 0x000fe200078e0a00 */
[--C-:B------:R-:W-:Y:S01]  /*0bb0*/  SHF.R.S32.HI R8, RZ, 0x2, R6.reuse ;  /* 0x00000002ff087819 */ /* 0x100fe20000011406 */
[----:B------:R-:W-:Y:S01]  /*0bc0*/  IMAD.U32 R16, RZ, RZ, UR5 ;  /* 0x00000005ff107e24 */ /* 0x000fe2000f8e00ff */
[----:B------:R-:W-:-:S02]  /*0bd0*/  SHF.R.S32.HI R11, RZ, 0x1f, R6 ;  /* 0x0000001fff0b7819 */ /* 0x000fc40000011406 */
[----:B------:R-:W-:Y:S02]  /*0be0*/  SHF.R.S32.HI R222, RZ, 0x7, R5 ;  /* 0x00000007ffde7819 */ /* 0x000fe40000011405 */
[----:B------:R-:W-:Y:S02]  /*0bf0*/  LOP3.LUT R2, R2, 0xfffffc00, RZ, 0xc0, !PT ;  /* 0xfffffc0002027812 */ /* 0x000fe400078ec0ff */
[----:B------:R-:W-:Y:S02]  /*0c00*/  LOP3.LUT R9, R10, 0xfffffffc, RZ, 0xc0, !PT ;  /* 0xfffffffc0a097812 */ /* 0x000fe400078ec0ff */
[----:B------:R-:W-:Y:S01]  /*0c10*/  LEA.HI R11, R11, R8, RZ, 0x3 ;  /* 0x000000080b0b7211 */ /* 0x000fe200078f18ff */
[----:B------:R-:W-:Y:S01]  /*0c20*/  IMAD R7, R7, 0x40, R2 ;  /* 0x0000004007077824 */ /* 0x000fe200078e0202 */
[----:B------:R-:W-:Y:S01]  /*0c30*/  LEA.HI R5, R5, R222, RZ, 0x1 ;  /* 0x000000de05057211 */ /* 0x000fe200078f08ff */
[----:B------:R-:W-:Y:S01]  /*0c40*/  IMAD.IADD R2, R230, 0x1, -R9 ;  /* 0x00000001e6027824 */ /* 0x000fe200078e0a09 */
[----:B------:R-:W-:Y:S01]  /*0c50*/  LEA.HI R3, R3, R230, RZ, 0x3 ;  /* 0x000000e603037211 */ /* 0x000fe200078f18ff */
[----:B------:R-:W-:Y:S01]  /*0c60*/  IMAD R224, R0, 0x8, R7 ;  /* 0x0000000800e07824 */ /* 0x000fe200078e0207 */
[----:B------:R-:W-:-:S02]  /*0c70*/  LOP3.LUT R11, R11, 0xfffffff8, RZ, 0xc0, !PT ;  /* 0xfffffff80b0b7812 */ /* 0x000fc400078ec0ff */
[----:B------:R-:W-:Y:S02]  /*0c80*/  LEA.HI R4, R4, R221, RZ, 0x5 ;  /* 0x000000dd04047211 */ /* 0x000fe400078f28ff */
[----:B------:R-:W-:Y:S01]  /*0c90*/  LOP3.LUT R9, R5, 0x3fffffe, RZ, 0xc0, !PT ;  /* 0x03fffffe05097812 */ /* 0x000fe200078ec0ff */
[----:B------:R-:W-:Y:S01]  /*0ca0*/  IMAD.IADD R11, R8, 0x1, -R11 ;  /* 0x00000001080b7824 */ /* 0x000fe200078e0a0b */
[----:B------:R-:W-:Y:S02]  /*0cb0*/  LOP3.LUT R5, R3, 0xfffffff8, RZ, 0xc0, !PT ;  /* 0xfffffff803057812 */ /* 0x000fe400078ec0ff */
[----:B------:R-:W-:Y:S01]  /*0cc0*/  SHF.R.S32.HI R4, RZ, 0x5, R4 ;  /* 0x00000005ff047819 */ /* 0x000fe20000011404 */
[----:B------:R-:W-:Y:S01]  /*0cd0*/  IMAD.IADD R9, R222, 0x1, -R9 ;  /* 0x00000001de097824 */ /* 0x000fe200078e0a09 */
[----:B------:R-:W-:Y:S01]  /*0ce0*/  LEA.HI R8, R2, R2, RZ, 0x1 ;  /* 0x0000000202087211 */ /* 0x000fe200078f08ff */
[----:B------:R-:W-:Y:S01]  /*0cf0*/  IMAD.IADD R216, R230, 0x1, -R5 ;  /* 0x00000001e6d87824 */ /* 0x000fe200078e0a05 */
[----:B------:R-:W-:Y:S01]  /*0d00*/  LOP3.LUT R6, R6, 0x7ffffffc, RZ, 0xc0, !PT ;  /* 0x7ffffffc06067812 */ /* 0x000fe200078ec0ff */
[----:B------:R-:W-:Y:S01]  /*0d10*/  IMAD R4, R4, 0x10, R11 ;  /* 0x0000001004047824 */ /* 0x000fe200078e020b */
[----:B------:R-:W-:Y:S01]  /*0d20*/  LOP3.LUT R11, R8, 0x1ffffffe, RZ, 0xc0, !PT ;  /* 0x1ffffffe080b7812 */ /* 0x000fe200078ec0ff */
[----:B------:R-:W-:Y:S01]  /*0d30*/  IMAD.SHL.U32 R18, R216, 0x8, RZ ;  /* 0x00000008d8127824 */ /* 0x000fe200078e00ff */
[----:B------:R-:W-:Y:S01]  /*0d40*/  SHF.R.S32.HI R219, RZ, 0x3, R3 ;  /* 0x00000003ffdb7819 */ /* 0x000fe20000011403 */
[----:B------:R-:W-:-:S02]  /*0d50*/  IMAD R223, R9, 0x40, R4 ;  /* 0x0000004009df7824 */ /* 0x000fc400078e0204 */
[C---:B------:R-:W-:Y:S01]  /*0d60*/  VIADD R214, R18.reuse, 0x40 ;  /* 0x0000004012d67836 */ /* 0x040fe20000000000 */
[----:B------:R-:W-:Y:S01]  /*0d70*/  SHF.R.S32.HI R229, RZ, 0x1f, R18 ;  /* 0x0000001fffe57819 */ /* 0x000fe20000011412 */
[C---:B------:R-:W-:Y:S02]  /*0d80*/  VIADD R213, R18.reuse, 0x80 ;  /* 0x0000008012d57836 */ /* 0x040fe40000000000 */
[----:B------:R-:W-:Y:S01]  /*0d90*/  VIADD R215, R18, 0xc0 ;  /* 0x000000c012d77836 */ /* 0x000fe20000000000 */
[----:B------:R-:W-:Y:S01]  /*0da0*/  SHF.R.S32.HI R228, RZ, 0x1f, R214 ;  /* 0x0000001fffe47819 */ /* 0x000fe200000114d6 */
[----:B------:R-:W-:Y:S01]  /*0db0*/  IMAD.IADD R212, R2, 0x1, -R11 ;  /* 0x0000000102d47824 */ /* 0x000fe200078e0a0b */
[----:B------:R-:W-:Y:S01]  /*0dc0*/  SHF.R.S32.HI R227, RZ, 0x1f, R213 ;  /* 0x0000001fffe37819 */ /* 0x000fe200000114d5 */
[----:B------:R-:W-:Y:S01]  /*0dd0*/  IMAD.IADD R23, R221, 0x1, -R6 ;  /* 0x00000001dd177824 */ /* 0x000fe200078e0a06 */
[----:B------:R-:W-:Y:S01]  /*0de0*/  SHF.R.S32.HI R226, RZ, 0x1f, R215 ;  /* 0x0000001fffe27819 */ /* 0x000fe200000114d7 */
[----:B------:R-:W-:-:S07]  /*0df0*/  IMAD R212, R212, 0x8, R223 ;  /* 0x00000008d4d47824 */ /* 0x000fce00078e02df */
.L_x_2420:
        /* <DEDUP_REMOVED lines=21> */
.L_x_2370:
[----:B------:R-:W-:Y:S01]  /*0f50*/  ULDC UR8, c[0x0][0xc54] ;  /* 0x0003150000087ab9 */ /* 0x000fe20000000800 */
[----:B------:R-:W-:Y:S01]  /*0f60*/  UMOV UR4, UR9 ;  /* 0x0000000900047c82 */ /* 0x000fe20008000000 */
[----:B------:R-:W-:-:S11]  /*0f70*/  UISETP.NE.AND UP0, UPT, UR8, 0x1, UPT ;  /* 0x000000010800788c */ /* 0x000fd6000bf05270 */
[----:B------:R-:W-:Y:S02]  /*0f80*/  @UP0 ULDC.64 UR10, c[0x0][0xc58] ;  /* 0x00031600000a0ab9 */ /* 0x000fe40000000a00 */
[----:B------:R-:W-:-:S04]  /*0f90*/  UIMAD.WIDE.U32 UR6, UR9, UR10, URZ ;  /* 0x0000000a090672a5 */ /* 0x000fc8000f8e003f */
[----:B------:R-:W-:-:S04]  /*0fa0*/  @UP0 USHF.R.U32.HI UR4, URZ, UR11, UR7 ;  /* 0x0000000b3f040299 */ /* 0x000fc80008011607 */
[----:B------:R-:W-:-:S12]  /*0fb0*/  UIMAD UR6, UR4, UR8, URZ ;  /* 0x00000008040672a4 */ /* 0x000fd8000f8e023f */
.L_x_2371:
[----:B------:R-:W-:Y:S01]  /*0fc0*/  ULDC.64 UR10, c[0x0][0x418] ;  /* 0x00010600000a7ab9 */ /* 0x000fe20000000a00 */
[----:B------:R-:W-:Y:S01]  /*0fd0*/  ULOP3.LUT UR4, URZ, UR4, URZ, 0x33, !UPT ;  /* 0x000000043f047292 */ /* 0x000fe2000f8e333f */
[----:B------:R-:W-:Y:S01]  /*0fe0*/  PLOP3.LUT P0, PT, PT, PT, PT, 0x80, 0x0 ;  /* 0x000000000000781c */ /* 0x000fe20003f0f070 */
[----:B------:R-:W-:Y:S01]  /*0ff0*/  UISETP.NE.U32.AND UP0, UPT, UR10, URZ, UPT ;  /* 0x0000003f0a00728c */ /* 0x000fe2000bf05070 */
[----:B------:R-:W-:Y:S01]  /*1000*/  CS2R R2, SRZ ;  /* 0x0000000000027805 */ /* 0x000fe2000001ff00 */
[----:B------:R-:W-:Y:S01]  /*1010*/  UIADD3 UR10, UR9, -UR6, URZ ;  /* 0x80000006090a7290 */ /* 0x000fe2000fffe03f */
[----:B------:R-:W-:Y:S01]  /*1020*/  IMAD.MOV.U32 R0, RZ, RZ, RZ ;  /* 0x000000ffff007224 */ /* 0x000fe200078e00ff */
[----:B------:R-:W-:Y:S01]  /*1030*/  ULDC UR7, c[0x0][0x448] ;  /* 0x0001120000077ab9 */ /* 0x000fe20000000800 */
[----:B------:R-:W-:Y:S01]  /*1040*/  ULDC UR6, c[0x0][0xc3c] ;  /* 0x00030f0000067ab9 */ /* 0x000fe20000000800 */
[----:B------:R-:W-:Y:S01]  /*1050*/  UISETP.NE.AND UP2, UPT, UR7, 0x1, UPT ;  /* 0x000000010700788c */ /* 0x000fe2000bf45270 */
[----:B------:R-:W-:Y:S01]  /*1060*/  CS2R R176, SRZ ;  /* 0x0000000000b07805 */ /* 0x000fe2000001ff00 */
[----:B------:R-:W-:Y:S01]  /*1070*/  UIADD3 UR4, UR4, UR6, URZ ;  /* 0x0000000604047290 */ /* 0x000fe2000fffe03f */
[----:B------:R-:W-:Y:S01]  /*1080*/  CS2R R174, SRZ ;  /* 0x0000000000ae7805 */ /* 0x000fe2000001ff00 */
[----:B------:R-:W-:Y:S01]  /*1090*/  UISETP.NE.AND.EX UP0, UPT, UR11, URZ, UPT, UP0 ;  /* 0x0000003f0b00728c */ /* 0x000fe2000bf05300 */
[----:B------:R-:W-:Y:S01]  /*10a0*/  CS2R R148, SRZ ;  /* 0x0000000000947805 */ /* 0x000fe2000001ff00 */
[----:B------:R-:W-:Y:S01]  /*10b0*/  USHF.L.U32 UR14, UR4, 0x7, URZ ;  /* 0x00000007040e7899 */ /* 0x000fe2000800063f */
[----:B------:R-:W-:Y:S01]  /*10c0*/  CS2R R172, SRZ ;  /* 0x0000000000ac7805 */ /* 0x000fe2000001ff00 */
[----:B------:R-:W-:Y:S01]  /*10d0*/  ULDC UR9, c[0x0][0x424] ;  /* 0x0001090000097ab9 */ /* 0x000fe20000000800 */
[----:B------:R-:W-:Y:S01]  /*10e0*/  ULDC UR8, c[0x0][0x288] ;  /* 0x0000a20000087ab9 */ /* 0x000fe20000000800 */
[----:B------:R-:W-:Y:S01]  /*10f0*/  UIADD3 UR4, UR14, 0x7f, URZ ;  /* 0x0000007f0e047890 */ /* 0x000fe2000fffe03f */
[----:B------:R-:W-:Y:S01]  /*1100*/  CS2R R144, SRZ ;  /* 0x0000000000907805 */ /* 0x000fe2000001ff00 */
[----:B------:R-:W-:Y:S01]  /*1110*/  @UP2 ULDC UR6, c[0x0][0x44c] ;  /* 0x0001130000062ab9 */ /* 0x000fe20000000800 */
[----:B------:R-:W-:Y:S01]  /*1120*/  IMAD.U32 R22, RZ, RZ, UR14 ;  /* 0x0000000eff167e24 */ /* 0x000fe2000f8e00ff */
[----:B------:R-:W-:Y:S01]  /*1130*/  UIADD3 UR8, -UR8, 0x50, URZ ;  /* 0x0000005008087890 */ /* 0x000fe2000fffe13f */
[----:B------:R-:W-:Y:S01]  /*1140*/  CS2R R120, SRZ ;  /* 0x0000000000787805 */ /* 0x000fe2000001ff00 */
[----:B------:R-:W-:Y:S01]  /*1150*/  UIMAD.WIDE.U32 UR6, UR4, UR6, URZ ;  /* 0x00000006040672a5 */ /* 0x000fe2000f8e003f */
[----:B------:R-:W-:Y:S01]  /*1160*/  CS2R R140, SRZ ;  /* 0x00000000008c7805 */ /* 0x000fe2000001ff00 */
[----:B------:R-:W-:Y:S01]  /*1170*/  USEL UR14, UR9, 0x1, UP0 ;  /* 0x00000001090e7887 */ /* 0x000fe20008000000 */
[----:B------:R-:W-:Y:S01]  /*1180*/  CS2R R116, SRZ ;  /* 0x0000000000747805 */ /* 0x000fe2000001ff00 */
[----:B------:R-:W-:Y:S01]  /*1190*/  ULDC UR12, c[0x0][0x2f0] ;  /* 0x0000bc00000c7ab9 */ /* 0x000fe20000000800 */
[----:B------:R-:W-:Y:S01]  /*11a0*/  @UP2 ULDC UR9, c[0x0][0x450] ;  /* 0x0001140000092ab9 */ /* 0x000fe20000000800 */
[----:B------:R-:W-:Y:S01]  /*11b0*/  UIMAD UR8, UR14, UR12, UR8 ;  /* 0x0000000c0e0872a4 */ /* 0x000fe2000f8e0208 */
[----:B------:R-:W-:Y:S01]  /*11c0*/  CS2R R112, SRZ ;  /* 0x0000000000707805 */ /* 0x000fe2000001ff00 */
[----:B------:R-:W-:Y:S01]  /*11d0*/  @UP2 USHF.R.U32.HI UR4, URZ, UR9, UR7 ;  /* 0x000000093f042299 */ /* 0x000fe20008011607 */
[----:B------:R-:W-:Y:S01]  /*11e0*/  IMAD.U32 R19, RZ, RZ, UR14 ;  /* 0x0000000eff137e24 */ /* 0x000fe2000f8e00ff */
[----:B------:R-:W-:Y:S01]  /*11f0*/  UIMAD UR6, UR14, UR12, 0x4f ;  /* 0x0000004f0e0674a4 */ /* 0x000fe2000f8e020c */
[----:B------:R-:W-:Y:S01]  /*1200*/  CS2R R136, SRZ ;  /* 0x0000000000887805 */ /* 0x000fe2000001ff00 */
[----:B------:R-:W-:Y:S01]  /*1210*/  UIADD3 UR8, UR8, UR4, URZ ;  /* 0x0000000408087290 */ /* 0x000fe2000fffe03f */
[----:B------:R-:W-:Y:S01]  /*1220*/  CS2R R108, SRZ ;  /* 0x00000000006c7805 */ /* 0x000fe2000001ff00 */
[----:B------:R-:W-:Y:S01]  /*1230*/  UIMAD.WIDE UR6, UR6, 0x66666667, URZ ;  /* 0x66666667060678a5 */ /* 0x000fe2000f8e023f */
[----:B------:R-:W-:Y:S01]  /*1240*/  CS2R R104, SRZ ;  /* 0x0000000000687805 */ /* 0x000fe2000001ff00 */
[----:B------:R-:W-:Y:S01]  /*1250*/  UIMAD.WIDE UR8, UR8, 0x66666667, URZ ;  /* 0x66666667080878a5 */ /* 0x000fe2000f8e023f */
[----:B------:R-:W-:Y:S01]  /*1260*/  CS2R R132, SRZ ;  /* 0x0000000000847805 */ /* 0x000fe2000001ff00 */
[----:B------:R-:W-:Y:S01]  /*1270*/  ULDC UR13, c[0x0][0xc54] ;  /* 0x00031500000d7ab9 */ /* 0x000fe20000000800 */
[----:B------:R-:W-:Y:S01]  /*1280*/  USHF.R.U32.HI UR4, URZ, 0x1f, UR7 ;  /* 0x0000001f3f047899 */ /* 0x000fe20008011607 */
[----:B------:R-:W-:Y:S01]  /*1290*/  CS2R R100, SRZ ;  /* 0x0000000000647805 */ /* 0x000fe2000001ff00 */
[----:B------:R-:W-:Y:S01]  /*12a0*/  UIMAD UR12, UR5, UR13, UR10 ;  /* 0x0000000d050c72a4 */ /* 0x000fe2000f8e020a */
[----:B------:R-:W-:Y:S01]  /*12b0*/  CS2R R96, SRZ ;  /* 0x0000000000607805 */ /* 0x000fe2000001ff00 */
[----:B------:R-:W-:Y:S01]  /*12c0*/  USHF.R.U32.HI UR5, URZ, 0x1f, UR9 ;  /* 0x0000001f3f057899 */ /* 0x000fe20008011609 */
[----:B------:R-:W-:Y:S01]  /*12d0*/  CS2R R128, SRZ ;  /* 0x0000000000807805 */ /* 0x000fe2000001ff00 */
[----:B------:R-:W-:Y:S01]  /*12e0*/  ULDC UR11, c[0x0][0xc48] ;  /* 0x00031200000b7ab9 */ /* 0x000fe20000000800 */
[----:B------:R-:W-:Y:S01]  /*12f0*/  ULEA.HI.SX32 UR7, UR7, UR4, 0x1b ;  /* 0x0000000407077291 */ /* 0x000fe2000f8fda3f */
[----:B------:R-:W-:Y:S01]  /*1300*/  CS2R R92, SRZ ;  /* 0x00000000005c7805 */ /* 0x000fe2000001ff00 */
[----:B------:R-:W-:Y:S01]  /*1310*/  UISETP.NE.AND UP1, UPT, UR11, 0x1, UPT ;  /* 0x000000010b00788c */ /* 0x000fe2000bf25270 */
[----:B------:R-:W-:Y:S01]  /*1320*/  CS2R R88, SRZ ;  /* 0x0000000000587805 */ /* 0x000fe2000001ff00 */
[----:B------:R-:W-:Y:S01]  /*1330*/  ULEA.HI.SX32 UR9, UR9, UR5, 0x1b ;  /* 0x0000000509097291 */ /* 0x000fe2000f8fda3f */
[----:B------:R-:W-:Y:S01]  /*1340*/  CS2R R124, SRZ ;  /* 0x00000000007c7805 */ /* 0x000fe2000001ff00 */
[----:B------:R-:W-:Y:S01]  /*1350*/  UMOV UR14, UR12 ;  /* 0x0000000c000e7c82 */ /* 0x000fe20008000000 */
[----:B------:R-:W-:Y:S01]  /*1360*/  CS2R R84, SRZ ;  /* 0x0000000000547805 */ /* 0x000fe2000001ff00 */
[----:B------:R-:W-:Y:S01]  /*1370*/  UISETP.LT.AND UP0, UPT, UR7, UR9, UPT ;  /* 0x000000090700728c */ /* 0x000fe2000bf01270 */
[----:B------:R-:W-:Y:S01]  /*1380*/  CS2R R80, SRZ ;  /* 0x0000000000507805 */ /* 0x000fe2000001ff00 */
[----:B------:R-:W-:Y:S01]  /*1390*/  IMAD.MOV.U32 R198, RZ, RZ, RZ ;  /* 0x000000ffffc67224 */ /* 0x000fe200078e00ff */
[----:B------:R-:W-:Y:S01]  /*13a0*/  CS2R R76, SRZ ;  /* 0x00000000004c7805 */ /* 0x000fe2000001ff00 */
[----:B------:R-:W-:Y:S01]  /*13b0*/  USEL UR61, UR7, UR9, UP0 ;  /* 0x00000009073d7287 */ /* 0x000fe20008000000 */
[----:B------:R-:W-:Y:S01]  /*13c0*/  CS2R R72, SRZ ;  /* 0x0000000000487805 */ /* 0x000fe2000001ff00 */
[----:B------:R-:W-:Y:S01]  /*13d0*/  @UP1 ULDC UR10, c[0x0][0xc4c] ;  /* 0x00031300000a1ab9 */ /* 0x000fe20000000800 */
[----:B------:R-:W-:Y:S01]  /*13e0*/  @UP1 ULDC UR6, c[0x0][0xc50] ;  /* 0x0003140000061ab9 */ /* 0x000fe20000000800 */
[----:B------:R-:W-:Y:S01]  /*13f0*/  UIMAD.WIDE.U32 UR4, UR12, UR10, URZ ;  /* 0x0000000a0c0472a5 */ /* 0x000fe2000f8e003f */
[----:B------:R-:W-:Y:S01]  /*1400*/  CS2R R196, SRZ ;  /* 0x0000000000c47805 */ /* 0x000fe2000001ff00 */
[----:B------:R-:W-:Y:S01]  /*1410*/  UISETP.GE.AND UP0, UPT, UR61, 0x1, UPT ;  /* 0x000000013d00788c */ /* 0x000fe2000bf06270 */
[----:B------:R-:W-:Y:S01]  /*1420*/  CS2R R68, SRZ ;  /* 0x0000000000447805 */ /* 0x000fe2000001ff00 */
[----:B------:R-:W-:Y:S01]  /*1430*/  @UP1 USHF.R.U32.HI UR14, URZ, UR6, UR5 ;  /* 0x000000063f0e1299 */ /* 0x000fe20008011605 */
[----:B------:R-:W-:-:S02]  /*1440*/  CS2R R64, SRZ ;  /* 0x0000000000407805 */ /* 0x000fc4000001ff00 */
[----:B------:R-:W-:Y:S02]  /*1450*/  CS2R R60, SRZ ;  /* 0x00000000003c7805 */ /* 0x000fe4000001ff00 */
[----:B------:R-:W-:Y:S02]  /*1460*/  CS2R R56, SRZ ;  /* 0x0000000000387805 */ /* 0x000fe4000001ff00 */
[----:B------:R-:W-:Y:S01]  /*1470*/  PLOP3.LUT P1, PT, PT, PT, UP0, 0x80, 0x0 ;  /* 0x000000000000781c */ /* 0x000fe20003f2f008 */
[----:B------:R-:W-:Y:S02]  /*1480*/  UIADD3 UR4, -UR14, URZ, URZ ;  /* 0x0000003f0e047290 */ /* 0x000fe4000fffe13f */
[----:B------:R-:W-:Y:S01]  /*1490*/  IMAD.U32 R218, RZ, RZ, UR14 ;  /* 0x0000000effda7e24 */ /* 0x000fe2000f8e00ff */
[----:B------:R-:W-:Y:S02]  /*14a0*/  CS2R R194, SRZ ;  /* 0x0000000000c27805 */ /* 0x000fe4000001ff00 */
[----:B------:R-:W-:Y:S01]  /*14b0*/  CS2R R52, SRZ ;  /* 0x0000000000347805 */ /* 0x000fe2000001ff00 */
[----:B------:R-:W-:Y:S01]  /*14c0*/  UIMAD UR4, UR11, UR4, UR12 ;  /* 0x000000040b0472a4 */ /* 0x000fe2000f8e020c */
        /* <DEDUP_REMOVED lines=31> */
[----:B------:R-:W-:Y:S01]  /*16c0*/  IMAD.MOV.U32 R30, RZ, RZ, RZ ;  /* 0x000000ffff1e7224 */ /* 0x000fe200078e00ff */
        /* <DEDUP_REMOVED lines=9> */
[----:B------:R-:W-:Y:S02]  /*1760*/  UIADD3 UR6, UR8, 0x14400, URZ ;  /* 0x0001440008067890 */ /* 0x000fe4000fffe03f */
[----:B------:R-:W-:Y:S02]  /*1770*/  IMAD.U32 R17, RZ, RZ, UR8 ;  /* 0x00000008ff117e24 */ /* 0x000fe4000f8e00ff */
        /* <DEDUP_REMOVED lines=25> */
.L_x_2373:
[----:B------:R-:W-:Y:S02]  /*1910*/  R2UR UR7, R220 ;  /* 0x00000000dc0772ca */ /* 0x000fe400000e0000 */
[----:B------:R-:W-:Y:S02]  /*1920*/  R2UR UR6, R17 ;  /* 0x00000000110672ca */ /* 0x000fe400000e0000 */
[----:B------:R-:W-:-:S09]  /*1930*/  R2UR UR5, R225 ;  /* 0x00000000e10572ca */ /* 0x000fd200000e0000 */
[----:B------:R-:W-:-:S04]  /*1940*/  ULEA.HI UR4, UR7, UR7, URZ, 0x1 ;  /* 0x0000000707047291 */ /* 0x000fc8000f8f083f */
[----:B------:R-:W-:Y:S01]  /*1950*/  ULOP3.LUT UR4, UR4, 0xfffffffe, URZ, 0xc0, !UPT ;  /* 0xfffffffe04047892 */ /* 0x000fe2000f8ec03f */
[----:B------:R-:W-:-:S03]  /*1960*/  IMAD.U32 R2, RZ, RZ, UR5 ;  /* 0x00000005ff027e24 */ /* 0x000fc6000f8e00ff */
[----:B------:R-:W-:Y:S02]  /*1970*/  UIADD3 UR4, UR7, -UR4, URZ ;  /* 0x8000000407047290 */ /* 0x000fe4000fffe03f */
[----:B------:R-:W-:-:S04]  /*1980*/  ISETP.NE.AND P0, PT, R2, 0x3, PT ;  /* 0x000000030200780c */ /* 0x000fc80003f05270 */
[----:B------:R-:W-:-:S05]  /*1990*/  IMAD.U32 R0, RZ, RZ, UR4 ;  /* 0x00000004ff007e24 */ /* 0x000fca000f8e00ff */
[----:B------:R-:W-:-:S04]  /*19a0*/  SHF.L.U32 R0, R0, 0x1f, RZ ;  /* 0x0000001f00007819 */ /* 0x000fc800000006ff */
[----:B------:R-:W0:Y:S02]  /*19b0*/  SYNCS.PHASECHK.TRANS64.TRYWAIT P1, [UR6+0x38800], R0 ;  /* 0x03880000ff0075a7 */ /* 0x000e240008020146 */
[----:B0-----:R-:W-:Y:S05]  /*19c0*/  @!P1 BRA `(.L_x_2374) ;  /* 0x0000015800909947 */ /* 0x001fea0003800000 */
.L_x_2535:
[----:B------:R-:W-:Y:S05]  /*19d0*/  @!P0 BRA `(.L_x_2375) ;  /* 0x0000000000048947 */ /* 0x000fea0003800000 */
[----:B------:R-:W-:Y:S01]  /*19e0*/  BPT.TRAP 0x1 ;  /* 0x000000040000795c */ /* 0x000fe20000300000 */
.L_x_2375:
[----:B------:R-:W-:Y:S01]  /*19f0*/  R2UR UR5, R16 ;  /* 0x00000000100572ca */ /* 0x000fe200000e0000 */
[----:B0-----:R-:W-:Y:S01]  /*1a00*/  IMAD.U32 R0, RZ, RZ, UR60 ;  /* 0x0000003cff007e24 */ /* 0x001fe2000f8e00ff */
[----:B------:R-:W-:-:S11]  /*1a10*/  R2UR UR4, R17 ;  /* 0x00000000110472ca */ /* 0x000fd600000e0000 */
[----:B------:R-:W-:Y:S02]  /*1a20*/  IMAD.U32 R3, RZ, RZ, UR5 ;  /* 0x00000005ff037e24 */ /* 0x000fe4000f8e00ff */
[----:B------:R-:W-:-:S03]  /*1a30*/  LEA R0, R0, UR4, 0x3 ;  /* 0x0000000400007c11 */ /* 0x000fc6000f8e18ff */
[----:B------:R-:W-:-:S04]  /*1a40*/  SHF.L.U32 R3, R3, 0x1f, RZ ;  /* 0x0000001f03037819 */ /* 0x000fc800000006ff */
[----:B------:R0:W1:Y:S01]  /*1a50*/  SYNCS.PHASECHK.TRANS64.TRYWAIT P2, [R0+URZ+0x38830], R3 ;  /* 0x03883003000075a7 */ /* 0x000062000804017f */
[----:B------:R-:W-:Y:S05]  /*1a60*/  @!P0 BRA `(.L_x_2376) ;  /* 0x0000000000048947 */ /* 0x000fea0003800000 */
[----:B------:R-:W-:Y:S01]  /*1a70*/  BPT.TRAP 0x1 ;  /* 0x000000040000795c */ /* 0x000fe20000300000 */
.L_x_2376:
[----:B------:R-:W2:Y:S02]  /*1a80*/  S2R R2, SR_TID.X ;  /* 0x0000000000027919 */ /* 0x000ea40000002100 */
[----:B--2---:R-:W-:Y:S01]  /*1a90*/  LOP3.LUT P1, RZ, R2, 0x7f, RZ, 0xc0, !PT ;  /* 0x0000007f02ff7812 */ /* 0x004fe2000782c0ff */
[----:B-1----:R-:W-:-:S12]  /*1aa0*/  @P2 BRA `(.L_x_2377) ;  /* 0x0000000000082947 */ /* 0x002fd80003800000 */
[----:B------:R-:W1:Y:S02]  /*1ab0*/  SYNCS.PHASECHK.TRANS64.TRYWAIT P2, [R0+URZ+0x38830], R3 ;  /* 0x03883003000075a7 */ /* 0x000e64000804017f */
[----:B-1----:R-:W-:Y:S05]  /*1ac0*/  @!P2 BRA `(.L_x_2378) ;  /* 0x00000158006ca947 */ /* 0x002fea0003800000 */
.L_x_2377:
[----:B------:R-:W-:Y:S05]  /*1ad0*/  WARPSYNC.ALL ;  /* 0x0000000000007948 */ /* 0x000fea0003800000 */
[----:B------:R-:W-:Y:S01]  /*1ae0*/  R2UR UR4, R17 ;  /* 0x00000000110472ca */ /* 0x000fe200000e0000 */
[----:B------:R-:W-:Y:S01]  /*1af0*/  ULOP3.LUT UR5, UR36, 0x10000, URZ, 0xfc, !UPT ;  /* 0x0001000024057892 */ /* 0x000fe2000f8efc3f */
[----:B------:R-:W-:Y:S01]  /*1b00*/  WARPGROUP.ARRIVE ;  /* 0x00000000000079c5 */ /* 0x000fe20000000000 */
[----:B------:R-:W-:Y:S01]  /*1b10*/  UMOV UR9, 0x40000040 ;  /* 0x4000004000097882 */ /* 0x000fe20000000000 */
[----:B------:R-:W-:Y:S01]  /*1b20*/  UMOV UR11, 0x40000040 ;  /* 0x40000040000b7882 */ /* 0x000fe20000000000 */
[----:B------:R-:W-:Y:S01]  /*1b30*/  UMOV UR21, UR9 ;  /* 0x0000000900157c82 */ /* 0x000fe20008000000 */
[----:B------:R-:W-:Y:S01]  /*1b40*/  IMAD.U32 R7, RZ, RZ, UR9 ;  /* 0x00000009ff077e24 */ /* 0x000fe2000f8e00ff */
[----:B------:R-:W-:Y:S01]  /*1b50*/  UMOV UR13, UR21 ;  /* 0x00000015000d7c82 */ /* 0x000fe20008000000 */
[----:B------:R-:W-:Y:S01]  /*1b60*/  UMOV UR8, UR5 ;  /* 0x0000000500087c82 */ /* 0x000fe20008000000 */
[----:B------:R-:W-:Y:S01]  /*1b70*/  UMOV UR15, 0x40000040 ;  /* 0x40000040000f7882 */ /* 0x000fe20000000000 */
[----:B------:R-:W-:Y:S01]  /*1b80*/  UMOV UR20, UR8 ;  /* 0x0000000800147c82 */ /* 0x000fe20008000000 */
[----:B------:R-:W-:Y:S01]  /*1b90*/  IMAD.U32 R6, RZ, RZ, UR8 ;  /* 0x00000008ff067e24 */ /* 0x000fe2000f8e00ff */
[----:B------:R-:W-:Y:S01]  /*1ba0*/  UMOV UR12, UR20 ;  /* 0x00000014000c7c82 */ /* 0x000fe20008000000 */
[----:B------:R-:W-:Y:S01]  /*1bb0*/  UIADD3 UR4, UR4, 0x24400, URZ ;  /* 0x0002440004047890 */ /* 0x000fe2000fffe03f */
[----:B01----:R-:W-:Y:S01]  /*1bc0*/  @!P1 VIADD R0, R0, 0x38840 ;  /* 0x0003884000009836 */ /* 0x003fe20000000000 */
[----:B------:R-:W-:Y:S01]  /*1bd0*/  UMOV UR16, UR20 ;  /* 0x0000001400107c82 */ /* 0x000fe20008000000 */
[----:B------:R-:W-:Y:S01]  /*1be0*/  UMOV UR17, UR21 ;  /* 0x0000001500117c82 */ /* 0x000fe20008000000 */
[----:B------:R-:W-:Y:S01]  /*1bf0*/  USHF.R.U32.HI UR4, URZ, 0x4, UR4 ;  /* 0x000000043f047899 */ /* 0x000fe20008011604 */
[----:B------:R-:W-:Y:S01]  /*1c00*/  CS2R R150, SRZ ;  /* 0x0000000000967805 */ /* 0x000fe2000001ff00 */
[----:B------:R-:W-:Y:S01]  /*1c10*/  UMOV UR19, 0x40000040 ;  /* 0x4000004000137882 */ /* 0x000fe20000000000 */
[----:B------:R-:W-:Y:S01]  /*1c20*/  UMOV UR23, 0x40000040 ;  /* 0x4000004000177882 */ /* 0x000fe20000000000 */
[----:B------:R-:W-:Y:S01]  /*1c30*/  ULOP3.LUT UR4, UR4, 0x3fff, URZ, 0xc0, !UPT ;  /* 0x00003fff04047892 */ /* 0x000fe2000f8ec03f */
[----:B------:R-:W-:Y:S01]  /*1c40*/  @!P1 PRMT R0, RZ, 0x654, R0 ;  /* 0x00000654ff009816 */ /* 0x000fe20000000000 */
[----:B------:R-:W-:Y:S01]  /*1c50*/  UMOV UR27, 0x40000040 ;  /* 0x40000040001b7882 */ /* 0x000fe20000000000 */
[----:B------:R-:W-:Y:S01]  /*1c60*/  UMOV UR31, 0x40000040 ;  /* 0x40000040001f7882 */ /* 0x000fe20000000000 */
[----:B------:R-:W-:Y:S01]  /*1c70*/  ULOP3.LUT UR6, UR4, 0x10000, URZ, 0xfc, !UPT ;  /* 0x0001000004067892 */ /* 0x000fe2000f8efc3f */
[----:B------:R-:W-:Y:S01]  /*1c80*/  CS2R R148, SRZ ;  /* 0x0000000000947805 */ /* 0x000fe2000001ff00 */
[----:B------:R-:W-:Y:S01]  /*1c90*/  UMOV UR35, 0x40000040 ;  /* 0x4000004000237882 */ /* 0x000fe20000000000 */
[----:B------:R-:W-:Y:S01]  /*1ca0*/  UMOV UR39, 0x40000040 ;  /* 0x4000004000277882 */ /* 0x000fe20000000000 */
[----:B------:R-:W-:Y:S01]  /*1cb0*/  UIMAD UR4, UR60, 0xa00, UR6 ;  /* 0x00000a003c0478a4 */ /* 0x000fe2000f8e0206 */
[----:B------:R-:W-:Y:S01]  /*1cc0*/  CS2R R146, SRZ ;  /* 0x0000000000927805 */ /* 0x000fe2000001ff00 */
[----:B------:R-:W-:Y:S01]  /*1cd0*/  IMAD.U32 R15, RZ, RZ, UR6 ;  /* 0x00000006ff0f7e24 */ /* 0x000fe2000f8e00ff */
[----:B------:R-:W-:Y:S01]  /*1ce0*/  UIADD3 UR6, UR5, 0x2, URZ ;  /* 0x0000000205067890 */ /* 0x000fe2000fffe03f */
[----:B------:R-:W-:Y:S01]  /*1cf0*/  CS2R R144, SRZ ;  /* 0x0000000000907805 */ /* 0x000fe2000001ff00 */
[----:B------:R-:W-:Y:S01]  /*1d00*/  UIADD3 UR14, UR4, 0x100, URZ ;  /* 0x00000100040e7890 */ /* 0x000fe2000fffe03f */
[----:B------:R-:W-:Y:S01]  /*1d10*/  CS2R R142, SRZ ;  /* 0x00000000008e7805 */ /* 0x000fe2000001ff00 */
[----:B------:R-:W-:Y:S01]  /*1d20*/  UMOV UR10, UR4 ;  /* 0x00000004000a7c82 */ /* 0x000fe20008000000 */
[----:B------:R-:W-:Y:S01]  /*1d30*/  UIADD3 UR18, UR4, 0x180, URZ ;  /* 0x0000018004127890 */ /* 0x000fe2000fffe03f */
[----:B------:R-:W-:Y:S01]  /*1d40*/  HGMMA.64x16x16.F32 R56, gdesc[UR8], RZ, !UPT, gsb0 ;  /* 0x00200000083879f0 */ /* 0x000fe2000c0008ff */
[----:B------:R-:W-:Y:S01]  /*1d50*/  UIADD3 UR10, UR4, 0x80, URZ ;  /* 0x00000080040a7890 */ /* 0x000fe2000fffe03f */
[----:B------:R-:W-:Y:S01]  /*1d60*/  CS2R R140, SRZ ;  /* 0x00000000008c7805 */ /* 0x000fe2000001ff00 */
[----:B------:R-:W-:Y:S01]  /*1d70*/  UMOV UR8, UR20 ;  /* 0x0000001400087c82 */ /* 0x000fe20008000000 */
[----:B------:R-:W-:Y:S01]  /*1d80*/  UMOV UR9, UR21 ;  /* 0x0000001500097c82 */ /* 0x000fe20008000000 */
[----:B------:R-:W-:Y:S01]  /*1d90*/  UMOV UR11, 0x40000040 ;  /* 0x40000040000b7882 */ /* 0x000fe20000000000 */
[----:B------:R-:W-:Y:S01]  /*1da0*/  UIADD3 UR7, UR4, 0x2, URZ ;  /* 0x0000000204077890 */ /* 0x000fe2000fffe03f */
[----:B------:R-:W-:Y:S01]  /*1db0*/  CS2R R138, SRZ ;  /* 0x00000000008a7805 */ /* 0x000fe2000001ff00 */
        /* <DEDUP_REMOVED lines=12> */
[----:B------:R-:W-:Y:S01]  /*1e80*/  UMOV UR43, 0x40000040 ;  /* 0x40000040002b7882 */ /* 0x000fe20000000000 */
        /* <DEDUP_REMOVED lines=31> */
[----:B------:R-:W-:-:S02]  /*2080*/  WARPGROUP.DEPBAR.LE gsb0, 0x0 ;  /* 0x00008000000079c5 */ /* 0x000fc40000010000 */
[----:B------:R-:W-:Y:S01]  /*2090*/  WARPGROUP.ARRIVE ;  /* 0x00000000000079c5 */ /* 0x000fe20000000000 */
[----:B------:R-:W-:Y:S02]  /*20a0*/  CS2R R78, SRZ ;  /* 0x00000000004e7805 */ /* 0x000fe4000001ff00 */
[----:B------:R-:W-:Y:S02]  /*20b0*/  CS2R R76, SRZ ;  /* 0x00000000004c7805 */ /* 0x000fe4000001ff00 */
[----:B------:R-:W-:Y:S02]  /*20c0*/  CS2R R74, SRZ ;  /* 0x00000000004a7805 */ /* 0x000fe4000001ff00 */
[----:B------:R-:W-:Y:S02]  /*20d0*/  CS2R R72, SRZ ;  /* 0x0000000000487805 */ /* 0x000fe4000001ff00 */
[----:B------:R-:W-:Y:S01]  /*20e0*/  CS2R R70, SRZ ;  /* 0x0000000000467805 */ /* 0x000fe2000001ff00 */
[----:B------:R-:W-:Y:S01]  /*20f0*/  HGMMA.64x16x16.F32 R48, gdesc[UR8], RZ, !UPT, gsb0 ;  /* 0x00200000083079f0 */ /* 0x000fe2000c0008ff */
[----:B------:R-:W-:Y:S01]  /*2100*/  UIADD3 UR10, UR4, 0x200, URZ ;  /* 0x00000200040a7890 */ /* 0x000fe2000fffe03f */
[----:B------:R-:W-:Y:S01]  /*2110*/  UMOV UR8, UR20 ;  /* 0x0000001400087c82 */ /* 0x000fe20008000000 */
[----:B------:R-:W-:Y:S01]  /*2120*/  UMOV UR9, UR21 ;  /* 0x0000001500097c82 */ /* 0x000fe20008000000 */
[----:B------:R-:W-:Y:S01]  /*2130*/  UMOV UR11, 0x40000040 ;  /* 0x40000040000b7882 */ /* 0x000fe20000000000 */
[----:B------:R-:W-:-:S02]  /*2140*/  WARPGROUP.DEPBAR.LE gsb0, 0x0 ;  /* 0x00008000000079c5 */ /* 0x000fc40000010000 */
[----:B------:R-:W-:-:S06]  /*2150*/  WARPGROUP.ARRIVE ;  /* 0x00000000000079c5 */ /* 0x000fcc0000000000 */
        /* <DEDUP_REMOVED lines=136> */
[----:B------:R-:W-:Y:S02]  /*29e0*/  ULDC UR11, c[0x0][0x2f0] ;  /* 0x0000bc00000b7ab9 */ /* 0x000fe40000000800 */
[----:B------:R-:W-:Y:S01]  /*29f0*/  IMAD.U32 R20, RZ, RZ, UR11 ;  /* 0x0000000bff147e24 */ /* 0x000fe2000f8e00ff */
        /* <DEDUP_REMOVED lines=61> */
[----:B------:R-:W-:Y:S02]  /*2dd0*/  R2UR UR19, R22 ;  /* 0x00000000161372ca */ /* 0x000fe400000e0000 */
[----:B------:R-:W-:Y:S01]  /*2de0*/  R2UR UR18, R19 ;  /* 0x00000000131272ca */ /* 0x000fe200000e0000 */
        /* <DEDUP_REMOVED lines=259> */
[----:B------:R-:W-:-:S06]  /*3e20*/  UIADD3 UR15, UR61, -0x2, URZ ;  /* 0xfffffffe3d0f7890 */ /* 0x000fcc000fffe03f */
[----:B------:R-:W-:Y:S01]  /*3e30*/  IMAD.U32 R232, RZ, RZ, UR15 ;  /* 0x0000000fffe87e24 */ /* 0x000fe2000f8e00ff */
        /* <DEDUP_REMOVED lines=10> */
[----:B------:R-:W-:Y:S01]  /*3ee0*/  ULDC UR5, c[0x0][0x448] ;  /* 0x0001120000057ab9 */ /* 0x000fe20000000800 */
[----:B------:R-:W-:Y:S01]  /*3ef0*/  IMAD.U32 R9, RZ, RZ, UR57 ;  /* 0x00000039ff097e24 */ /* 0x000fe2000f8e00ff */
[----:B------:R-:W-:-:S06]  /*3f00*/  UISETP.NE.AND UP0, UPT, UR5, 0x1, UPT ;  /* 0x000000010500788c */ /* 0x000fcc000bf05270 */
[----:B------:R-:W-:-:S05]  /*3f10*/  PLOP3.LUT P2, PT, PT, PT, UP0, 0x80, 0x0 ;  /* 0x000000000000781c */ /* 0x000fca0003f4f008 */
[----:B------:R-:W-:-:S08]  /*3f20*/  @UP0 ULDC UR5, c[0x0][0x44c] ;  /* 0x0001130000050ab9 */ /* 0x000fd00000000800 */
[----:B------:R-:W-:Y:S01]  /*3f30*/  @P2 IMAD.HI.U32 R3, R2, UR5, RZ ;  /* 0x0000000502032c27 */ /* 0x000fe2000f8e00ff */
[----:B------:R-:W-:-:S04]  /*3f40*/  @UP0 ULDC UR5, c[0x0][0x450] ;  /* 0x0001140000050ab9 */ /* 0x000fc80000000800 */
[----:B------:R-:W-:Y:S01]  /*3f50*/  @P2 SHF.R.U32.HI R2, RZ, UR5, R3 ;  /* 0x00000005ff022c19 */ /* 0x000fe20008011603 */
[----:B------:R-:W-:-:S04]  /*3f60*/  UIMAD UR5, UR61, -0x50, URZ ;  /* 0xffffffb03d0578a4 */ /* 0x000fc8000f8e023f */
[----:B------:R-:W0:Y:S01]  /*3f70*/  SHFL.IDX PT, R5, R2, 0x1, 0x1c1f ;  /* 0x003c1f0002057f89 */ /* 0x000e2200000e0000 */
[----:B------:R-:W-:Y:S02]  /*3f80*/  UIADD3 UR7, UR5, 0x51, URZ ;  /* 0x0000005105077890 */ /* 0x000fe4000fffe03f */
[----:B------:R-:W-:Y:S01]  /*3f90*/  UIMAD UR5, UR18, UR11, UR5 ;  /* 0x0000000b120572a4 */ /* 0x000fe2000f8e0205 */
[----:B------:R-:W1:Y:S03]  /*3fa0*/  SHFL.IDX PT, R2, R2, RZ, 0x1c1f ;  /* 0x001c1fff02027589 */ /* 0x000e6600000e0000 */
[----:B------:R-:W-:Y:S01]  /*3fb0*/  IMAD.U32 R4, RZ, RZ, UR7 ;  /* 0x00000007ff047e24 */ /* 0x000fe2000f8e00ff */
[----:B------:R-:W-:Y:S01]  /*3fc0*/  UIADD3 UR14, UR5, 0x50, URZ ;  /* 0x00000050050e7890 */ /* 0x000fe2000fffe03f */
[----:B------:R-:W-:Y:S02]  /*3fd0*/  UMOV UR7, 0x40000040 ;  /* 0x4000004000077882 */ /* 0x000fe40000000000 */
[----:B------:R-:W-:Y:S01]  /*3fe0*/  IMAD R3, R23, -0x2, R4 ;  /* 0xfffffffe17037824 */ /* 0x000fe200078e0204 */
[----:B------:R-:W-:Y:S01]  /*3ff0*/  UMOV UR5, UR23 ;  /* 0x0000001700057c82 */ /* 0x000fe20008000000 */
[----:B------:R-:W-:-:S02]  /*4000*/  WARPGROUP.DEPBAR.LE gsb0, 0x0 ;  /* 0x00008000000079c5 */ /* 0x000fc40000010000 */
[----:B------:R-:W-:Y:S01]  /*4010*/  WARPGROUP.ARRIVE ;  /* 0x00000000000079c5 */ /* 0x000fe20000000000 */
[----:B------:R-:W-:Y:S01]  /*4020*/  IMAD.U32 R14, RZ, RZ, UR14 ;  /* 0x0000000eff0e7e24 */ /* 0x000fe2000f8e00ff */
[----:B------:R-:W-:Y:S01]  /*4030*/  ULDC UR14, c[0x0][0x288] ;  /* 0x0000a200000e7ab9 */ /* 0x000fe20000000800 */
[----:B------:R-:W-:Y:S01]  /*4040*/  IMAD R4, R20, UR18, R3 ;  /* 0x0000001214047c24 */ /* 0x000fe2000f8e0203 */
[----:B------:R-:W-:Y:S01]  /*4050*/  UIMAD UR11, UR18, UR11, -UR14 ;  /* 0x0000000b120b72a4 */ /* 0x000fe2000f8e0a0e */
[----:B------:R-:W-:Y:S01]  /*4060*/  IMAD R3, R23, -0x2, R14 ;  /* 0xfffffffe17037824 */ /* 0x000fe200078e020e */
[----:B------:R-:W-:Y:S01]  /*4070*/  HGMMA.64x16x16.F32 R32, gdesc[UR52], R32, gsb0 ;  /* 0x00200000342079f0 */ /* 0x000fe20008000820 */
[----:B------:R-:W-:Y:S01]  /*4080*/  UMOV UR54, UR6 ;  /* 0x0000000600367c82 */ /* 0x000fe20008000000 */
[----:B------:R-:W-:Y:S01]  /*4090*/  UMOV UR55, 0x40000040 ;  /* 0x4000004000377882 */ /* 0x000fe20000000000 */
[----:B------:R-:W-:Y:S01]  /*40a0*/  UIADD3 UR6, UR4, 0x986, URZ ;  /* 0x0000098604067890 */ /* 0x000fe2000fffe03f */
[----:B0-----:R-:W-:Y:S01]  /*40b0*/  IADD3 R14, R5, -UR14, R4 ;  /* 0x8000000e050e7c10 */ /* 0x001fe2000fffe004 */
[----:B------:R-:W-:-:S03]  /*40c0*/  VIADD R4, R4, -UR14 ;  /* 0x8000000e04047c36 */ /* 0x000fc60008000000 */
[----:B------:R-:W-:Y:S02]  /*40d0*/  VIMNMX R14, R3, R14, PT ;  /* 0x0000000e030e7248 */ /* 0x000fe40003fe0100 */
[----:B-1----:R-:W-:Y:S02]  /*40e0*/  VIADDMNMX R2, R2, R4, R3, PT ;  /* 0x0000000402027246 */ /* 0x002fe40003800103 */
[C---:B------:R-:W-:Y:S02]  /*40f0*/  ISETP.GT.AND P3, PT, R14.reuse, RZ, PT ;  /* 0x000000ff0e00720c */ /* 0x040fe40003f64270 */
[C---:B------:R-:W-:Y:S02]  /*4100*/  ISETP.GT.AND P4, PT, R14.reuse, 0x1, PT ;  /* 0x000000010e00780c */ /* 0x040fe40003f84270 */
[----:B------:R-:W-:Y:S02]  /*4110*/  ISETP.GT.AND P5, PT, R14, 0x8, PT ;  /* 0x000000080e00780c */ /* 0x000fe40003fa4270 */
[----:B------:R-:W-:Y:S01]  /*4120*/  ISETP.GT.AND P6, PT, R2, 0x11, PT ;  /* 0x000000110200780c */ /* 0x000fe20003fc4270 */
[----:B------:R-:W-:-:S02]  /*4130*/  WARPGROUP.DEPBAR.LE gsb0, 0x0 ;  /* 0x00008000000079c5 */ /* 0x000fc40000010000 */
        /* <DEDUP_REMOVED lines=26> */
[----:B------:R-:W-:Y:S08]  /*42e0*/  MUFU.TANH R62, R62 ;  /* 0x0000003e003e7308 */ /* 0x000ff00000002400 */
[----:B------:R-:W-:Y:S08]  /*42f0*/  MUFU.TANH R63, R63 ;  /* 0x0000003f003f7308 */ /* 0x000ff00000002400 */
[----:B------:R-:W-:Y:S08]  /*4300*/  MUFU.TANH R21, R56 ;  /* 0x0000003800157308 */ /* 0x000ff00000002400 */
[----:B------:R-:W-:Y:S08]  /*4310*/  MUFU.TANH R67, R57 ;  /* 0x0000003900437308 */ /* 0x000ff00000002400 */
[----:B------:R-:W-:Y:S01]  /*4320*/  MUFU.TANH R68, R60 ;  /* 0x0000003c00447308 */ /* 0x000fe20000002400 */
[----:B------:R-:W-:-:S02]  /*4330*/  WARPGROUP.DEPBAR.LE gsb0, 0x0 ;  /* 0x00008000000079c5 */ /* 0x000fc40000010000 */
[----:B------:R-:W-:Y:S01]  /*4340*/  WARPGROUP.ARRIVE ;  /* 0x00000000000079c5 */ /* 0x000fe20000000000 */
[----:B------:R-:W-:Y:S01]  /*4350*/  FMUL.FTZ R50, R50, UR10 ;  /* 0x0000000a32327c20 */ /* 0x000fe20008410000 */
[----:B------:R-:W-:Y:S01]  /*4360*/  FMUL.FTZ R51, R51, UR10 ;  /* 0x0000000a33337c20 */ /* 0x000fe20008410000 */
[----:B------:R-:W-:Y:S01]  /*4370*/  FMUL.FTZ R54, R54, UR10 ;  /* 0x0000000a36367c20 */ /* 0x000fe20008410000 */
[----:B------:R-:W-:Y:S01]  /*4380*/  FMUL.FTZ R55, R55, UR10 ;  /* 0x0000000a37377c20 */ /* 0x000fe20008410000 */
[----:B------:R-:W-:Y:S01]  /*4390*/  MUFU.TANH R69, R61 ;  /* 0x0000003d00457308 */ /* 0x000fe20000002400 */
[----:B------:R-:W-:Y:S01]  /*43a0*/  HGMMA.64x16x16.F32 R40, gdesc[UR56], R40, gsb0 ;  /* 0x00200000382879f0 */ /* 0x000fe20008000828 */
[----:B------:R-:W-:Y:S01]  /*43b0*/  UIADD3 UR58, UR4, 0x906, URZ ;  /* 0x00000906043a7890 */ /* 0x000fe2000fffe03f */
[----:B------:R-:W-:Y:S01]  /*43c0*/  FMUL.FTZ R48, R48, UR10 ;  /* 0x0000000a30307c20 */ /* 0x000fe20008410000 */
[----:B------:R-:W-:Y:S01]  /*43d0*/  UMOV UR56, UR22 ;  /* 0x0000001600387c82 */ /* 0x000fe20008000000 */
[----:B------:R-:W-:Y:S01]  /*43e0*/  UMOV UR57, UR23 ;  /* 0x0000001700397c82 */ /* 0x000fe20008000000 */
[----:B------:R-:W-:Y:S01]  /*43f0*/  UMOV UR59, 0x40000040 ;  /* 0x40000040003b7882 */ /* 0x000fe20000000000 */
[----:B------:R-:W-:Y:S01]  /*4400*/  UMOV UR4, UR22 ;  /* 0x0000001600047c82 */ /* 0x000fe20008000000 */
[----:B------:R-:W2:Y:S01]  /*4410*/  MUFU.TANH R50, R50 ;  /* 0x0000003200327308 */ /* 0x000ea20000002400 */
[----:B------:R-:W-:Y:S01]  /*4420*/  FMUL.FTZ R49, R49, UR10 ;  /* 0x0000000a31317c20 */ /* 0x000fe20008410000 */
[----:B------:R-:W-:Y:S01]  /*4430*/  FMUL.FTZ R52, R52, UR10 ;  /* 0x0000000a34347c20 */ /* 0x000fe20008410000 */
[----:B------:R-:W-:-:S05]  /*4440*/  FMUL.FTZ R53, R53, UR10 ;  /* 0x0000000a35357c20 */ /* 0x000fca0008410000 */
[----:B------:R-:W-:Y:S08]  /*4450*/  MUFU.TANH R51, R51 ;  /* 0x0000003300337308 */ /* 0x000ff00000002400 */
[----:B------:R-:W3:Y:S08]  /*4460*/  MUFU.TANH R54, R54 ;  /* 0x0000003600367308 */ /* 0x000ef00000002400 */
[----:B------:R-:W4:Y:S08]  /*4470*/  MUFU.TANH R55, R55 ;  /* 0x0000003700377308 */ /* 0x000f300000002400 */
        /* <DEDUP_REMOVED lines=8> */
[----:B------:R0:W5:Y:S01]  /*4500*/  MUFU.TANH R56, R42 ;  /* 0x0000002a00387308 */ /* 0x0001620000002400 */
[----:B------:R-:W-:Y:S01]  /*4510*/  HGMMA.64x16x16.F32 R32, gdesc[UR56], R32, gsb0 ;  /* 0x00200000382079f0 */ /* 0x000fe20008000820 */
[----:B------:R-:W-:Y:S01]  /*4520*/  FMUL.FTZ R40, R40, UR10 ;  /* 0x0000000a28287c20 */ /* 0x000fe20008410000 */
[----:B------:R-:W-:Y:S01]  /*4530*/  FMUL.FTZ R41, R41, UR10 ;  /* 0x0000000a29297c20 */ /* 0x000fe20008410000 */
[----:B------:R-:W-:Y:S01]  /*4540*/  FMUL.FTZ R44, R44, UR10 ;  /* 0x0000000a2c2c7c20 */ /* 0x000fe20008410000 */
[----:B------:R-:W-:-:S03]  /*4550*/  FMUL.FTZ R45, R45, UR10 ;  /* 0x0000000a2d2d7c20 */ /* 0x000fc60008410000 */
[----:B------:R1:W5:Y:S01]  /*4560*/  MUFU.TANH R57, R43 ;  /* 0x0000002b00397308 */ /* 0x0003620000002400 */
[----:B0-----:R-:W-:Y:S02]  /*4570*/  FSEL R42, R58, -INF , P3 ;  /* 0xff8000003a2a7808 */ /* 0x001fe40001800000 */
[----:B------:R-:W-:-:S05]  /*4580*/  ISETP.GT.AND P3, PT, R14, 0x9, PT ;  /* 0x000000090e00780c */ /* 0x000fca0003f64270 */
[----:B------:R0:W-:Y:S01]  /*4590*/  MUFU.TANH R60, R46 ;  /* 0x0000002e003c7308 */ /* 0x0001e20000002400 */
[----:B-1----:R-:W-:Y:S02]  /*45a0*/  FSEL R43, R59, -INF , P4 ;  /* 0xff8000003b2b7808 */ /* 0x002fe40002000000 */
[----:B------:R-:W-:Y:S02]  /*45b0*/  ISETP.GT.AND P4, PT, R14, 0x10, PT ;  /* 0x000000100e00780c */ /* 0x000fe40003f84270 */
[----:B------:R-:W-:Y:S02]  /*45c0*/  FMNMX.FTZ R5, R42, R43, !PT ;  /* 0x0000002b2a057209 */ /* 0x000fe40007810000 */
[----:B--2---:R-:W-:Y:S01]  /*45d0*/  FSEL R50, R50, -INF , P4 ;  /* 0xff80000032327808 */ /* 0x004fe20002000000 */
[----:B------:R1:W2:Y:S01]  /*45e0*/  MUFU.TANH R61, R47 ;  /* 0x0000002f003d7308 */ /* 0x0002a20000002400 */
[----:B0-----:R-:W-:Y:S02]  /*45f0*/  FSEL R46, R62, -INF , P5 ;  /* 0xff8000003e2e7808 */ /* 0x001fe40002800000 */
[----:B------:R-:W-:-:S02]  /*4600*/  ISETP.GT.AND P4, PT, R14, 0x18, PT ;  /* 0x000000180e00780c */ /* 0x000fc40003f84270 */
[----:B------:R-:W-:Y:S02]  /*4610*/  FMNMX.FTZ R20, R46, R5, !PT ;  /* 0x000000052e147209 */ /* 0x000fe40007810000 */
[----:B---3--:R-:W-:Y:S01]  /*4620*/  FSEL R54, R54, -INF , P4 ;  /* 0xff80000036367808 */ /* 0x008fe20002000000 */
[----:B------:R-:W-:Y:S01]  /*4630*/  MUFU.TANH R53, R53 ;  /* 0x0000003500357308 */ /* 0x000fe20000002400 */
[----:B-1----:R-:W-:Y:S02]  /*4640*/  FSEL R47, R63, -INF , P3 ;  /* 0xff8000003f2f7808 */ /* 0x002fe40001800000 */
[----:B------:R-:W-:Y:S02]  /*4650*/  ISETP.GT.AND P3, PT, R14, 0x11, PT ;  /* 0x000000110e00780c */ /* 0x000fe40003f64270 */
[----:B------:R-:W-:Y:S02]  /*4660*/  FMNMX.FTZ R5, R47, R20, !PT ;  /* 0x000000142f057209 */ /* 0x000fe40007810000 */
[----:B------:R-:W-:Y:S01]  /*4670*/  FSEL R51, R51, -INF , P3 ;  /* 0xff80000033337808 */ /* 0x000fe20001800000 */
[----:B------:R-:W-:Y:S01]  /*4680*/  MUFU.TANH R41, R41 ;  /* 0x0000002900297308 */ /* 0x000fe20000002400 */
[----:B------:R-:W-:-:S02]  /*4690*/  FMNMX.FTZ R20, R50, R5, !PT ;  /* 0x0000000532147209 */ /* 0x000fc40007810000 */
[C---:B------:R-:W-:Y:S02]  /*46a0*/  ISETP.GT.AND P3, PT, R14.reuse, 0x19, PT ;  /* 0x000000190e00780c */ /* 0x040fe40003f64270 */
[----:B------:R-:W-:Y:S02]  /*46b0*/  FMNMX.FTZ R5, R51, R20, !PT ;  /* 0x0000001433057209 */ /* 0x000fe40007810000 */
[----:B------:R-:W-:Y:S01]  /*46c0*/  ISETP.GT.AND P4, PT, R14, 0x20, PT ;  /* 0x000000200e00780c */ /* 0x000fe20003f84270 */
[----:B------:R-:W-:Y:S01]  /*46d0*/  MUFU.TANH R44, R44 ;  /* 0x0000002c002c7308 */ /* 0x000fe20000002400 */
[----:B----4-:R-:W-:Y:S02]  /*46e0*/  FSEL R55, R55, -INF , P3 ;  /* 0xff80000037377808 */ /* 0x010fe40001800000 */
[----:B------:R-:W-:Y:S01]  /*46f0*/  FMNMX.FTZ R20, R54, R5, !PT ;  /* 0x0000000536147209 */ /* 0x000fe20007810000 */
[----:B------:R-:W-:Y:S02]  /*4700*/  WARPGROUP.DEPBAR.LE gsb0, 0x0 ;  /* 0x00008000000079c5 */ /* 0x000fe40000010000 */
[----:B------:R-:W-:Y:S01]  /*4710*/  WARPGROUP.ARRIVE ;  /* 0x00000000000079c5 */ /* 0x000fe20000000000 */
[----:B------:R-:W-:Y:S01]  /*4720*/  FMUL.FTZ R34, R34, UR10 ;  /* 0x0000000a22227c20 */ /* 0x000fe20008410000 */
[----:B------:R-:W-:Y:S01]  /*4730*/  FMUL.FTZ R35, R35, UR10 ;  /* 0x0000000a23237c20 */ /* 0x000fe20008410000 */
[----:B------:R-:W-:Y:S01]  /*4740*/  ISETP.GT.AND P3, PT, R14, 0x21, PT ;  /* 0x000000210e00780c */ /* 0x000fe20003f64270 */
[----:B------:R-:W-:Y:S01]  /*4750*/  FMUL.FTZ R38, R38, UR10 ;  /* 0x0000000a26267c20 */ /* 0x000fe20008410000 */
[----:B-----5:R-:W-:Y:S01]  /*4760*/  FSEL R56, R56, -INF , P4 ;  /* 0xff80000038387808 */ /* 0x020fe20002000000 */
[----:B------:R-:W-:Y:S01]  /*4770*/  HGMMA.64x16x16.F32 R24, gdesc[UR4], R24, gsb0 ;  /* 0x00200000041879f0 */ /* 0x000fe20008000818 */
[----:B------:R-:W0:Y:S01]  /*4780*/  MUFU.TANH R34, R34 ;  /* 0x0000002200227308 */ /* 0x000e220000002400 */
[----:B------:R-:W-:Y:S01]  /*4790*/  FMNMX.FTZ R5, R55, R20, !PT ;  /* 0x0000001437057209 */ /* 0x000fe20007810000 */
[----:B------:R-:W-:Y:S01]  /*47a0*/  FMUL.FTZ R39, R39, UR10 ;  /* 0x0000000a27277c20 */ /* 0x000fe20008410000 */
[----:B------:R-:W-:Y:S01]  /*47b0*/  ISETP.GT.AND P4, PT, R14, 0x28, PT ;  /* 0x000000280e00780c */ /* 0x000fe20003f84270 */
[----:B------:R-:W-:Y:S01]  /*47c0*/  FMUL.FTZ R36, R36, UR10 ;  /* 0x0000000a24247c20 */ /* 0x000fe20008410000 */
[----:B------:R-:W-:Y:S01]  /*47d0*/  FSEL R57, R57, -INF , P3 ;  /* 0xff80000039397808 */ /* 0x000fe20001800000 */
[----:B------:R-:W-:Y:S01]  /*47e0*/  FMUL.FTZ R32, R32, UR10 ;  /* 0x0000000a20207c20 */ /* 0x000fe20008410000 */
[----:B------:R-:W-:Y:S01]  /*47f0*/  FMNMX.FTZ R20, R56, R5, !PT ;  /* 0x0000000538147209 */ /* 0x000fe20007810000 */
[----:B------:R-:W1:Y:S01]  /*4800*/  MUFU.TANH R35, R35 ;  /* 0x0000002300237308 */ /* 0x000e620000002400 */
[C---:B------:R-:W-:Y:S01]  /*4810*/  ISETP.GT.AND P3, PT, R14.reuse, 0x29, PT ;  /* 0x000000290e00780c */ /* 0x040fe20003f64270 */
[----:B------:R-:W-:Y:S01]  /*4820*/  ULDC UR5, c[0x0][0x988] ;  /* 0x0002620000057ab9 */ /* 0x000fe20000000800 */
[----:B------:R-:W-:Y:S01]  /*4830*/  FMNMX.FTZ R20, R57, R20, !PT ;  /* 0x0000001439147209 */ /* 0x000fe20007810000 */
[----:B------:R-:W-:Y:S01]  /*4840*/  FMUL.FTZ R33, R33, UR10 ;  /* 0x0000000a21217c20 */ /* 0x000fe20008410000 */
[----:B--2---:R-:W-:Y:S01]  /*4850*/  FSEL R58, R61, -INF , P3 ;  /* 0xff8000003d3a7808 */ /* 0x004fe20001800000 */
[----:B------:R-:W-:Y:S01]  /*4860*/  FMUL.FTZ R37, R37, UR10 ;  /* 0x0000000a25257c20 */ /* 0x000fe20008410000 */
[----:B------:R-:W-:Y:S01]  /*4870*/  ISETP.GT.AND P3, PT, R14, 0x31, PT ;  /* 0x000000310e00780c */ /* 0x000fe20003f64270 */
[----:B------:R-:W2:Y:S01]  /*4880*/  MUFU.TANH R38, R38 ;  /* 0x0000002600267308 */ /* 0x000ea20000002400 */
[----:B------:R-:W-:Y:S01]  /*4890*/  ISETP.GT.AND P5, PT, R2, 0x1, PT ;  /* 0x000000010200780c */ /* 0x000fe20003fa4270 */
[----:B------:R-:W-:Y:S01]  /*48a0*/  @UP0 ULDC UR6, c[0x0][0x44c] ;  /* 0x0001130000060ab9 */ /* 0x000fe20000000800 */
[----:B------:R-:W-:Y:S01]  /*48b0*/  UMOV UR4, UR19 ;  /* 0x0000001300047c82 */ /* 0x000fe20008000000 */
[----:B------:R-:W-:-:S04]  /*48c0*/  UIMAD.WIDE.U32 UR6, UR19, UR6, URZ ;  /* 0x00000006130672a5 */ /* 0x000fc8000f8e003f */
[----:B------:R3:W4:Y:S08]  /*48d0*/  MUFU.TANH R62, R39 ;  /* 0x00000027003e7308 */ /* 0x0007300000002400 */
[----:B------:R-:W-:Y:S01]  /*48e0*/  MUFU.TANH R45, R45 ;  /* 0x0000002d002d7308 */ /* 0x000fe20000002400 */
[----:B---3--:R-:W-:Y:S02]  /*48f0*/  FSEL R39, R60, -INF , P4 ;  /* 0xff8000003c277808 */ /* 0x008fe40002000000 */
[----:B------:R-:W-:-:S02]  /*4900*/  ISETP.GT.AND P4, PT, R14, 0x30, PT ;  /* 0x000000300e00780c */ /* 0x000fc40003f84270 */
[----:B------:R-:W-:Y:S02]  /*4910*/  FMNMX.FTZ R5, R39, R20, !PT ;  /* 0x0000001427057209 */ /* 0x000fe40007810000 */
[----:B0-----:R-:W-:Y:S01]  /*4920*/  FSEL R59, R34, -INF , P4 ;  /* 0xff800000223b7808 */ /* 0x001fe20002000000 */
[----:B------:R-:W-:Y:S01]  /*4930*/  MUFU.TANH R32, R32 ;  /* 0x0000002000207308 */ /* 0x000fe20000002400 */
[----:B------:R-:W-:Y:S02]  /*4940*/  FMNMX.FTZ R20, R58, R5, !PT ;  /* 0x000000053a147209 */ /* 0x000fe40007810000 */
[C---:B------:R-:W-:Y:S02]  /*4950*/  ISETP.GT.AND P4, PT, R14.reuse, 0x38, PT ;  /* 0x000000380e00780c */ /* 0x040fe40003f84270 */
[----:B-1----:R-:W-:Y:S02]  /*4960*/  FSEL R60, R35, -INF , P3 ;  /* 0xff800000233c7808 */ /* 0x002fe40001800000 */
[----:B------:R-:W-:Y:S01]  /*4970*/  FMNMX.FTZ R5, R59, R20, !PT ;  /* 0x000000143b057209 */ /* 0x000fe20007810000 */
[----:B------:R-:W-:Y:S01]  /*4980*/  MUFU.TANH R34, R36 ;  /* 0x0000002400227308 */ /* 0x000fe20000002400 */
[----:B------:R-:W-:Y:S01]  /*4990*/  ISETP.GT.AND P3, PT, R14, 0x39, PT ;  /* 0x000000390e00780c */ /* 0x000fe20003f64270 */
[----:B------:R-:W-:-:S02]  /*49a0*/  WARPGROUP.DEPBAR.LE gsb0, 0x0 ;  /* 0x00008000000079c5 */ /* 0x000fc40000010000 */
[----:B------:R-:W-:Y:S01]  /*49b0*/  FMUL.FTZ R26, R26, UR10 ;  /* 0x0000000a1a1a7c20 */ /* 0x000fe20008410000 */
[----:B------:R-:W-:Y:S01]  /*49c0*/  FMUL.FTZ R27, R27, UR10 ;  /* 0x0000000a1b1b7c20 */ /* 0x000fe20008410000 */
[----:B------:R-:W-:Y:S01]  /*49d0*/  FMUL.FTZ R30, R30, UR10 ;  /* 0x0000000a1e1e7c20 */ /* 0x000fe20008410000 */
[----:B------:R-:W-:Y:S01]  /*49e0*/  FMUL.FTZ R31, R31, UR10 ;  /* 0x0000000a1f1f7c20 */ /* 0x000fe20008410000 */
[----:B--2---:R-:W-:Y:S01]  /*49f0*/  FSEL R61, R38, -INF , P4 ;  /* 0xff800000263d7808 */ /* 0x004fe20002000000 */
[----:B------:R-:W-:Y:S01]  /*4a00*/  FMUL.FTZ R24, R24, UR10 ;  /* 0x0000000a18187c20 */ /* 0x000fe20008410000 */
[----:B------:R-:W0:Y:S01]  /*4a10*/  MUFU.TANH R26, R26 ;  /* 0x0000001a001a7308 */ /* 0x000e220000002400 */
[----:B------:R-:W-:Y:S01]  /*4a20*/  FMNMX.FTZ R20, R60, R5, !PT ;  /* 0x000000053c147209 */ /* 0x000fe20007810000 */
[----:B------:R-:W-:Y:S01]  /*4a30*/  FMUL.FTZ R25, R25, UR10 ;  /* 0x0000000a19197c20 */ /* 0x000fe20008410000 */
[----:B------:R-:W-:Y:S01]  /*4a40*/  ISETP.GT.AND P4, PT, R14, 0x40, PT ;  /* 0x000000400e00780c */ /* 0x000fe20003f84270 */
[----:B------:R-:W-:Y:S01]  /*4a50*/  FMUL.FTZ R28, R28, UR10 ;  /* 0x0000000a1c1c7c20 */ /* 0x000fe20008410000 */
[----:B----4-:R-:W-:Y:S01]  /*4a60*/  FSEL R62, R62, -INF , P3 ;  /* 0xff8000003e3e7808 */ /* 0x010fe20001800000 */
[----:B------:R-:W-:Y:S01]  /*4a70*/  FMUL.FTZ R29, R29, UR10 ;  /* 0x0000000a1d1d7c20 */ /* 0x000fe20008410000 */
[----:B------:R-:W-:Y:S01]  /*4a80*/  FMNMX.FTZ R5, R61, R20, !PT ;  /* 0x000000143d057209 */ /* 0x000fe20007810000 */
[----:B------:R-:W1:Y:S01]  /*4a90*/  MUFU.TANH R27, R27 ;  /* 0x0000001b001b7308 */ /* 0x000e620000002400 */
[----:B------:R-:W-:Y:S01]  /*4aa0*/  ISETP.GT.AND P3, PT, R14, 0x41, PT ;  /* 0x000000410e00780c */ /* 0x000fe20003f64270 */
[----:B------:R-:W-:Y:S01]  /*4ab0*/  @UP0 ULDC UR10, c[0x0][0x450] ;  /* 0x00011400000a0ab9 */ /* 0x000fe20000000800 */
[----:B------:R-:W-:Y:S01]  /*4ac0*/  FMNMX.FTZ R20, R62, R5, !PT ;  /* 0x000000053e147209 */ /* 0x000fe20007810000 */
[----:B------:R-:W-:Y:S01]  /*4ad0*/  @UP0 USHF.R.U32.HI UR4, URZ, UR10, UR7 ;  /* 0x0000000a3f040299 */ /* 0x000fe20008011607 */
[----:B------:R2:W-:Y:S03]  /*4ae0*/  @!P1 SYNCS.ARRIVE.TRANS64.RED.A1T0 RZ, [R0+URZ], RZ ;  /* 0x000000ff00ff99a7 */ /* 0x0005e6000810043f */
[----:B------:R-:W3:Y:S01]  /*4af0*/  MUFU.TANH R30, R30 ;  /* 0x0000001e001e7308 */ /* 0x000ee20000002400 */
[----:B0-----:R-:W-:Y:S01]  /*4b00*/  FSEL R63, R26, -INF , P4 ;  /* 0xff8000001a3f7808 */ /* 0x001fe20002000000 */
[----:B------:R-:W-:Y:S01]  /*4b10*/  UIADD3 UR6, UR11, UR4, URZ ;  /* 0x000000040b067290 */ /* 0x000fe2000fffe03f */
[----:B------:R-:W-:-:S02]  /*4b20*/  ISETP.GT.AND P4, PT, R14, 0x48, PT ;  /* 0x000000480e00780c */ /* 0x000fc40003f84270 */
[----:B------:R-:W-:Y:S01]  /*4b30*/  FMNMX.FTZ R5, R63, R20, !PT ;  /* 0x000000143f057209 */ /* 0x000fe20007810000 */
[----:B------:R-:W-:Y:S02]  /*4b40*/  UIMAD.WIDE UR6, UR6, 0x66666667, URZ ;  /* 0x66666667060678a5 */ /* 0x000fe4000f8e023f */
[----:B------:R-:W0:Y:S01]  /*4b50*/  MUFU.TANH R31, R31 ;  /* 0x0000001f001f7308 */ /* 0x000e220000002400 */
[----:B-1----:R-:W-:Y:S01]  /*4b60*/  FSEL R64, R27, -INF , P3 ;  /* 0xff8000001b407808 */ /* 0x002fe20001800000 */
[----:B------:R-:W-:Y:S01]  /*4b70*/  USHF.R.U32.HI UR4, URZ, 0x1f, UR7 ;  /* 0x0000001f3f047899 */ /* 0x000fe20008011607 */
[----:B------:R-:W-:Y:S02]  /*4b80*/  ISETP.GT.AND P3, PT, R14, 0x49, PT ;  /* 0x000000490e00780c */ /* 0x000fe40003f64270 */
[----:B------:R-:W-:Y:S01]  /*4b90*/  FMNMX.FTZ R14, R64, R5, !PT ;  /* 0x00000005400e7209 */ /* 0x000fe20007810000 */
[----:B------:R-:W-:Y:S02]  /*4ba0*/  ULEA.HI.SX32 UR4, UR7, UR4, 0x1b ;  /* 0x0000000407047291 */ /* 0x000fe4000f8fda3f */
[----:B------:R-:W1:Y:S01]  /*4bb0*/  MUFU.TANH R26, R49 ;  /* 0x00000031001a7308 */ /* 0x000e620000002400 */
[----:B---3--:R-:W-:Y:S01]  /*4bc0*/  FSEL R65, R30, -INF , P4 ;  /* 0xff8000001e417808 */ /* 0x008fe20002000000 */
[----:B------:R-:W-:Y:S01]  /*4bd0*/  UISETP.LT.AND UP1, UPT, URZ, UR4, UPT ;  /* 0x000000043f00728c */ /* 0x000fe2000bf21270 */
[----:B------:R-:W-:-:S02]  /*4be0*/  ISETP.GT.AND P4, PT, R2, 0x8, PT ;  /* 0x000000080200780c */ /* 0x000fc40003f84270 */
[----:B------:R-:W-:Y:S01]  /*4bf0*/  FMNMX.FTZ R5, R65, R14, !PT ;  /* 0x0000000e41057209 */ /* 0x000fe20007810000 */
[----:B------:R-:W-:Y:S01]  /*4c00*/  USEL UR18, URZ, UR4, !UP1 ;  /* 0x000000043f127287 */ /* 0x000fe2000c800000 */
[----:B------:R-:W-:Y:S01]  /*4c10*/  FSEL R20, R68, -INF , P4 ;  /* 0xff80000044147808 */ /* 0x000fe20002000000 */
[----:B------:R-:W-:Y:S01]  /*4c20*/  MUFU.TANH R36, R24 ;  /* 0x0000001800247308 */ /* 0x000fe20000002400 */
[----:B0-----:R-:W-:Y:S01]  /*4c30*/  FSEL R66, R31, -INF , P3 ;  /* 0xff8000001f427808 */ /* 0x001fe20001800000 */
[----:B------:R-:W-:Y:S01]  /*4c40*/  UISETP.GE.AND UP1, UPT, UR15, UR18, UPT ;  /* 0x000000120f00728c */ /* 0x000fe2000bf26270 */
[----:B------:R-:W-:Y:S01]  /*4c50*/  ISETP.GT.AND P3, PT, R2, RZ, PT ;  /* 0x000000ff0200720c */ /* 0x000fe20003f64270 */
[----:B------:R-:W-:Y:S01]  /*4c60*/  IMAD.U32 R231, RZ, RZ, UR18 ;  /* 0x00000012ffe77e24 */ /* 0x000fe2000f8e00ff */
[----:B------:R-:W-:Y:S02]  /*4c70*/  FMNMX.FTZ R5, R66, R5, !PT ;  /* 0x0000000542057209 */ /* 0x000fe40007810000 */
[----:B------:R-:W-:Y:S01]  /*4c80*/  ISETP.GT.AND P4, PT, R2, 0x18, PT ;  /* 0x000000180200780c */ /* 0x000fe20003f84270 */
[----:B------:R-:W0:Y:S01]  /*4c90*/  MUFU.TANH R31, R40 ;  /* 0x00000028001f7308 */ /* 0x000e220000002400 */
[----:B-1----:R-:W-:Y:S01]  /*4ca0*/  FSEL R26, R26, -INF , P6 ;  /* 0xff8000001a1a7808 */ /* 0x002fe20003000000 */
[----:B------:R-:W1:Y:S06]  /*4cb0*/  SHFL.BFLY PT, R14, R5, 0x2, 0x1f ;  /* 0x0c401f00050e7f89 */ /* 0x000e6c00000e0000 */
[----:B------:R3:W-:Y:S08]  /*4cc0*/  MUFU.TANH R49, R25 ;  /* 0x0000001900317308 */ /* 0x0007f00000002400 */
[----:B------:R-:W4:Y:S01]  /*4cd0*/  MUFU.TANH R33, R33 ;  /* 0x0000002100217308 */ /* 0x000f220000002400 */
[----:B---3--:R-:W-:-:S02]  /*4ce0*/  FSEL R25, R52, -INF , P4 ;  /* 0xff80000034197808 */ /* 0x008fc40002000000 */
[----:B------:R-:W-:-:S05]  /*4cf0*/  ISETP.GT.AND P4, PT, R2, 0x21, PT ;  /* 0x000000210200780c */ /* 0x000fca0003f84270 */
[----:B------:R-:W-:Y:S01]  /*4d00*/  MUFU.TANH R52, R29 ;  /* 0x0000001d00347308 */ /* 0x000fe20000002400 */
[----:B-1----:R-:W-:-:S05]  /*4d10*/  FMNMX.FTZ R14, R5, R14, !PT ;  /* 0x0000000e050e7209 */ /* 0x002fca0007810000 */
[----:B------:R-:W1:Y:S02]  /*4d20*/  SHFL.BFLY PT, R5, R14, 0x1, 0x1f ;  /* 0x0c201f000e057f89 */ /* 0x000e6400000e0000 */
[----:B------:R-:W3:Y:S01]  /*4d30*/  MUFU.TANH R38, R37 ;  /* 0x0000002500267308 */ /* 0x000ee20000002400 */
[----:B-1----:R-:W-:Y:S02]  /*4d40*/  FMNMX.FTZ R3, R14, R5, !PT ;  /* 0x000000050e037209 */ /* 0x002fe40007810000 */
[----:B------:R-:W-:Y:S02]  /*4d50*/  FSEL R5, R21, -INF , P3 ;  /* 0xff80000015057808 */ /* 0x000fe40001800000 */
[----:B------:R-:W-:Y:S01]  /*4d60*/  FSEL R14, R67, -INF , P5 ;  /* 0xff800000430e7808 */ /* 0x000fe20002800000 */
[----:B------:R-:W-:Y:S01]  /*4d70*/  FMUL.FTZ R30, R3, UR5 ;  /* 0x00000005031e7c20 */ /* 0x000fe20008410000 */
[----:B------:R-:W-:Y:S02]  /*4d80*/  ISETP.GT.AND P5, PT, R2, 0x9, PT ;  /* 0x000000090200780c */ /* 0x000fe40003fa4270 */
[----:B------:R-:W-:-:S02]  /*4d90*/  FMNMX.FTZ R27, R5, R14, !PT ;  /* 0x0000000e051b7209 */ /* 0x000fc40007810000 */
[----:B------:R-:W-:Y:S02]  /*4da0*/  ISETP.GT.AND P3, PT, R2, 0x10, PT ;  /* 0x000000100200780c */ /* 0x000fe40003f64270 */
[----:B------:R-:W-:Y:S02]  /*4db0*/  FSEL R21, R69, -INF , P5 ;  /* 0xff80000045157808 */ /* 0x000fe40002800000 */
[----:B------:R-:W-:Y:S02]  /*4dc0*/  CS2R R68, SRZ ;  /* 0x0000000000447805 */ /* 0x000fe4000001ff00 */
[----:B------:R-:W-:Y:S02]  /*4dd0*/  FMNMX.FTZ R4, R20, R27, !PT ;  /* 0x0000001b14047209 */ /* 0x000fe40007810000 */
[----:B------:R-:W-:Y:S02]  /*4de0*/  FSEL R24, R48, -INF , P3 ;  /* 0xff80000030187808 */ /* 0x000fe40001800000 */
[----:B------:R-:W-:Y:S01]  /*4df0*/  FMNMX.FTZ R27, R21, R4, !PT ;  /* 0x00000004151b7209 */ /* 0x000fe20007810000 */
[----:B------:R0:W1:Y:S01]  /*4e00*/  MUFU.TANH R48, R28 ;  /* 0x0000001c00307308 */ /* 0x0000620000002400 */
[----:B------:R-:W-:-:S02]  /*4e10*/  ISETP.GT.AND P5, PT, R2, 0x19, PT ;  /* 0x000000190200780c */ /* 0x000fc40003fa4270 */
[----:B------:R-:W-:Y:S02]  /*4e20*/  FMNMX.FTZ R27, R24, R27, !PT ;  /* 0x0000001b181b7209 */ /* 0x000fe40007810000 */
[----:B------:R-:W-:Y:S02]  /*4e30*/  ISETP.GT.AND P3, PT, R2, 0x20, PT ;  /* 0x000000200200780c */ /* 0x000fe40003f64270 */
[----:B------:R-:W-:Y:S02]  /*4e40*/  FMNMX.FTZ R4, R26, R27, !PT ;  /* 0x0000001b1a047209 */ /* 0x000fe40007810000 */
[----:B------:R-:W-:Y:S02]  /*4e50*/  FSEL R27, R53, -INF , P5 ;  /* 0xff800000351b7808 */ /* 0x000fe40002800000 */
[----:B------:R-:W-:Y:S02]  /*4e60*/  FMNMX.FTZ R4, R25, R4, !PT ;  /* 0x0000000419047209 */ /* 0x000fe40007810000 */
[----:B------:R-:W-:-:S02]  /*4e70*/  FSETP.NEU.FTZ.AND P6, PT, R3, -INF , PT ;  /* 0xff8000000300780b */ /* 0x000fc40003fdd000 */
[----:B0-----:R-:W-:Y:S02]  /*4e80*/  FSEL R28, R31, -INF , P3 ;  /* 0xff8000001f1c7808 */ /* 0x001fe40001800000 */
[----:B------:R-:W-:Y:S02]  /*4e90*/  FMNMX.FTZ R31, R27, R4, !PT ;  /* 0x000000041b1f7209 */ /* 0x000fe40007810000 */
[----:B------:R-:W-:Y:S02]  /*4ea0*/  FSEL R40, R30, RZ, P6 ;  /* 0x000000ff1e287208 */ /* 0x000fe40003000000 */
[----:B------:R-:W-:Y:S02]  /*4eb0*/  ISETP.GT.AND P3, PT, R2, 0x28, PT ;  /* 0x000000280200780c */ /* 0x000fe40003f64270 */
[----:B------:R-:W-:Y:S01]  /*4ec0*/  FSEL R30, R41, -INF , P4 ;  /* 0xff800000291e7808 */ /* 0x000fe20002000000 */
[--C-:B------:R-:W-:Y:S01]  /*4ed0*/  FFMA.FTZ R43, R43, UR5, -R40.reuse ;  /* 0x000000052b2b7c23 */ /* 0x100fe20008010828 */
[----:B------:R-:W-:Y:S01]  /*4ee0*/  FMNMX.FTZ R31, R28, R31, !PT ;  /* 0x0000001f1c1f7209 */ /* 0x000fe20007810000 */
[--C-:B------:R-:W-:Y:S01]  /*4ef0*/  FFMA.FTZ R42, R42, UR5, -R40.reuse ;  /* 0x000000052a2a7c23 */ /* 0x100fe20008010828 */
[----:B------:R-:W-:Y:S01]  /*4f00*/  ISETP.GT.AND P4, PT, R2, 0x29, PT ;  /* 0x000000290200780c */ /* 0x000fe20003f84270 */
[----:B------:R0:W-:Y:S01]  /*4f10*/  MUFU.EX2 R209, R43 ;  /* 0x0000002b00d17308 */ /* 0x0001e20000000800 */
[----:B------:R-:W-:Y:S01]  /*4f20*/  FSEL R29, R44, -INF , P3 ;  /* 0xff8000002c1d7808 */ /* 0x000fe20001800000 */
[--C-:B------:R-:W-:Y:S01]  /*4f30*/  FFMA.FTZ R46, R46, UR5, -R40.reuse ;  /* 0x000000052e2e7c23 */ /* 0x100fe20008010828 */
[----:B------:R-:W-:Y:S01]  /*4f40*/  FMNMX.FTZ R4, R30, R31, !PT ;  /* 0x0000001f1e047209 */ /* 0x000fe20007810000 */
[--C-:B------:R-:W-:Y:S01]  /*4f50*/  FFMA.FTZ R47, R47, UR5, -R40.reuse ;  /* 0x000000052f2f7c23 */ /* 0x100fe20008010828 */
[----:B------:R-:W-:Y:S01]  /*4f60*/  ISETP.GT.AND P3, PT, R2, 0x30, PT ;  /* 0x000000300200780c */ /* 0x000fe20003f64270 */
[--C-:B------:R-:W-:Y:S01]  /*4f70*/  FFMA.FTZ R50, R50, UR5, -R40.reuse ;  /* 0x0000000532327c23 */ /* 0x100fe20008010828 */
[----:B------:R-:W-:Y:S01]  /*4f80*/  FSEL R31, R45, -INF , P4 ;  /* 0xff8000002d1f7808 */ /* 0x000fe20002000000 */
[----:B------:R-:W-:Y:S01]  /*4f90*/  MUFU.EX2 R42, R42 ;  /* 0x0000002a002a7308 */ /* 0x000fe20000000800 */
[----:B------:R-:W-:Y:S01]  /*4fa0*/  FMNMX.FTZ R4, R29, R4, !PT ;  /* 0x000000041d047209 */ /* 0x000fe20007810000 */
[--C-:B0-----:R-:W-:Y:S01]  /*4fb0*/  FFMA.FTZ R43, R39, UR5, -R40.reuse ;  /* 0x00000005272b7c23 */ /* 0x101fe20008010828 */
[----:B------:R-:W-:Y:S01]  /*4fc0*/  ISETP.GT.AND P4, PT, R2, 0x31, PT ;  /* 0x000000310200780c */ /* 0x000fe20003f84270 */
[--C-:B------:R-:W-:Y:S01]  /*4fd0*/  FFMA.FTZ R51, R51, UR5, -R40.reuse ;  /* 0x0000000533337c23 */ /* 0x100fe20008010828 */
[----:B------:R-:W-:Y:S01]  /*4fe0*/  FSEL R32, R32, -INF , P3 ;  /* 0xff80000020207808 */ /* 0x000fe20001800000 */
[--C-:B------:R-:W-:Y:S01]  /*4ff0*/  FFMA.FTZ R54, R54, UR5, -R40.reuse ;  /* 0x0000000536367c23 */ /* 0x100fe20008010828 */
[----:B------:R-:W-:Y:S01]  /*5000*/  FMNMX.FTZ R35, R31, R4, !PT ;  /* 0x000000041f237209 */ /* 0x000fe20007810000 */
[----:B------:R-:W-:Y:S01]  /*5010*/  MUFU.EX2 R46, R46 ;  /* 0x0000002e002e7308 */ /* 0x000fe20000000800 */
[----:B------:R-:W-:Y:S01]  /*5020*/  ISETP.GT.AND P3, PT, R2, 0x38, PT ;  /* 0x000000380200780c */ /* 0x000fe20003f64270 */
[--C-:B------:R-:W-:Y:S01]  /*5030*/  FFMA.FTZ R55, R55, UR5, -R40.reuse ;  /* 0x0000000537377c23 */ /* 0x100fe20008010828 */
[----:B----4-:R-:W-:Y:S01]  /*5040*/  FSEL R33, R33, -INF , P4 ;  /* 0xff80000021217808 */ /* 0x010fe20002000000 */
[--C-:B------:R-:W-:Y:S01]  /*5050*/  FFMA.FTZ R56, R56, UR5, -R40.reuse ;  /* 0x0000000538387c23 */ /* 0x100fe20008010828 */
[----:B------:R-:W-:Y:S01]  /*5060*/  FMNMX.FTZ R4, R32, R35, !PT ;  /* 0x0000002320047209 */ /* 0x000fe20007810000 */
[--C-:B------:R-:W-:Y:S01]  /*5070*/  FFMA.FTZ R57, R57, UR5, -R40.reuse ;  /* 0x0000000539397c23 */ /* 0x100fe20008010828 */
[----:B------:R-:W-:Y:S01]  /*5080*/  ISETP.GT.AND P4, PT, R2, 0x39, PT ;  /* 0x000000390200780c */ /* 0x000fe20003f84270 */
[----:B------:R-:W0:Y:S01]  /*5090*/  MUFU.EX2 R47, R47 ;  /* 0x0000002f002f7308 */ /* 0x000e220000000800 */
[----:B------:R-:W-:Y:S01]  /*50a0*/  FSEL R34, R34, -INF , P3 ;  /* 0xff80000022227808 */ /* 0x000fe20001800000 */
[--C-:B------:R-:W-:Y:S01]  /*50b0*/  FFMA.FTZ R58, R58, UR5, -R40.reuse ;  /* 0x000000053a3a7c23 */ /* 0x100fe20008010828 */
[----:B------:R-:W-:Y:S01]  /*50c0*/  FMNMX.FTZ R37, R33, R4, !PT ;  /* 0x0000000421257209 */ /* 0x000fe20007810000 */
[--C-:B------:R-:W-:Y:S01]  /*50d0*/  FFMA.FTZ R59, R59, UR5, -R40.reuse ;  /* 0x000000053b3b7c23 */ /* 0x100fe20008010828 */
[----:B------:R-:W-:Y:S01]  /*50e0*/  ISETP.GT.AND P3, PT, R2, 0x40, PT ;  /* 0x000000400200780c */ /* 0x000fe20003f64270 */
[--C-:B------:R-:W-:Y:S01]  /*50f0*/  FFMA.FTZ R60, R60, UR5, -R40.reuse ;  /* 0x000000053c3c7c23 */ /* 0x100fe20008010828 */
[----:B---3--:R-:W-:Y:S01]  /*5100*/  FSEL R35, R38, -INF , P4 ;  /* 0xff80000026237808 */ /* 0x008fe20002000000 */
[----:B------:R-:W-:Y:S01]  /*5110*/  MUFU.EX2 R50, R50 ;  /* 0x0000003200327308 */ /* 0x000fe20000000800 */
[----:B------:R-:W-:Y:S01]  /*5120*/  FMNMX.FTZ R4, R34, R37, !PT ;  /* 0x0000002522047209 */ /* 0x000fe20007810000 */
[--C-:B------:R-:W-:Y:S01]  /*5130*/  FFMA.FTZ R61, R61, UR5, -R40.reuse ;  /* 0x000000053d3d7c23 */ /* 0x100fe20008010828 */
[----:B------:R-:W-:Y:S01]  /*5140*/  ISETP.GT.AND P4, PT, R2, 0x41, PT ;  /* 0x000000410200780c */ /* 0x000fe20003f84270 */
[--C-:B------:R-:W-:Y:S01]  /*5150*/  FFMA.FTZ R62, R62, UR5, -R40.reuse ;  /* 0x000000053e3e7c23 */ /* 0x100fe20008010828 */
[----:B------:R-:W-:Y:S01]  /*5160*/  FSEL R36, R36, -INF , P3 ;  /* 0xff80000024247808 */ /* 0x000fe20001800000 */
[--C-:B------:R-:W-:Y:S01]  /*5170*/  FFMA.FTZ R63, R63, UR5, -R40.reuse ;  /* 0x000000053f3f7c23 */ /* 0x100fe20008010828 */
[----:B------:R-:W-:Y:S01]  /*5180*/  FMNMX.FTZ R41, R35, R4, !PT ;  /* 0x0000000423297209 */ /* 0x000fe20007810000 */
[----:B------:R-:W3:Y:S01]  /*5190*/  MUFU.EX2 R51, R51 ;  /* 0x0000003300337308 */ /* 0x000ee20000000800 */
[----:B------:R-:W-:Y:S01]  /*51a0*/  ISETP.GT.AND P3, PT, R2, 0x48, PT ;  /* 0x000000480200780c */ /* 0x000fe20003f64270 */
[--C-:B------:R-:W-:Y:S01]  /*51b0*/  FFMA.FTZ R64, R64, UR5, -R40.reuse ;  /* 0x0000000540407c23 */ /* 0x100fe20008010828 */
[----:B------:R-:W-:Y:S01]  /*51c0*/  FSEL R37, R49, -INF , P4 ;  /* 0xff80000031257808 */ /* 0x000fe20002000000 */
[--C-:B------:R-:W-:Y:S01]  /*51d0*/  FFMA.FTZ R65, R65, UR5, -R40.reuse ;  /* 0x0000000541417c23 */ /* 0x100fe20008010828 */
[----:B------:R-:W-:Y:S01]  /*51e0*/  FMNMX.FTZ R4, R36, R41, !PT ;  /* 0x0000002924047209 */ /* 0x000fe20007810000 */
[----:B------:R-:W-:Y:S01]  /*51f0*/  FFMA.FTZ R40, R66, UR5, -R40 ;  /* 0x0000000542287c23 */ /* 0x000fe20008010828 */
[----:B------:R-:W-:Y:S01]  /*5200*/  ISETP.GT.AND P4, PT, R2, 0x49, PT ;  /* 0x000000490200780c */ /* 0x000fe20003f84270 */
[----:B------:R-:W-:Y:S01]  /*5210*/  MUFU.EX2 R54, R54 ;  /* 0x0000003600367308 */ /* 0x000fe20000000800 */
[----:B-1----:R-:W-:-:S02]  /*5220*/  FSEL R2, R48, -INF , P3 ;  /* 0xff80000030027808 */ /* 0x002fc40001800000 */
[----:B------:R-:W-:Y:S02]  /*5230*/  CS2R R66, SRZ ;  /* 0x0000000000427805 */ /* 0x000fe4000001ff00 */
[----:B------:R-:W-:Y:S02]  /*5240*/  FMNMX.FTZ R41, R37, R4, !PT ;  /* 0x0000000425297209 */ /* 0x000fe40007810000 */
[----:B------:R-:W-:Y:S02]  /*5250*/  CS2R R48, SRZ ;  /* 0x0000000000307805 */ /* 0x000fe4000001ff00 */
[----:B------:R-:W-:Y:S02]  /*5260*/  FSEL R38, R52, -INF , P4 ;  /* 0xff80000034267808 */ /* 0x000fe40002000000 */
[----:B------:R-:W-:Y:S02]  /*5270*/  CS2R R52, SRZ ;  /* 0x0000000000347805 */ /* 0x000fe4000001ff00 */
[----:B------:R-:W-:Y:S01]  /*5280*/  FMNMX.FTZ R41, R2, R41, !PT ;  /* 0x0000002902297209 */ /* 0x000fe20007810000 */
[----:B------:R-:W1:Y:S01]  /*5290*/  MUFU.EX2 R55, R55 ;  /* 0x0000003700377308 */ /* 0x000e620000000800 */
[----:B0-----:R-:W-:-:S02]  /*52a0*/  F2FP.F16.F32.PACK_AB R211, R47, R46 ;  /* 0x0000002e2fd3723e */ /* 0x001fc400000000ff */
[----:B------:R-:W-:Y:S02]  /*52b0*/  FMNMX.FTZ R41, R38, R41, !PT ;  /* 0x0000002926297209 */ /* 0x000fe40007810000 */
[----:B---3--:R-:W-:-:S03]  /*52c0*/  F2FP.F16.F32.PACK_AB R205, R51, R50 ;  /* 0x0000003233cd723e */ /* 0x008fc600000000ff */
[----:B------:R-:W0:Y:S01]  /*52d0*/  SHFL.BFLY PT, R4, R41, 0x2, 0x1f ;  /* 0x0c401f0029047f89 */ /* 0x000e2200000e0000 */
[----:B------:R-:W-:Y:S08]  /*52e0*/  MUFU.EX2 R56, R56 ;  /* 0x0000003800387308 */ /* 0x000ff00000000800 */
[----:B------:R-:W-:Y:S01]  /*52f0*/  MUFU.EX2 R203, R43 ;  /* 0x0000002b00cb7308 */ /* 0x000fe20000000800 */
[----:B-1----:R-:W-:-:S07]  /*5300*/  F2FP.F16.F32.PACK_AB R207, R55, R54 ;  /* 0x0000003637cf723e */ /* 0x002fce00000000ff */
[----:B------:R-:W1:Y:S01]  /*5310*/  MUFU.EX2 R57, R57 ;  /* 0x0000003900397308 */ /* 0x000e620000000800 */
[----:B0-----:R-:W-:-:S07]  /*5320*/  FMNMX.FTZ R39, R41, R4, !PT ;  /* 0x0000000429277209 */ /* 0x001fce0007810000 */
[----:B------:R-:W-:Y:S01]  /*5330*/  MUFU.EX2 R58, R58 ;  /* 0x0000003a003a7308 */ /* 0x000fe20000000800 */
[----:B------:R-:W0:Y:S07]  /*5340*/  SHFL.BFLY PT, R4, R39, 0x1, 0x1f ;  /* 0x0c201f0027047f89 */ /* 0x000e2e00000e0000 */
[----:B------:R-:W-:Y:S01]  /*5350*/  MUFU.EX2 R59, R59 ;  /* 0x0000003b003b7308 */ /* 0x000fe20000000800 */
[----:B-1----:R-:W-:-:S07]  /*5360*/  F2FP.F16.F32.PACK_AB R201, R57, R56 ;  /* 0x0000003839c9723e */ /* 0x002fce00000000ff */
[----:B------:R-:W1:Y:S08]  /*5370*/  MUFU.EX2 R60, R60 ;  /* 0x0000003c003c7308 */ /* 0x000e700000000800 */
[----:B------:R-:W-:Y:S01]  /*5380*/  MUFU.EX2 R61, R61 ;  /* 0x0000003d003d7308 */ /* 0x000fe20000000800 */
[----:B0-----:R-:W-:-:S04]  /*5390*/  FMNMX.FTZ R4, R39, R4, !PT ;  /* 0x0000000427047209 */ /* 0x001fc80007810000 */
[C---:B------:R-:W-:Y:S01]  /*53a0*/  FSETP.NEU.FTZ.AND P3, PT, R4.reuse, -INF , PT ;  /* 0xff8000000400780b */ /* 0x040fe20003f7d000 */
[----:B------:R-:W-:Y:S02]  /*53b0*/  FMUL.FTZ R39, R4, UR5 ;  /* 0x0000000504277c20 */ /* 0x000fe40008410000 */
[----:B------:R-:W0:Y:S01]  /*53c0*/  MUFU.EX2 R62, R62 ;  /* 0x0000003e003e7308 */ /* 0x000e220000000800 */
[----:B-1----:R-:W-:Y:S02]  /*53d0*/  F2FP.F16.F32.PACK_AB R197, R60, R59 ;  /* 0x0000003b3cc5723e */ /* 0x002fe400000000ff */
[----:B------:R-:W-:Y:S02]  /*53e0*/  FSEL R39, R39, RZ, P3 ;  /* 0x000000ff27277208 */ /* 0x000fe40001800000 */
[----:B------:R-:W-:-:S03]  /*53f0*/  PLOP3.LUT P3, PT, PT, PT, UP1, 0x80, 0x0 ;  /* 0x000000000000781c */ /* 0x000fc60003f6f018 */
        /* <DEDUP_REMOVED lines=16> */
[----:B------:R3:W4:Y:S01]  /*5500*/  MUFU.EX2 R41, R14 ;  /* 0x0000000e00297308 */ /* 0x0007220000000800 */
[----:B-1----:R-:W-:Y:S01]  /*5510*/  FADD.FTZ R5, R42, R209 ;  /* 0x000000d12a057221 */ /* 0x002fe20000010000 */
[--C-:B------:R-:W-:Y:S01]  /*5520*/  FFMA.FTZ R34, R34, UR5, -R39.reuse ;  /* 0x0000000522227c23 */ /* 0x100fe20008010827 */
[--C-:B------:R-:W-:Y:S01]  /*5530*/  FFMA.FTZ R35, R35, UR5, -R39.reuse ;  /* 0x0000000523237c23 */ /* 0x100fe20008010827 */
[--C-:B------:R-:W-:Y:S01]  /*5540*/  FFMA.FTZ R36, R36, UR5, -R39.reuse ;  /* 0x0000000524247c23 */ /* 0x100fe20008010827 */
[--C-:B------:R-:W-:Y:S01]  /*5550*/  FFMA.FTZ R37, R37, UR5, -R39.reuse ;  /* 0x0000000525257c23 */ /* 0x100fe20008010827 */
[--C-:B------:R-:W-:Y:S01]  /*5560*/  FFMA.FTZ R2, R2, UR5, -R39.reuse ;  /* 0x0000000502027c23 */ /* 0x100fe20008010827 */
[----:B------:R-:W-:Y:S01]  /*5570*/  FFMA.FTZ R38, R38, UR5, -R39 ;  /* 0x0000000526267c23 */ /* 0x000fe20008010827 */
[----:B------:R-:W-:Y:S01]  /*5580*/  MUFU.EX2 R20, R20 ;  /* 0x0000001400147308 */ /* 0x000fe20000000800 */
[----:B---3--:R-:W-:Y:S01]  /*5590*/  FADD.FTZ R14, R46, R5 ;  /* 0x000000052e0e7221 */ /* 0x008fe20000010000 */
[----:B------:R-:W-:-:S02]  /*55a0*/  F2FP.F16.F32.PACK_AB R209, R209, R42 ;  /* 0x0000002ad1d1723e */ /* 0x000fc400000000ff */
[----:B0-----:R-:W-:Y:S01]  /*55b0*/  F2FP.F16.F32.PACK_AB R199, R62, R61 ;  /* 0x0000003d3ec7723e */ /* 0x001fe200000000ff */
[----:B------:R-:W-:Y:S01]  /*55c0*/  FADD.FTZ R5, R47, R14 ;  /* 0x0000000e2f057221 */ /* 0x000fe20000010000 */
[----:B------:R-:W-:Y:S02]  /*55d0*/  CS2R R46, SRZ ;  /* 0x00000000002e7805 */ /* 0x000fe4000001ff00 */
[----:B------:R-:W0:Y:S01]  /*55e0*/  MUFU.EX2 R21, R21 ;  /* 0x0000001500157308 */ /* 0x000e220000000800 */
[----:B------:R-:W-:Y:S01]  /*55f0*/  FADD.FTZ R14, R50, R5 ;  /* 0x00000005320e7221 */ /* 0x000fe20000010000 */
[----:B----4-:R-:W-:Y:S01]  /*5600*/  FADD.FTZ R5, R208, R41 ;  /* 0x00000029d0057221 */ /* 0x010fe20000010000 */
[----:B------:R-:W-:-:S05]  /*5610*/  F2FP.F16.F32.PACK_AB R208, R41, R208 ;  /* 0x000000d029d0723e */ /* 0x000fca00000000ff */
[----:B------:R-:W-:Y:S08]  /*5620*/  MUFU.EX2 R24, R24 ;  /* 0x0000001800187308 */ /* 0x000ff00000000800 */
[----:B------:R-:W1:Y:S01]  /*5630*/  MUFU.EX2 R43, R26 ;  /* 0x0000001a002b7308 */ /* 0x000e620000000800 */
[----:B0-----:R-:W-:-:S07]  /*5640*/  F2FP.F16.F32.PACK_AB R210, R21, R20 ;  /* 0x0000001415d2723e */ /* 0x001fce00000000ff */
[----:B------:R0:W-:Y:S08]  /*5650*/  MUFU.EX2 R206, R27 ;  /* 0x0000001b00ce7308 */ /* 0x0001f00000000800 */
[----:B------:R-:W3:Y:S01]  /*5660*/  MUFU.EX2 R25, R25 ;  /* 0x0000001900197308 */ /* 0x000ee20000000800 */
[----:B0-----:R-:W-:Y:S01]  /*5670*/  FADD.FTZ R27, R51, R14 ;  /* 0x0000000e331b7221 */ /* 0x001fe20000010000 */
[----:B------:R-:W-:Y:S01]  /*5680*/  FADD.FTZ R14, R20, R5 ;  /* 0x00000005140e7221 */ /* 0x000fe20000010000 */
[----:B-1----:R-:W-:-:S02]  /*5690*/  F2FP.F16.F32.PACK_AB R204, R43, R24 ;  /* 0x000000182bcc723e */ /* 0x002fc400000000ff */
[----:B------:R-:W-:Y:S01]  /*56a0*/  CS2R R50, SRZ ;  /* 0x0000000000327805 */ /* 0x000fe2000001ff00 */
[----:B------:R-:W-:Y:S01]  /*56b0*/  FADD.FTZ R26, R54, R27 ;  /* 0x0000001b361a7221 */ /* 0x000fe20000010000 */
[----:B------:R-:W-:Y:S01]  /*56c0*/  FADD.FTZ R5, R21, R14 ;  /* 0x0000000e15057221 */ /* 0x000fe20000010000 */
[----:B------:R-:W2:Y:S02]  /*56d0*/  MUFU.EX2 R28, R28 ;  /* 0x0000001c001c7308 */ /* 0x000ea40000000800 */
[----:B------:R-:W-:Y:S01]  /*56e0*/  FADD.FTZ R27, R55, R26 ;  /* 0x0000001a371b7221 */ /* 0x000fe20000010000 */
[----:B------:R-:W-:Y:S01]  /*56f0*/  FADD.FTZ R14, R24, R5 ;  /* 0x00000005180e7221 */ /* 0x000fe20000010000 */
[----:B------:R-:W-:Y:S02]  /*5700*/  CS2R R54, SRZ ;  /* 0x0000000000367805 */ /* 0x000fe4000001ff00 */
[----:B------:R-:W-:Y:S01]  /*5710*/  FADD.FTZ R26, R56, R27 ;  /* 0x0000001b381a7221 */ /* 0x000fe20000010000 */
[----:B------:R-:W-:Y:S01]  /*5720*/  FADD.FTZ R14, R43, R14 ;  /* 0x0000000e2b0e7221 */ /* 0x000fe20000010000 */
[----:B------:R-:W-:Y:S01]  /*5730*/  CS2R R42, SRZ ;  /* 0x00000000002a7805 */ /* 0x000fe2000001ff00 */
[----:B------:R-:W0:Y:S01]  /*5740*/  MUFU.EX2 R45, R30 ;  /* 0x0000001e002d7308 */ /* 0x000e220000000800 */
[----:B------:R-:W-:Y:S01]  /*5750*/  FADD.FTZ R26, R57, R26 ;  /* 0x0000001a391a7221 */ /* 0x000fe20000010000 */
[----:B---3--:R-:W-:Y:S01]  /*5760*/  FADD.FTZ R5, R25, R14 ;  /* 0x0000000e19057221 */ /* 0x008fe20000010000 */
[----:B------:R-:W-:-:S02]  /*5770*/  CS2R R56, SRZ ;  /* 0x0000000000387805 */ /* 0x000fc4000001ff00 */
[----:B------:R-:W-:Y:S01]  /*5780*/  FADD.FTZ R27, R203, R26 ;  /* 0x0000001acb1b7221 */ /* 0x000fe20000010000 */
[----:B------:R-:W-:Y:S01]  /*5790*/  FADD.FTZ R5, R206, R5 ;  /* 0x00000005ce057221 */ /* 0x000fe20000010000 */
[C---:B------:R-:W-:Y:S01]  /*57a0*/  F2FP.F16.F32.PACK_AB R203, R58.reuse, R203 ;  /* 0x000000cb3acb723e */ /* 0x040fe200000000ff */
[----:B------:R-:W1:Y:S01]  /*57b0*/  MUFU.EX2 R29, R29 ;  /* 0x0000001d001d7308 */ /* 0x000e620000000800 */
[----:B------:R-:W-:Y:S01]  /*57c0*/  FADD.FTZ R14, R58, R27 ;  /* 0x0000001b3a0e7221 */ /* 0x000fe20000010000 */
[----:B--2---:R-:W-:Y:S01]  /*57d0*/  FADD.FTZ R0, R28, R5 ;  /* 0x000000051c007221 */ /* 0x004fe20000010000 */
[----:B------:R-:W-:Y:S02]  /*57e0*/  F2FP.F16.F32.PACK_AB R206, R206, R25 ;  /* 0x00000019cece723e */ /* 0x000fe400000000ff */
[----:B------:R-:W-:Y:S01]  /*57f0*/  CS2R R24, SRZ ;  /* 0x0000000000187805 */ /* 0x000fe2000001ff00 */
[----:B------:R-:W-:Y:S01]  /*5800*/  FADD.FTZ R5, R59, R14 ;  /* 0x0000000e3b057221 */ /* 0x000fe20000010000 */
[----:B------:R-:W-:Y:S01]  /*5810*/  CS2R R58, SRZ ;  /* 0x00000000003a7805 */ /* 0x000fe2000001ff00 */
[----:B------:R-:W2:Y:S01]  /*5820*/  MUFU.EX2 R202, R31 ;  /* 0x0000001f00ca7308 */ /* 0x000ea20000000800 */
[C---:B0-----:R-:W-:Y:S01]  /*5830*/  FADD.FTZ R0, R45.reuse, R0 ;  /* 0x000000002d007221 */ /* 0x041fe20000010000 */
[----:B------:R-:W-:Y:S01]  /*5840*/  FADD.FTZ R14, R60, R5 ;  /* 0x000000053c0e7221 */ /* 0x000fe20000010000 */
[----:B------:R-:W-:-:S02]  /*5850*/  F2FP.F16.F32.PACK_AB R200, R45, R28 ;  /* 0x0000001c2dc8723e */ /* 0x000fc400000000ff */
[----:B------:R-:W-:Y:S01]  /*5860*/  CS2R R44, SRZ ;  /* 0x00000000002c7805 */ /* 0x000fe2000001ff00 */
[----:B------:R-:W-:Y:S01]  /*5870*/  FADD.FTZ R27, R61, R14 ;  /* 0x0000000e3d1b7221 */ /* 0x000fe20000010000 */
[----:B------:R-:W-:Y:S01]  /*5880*/  CS2R R60, SRZ ;  /* 0x00000000003c7805 */ /* 0x000fe2000001ff00 */
[----:B------:R-:W0:Y:S01]  /*5890*/  MUFU.EX2 R32, R32 ;  /* 0x0000002000207308 */ /* 0x000e220000000800 */
[----:B-1----:R-:W-:Y:S01]  /*58a0*/  FADD.FTZ R5, R29, R0 ;  /* 0x000000001d057221 */ /* 0x002fe20000010000 */
[----:B------:R-:W-:-:S04]  /*58b0*/  FADD.FTZ R14, R62, R27 ;  /* 0x0000001b3e0e7221 */ /* 0x000fc80000010000 */
[----:B------:R-:W-:Y:S02]  /*58c0*/  FADD.FTZ R27, R63, R14 ;  /* 0x0000000e3f1b7221 */ /* 0x000fe40000010000 */
        /* <DEDUP_REMOVED lines=21> */
[----:B--2---:R-:W-:Y:S01]  /*5a20*/  FADD.FTZ R0, R36, R31 ;  /* 0x0000001f24007221 */ /* 0x004fe20000010000 */
[----:B------:R-:W-:-:S06]  /*5a30*/  CS2R R30, SRZ ;  /* 0x00000000001e7805 */ /* 0x000fcc000001ff00 */
[----:B------:R-:W2:Y:S01]  /*5a40*/  MUFU.EX2 R2, R2 ;  /* 0x0000000200027308 */ /* 0x000ea20000000800 */
[C---:B0-----:R-:W-:Y:S01]  /*5a50*/  FADD.FTZ R21, R37.reuse, R0 ;  /* 0x0000000025157221 */ /* 0x041fe20000010000 */
[----:B------:R-:W-:Y:S01]  /*5a60*/  F2FP.F16.F32.PACK_AB R192, R37, R36 ;  /* 0x0000002425c0723e */ /* 0x000fe200000000ff */
[----:B------:R-:W-:Y:S01]  /*5a70*/  IMAD.MOV.U32 R0, RZ, RZ, 0x3f800000 ;  /* 0x3f800000ff007424 */ /* 0x000fe200078e00ff */
[----:B------:R-:W-:-:S04]  /*5a80*/  CS2R R36, SRZ ;  /* 0x0000000000247805 */ /* 0x000fc8000001ff00 */
[----:B------:R-:W0:Y:S01]  /*5a90*/  MUFU.EX2 R40, R40 ;  /* 0x0000002800287308 */ /* 0x000e220000000800 */
[----:B-1----:R-:W-:-:S07]  /*5aa0*/  FADD.FTZ R5, R65, R14 ;  /* 0x0000000e41057221 */ /* 0x002fce0000010000 */
[----:B------:R1:W3:Y:S01]  /*5ab0*/  MUFU.EX2 R27, R38 ;  /* 0x00000026001b7308 */ /* 0x0002e20000000800 */
[----:B--2---:R-:W-:Y:S01]  /*5ac0*/  FADD.FTZ R14, R2, R21 ;  /* 0x00000015020e7221 */ /* 0x004fe20000010000 */
[C---:B0-----:R-:W-:Y:S01]  /*5ad0*/  FADD.FTZ R5, R40.reuse, R5 ;  /* 0x0000000528057221 */ /* 0x041fe20000010000 */
[----:B------:R-:W-:Y:S02]  /*5ae0*/  F2FP.F16.F32.PACK_AB R195, R40, R65 ;  /* 0x0000004128c3723e */ /* 0x000fe400000000ff */
[----:B------:R-:W-:Y:S02]  /*5af0*/  CS2R R64, SRZ ;  /* 0x0000000000407805 */ /* 0x000fe4000001ff00 */
[----:B------:R-:W-:Y:S02]  /*5b00*/  CS2R R40, SRZ ;  /* 0x0000000000287805 */ /* 0x000fe4000001ff00 */
[----:B-1----:R-:W-:Y:S01]  /*5b10*/  CS2R R38, SRZ ;  /* 0x0000000000267805 */ /* 0x002fe2000001ff00 */
[C---:B---3--:R-:W-:Y:S01]  /*5b20*/  FADD.FTZ R14, R27.reuse, R14 ;  /* 0x0000000e1b0e7221 */ /* 0x048fe20000010000 */
[----:B------:R-:W-:Y:S01]  /*5b30*/  F2FP.F16.F32.PACK_AB R194, R27, R2 ;  /* 0x000000021bc2723e */ /* 0x000fe200000000ff */
[----:B------:R-:W-:Y:S01]  /*5b40*/  IMAD.MOV.U32 R2, RZ, RZ, 0x3f800000 ;  /* 0x3f800000ff027424 */ /* 0x000fe200078e00ff */
[----:B------:R-:W-:Y:S01]  /*5b50*/  CS2R R26, SRZ ;  /* 0x00000000001a7805 */ /* 0x000fe2000001ff00 */
[----:B------:R-:W-:Y:S06]  /*5b60*/  @!P3 BRA `(.L_x_2379) ;  /* 0x00000040009cb947 */ /* 0x000fec0003800000 */
[----:B------:R-:W-:Y:S01]  /*5b70*/  R2UR UR5, R232 ;  /* 0x00000000e80572ca */ /* 0x000fe200000e0000 */
[----:B------:R-:W-:Y:S01]  /*5b80*/  IMAD.MOV.U32 R21, RZ, RZ, R3 ;  /* 0x000000ffff157224 */ /* 0x000fe200078e0003 */
[----:B------:R-:W-:Y:S01]  /*5b90*/  R2UR UR4, R16 ;  /* 0x00000000100472ca */ /* 0x000fe200000e0000 */
[----:B------:R-:W-:Y:S01]  /*5ba0*/  IMAD.MOV.U32 R20, RZ, RZ, R4 ;  /* 0x000000ffff147224 */ /* 0x000fe200078e0004 */
[----:B------:R-:W-:Y:S01]  /*5bb0*/  ULDC UR61, c[0x0][0x9d8] ;  /* 0x00027600003d7ab9 */ /* 0x000fe20000000800 */
[----:B------:R-:W-:Y:S02]  /*5bc0*/  IMAD.U32 R233, RZ, RZ, UR60 ;  /* 0x0000003cffe97e24 */ /* 0x000fe4000f8e00ff */
[----:B------:R-:W-:Y:S02]  /*5bd0*/  IMAD.MOV.U32 R2, RZ, RZ, 0x3f800000 ;  /* 0x3f800000ff027424 */ /* 0x000fe400078e00ff */
[----:B------:R-:W-:-:S04]  /*5be0*/  IMAD.MOV.U32 R151, RZ, RZ, RZ ;  /* 0x000000ffff977224 */ /* 0x000fc800078e00ff */
[----:B------:R-:W-:Y:S02]  /*5bf0*/  IMAD.U32 R234, RZ, RZ, UR5 ;  /* 0x00000005ffea7e24 */ /* 0x000fe4000f8e00ff */
[----:B------:R-:W-:-:S07]  /*5c00*/  IMAD.U32 R235, RZ, RZ, UR4 ;  /* 0x00000004ffeb7e24 */ /* 0x000fce000f8e00ff */
.L_x_2388:
        /* <DEDUP_REMOVED lines=10> */
.L_x_2380:
[----:B------:R-:W-:Y:S02]  /*5cb0*/  R2UR UR4, R17 ;  /* 0x00000000110472ca */ /* 0x000fe400000e0000 */
[----:B------:R-:W-:-:S11]  /*5cc0*/  R2UR UR5, R16 ;  /* 0x00000000100572ca */ /* 0x000fd600000e0000 */
[----:B------:R-:W-:Y:S02]  /*5cd0*/  ULEA UR4, UR60, UR4, 0x3 ;  /* 0x000000043c047291 */ /* 0x000fe4000f8e183f */
[----:B------:R-:W-:-:S04]  /*5ce0*/  IMAD.U32 R3, RZ, RZ, UR5 ;  /* 0x00000005ff037e24 */ /* 0x000fc8000f8e00ff */
[----:B------:R-:W-:Y:S01]  /*5cf0*/  IMAD.U32 R232, RZ, RZ, UR4 ;  /* 0x00000004ffe87e24 */ /* 0x000fe2000f8e00ff */
[----:B------:R-:W-:-:S04]  /*5d00*/  SHF.L.U32 R3, R3, 0x1f, RZ ;  /* 0x0000001f03037819 */ /* 0x000fc800000006ff */
[----:B------:R0:W1:Y:S01]  /*5d10*/  SYNCS.PHASECHK.TRANS64.TRYWAIT P3, [UR4+0x38830], R3 ;  /* 0x03883003ff0075a7 */ /* 0x0000620008060144 */
[----:B------:R-:W-:Y:S05]  /*5d20*/  @!P0 BRA `(.L_x_2381) ;  /* 0x0000000000048947 */ /* 0x000fea0003800000 */
[----:B------:R-:W-:Y:S01]  /*5d30*/  BPT.TRAP 0x1 ;  /* 0x000000040000795c */ /* 0x000fe20000300000 */
.L_x_2381:
[----:B-1----:R-:W-:Y:S05]  /*5d40*/  @P3 BRA `(.L_x_2382) ;  /* 0x00000000000c3947 */ /* 0x002fea0003800000 */
[----:B------:R-:W-:-:S13]  /*5d50*/  R2UR UR4, R232 ;  /* 0x00000000e80472ca */ /* 0x000fda00000e0000 */
[----:B------:R-:W1:Y:S02]  /*5d60*/  SYNCS.PHASECHK.TRANS64.TRYWAIT P3, [UR4+0x38830], R3 ;  /* 0x03883003ff0075a7 */ /* 0x000e640008060144 */
[----:B-1----:R-:W-:Y:S05]  /*5d70*/  @!P3 BRA `(.L_x_2383) ;  /* 0x0000011400d4b947 */ /* 0x002fea0003800000 */
.L_x_2382:
        /* <DEDUP_REMOVED lines=23> */
[----:B------:R-:W-:Y:S01]  /*5ef0*/  UIADD3 UR58, UR4, 0x80, URZ ;  /* 0x00000080043a7890 */ /* 0x000fe2000fffe03f */
[-C--:B------:R-:W-:Y:S01]  /*5f00*/  FMUL.FTZ R28, R28, R0.reuse ;  /* 0x000000001c1c7220 */ /* 0x080fe20000410000 */
        /* <DEDUP_REMOVED lines=57> */
[----:B------:R-:W-:Y:S01]  /*62a0*/  UIADD3 UR58, UR4, 0x100, URZ ;  /* 0x00000100043a7890 */ /* 0x000fe2000fffe03f */
[-C--:B------:R-:W-:Y:S01]  /*62b0*/  FMUL.FTZ R105, R105, R0.reuse ;  /* 0x0000000069697220 */ /* 0x080fe20000410000 */
[----:B------:R-:W-:Y:S01]  /*62c0*/  UMOV UR56, UR14 ;  /* 0x0000000e00387c82 */ /* 0x000fe20008000000 */
[----:B------:R-:W-:Y:S01]  /*62d0*/  UMOV UR57, UR15 ;  /* 0x0000000f00397c82 */ /* 0x000fe20008000000 */
        /* <DEDUP_REMOVED lines=97> */
[----:B------:R-:W-:Y:S01]  /*68f0*/  UIADD3 UR58, UR4, 0x200, URZ ;  /* 0x00000200043a7890 */ /* 0x000fe2000fffe03f */
[----:B------:R-:W-:Y:S01]  /*6900*/  UMOV UR56, UR14 ;  /* 0x0000000e00387c82 */ /* 0x000fe20008000000 */
[----:B------:R-:W-:Y:S01]  /*6910*/  UMOV UR57, UR15 ;  /* 0x0000000f00397c82 */ /* 0x000fe20008000000 */
[----:B------:R-:W-:Y:S01]  /*6920*/  UMOV UR59, 0x40000040 ;  /* 0x40000040003b7882 */ /* 0x000fe20000000000 */
        /* <DEDUP_REMOVED lines=129> */
[----:B------:R-:W-:-:S11]  /*7140*/  R2UR UR15, R9 ;  /* 0x00000000090f72ca */ /* 0x000fd600000e0000 */
[----:B------:R-:W-:Y:S02]  /*7150*/  UMOV UR56, UR14 ;  /* 0x0000000e00387c82 */ /* 0x000fe40008000000 */
[----:B------:R-:W-:Y:S01]  /*7160*/  UMOV UR57, UR15 ;  /* 0x0000000f00397c82 */ /* 0x000fe20008000000 */
[----:B------:R-:W-:Y:S01]  /*7170*/  UMOV UR5, UR15 ;  /* 0x0000000f00057c82 */ /* 0x000fe20008000000 */
        /* <DEDUP_REMOVED lines=261> */
.L_x_2384:
        /* <DEDUP_REMOVED lines=9> */
.L_x_2385:
[----:B---3--:R-:W-:Y:S05]  /*8260*/  @P3 BRA `(.L_x_2386) ;  /* 0x0000000000083947 */ /* 0x008fea0003800000 */
[----:B------:R-:W3:Y:S02]  /*8270*/  SYNCS.PHASECHK.TRANS64.TRYWAIT P3, [UR4+0x38850], R0 ;  /* 0x03885000ff0075a7 */ /* 0x000ee40008060144 */
[----:B---3--:R-:W-:Y:S05]  /*8280*/  @!P3 BRA `(.L_x_2387) ;  /* 0x000000f000acb947 */ /* 0x008fea0003800000 */
.L_x_2386:
[----:B------:R-:W-:Y:S01]  /*8290*/  R2UR UR5, R17 ;  /* 0x00000000110572ca */ /* 0x000fe200000e0000 */
[----:B------:R-:W-:Y:S01]  /*82a0*/  WARPGROUP.ARRIVE ;  /* 0x00000000000079c5 */ /* 0x000fe20000000000 */
[----:B------:R-:W-:Y:S01]  /*82b0*/  R2UR UR6, R233 ;  /* 0x00000000e90672ca */ /* 0x000fe200000e0000 */
[----:B------:R-:W-:Y:S01]  /*82c0*/  UMOV UR7, 0x40000040 ;  /* 0x4000004000077882 */ /* 0x000fe20000000000 */
[----:B------:R-:W-:Y:S01]  /*82d0*/  R2UR UR14, R22 ;  /* 0x00000000160e72ca */ /* 0x000fe200000e0000 */
[----:B0-2---:R-:W-:Y:S01]  /*82e0*/  FMUL.FTZ R0, R184, UR61 ;  /* 0x0000003db8007c20 */ /* 0x005fe20008410000 */
[----:B------:R-:W-:Y:S01]  /*82f0*/  FMUL.FTZ R184, R186, UR61 ;  /* 0x0000003dbab87c20 */ /* 0x000fe20008410000 */
[----:B-1----:R-:W-:Y:S01]  /*8300*/  FMUL.FTZ R3, R188, UR61 ;  /* 0x0000003dbc037c20 */ /* 0x002fe20008410000 */
[----:B------:R-:W-:Y:S01]  /*8310*/  FMUL.FTZ R188, R190, UR61 ;  /* 0x0000003dbebc7c20 */ /* 0x000fe20008410000 */
[----:B------:R-:W-:Y:S01]  /*8320*/  FMUL.FTZ R190, R191, UR61 ;  /* 0x0000003dbfbe7c20 */ /* 0x000fe20008410000 */
[----:B------:R-:W-:Y:S01]  /*8330*/  FMUL.FTZ R191, R178, UR61 ;  /* 0x0000003db2bf7c20 */ /* 0x000fe20008410000 */
[----:B------:R-:W-:Y:S01]  /*8340*/  FMUL.FTZ R178, R180, UR61 ;  /* 0x0000003db4b27c20 */ /* 0x000fe20008410000 */
[----:B------:R-:W-:Y:S01]  /*8350*/  R2UR UR11, R234 ;  /* 0x00000000ea0b72ca */ /* 0x000fe200000e0000 */
[----:B------:R-:W-:Y:S01]  /*8360*/  UIADD3 UR5, UR5, 0x400, URZ ;  /* 0x0000040005057890 */ /* 0x000fe2000fffe03f */
[----:B------:R-:W-:Y:S01]  /*8370*/  R2UR UR15, R19 ;  /* 0x00000000130f72ca */ /* 0x000fe200000e0000 */
[----:B------:R-:W-:Y:S01]  /*8380*/  FMUL.FTZ R2, R185, UR61 ;  /* 0x0000003db9027c20 */ /* 0x000fe20008410000 */
[----:B------:R-:W-:Y:S01]  /*8390*/  FMUL.FTZ R185, R187, UR61 ;  /* 0x0000003dbbb97c20 */ /* 0x000fe20008410000 */
[----:B------:R-:W-:Y:S01]  /*83a0*/  USHF.R.U32.HI UR5, URZ, 0x4, UR5 ;  /* 0x000000043f057899 */ /* 0x000fe20008011605 */
[----:B------:R-:W-:Y:S01]  /*83b0*/  VIADD R186, R212, UR14 ;  /* 0x0000000ed4ba7c36 */ /* 0x000fe20008000000 */
[----:B------:R-:W0:Y:S01]  /*83c0*/  MUFU.TANH R184, R184 ;  /* 0x000000b800b87308 */ /* 0x000e220000002400 */
[----:B------:R-:W-:Y:S01]  /*83d0*/  ULDC UR14, c[0x0][0x288] ;  /* 0x0000a200000e7ab9 */ /* 0x000fe20000000800 */
[----:B------:R-:W-:Y:S01]  /*83e0*/  ULOP3.LUT UR5, UR5, 0x3fff, URZ, 0xc0, !UPT ;  /* 0x00003fff05057892 */ /* 0x000fe2000f8ec03f */
[----:B------:R-:W-:Y:S01]  /*83f0*/  FMUL.FTZ R4, R189, UR61 ;  /* 0x0000003dbd047c20 */ /* 0x000fe20008410000 */
[----:B------:R-:W-:Y:S01]  /*8400*/  FMUL.FTZ R179, R179, UR61 ;  /* 0x0000003db3b37c20 */ /* 0x000fe20008410000 */
[----:B------:R-:W-:Y:S01]  /*8410*/  FMUL.FTZ R159, R159, UR61 ;  /* 0x0000003d9f9f7c20 */ /* 0x000fe20008410000 */
[----:B------:R-:W-:Y:S01]  /*8420*/  ULOP3.LUT UR5, UR5, 0x2800000, URZ, 0xfc, !UPT ;  /* 0x0280000005057892 */ /* 0x000fe2000f8efc3f */
[----:B------:R-:W-:Y:S01]  /*8430*/  FMUL.FTZ R176, R176, UR61 ;  /* 0x0000003db0b07c20 */ /* 0x000fe20008410000 */
[----:B------:R-:W1:Y:S01]  /*8440*/  MUFU.TANH R185, R185 ;  /* 0x000000b900b97308 */ /* 0x000e620000002400 */
[----:B------:R-:W-:Y:S01]  /*8450*/  FMUL.FTZ R177, R177, UR61 ;  /* 0x0000003db1b17c20 */ /* 0x000fe20008410000 */
[----:B------:R-:W-:Y:S01]  /*8460*/  UIMAD UR10, UR6, 0xa00, UR5 ;  /* 0x00000a00060a78a4 */ /* 0x000fe2000f8e0205 */
[----:B------:R-:W-:Y:S01]  /*8470*/  FMUL.FTZ R165, R165, UR61 ;  /* 0x0000003da5a57c20 */ /* 0x000fe20008410000 */
[----:B------:R-:W-:Y:S01]  /*8480*/  FMUL.FTZ R156, R156, UR61 ;  /* 0x0000003d9c9c7c20 */ /* 0x000fe20008410000 */
[----:B------:R-:W-:Y:S01]  /*8490*/  @UP0 ULDC UR5, c[0x0][0x44c] ;  /* 0x0001130000050ab9 */ /* 0x000fe20000000800 */
[----:B------:R-:W-:-:S02]  /*84a0*/  IMAD.U32 R233, RZ, RZ, UR60 ;  /* 0x0000003cffe97e24 */ /* 0x000fc4000f8e00ff */
[----:B------:R-:W-:Y:S01]  /*84b0*/  @P2 IMAD.HI.U32 R180, R186, UR5, RZ ;  /* 0x00000005bab42c27 */ /* 0x000fe2000f8e00ff */
[----:B------:R-:W-:Y:S01]  /*84c0*/  UMOV UR6, UR10 ;  /* 0x0000000a00067c82 */ /* 0x000fe20008000000 */
[----:B------:R-:W-:Y:S02]  /*84d0*/  @UP0 ULDC UR5, c[0x0][0x450] ;  /* 0x0001140000050ab9 */ /* 0x000fe40000000800 */
[----:B------:R-:W-:Y:S01]  /*84e0*/  HGMMA.64x256x16.F32 R24, R208, gdesc[UR4].tnspB, R24, gsb0 ;  /* 0x43e00004d0187df0 */ /* 0x000fe20008000818 */
[----:B------:R-:W-:Y:S01]  /*84f0*/  UIADD3 UR6, UR10, 0x80, URZ ;  /* 0x000000800a067890 */ /* 0x000fe2000fffe03f */
[----:B------:R-:W-:Y:S01]  /*8500*/  @P2 SHF.R.U32.HI R186, RZ, UR5, R180 ;  /* 0x00000005ffba2c19 */ /* 0x000fe200080116b4 */
[----:B------:R-:W-:Y:S01]  /*8510*/  UMOV UR7, 0x40000040 ;  /* 0x4000004000077882 */ /* 0x000fe20000000000 */
[----:B------:R-:W2:Y:S01]  /*8520*/  LDC R180, c[0x0][0x2f0] ;  /* 0x0000bc00ffb47b82 */ /* 0x000ea20000000800 */
[----:B------:R-:W-:Y:S01]  /*8530*/  UMOV UR5, 0x1 ;  /* 0x0000000100057882 */ /* 0x000fe20000000000 */
[----:B------:R-:W3:Y:S01]  /*8540*/  MUFU.TANH R188, R188 ;  /* 0x000000bc00bc7308 */ /* 0x000ee20000002400 */
[----:B------:R-:W-:-:S07]  /*8550*/  UIMAD UR5, UR11, -0x50, UR5 ;  /* 0xffffffb00b0578a4 */ /* 0x000fce000f8e0205 */
[----:B------:R-:W4:Y:S08]  /*8560*/  MUFU.TANH R190, R190 ;  /* 0x000000be00be7308 */ /* 0x000f300000002400 */
[----:B------:R-:W5:Y:S08]  /*8570*/  MUFU.TANH R191, R191 ;  /* 0x000000bf00bf7308 */ /* 0x000f700000002400 */
[----:B------:R-:W5:Y:S08]  /*8580*/  MUFU.TANH R179, R179 ;  /* 0x000000b300b37308 */ /* 0x000f700000002400 */
        /* <DEDUP_REMOVED lines=11> */
[----:B------:R-:W-:Y:S01]  /*8640*/  UMOV UR7, 0x40000040 ;  /* 0x4000004000077882 */ /* 0x000fe20000000000 */
[----:B------:R-:W-:Y:S02]  /*8650*/  WARPGROUP.DEPBAR.LE gsb0, 0x0 ;  /* 0x00008000000079c5 */ /* 0x000fe40000010000 */
[----:B------:R-:W-:Y:S01]  /*8660*/  WARPGROUP.ARRIVE ;  /* 0x00000000000079c5 */ /* 0x000fe20000000000 */
[----:B------:R-:W0:Y:S04]  /*8670*/  SHFL.IDX PT, R204, R186, 0x1, 0x1c1f ;  /* 0x003c1f00bacc7f89 */ /* 0x000e2800000e0000 */
[----:B------:R-:W5:-:S15]  /*8680*/  SHFL.IDX PT, R186, R186, RZ, 0x1c1f ;  /* 0x001c1fffbaba7589 */ /* 0x000f5e00000e0000 */
[----:B------:R-:W-:-:S03]  /*8690*/  NOP ;  /* 0x0000000000007918 */ /* 0x000fc60000000000 */
[----:B------:R-:W-:Y:S01]  /*86a0*/  HGMMA.64x256x16.F32 R24, R200, gdesc[UR4].tnspB, R24, gsb0 ;  /* 0x43e00004c8187df0 */ /* 0x000fe20008000818 */
[----:B------:R-:W-:Y:S01]  /*86b0*/  UIADD3 UR6, UR10, 0x180, URZ ;  /* 0x000001800a067890 */ /* 0x000fe2000fffe03f */
[----:B------:R-:W-:Y:S01]  /*86c0*/  UMOV UR7, 0x40000040 ;  /* 0x4000004000077882 */ /* 0x000fe20000000000 */
[----:B------:R-:W-:Y:S02]  /*86d0*/  WARPGROUP.DEPBAR.LE gsb0, 0x0 ;  /* 0x00008000000079c5 */ /* 0x000fe40000010000 */
[----:B------:R-:W-:Y:S01]  /*86e0*/  WARPGROUP.ARRIVE ;  /* 0x00000000000079c5 */ /* 0x000fe20000000000 */
[----:B------:R-:W-:Y:S01]  /*86f0*/  FMUL.FTZ R201, R170, UR61 ;  /* 0x0000003daac97c20 */ /* 0x000fe20008410000 */
[----:B------:R-:W-:Y:S02]  /*8700*/  IMAD.MOV.U32 R170, RZ, RZ, -0x2 ;  /* 0xfffffffeffaa7424 */ /* 0x000fe400078e00ff */
[----:B------:R-:W-:Y:S01]  /*8710*/  FMUL.FTZ R200, R182, UR61 ;  /* 0x0000003db6c87c20 */ /* 0x000fe20008410000 */
[----:B------:R-:W-:Y:S01]  /*8720*/  FMUL.FTZ R202, R174, UR61 ;  /* 0x0000003daeca7c20 */ /* 0x000fe20008410000 */
[----:B------:R-:W-:-:S15]  /*8730*/  FMUL.FTZ R174, R162, UR61 ;  /* 0x0000003da2ae7c20 */ /* 0x000fde0008410000 */
[----:B------:R-:W-:-:S02]  /*8740*/  NOP ;  /* 0x0000000000007918 */ /* 0x000fc40000000000 */
[----:B------:R-:W-:Y:S01]  /*8750*/  HGMMA.64x256x16.F32 R24, R196, gdesc[UR4].tnspB, R24, gsb0 ;  /* 0x43e00004c4187df0 */ /* 0x000fe20008000818 */
[----:B------:R-:W-:Y:S02]  /*8760*/  IMAD R187, R23, R170, UR5 ;  /* 0x0000000517bb7e24 */ /* 0x000fe4000f8e02aa */
[----:B------:R-:W-:Y:S01]  /*8770*/  FMUL.FTZ R182, R183, UR61 ;  /* 0x0000003db7b67c20 */ /* 0x000fe20008410000 */
[----:B------:R-:W5:Y:S01]  /*8780*/  MUFU.TANH R200, R200 ;  /* 0x000000c800c87308 */ /* 0x000f620000002400 */
[----:B------:R-:W-:Y:S01]  /*8790*/  FMUL.FTZ R183, R171, UR61 ;  /* 0x0000003dabb77c20 */ /* 0x000fe20008410000 */
[----:B--2---:R-:W-:Y:S02]  /*87a0*/  IMAD R187, R180, UR15, R187 ;  /* 0x0000000fb4bb7c24 */ /* 0x004fe4000f8e02bb */
[----:B------:R-:W-:Y:S01]  /*87b0*/  FMUL.FTZ R180, R175, UR61 ;  /* 0x0000003dafb47c20 */ /* 0x000fe20008410000 */
[----:B------:R-:W-:Y:S01]  /*87c0*/  UIADD3 UR6, UR10, 0x200, URZ ;  /* 0x000002000a067890 */ /* 0x000fe2000fffe03f */
[----:B------:R-:W-:Y:S01]  /*87d0*/  UMOV UR7, 0x40000040 ;  /* 0x4000004000077882 */ /* 0x000fe20000000000 */
[----:B0-----:R-:W-:Y:S01]  /*87e0*/  IADD3 R189, R204, -UR14, R187 ;  /* 0x8000000eccbd7c10 */ /* 0x001fe2000fffe0bb */
[----:B------:R-:W0:Y:S01]  /*87f0*/  MUFU.TANH R182, R182 ;  /* 0x000000b600b67308 */ /* 0x000e220000002400 */
[----:B------:R-:W-:-:S02]  /*8800*/  ULDC UR5, c[0x0][0x988] ;  /* 0x0002620000057ab9 */ /* 0x000fc40000000800 */
[C---:B------:R-:W-:Y:S02]  /*8810*/  ISETP.GT.AND P3, PT, R189.reuse, RZ, PT ;  /* 0x000000ffbd00720c */ /* 0x040fe40003f64270 */
[C---:B------:R-:W-:Y:S02]  /*8820*/  ISETP.GT.AND P4, PT, R189.reuse, 0x1, PT ;  /* 0x00000001bd00780c */ /* 0x040fe40003f84270 */
[----:B------:R-:W-:Y:S01]  /*8830*/  FSEL R170, R184, -INF , P3 ;  /* 0xff800000b8aa7808 */ /* 0x000fe20001800000 */
[----:B------:R-:W2:Y:S01]  /*8840*/  MUFU.TANH R201, R201 ;  /* 0x000000c900c97308 */ /* 0x000ea20000002400 */
[----:B------:R-:W-:Y:S02]  /*8850*/  ISETP.GT.AND P3, PT, R189, 0x8, PT ;  /* 0x00000008bd00780c */ /* 0x000fe40003f64270 */
[----:B-1----:R-:W-:Y:S01]  /*8860*/  FSEL R162, R185, -INF , P4 ;  /* 0xff800000b9a27808 */ /* 0x002fe20002000000 */
[----:B------:R-:W-:Y:S01]  /*8870*/  FMUL.FTZ R185, R163, UR61 ;  /* 0x0000003da3b97c20 */ /* 0x000fe20008410000 */
[----:B------:R-:W-:-:S02]  /*8880*/  FMNMX.FTZ R175, R170, R21, !PT ;  /* 0x00000015aaaf7209 */ /* 0x000fc40007810000 */
[----:B---3--:R-:W-:Y:S01]  /*8890*/  FSEL R171, R188, -INF , P3 ;  /* 0xff800000bcab7808 */ /* 0x008fe20001800000 */
[----:B------:R1:W-:Y:S01]  /*88a0*/  MUFU.TANH R184, R174 ;  /* 0x000000ae00b87308 */ /* 0x0003e20000002400 */
[C---:B------:R-:W-:Y:S02]  /*88b0*/  ISETP.GT.AND P4, PT, R189.reuse, 0x9, PT ;  /* 0x00000009bd00780c */ /* 0x040fe40003f84270 */
[----:B------:R-:W-:Y:S02]  /*88c0*/  FMNMX.FTZ R188, R162, R175, !PT ;  /* 0x000000afa2bc7209 */ /* 0x000fe40007810000 */
[----:B------:R-:W-:Y:S02]  /*88d0*/  ISETP.GT.AND P3, PT, R189, 0x10, PT ;  /* 0x00000010bd00780c */ /* 0x000fe40003f64270 */
[----:B----4-:R-:W-:Y:S01]  /*88e0*/  FSEL R163, R190, -INF , P4 ;  /* 0xff800000bea37808 */ /* 0x010fe20002000000 */
[----:B------:R-:W3:Y:S01]  /*88f0*/  MUFU.TANH R183, R183 ;  /* 0x000000b700b77308 */ /* 0x000ee20000002400 */
[----:B-1----:R-:W-:Y:S01]  /*8900*/  FMNMX.FTZ R174, R171, R188, !PT ;  /* 0x000000bcabae7209 */ /* 0x002fe20007810000 */
[----:B------:R-:W-:Y:S01]  /*8910*/  FMUL.FTZ R188, R166, UR61 ;  /* 0x0000003da6bc7c20 */ /* 0x000fe20008410000 */
[----:B------:R-:W-:Y:S01]  /*8920*/  ISETP.GT.AND P4, PT, R189, 0x11, PT ;  /* 0x00000011bd00780c */ /* 0x000fe20003f84270 */
[----:B------:R-:W-:Y:S01]  /*8930*/  FMUL.FTZ R190, R167, UR61 ;  /* 0x0000003da7be7c20 */ /* 0x000fe20008410000 */
[----:B-----5:R-:W-:Y:S01]  /*8940*/  FSEL R166, R191, -INF , P3 ;  /* 0xff800000bfa67808 */ /* 0x020fe20001800000 */
[----:B------:R-:W-:Y:S01]  /*8950*/  FMUL.FTZ R191, R154, UR61 ;  /* 0x0000003d9abf7c20 */ /* 0x000fe20008410000 */
[----:B------:R-:W-:Y:S01]  /*8960*/  FMNMX.FTZ R175, R163, R174, !PT ;  /* 0x000000aea3af7209 */ /* 0x000fe20007810000 */
[----:B------:R-:W1:Y:S01]  /*8970*/  MUFU.TANH R202, R202 ;  /* 0x000000ca00ca7308 */ /* 0x000e620000002400 */
[----:B------:R-:W-:-:S02]  /*8980*/  ISETP.GT.AND P3, PT, R189, 0x18, PT ;  /* 0x00000018bd00780c */ /* 0x000fc40003f64270 */
[----:B------:R-:W-:Y:S02]  /*8990*/  FSEL R174, R179, -INF , P4 ;  /* 0xff800000b3ae7808 */ /* 0x000fe40002000000 */
[----:B------:R-:W-:Y:S02]  /*89a0*/  FMNMX.FTZ R175, R166, R175, !PT ;  /* 0x000000afa6af7209 */ /* 0x000fe40007810000 */
[----:B------:R-:W-:Y:S01]  /*89b0*/  FSEL R167, R200, -INF , P3 ;  /* 0xff800000c8a77808 */ /* 0x000fe20001800000 */
[----:B------:R-:W4:Y:S01]  /*89c0*/  MUFU.TANH R180, R180 ;  /* 0x000000b400b47308 */ /* 0x000f220000002400 */
[C---:B------:R-:W-:Y:S02]  /*89d0*/  ISETP.GT.AND P4, PT, R189.reuse, 0x19, PT ;  /* 0x00000019bd00780c */ /* 0x040fe40003f84270 */
[----:B------:R-:W-:Y:S02]  /*89e0*/  FMNMX.FTZ R200, R174, R175, !PT ;  /* 0x000000afaec87209 */ /* 0x000fe40007810000 */
[----:B------:R-:W-:-:S02]  /*89f0*/  ISETP.GT.AND P3, PT, R189, 0x20, PT ;  /* 0x00000020bd00780c */ /* 0x000fc40003f64270 */
[----:B0-----:R-:W-:Y:S01]  /*8a00*/  FSEL R175, R182, -INF , P4 ;  /* 0xff800000b6af7808 */ /* 0x001fe20002000000 */
[----:B------:R-:W0:Y:S01]  /*8a10*/  MUFU.TANH R185, R185 ;  /* 0x000000b900b97308 */ /* 0x000e220000002400 */
[----:B------:R-:W-:Y:S02]  /*8a20*/  FMNMX.FTZ R200, R167, R200, !PT ;  /* 0x000000c8a7c87209 */ /* 0x000fe40007810000 */
[----:B--2---:R-:W-:Y:S02]  /*8a30*/  FSEL R154, R201, -INF , P3 ;  /* 0xff800000c99a7808 */ /* 0x004fe40001800000 */
[----:B------:R-:W-:Y:S02]  /*8a40*/  ISETP.GT.AND P4, PT, R189, 0x21, PT ;  /* 0x00000021bd00780c */ /* 0x000fe40003f84270 */
[----:B------:R-:W-:Y:S01]  /*8a50*/  FMNMX.FTZ R201, R175, R200, !PT ;  /* 0x000000c8afc97209 */ /* 0x000fe20007810000 */
[----:B------:R-:W2:Y:S01]  /*8a60*/  MUFU.TANH R188, R188 ;  /* 0x000000bc00bc7308 */ /* 0x000ea20000002400 */
[----:B------:R-:W-:Y:S01]  /*8a70*/  ISETP.GT.AND P3, PT, R189, 0x28, PT ;  /* 0x00000028bd00780c */ /* 0x000fe20003f64270 */
[----:B------:R-:W-:Y:S01]  /*8a80*/  FMUL.FTZ R200, R155, UR61 ;  /* 0x0000003d9bc87c20 */ /* 0x000fe20008410000 */
[----:B---3--:R-:W-:-:S02]  /*8a90*/  FSEL R179, R183, -INF , P4 ;  /* 0xff800000b7b37808 */ /* 0x008fc40002000000 */
[----:B------:R-:W-:Y:S01]  /*8aa0*/  FMNMX.FTZ R182, R154, R201, !PT ;  /* 0x000000c99ab67209 */ /* 0x000fe20007810000 */
[----:B------:R-:W-:Y:S01]  /*8ab0*/  FMUL.FTZ R201, R158, UR61 ;  /* 0x0000003d9ec97c20 */ /* 0x000fe20008410000 */
[----:B------:R-:W-:Y:S01]  /*8ac0*/  ISETP.GT.AND P4, PT, R189, 0x29, PT ;  /* 0x00000029bd00780c */ /* 0x000fe20003f84270 */
[----:B------:R-:W3:Y:S01]  /*8ad0*/  MUFU.TANH R190, R190 ;  /* 0x000000be00be7308 */ /* 0x000ee20000002400 */
[----:B-1----:R-:W-:Y:S02]  /*8ae0*/  FSEL R155, R202, -INF , P3 ;  /* 0xff800000ca9b7808 */ /* 0x002fe40001800000 */
[----:B------:R-:W-:Y:S02]  /*8af0*/  FMNMX.FTZ R182, R179, R182, !PT ;  /* 0x000000b6b3b67209 */ /* 0x000fe40007810000 */
[----:B------:R-:W-:Y:S02]  /*8b00*/  ISETP.GT.AND P3, PT, R189, 0x30, PT ;  /* 0x00000030bd00780c */ /* 0x000fe40003f64270 */
[----:B----4-:R-:W-:Y:S01]  /*8b10*/  FSEL R180, R180, -INF , P4 ;  /* 0xff800000b4b47808 */ /* 0x010fe20002000000 */
[----:B------:R-:W1:Y:S01]  /*8b20*/  MUFU.TANH R191, R191 ;  /* 0x000000bf00bf7308 */ /* 0x000e620000002400 */
[----:B------:R-:W-:-:S02]  /*8b30*/  FMNMX.FTZ R183, R155, R182, !PT ;  /* 0x000000b69bb77209 */ /* 0x000fc40007810000 */
[----:B------:R-:W-:Y:S02]  /*8b40*/  ISETP.GT.AND P4, PT, R189, 0x31, PT ;  /* 0x00000031bd00780c */ /* 0x000fe40003f84270 */
[----:B------:R-:W-:Y:S02]  /*8b50*/  FSEL R158, R184, -INF , P3 ;  /* 0xff800000b89e7808 */ /* 0x000fe40001800000 */
[----:B------:R-:W-:Y:S01]  /*8b60*/  FMNMX.FTZ R183, R180, R183, !PT ;  /* 0x000000b7b4b77209 */ /* 0x000fe20007810000 */
[----:B------:R-:W4:Y:S01]  /*8b70*/  MUFU.TANH R200, R200 ;  /* 0x000000c800c87308 */ /* 0x000f220000002400 */
[----:B0-----:R-:W-:Y:S02]  /*8b80*/  FSEL R182, R185, -INF , P4 ;  /* 0xff800000b9b67808 */ /* 0x001fe40002000000 */
[----:B------:R-:W-:Y:S02]  /*8b90*/  ISETP.GT.AND P3, PT, R189, 0x38, PT ;  /* 0x00000038bd00780c */ /* 0x000fe40003f64270 */
[----:B------:R-:W-:-:S02]  /*8ba0*/  FMNMX.FTZ R185, R158, R183, !PT ;  /* 0x000000b79eb97209 */ /* 0x000fc40007810000 */
[----:B------:R-:W-:Y:S01]  /*8bb0*/  ISETP.GT.AND P4, PT, R189, 0x39, PT ;  /* 0x00000039bd00780c */ /* 0x000fe20003f84270 */
[----:B------:R-:W0:Y:S01]  /*8bc0*/  MUFU.TANH R201, R201 ;  /* 0x000000c900c97308 */ /* 0x000e220000002400 */
[----:B--2---:R-:W-:Y:S01]  /*8bd0*/  FSEL R183, R188, -INF , P3 ;  /* 0xff800000bcb77808 */ /* 0x004fe20001800000 */
[----:B------:R-:W-:Y:S01]  /*8be0*/  FMUL.FTZ R188, R181, UR61 ;  /* 0x0000003db5bc7c20 */ /* 0x000fe20008410000 */
[----:B------:R-:W-:Y:S02]  /*8bf0*/  FMNMX.FTZ R184, R182, R185, !PT ;  /* 0x000000b9b6b87209 */ /* 0x000fe40007810000 */
[----:B------:R-:W-:Y:S02]  /*8c00*/  ISETP.GT.AND P3, PT, R189, 0x40, PT ;  /* 0x00000040bd00780c */ /* 0x000fe40003f64270 */
[----:B---3--:R-:W-:Y:S01]  /*8c10*/  FSEL R185, R190, -INF , P4 ;  /* 0xff800000beb97808 */ /* 0x008fe20002000000 */
[----:B------:R2:W3:Y:S01]  /*8c20*/  MUFU.TANH R202, R159 ;  /* 0x0000009f00ca7308 */ /* 0x0004e20000002400 */
[----:B------:R-:W-:-:S02]  /*8c30*/  FMNMX.FTZ R184, R183, R184, !PT ;  /* 0x000000b8b7b87209 */ /* 0x000fc40007810000 */
[----:B------:R-:W-:Y:S02]  /*8c40*/  ISETP.GT.AND P4, PT, R189, 0x41, PT ;  /* 0x00000041bd00780c */ /* 0x000fe40003f84270 */
[----:B-1----:R-:W-:Y:S02]  /*8c50*/  FSEL R181, R191, -INF , P3 ;  /* 0xff800000bfb57808 */ /* 0x002fe40001800000 */
[----:B------:R-:W-:Y:S01]  /*8c60*/  FMNMX.FTZ R190, R185, R184, !PT ;  /* 0x000000b8b9be7209 */ /* 0x000fe20007810000 */
[----:B------:R-:W1:Y:S01]  /*8c70*/  MUFU.TANH R188, R188 ;  /* 0x000000bc00bc7308 */ /* 0x000e620000002400 */
[----:B------:R-:W-:Y:S02]  /*8c80*/  ISETP.GT.AND P3, PT, R189, 0x48, PT ;  /* 0x00000048bd00780c */ /* 0x000fe40003f64270 */
[----:B----4-:R-:W-:Y:S01]  /*8c90*/  FSEL R184, R200, -INF , P4 ;  /* 0xff800000c8b87808 */ /* 0x010fe20002000000 */
[----:B------:R-:W-:Y:S01]  /*8ca0*/  FMUL.FTZ R200, R169, UR61 ;  /* 0x0000003da9c87c20 */ /* 0x000fe20008410000 */
[----:B--2---:R-:W-:Y:S01]  /*8cb0*/  FMNMX.FTZ R159, R181, R190, !PT ;  /* 0x000000beb59f7209 */ /* 0x004fe20007810000 */
[----:B------:R-:W-:Y:S01]  /*8cc0*/  FMUL.FTZ R169, R172, UR61 ;  /* 0x0000003daca97c20 */ /* 0x000fe20008410000 */
[----:B------:R-:W-:Y:S01]  /*8cd0*/  ISETP.GT.AND P4, PT, R189, 0x49, PT ;  /* 0x00000049bd00780c */ /* 0x000fe20003f84270 */
[----:B------:R-:W-:Y:S01]  /*8ce0*/  FMUL.FTZ R189, R168, UR61 ;  /* 0x0000003da8bd7c20 */ /* 0x000fe20008410000 */
[----:B0-----:R-:W-:Y:S01]  /*8cf0*/  FSEL R168, R201, -INF , P3 ;  /* 0xff800000c9a87808 */ /* 0x001fe20001800000 */
[----:B------:R-:W-:Y:S01]  /*8d00*/  FMUL.FTZ R172, R161, UR61 ;  /* 0x0000003da1ac7c20 */ /* 0x000fe20008410000 */
[----:B------:R-:W-:Y:S01]  /*8d10*/  FMNMX.FTZ R191, R184, R159, !PT ;  /* 0x0000009fb8bf7209 */ /* 0x000fe20007810000 */
[----:B------:R-:W-:Y:S01]  /*8d20*/  MUFU.TANH R200, R200 ;  /* 0x000000c800c87308 */ /* 0x000fe20000002400 */
[----:B---3--:R-:W-:-:S02]  /*8d30*/  FSEL R159, R202, -INF , P4 ;  /* 0xff800000ca9f7808 */ /* 0x008fc40002000000 */
[----:B------:R-:W-:Y:S01]  /*8d40*/  FMNMX.FTZ R190, R168, R191, !PT ;  /* 0x000000bfa8be7209 */ /* 0x000fe20007810000 */
[----:B------:R-:W-:Y:S01]  /*8d50*/  FMUL.FTZ R191, R173, UR61 ;  /* 0x0000003dadbf7c20 */ /* 0x000fe20008410000 */
[----:B------:R-:W-:Y:S02]  /*8d60*/  FMUL.FTZ R173, R164, UR61 ;  /* 0x0000003da4ad7c20 */ /* 0x000fe40008410000 */
[----:B------:R-:W-:Y:S01]  /*8d70*/  FMNMX.FTZ R201, R159, R190, !PT ;  /* 0x000000be9fc97209 */ /* 0x000fe20007810000 */
[----:B------:R-:W-:Y:S01]  /*8d80*/  FMUL.FTZ R190, R160, UR61 ;  /* 0x0000003da0be7c20 */ /* 0x000fe20008410000 */
[----:B------:R-:W-:Y:S01]  /*8d90*/  IADD3 R160, R186, -UR14, R187 ;  /* 0x8000000ebaa07c10 */ /* 0x000fe2000fffe0bb */
[----:B------:R-:W-:Y:S01]  /*8da0*/  FMUL.FTZ R187, R152, UR61 ;  /* 0x0000003d98bb7c20 */ /* 0x000fe20008410000 */
[----:B------:R0:W-:Y:S01]  /*8db0*/  MUFU.TANH R186, R165 ;  /* 0x000000a500ba7308 */ /* 0x0001e20000002400 */
[----:B------:R-:W2:Y:S01]  /*8dc0*/  SHFL.BFLY PT, R202, R201, 0x2, 0x1f ;  /* 0x0c401f00c9ca7f89 */ /* 0x000ea200000e0000 */
[----:B------:R-:W-:-:S02]  /*8dd0*/  ISETP.GT.AND P3, PT, R160, RZ, PT ;  /* 0x000000ffa000720c */ /* 0x000fc40003f64270 */
[C---:B------:R-:W-:Y:S02]  /*8de0*/  ISETP.GT.AND P4, PT, R160.reuse, 0x1, PT ;  /* 0x00000001a000780c */ /* 0x040fe40003f84270 */
[----:B------:R-:W-:Y:S02]  /*8df0*/  ISETP.GT.AND P5, PT, R160, 0x20, PT ;  /* 0x00000020a000780c */ /* 0x000fe40003fa4270 */
[----:B------:R-:W-:Y:S01]  /*8e00*/  FSEL R2, R2, -INF , P4 ;  /* 0xff80000002027808 */ /* 0x000fe20002000000 */
[----:B------:R-:W3:Y:S01]  /*8e10*/  MUFU.TANH R189, R189 ;  /* 0x000000bd00bd7308 */ /* 0x000ee20000002400 */
[C---:B------:R-:W-:Y:S02]  /*8e20*/  ISETP.GT.AND P4, PT, R160.reuse, 0x9, PT ;  /* 0x00000009a000780c */ /* 0x040fe40003f84270 */
[----:B------:R-:W-:Y:S02]  /*8e30*/  ISETP.GT.AND P6, PT, R160, 0x21, PT ;  /* 0x00000021a000780c */ /* 0x000fe40003fc4270 */
[----:B------:R-:W-:-:S02]  /*8e40*/  FSEL R152, R4, -INF , P4 ;  /* 0xff80000004987808 */ /* 0x000fc40002000000 */
[----:B------:R-:W-:Y:S01]  /*8e50*/  ISETP.GT.AND P4, PT, R160, 0x11, PT ;  /* 0x00000011a000780c */ /* 0x000fe20003f84270 */
[----:B------:R-:W4:Y:S01]  /*8e60*/  MUFU.TANH R169, R169 ;  /* 0x000000a900a97308 */ /* 0x000f220000002400 */
[----:B------:R-:W-:Y:S02]  /*8e70*/  R2UR UR14, R232 ;  /* 0x00000000e80e72ca */ /* 0x000fe400000e0000 */
[----:B------:R-:W-:Y:S02]  /*8e80*/  FSEL R177, R177, -INF , P4 ;  /* 0xff800000b1b17808 */ /* 0x000fe40002000000 */
[----:B------:R-:W-:Y:S02]  /*8e90*/  ISETP.GT.AND P4, PT, R160, 0x19, PT ;  /* 0x00000019a000780c */ /* 0x000fe40003f84270 */
[----:B--2---:R-:W-:Y:S01]  /*8ea0*/  FMNMX.FTZ R161, R201, R202, !PT ;  /* 0x000000cac9a17209 */ /* 0x004fe20007810000 */
[----:B------:R-:W2:Y:S04]  /*8eb0*/  MUFU.TANH R191, R191 ;  /* 0x000000bf00bf7308 */ /* 0x000ea80000002400 */
[----:B------:R-:W5:Y:S04]  /*8ec0*/  SHFL.BFLY PT, R164, R161, 0x1, 0x1f ;  /* 0x0c201f00a1a47f89 */ /* 0x000f6800000e0000 */
[----:B------:R3:W-:Y:S08]  /*8ed0*/  MUFU.TANH R4, R156 ;  /* 0x0000009c00047308 */ /* 0x0007f00000002400 */
[----:B------:R-:W2:Y:S08]  /*8ee0*/  MUFU.TANH R190, R190 ;  /* 0x000000be00be7308 */ /* 0x000eb00000002400 */
[----:B------:R-:W2:Y:S08]  /*8ef0*/  MUFU.TANH R172, R172 ;  /* 0x000000ac00ac7308 */ /* 0x000eb00000002400 */
[----:B------:R-:W2:Y:S08]  /*8f00*/  MUFU.TANH R173, R173 ;  /* 0x000000ad00ad7308 */ /* 0x000eb00000002400 */
[----:B------:R-:W2:Y:S01]  /*8f10*/  MUFU.TANH R187, R187 ;  /* 0x000000bb00bb7308 */ /* 0x000ea20000002400 */
[----:B------:R-:W-:-:S02]  /*8f20*/  WARPGROUP.DEPBAR.LE gsb0, 0x0 ;  /* 0x00008000000079c5 */ /* 0x000fc40000010000 */
[----:B------:R-:W-:Y:S01]  /*8f30*/  FMUL.FTZ R196, R153, UR61 ;  /* 0x0000003d99c47c20 */ /* 0x000fe20008410000 */
[----:B------:R-:W-:Y:S01]  /*8f40*/  FSEL R153, R0, -INF , P3 ;  /* 0xff80000000997808 */ /* 0x000fe20001800000 */
[----:B------:R-:W-:Y:S01]  /*8f50*/  FMUL.FTZ R197, R157, UR61 ;  /* 0x0000003d9dc57c20 */ /* 0x000fe20008410000 */
[----:B------:R-:W-:Y:S01]  /*8f60*/  ISETP.GT.AND P3, PT, R160, 0x8, PT ;  /* 0x00000008a000780c */ /* 0x000fe20003f64270 */
[----:B------:R-:W-:Y:S01]  /*8f70*/  WARPGROUP.ARRIVE ;  /* 0x00000000000079c5 */ /* 0x000fe20000000000 */
[----:B0-----:R-:W-:Y:S01]  /*8f80*/  FMNMX.FTZ R165, R153, R20, !PT ;  /* 0x0000001499a57209 */ /* 0x001fe20007810000 */
[----:B------:R-:W0:Y:S01]  /*8f90*/  MUFU.TANH R196, R196 ;  /* 0x000000c400c47308 */ /* 0x000e220000002400 */
[----:B------:R-:W-:Y:S02]  /*8fa0*/  FSEL R0, R3, -INF , P3 ;  /* 0xff80000003007808 */ /* 0x000fe40001800000 */
[----:B------:R-:W-:Y:S01]  /*8fb0*/  FMNMX.FTZ R165, R2, R165, !PT ;  /* 0x000000a502a57209 */ /* 0x000fe20007810000 */
[----:B------:R-:W-:Y:S01]  /*8fc0*/  HGMMA.64x256x16.F32 R24, R192, gdesc[UR4].tnspB, R24, gsb0 ;  /* 0x43e00004c0187df0 */ /* 0x000fe20008000818 */
[----:B------:R-:W-:-:S02]  /*8fd0*/  ISETP.GT.AND P3, PT, R160, 0x10, PT ;  /* 0x00000010a000780c */ /* 0x000fc40003f64270 */
[----:B------:R-:W-:Y:S01]  /*8fe0*/  FMNMX.FTZ R165, R0, R165, !PT ;  /* 0x000000a500a57209 */ /* 0x000fe20007810000 */
[----:B------:R-:W0:Y:S01]  /*8ff0*/  MUFU.TANH R197, R197 ;  /* 0x000000c500c57308 */ /* 0x000e220000002400 */
[----:B------:R-:W-:Y:S02]  /*9000*/  FSEL R176, R176, -INF , P3 ;  /* 0xff800000b0b07808 */ /* 0x000fe40001800000 */
[----:B------:R-:W-:Y:S02]  /*9010*/  FMNMX.FTZ R165, R152, R165, !PT ;  /* 0x000000a598a57209 */ /* 0x000fe40007810000 */
[----:B-----5:R-:W-:Y:S02]  /*9020*/  FMNMX.FTZ R3, R161, R164, !PT ;  /* 0x000000a4a1037209 */ /* 0x020fe40007810000 */
[----:B------:R-:W-:Y:S02]  /*9030*/  ISETP.GT.AND P3, PT, R160, 0x18, PT ;  /* 0x00000018a000780c */ /* 0x000fe40003f64270 */
[----:B------:R-:W-:-:S02]  /*9040*/  FMNMX.FTZ R164, R176, R165, !PT ;  /* 0x000000a5b0a47209 */ /* 0x000fc40007810000 */
[----:B------:R-:W-:Y:S02]  /*9050*/  FSEL R178, R178, -INF , P3 ;  /* 0xff800000b2b27808 */ /* 0x000fe40001800000 */
[----:B------:R-:W-:Y:S02]  /*9060*/  FMNMX.FTZ R161, R177, R164, !PT ;  /* 0x000000a4b1a17209 */ /* 0x000fe40007810000 */
[----:B-1----:R-:W-:Y:S02]  /*9070*/  FSEL R157, R188, -INF , P4 ;  /* 0xff800000bc9d7808 */ /* 0x002fe40002000000 */
[----:B---3--:R-:W-:Y:S02]  /*9080*/  FMNMX.FTZ R156, R178, R161, !PT ;  /* 0x000000a1b29c7209 */ /* 0x008fe40007810000 */
[----:B------:R-:W-:Y:S02]  /*9090*/  FSEL R164, R189, -INF , P5 ;  /* 0xff800000bda47808 */ /* 0x000fe40002800000 */
[----:B------:R-:W-:Y:S01]  /*90a0*/  FMNMX.FTZ R161, R157, R156, !PT ;  /* 0x0000009c9da17209 */ /* 0x000fe20007810000 */
[----:B------:R-:W-:Y:S01]  /*90b0*/  FMUL.FTZ R156, R3, UR5 ;  /* 0x00000005039c7c20 */ /* 0x000fe20008410000 */
[----:B------:R-:W-:-:S02]  /*90c0*/  ISETP.GT.AND P3, PT, R160, 0x28, PT ;  /* 0x00000028a000780c */ /* 0x000fc40003f64270 */
[----:B------:R-:W-:Y:S02]  /*90d0*/  FSEL R165, R200, -INF , P6 ;  /* 0xff800000c8a57808 */ /* 0x000fe40003000000 */
[----:B------:R-:W-:Y:S02]  /*90e0*/  FMNMX.FTZ R188, R164, R161, !PT ;  /* 0x000000a1a4bc7209 */ /* 0x000fe40007810000 */
[----:B------:R-:W-:Y:S02]  /*90f0*/  FSETP.NEU.FTZ.AND P4, PT, R3, -INF , PT ;  /* 0xff8000000300780b */ /* 0x000fe40003f9d000 */
[----:B------:R-:W-:Y:S02]  /*9100*/  ISETP.GT.AND P5, PT, R160, 0x29, PT ;  /* 0x00000029a000780c */ /* 0x000fe40003fa4270 */
[----:B----4-:R-:W-:Y:S02]  /*9110*/  FSEL R169, R169, -INF , P3 ;  /* 0xff800000a9a97808 */ /* 0x010fe40001800000 */
[----:B------:R-:W-:-:S02]  /*9120*/  FMNMX.FTZ R188, R165, R188, !PT ;  /* 0x000000bca5bc7209 */ /* 0x000fc40007810000 */
[----:B------:R-:W-:Y:S02]  /*9130*/  FSEL R156, R156, RZ, P4 ;  /* 0x000000ff9c9c7208 */ /* 0x000fe40002000000 */
[----:B------:R-:W-:Y:S02]  /*9140*/  ISETP.GT.AND P3, PT, R160, 0x30, PT ;  /* 0x00000030a000780c */ /* 0x000fe40003f64270 */
[----:B--2---:R-:W-:Y:S01]  /*9150*/  FSEL R161, R191, -INF , P5 ;  /* 0xff800000bfa17808 */ /* 0x004fe20002800000 */
[--C-:B------:R-:W-:Y:S01]  /*9160*/  FFMA.FTZ R209, R170, UR5, -R156.reuse ;  /* 0x00000005aad17c23 */ /* 0x100fe2000801089c */
[----:B------:R-:W-:Y:S01]  /*9170*/  FMNMX.FTZ R188, R169, R188, !PT ;  /* 0x000000bca9bc7209 */ /* 0x000fe20007810000 */
[--C-:B------:R-:W-:Y:S01]  /*9180*/  FFMA.FTZ R211, R171, UR5, -R156.reuse ;  /* 0x00000005abd37c23 */ /* 0x100fe2000801089c */
[----:B------:R-:W-:Y:S01]  /*9190*/  ISETP.GT.AND P5, PT, R160, 0x31, PT ;  /* 0x00000031a000780c */ /* 0x000fe20003fa4270 */
[--C-:B------:R-:W-:Y:S01]  /*91a0*/  FFMA.FTZ R201, R154, UR5, -R156.reuse ;  /* 0x000000059ac97c23 */ /* 0x100fe2000801089c */
        /* <DEDUP_REMOVED lines=18> */
[----:B------:R-:W-:Y:S01]  /*92d0*/  FSEL R186, R186, -INF , P5 ;  /* 0xff800000baba7808 */ /* 0x000fe20002800000 */
[--C-:B------:R-:W-:Y:S01]  /*92e0*/  FFMA.FTZ R199, R183, UR5, -R156.reuse ;  /* 0x00000005b7c77c23 */ /* 0x100fe2000801089c */
[----:B------:R-:W-:Y:S01]  /*92f0*/  FMNMX.FTZ R171, R173, R188, !PT ;  /* 0x000000bcadab7209 */ /* 0x000fe20007810000 */
[--C-:B------:R-:W-:Y:S01]  /*9300*/  FFMA.FTZ R155, R181, UR5, -R156.reuse ;  /* 0x00000005b59b7c23 */ /* 0x100fe2000801089c */
[----:B------:R-:W-:Y:S01]  /*9310*/  ISETP.GT.AND P5, PT, R160, 0x41, PT ;  /* 0x00000041a000780c */ /* 0x000fe20003fa4270 */
[----:B------:R-:W-:Y:S01]  /*9320*/  MUFU.EX2 R211, R211 ;  /* 0x000000d300d37308 */ /* 0x000fe20000000800 */
[----:B------:R-:W-:Y:S01]  /*9330*/  FSEL R187, R187, -INF , P3 ;  /* 0xff800000bbbb7808 */ /* 0x000fe20001800000 */
[--C-:B------:R-:W-:Y:S01]  /*9340*/  FFMA.FTZ R180, R184, UR5, -R156.reuse ;  /* 0x00000005b8b47c23 */ /* 0x100fe2000801089c */
[----:B------:R-:W-:Y:S01]  /*9350*/  FMNMX.FTZ R188, R186, R171, !PT ;  /* 0x000000abbabc7209 */ /* 0x000fe20007810000 */
[----:B------:R-:W-:Y:S01]  /*9360*/  FFMA.FTZ R167, R168, UR5, -R156 ;  /* 0x00000005a8a77c23 */ /* 0x000fe2000801089c */
[----:B------:R-:W-:-:S02]  /*9370*/  ISETP.GT.AND P3, PT, R160, 0x48, PT ;  /* 0x00000048a000780c */ /* 0x000fc40003f64270 */
[----:B0-----:R-:W-:Y:S01]  /*9380*/  FSEL R171, R196, -INF , P5 ;  /* 0xff800000c4ab7808 */ /* 0x001fe20002800000 */
[----:B------:R-:W-:Y:S01]  /*9390*/  MUFU.EX2 R190, R190 ;  /* 0x000000be00be7308 */ /* 0x000fe20000000800 */
[----:B------:R-:W-:Y:S02]  /*93a0*/  FMNMX.FTZ R188, R187, R188, !PT ;  /* 0x000000bcbbbc7209 */ /* 0x000fe40007810000 */
[----:B------:R-:W-:Y:S01]  /*93b0*/  ISETP.GT.AND P5, PT, R160, 0x49, PT ;  /* 0x00000049a000780c */ /* 0x000fe20003fa4270 */
[--C-:B------:R-:W-:Y:S01]  /*93c0*/  FFMA.FTZ R160, R175, UR5, -R156.reuse ;  /* 0x00000005afa07c23 */ /* 0x100fe2000801089c */
[----:B------:R-:W-:Y:S02]  /*93d0*/  FSEL R163, R4, -INF , P3 ;  /* 0xff80000004a37808 */ /* 0x000fe40001800000 */
[----:B------:R-:W-:Y:S01]  /*93e0*/  FMNMX.FTZ R188, R171, R188, !PT ;  /* 0x000000bcabbc7209 */ /* 0x000fe20007810000 */
[----:B------:R-:W-:Y:S01]  /*93f0*/  MUFU.EX2 R205, R205 ;  /* 0x000000cd00cd7308 */ /* 0x000fe20000000800 */
[----:B------:R-:W-:Y:S01]  /*9400*/  FSEL R189, R197, -INF , P5 ;  /* 0xff800000c5bd7808 */ /* 0x000fe20002800000 */
[--C-:B------:R-:W-:Y:S01]  /*9410*/  FFMA.FTZ R197, R158, UR5, -R156.reuse ;  /* 0x000000059ec57c23 */ /* 0x100fe2000801089c */
[----:B------:R-:W-:Y:S01]  /*9420*/  FMNMX.FTZ R188, R163, R188, !PT ;  /* 0x000000bca3bc7209 */ /* 0x000fe20007810000 */
[----:B------:R-:W-:Y:S01]  /*9430*/  FFMA.FTZ R158, R185, UR5, -R156 ;  /* 0x00000005b99e7c23 */ /* 0x000fe2000801089c */
[----:B------:R-:W-:-:S02]  /*9440*/  R2UR UR6, R231 ;  /* 0x00000000e70672ca */ /* 0x000fc400000e0000 */
[----:B------:R-:W-:Y:S01]  /*9450*/  FMNMX.FTZ R4, R189, R188, !PT ;  /* 0x000000bcbd047209 */ /* 0x000fe20007810000 */
[--C-:B------:R-:W-:Y:S01]  /*9460*/  FFMA.FTZ R188, R174, UR5, -R156.reuse ;  /* 0x00000005aebc7c23 */ /* 0x100fe2000801089c */
[----:B------:R-:W-:Y:S01]  /*9470*/  MUFU.EX2 R207, R207 ;  /* 0x000000cf00cf7308 */ /* 0x000fe20000000800 */
[--C-:B------:R-:W-:Y:S01]  /*9480*/  FFMA.FTZ R174, R179, UR5, -R156.reuse ;  /* 0x00000005b3ae7c23 */ /* 0x100fe2000801089c */
[----:B------:R-:W-:Y:S01]  /*9490*/  FFMA.FTZ R156, R159, UR5, -R156 ;  /* 0x000000059f9c7c23 */ /* 0x000fe2000801089c */
[----:B------:R-:W0:Y:S05]  /*94a0*/  SHFL.BFLY PT, R191, R4, 0x2, 0x1f ;  /* 0x0c401f0004bf7f89 */ /* 0x000e2a00000e0000 */
[----:B------:R-:W-:Y:S01]  /*94b0*/  MUFU.EX2 R188, R188 ;  /* 0x000000bc00bc7308 */ /* 0x000fe20000000800 */
[----:B------:R-:W-:Y:S01]  /*94c0*/  UISETP.GT.AND UP1, UPT, UR11, UR6, UPT ;  /* 0x000000060b00728c */ /* 0x000fe2000bf24270 */
[----:B------:R-:W-:-:S06]  /*94d0*/  R2UR UR6, R16 ;  /* 0x00000000100672ca */ /* 0x000fcc00000e0000 */
[----:B------:R-:W-:Y:S07]  /*94e0*/  MUFU.EX2 R160, R160 ;  /* 0x000000a000a07308 */ /* 0x000fee0000000800 */
[----:B------:R-:W-:Y:S01]  /*94f0*/  IMAD.U32 R235, RZ, RZ, UR6 ;  /* 0x00000006ffeb7e24 */ /* 0x000fe2000f8e00ff */
        /* <DEDUP_REMOVED lines=8> */
[C---:B------:R-:W-:Y:S01]  /*9580*/  FSETP.NEU.FTZ.AND P3, PT, R4.reuse, -INF , PT ;  /* 0xff8000000400780b */ /* 0x040fe20003f7d000 */
[----:B------:R-:W-:-:S06]  /*9590*/  FMUL.FTZ R182, R4, UR5 ;  /* 0x0000000504b67c20 */ /* 0x000fcc0008410000 */
[----:B------:R-:W-:Y:S01]  /*95a0*/  MUFU.EX2 R154, R154 ;  /* 0x0000009a009a7308 */ /* 0x000fe20000000800 */
[----:B------:R-:W-:-:S05]  /*95b0*/  FSEL R182, R182, RZ, P3 ;  /* 0x000000ffb6b67208 */ /* 0x000fca0001800000 */
[--C-:B------:R-:W-:Y:S01]  /*95c0*/  FFMA.FTZ R210, R0, UR5, -R182.reuse ;  /* 0x0000000500d27c23 */ /* 0x100fe200080108b6 */
[----:B------:R-:W-:Y:S01]  /*95d0*/  FSEL R0, R3, RZ, P4 ;  /* 0x000000ff03007208 */ /* 0x000fe20002000000 */
[--C-:B------:R-:W-:Y:S01]  /*95e0*/  FFMA.FTZ R208, R2, UR5, -R182.reuse ;  /* 0x0000000502d07c23 */ /* 0x100fe200080108b6 */
[--C-:B------:R-:W-:Y:S01]  /*95f0*/  FFMA.FTZ R153, R153, UR5, -R182.reuse ;  /* 0x0000000599997c23 */ /* 0x100fe200080108b6 */
[--C-:B------:R-:W-:Y:S01]  /*9600*/  FFMA.FTZ R175, R152, UR5, -R182.reuse ;  /* 0x0000000598af7c23 */ /* 0x100fe200080108b6 */
[--C-:B------:R-:W-:Y:S01]  /*9610*/  FFMA.FTZ R204, R176, UR5, -R182.reuse ;  /* 0x00000005b0cc7c23 */ /* 0x100fe200080108b6 */
[----:B------:R-:W-:Y:S01]  /*9620*/  FADD.FTZ R0, -R0, R21 ;  /* 0x0000001500007221 */ /* 0x000fe20000010100 */
[----:B------:R-:W-:Y:S01]  /*9630*/  FSEL R21, R4, RZ, P3 ;  /* 0x000000ff04157208 */ /* 0x000fe20001800000 */
[----:B------:R-:W-:Y:S01]  /*9640*/  MUFU.EX2 R208, R208 ;  /* 0x000000d000d07308 */ /* 0x000fe20000000800 */
[--C-:B------:R-:W-:Y:S01]  /*9650*/  FFMA.FTZ R177, R177, UR5, -R182.reuse ;  /* 0x00000005b1b17c23 */ /* 0x100fe200080108b6 */
[----:B------:R-:W-:Y:S01]  /*9660*/  FMUL.FTZ R2, R0, UR5 ;  /* 0x0000000500027c20 */ /* 0x000fe20008410000 */
[----:B------:R-:W-:Y:S01]  /*9670*/  FFMA.FTZ R202, R169, UR5, -R182 ;  /* 0x00000005a9ca7c23 */ /* 0x000fe200080108b6 */
[----:B------:R-:W-:Y:S01]  /*9680*/  FADD.FTZ R21, -R21, R20 ;  /* 0x0000001415157221 */ /* 0x000fe20000010100 */
[----:B------:R-:W-:-:S02]  /*9690*/  IMAD.U32 R20, RZ, RZ, UR14 ;  /* 0x0000000eff147e24 */ /* 0x000fc4000f8e00ff */
[--C-:B------:R-:W-:Y:S01]  /*96a0*/  FFMA.FTZ R206, R178, UR5, -R182.reuse ;  /* 0x00000005b2ce7c23 */ /* 0x100fe200080108b6 */
[--C-:B------:R-:W-:Y:S01]  /*96b0*/  FFMA.FTZ R157, R157, UR5, -R182.reuse ;  /* 0x000000059d9d7c23 */ /* 0x100fe200080108b6 */
[----:B------:R-:W-:Y:S01]  /*96c0*/  FMUL.FTZ R0, R21, UR5 ;  /* 0x0000000515007c20 */ /* 0x000fe20008410000 */
[----:B------:R-:W-:Y:S01]  /*96d0*/  MUFU.EX2 R153, R153 ;  /* 0x0000009900997308 */ /* 0x000fe20000000800 */
[----:B------:R-:W-:Y:S02]  /*96e0*/  @!P1 VIADD R20, R20, 0x38840 ;  /* 0x0003884014149836 */ /* 0x000fe40000000000 */
[--C-:B------:R-:W-:Y:S01]  /*96f0*/  FFMA.FTZ R21, R161, UR5, -R182.reuse ;  /* 0x00000005a1157c23 */ /* 0x100fe200080108b6 */
[--C-:B------:R-:W-:Y:S01]  /*9700*/  FFMA.FTZ R200, R164, UR5, -R182.reuse ;  /* 0x00000005a4c87c23 */ /* 0x100fe200080108b6 */
[--C-:B------:R-:W-:Y:S01]  /*9710*/  FFMA.FTZ R165, R165, UR5, -R182.reuse ;  /* 0x00000005a5a57c23 */ /* 0x100fe200080108b6 */
[----:B------:R-:W-:Y:S01]  /*9720*/  FFMA.FTZ R196, R170, UR5, -R182 ;  /* 0x00000005aac47c23 */ /* 0x000fe200080108b6 */
[----:B------:R-:W-:Y:S01]  /*9730*/  @!P1 PRMT R20, RZ, 0x654, R20 ;  /* 0x00000654ff149816 */ /* 0x000fe20000000014 */
[--C-:B------:R-:W-:Y:S01]  /*9740*/  FFMA.FTZ R172, R172, UR5, -R182.reuse ;  /* 0x00000005acac7c23 */ /* 0x100fe200080108b6 */
[----:B------:R-:W0:Y:S01]  /*9750*/  MUFU.EX2 R0, R0 ;  /* 0x0000000000007308 */ /* 0x000e220000000800 */
[--C-:B------:R-:W-:Y:S01]  /*9760*/  FFMA.FTZ R198, R173, UR5, -R182.reuse ;  /* 0x00000005adc67c23 */ /* 0x100fe200080108b6 */
[--C-:B------:R-:W-:Y:S01]  /*9770*/  FFMA.FTZ R159, R186, UR5, -R182.reuse ;  /* 0x00000005ba9f7c23 */ /* 0x100fe200080108b6 */
[--C-:B------:R-:W-:Y:S01]  /*9780*/  FFMA.FTZ R171, R171, UR5, -R182.reuse ;  /* 0x00000005abab7c23 */ /* 0x100fe200080108b6 */
[----:B------:R-:W-:Y:S01]  /*9790*/  FFMA.FTZ R163, R163, UR5, -R182 ;  /* 0x00000005a3a37c23 */ /* 0x000fe200080108b6 */
[----:B------:R-:W-:Y:S01]  /*97a0*/  IMAD.U32 R152, RZ, RZ, UR4 ;  /* 0x00000004ff987e24 */ /* 0x000fe2000f8e00ff */
[----:B------:R-:W-:Y:S01]  /*97b0*/  PLOP3.LUT P3, PT, PT, PT, UP1, 0x80, 0x0 ;  /* 0x000000000000781c */ /* 0x000fe20003f6f018 */
[----:B------:R-:W-:Y:S01]  /*97c0*/  UIADD3 UR4, UR11, -0x1, URZ ;  /* 0xffffffff0b047890 */ /* 0x000fe2000fffe03f */
[----:B------:R-:W1:Y:S01]  /*97d0*/  MUFU.EX2 R2, R2 ;  /* 0x0000000200027308 */ /* 0x000e620000000800 */
[----:B------:R-:W-:-:S04]  /*97e0*/  @!P1 VIADD R152, R152, 0x38860 ;  /* 0x0003886098989836 */ /* 0x000fc80000000000 */
[----:B------:R-:W-:Y:S01]  /*97f0*/  IMAD.U32 R234, RZ, RZ, UR4 ;  /* 0x00000004ffea7e24 */ /* 0x000fe2000f8e00ff */
[----:B------:R-:W-:Y:S02]  /*9800*/  @!P1 PRMT R152, RZ, 0x654, R152 ;  /* 0x00000654ff989816 */ /* 0x000fe40000000098 */
[----:B------:R-:W2:Y:S01]  /*9810*/  MUFU.EX2 R210, R210 ;  /* 0x000000d200d27308 */ /* 0x000ea20000000800 */
[----:B0-----:R-:W-:-:S04]  /*9820*/  FFMA.FTZ R161, R0, R14, R153 ;  /* 0x0000000e00a17223 */ /* 0x001fc80000010099 */
[C---:B------:R-:W-:Y:S01]  /*9830*/  FADD.FTZ R161, R208.reuse, R161 ;  /* 0x000000a1d0a17221 */ /* 0x040fe20000010000 */
[----:B------:R-:W-:Y:S02]  /*9840*/  F2FP.F16.F32.PACK_AB R208, R208, R153 ;  /* 0x00000099d0d0723e */ /* 0x000fe400000000ff */
[----:B------:R-:W0:Y:S01]  /*9850*/  MUFU.EX2 R175, R175 ;  /* 0x000000af00af7308 */ /* 0x000e220000000800 */
[----:B-1----:R-:W-:Y:S01]  /*9860*/  FFMA.FTZ R169, R2, R5, R209 ;  /* 0x0000000502a97223 */ /* 0x002fe200000100d1 */
[----:B------:R-:W-:-:S03]  /*9870*/  F2FP.F16.F32.PACK_AB R209, R162, R209 ;  /* 0x000000d1a2d1723e */ /* 0x000fc600000000ff */
[----:B------:R-:W-:-:S03]  /*9880*/  FADD.FTZ R14, R162, R169 ;  /* 0x000000a9a20e7221 */ /* 0x000fc60000010000 */
[----:B------:R-:W1:Y:S08]  /*9890*/  MUFU.EX2 R204, R204 ;  /* 0x000000cc00cc7308 */ /* 0x000e700000000800 */
[----:B------:R-:W3:Y:S08]  /*98a0*/  MUFU.EX2 R177, R177 ;  /* 0x000000b100b17308 */ /* 0x000ef00000000800 */
[----:B------:R-:W4:Y:S08]  /*98b0*/  MUFU.EX2 R206, R206 ;  /* 0x000000ce00ce7308 */ /* 0x000f300000000800 */
[----:B------:R-:W5:Y:S08]  /*98c0*/  MUFU.EX2 R157, R157 ;  /* 0x0000009d009d7308 */ /* 0x000f700000000800 */
[----:B------:R-:W5:Y:S08]  /*98d0*/  MUFU.EX2 R200, R200 ;  /* 0x000000c800c87308 */ /* 0x000f700000000800 */
[----:B------:R-:W5:Y:S01]  /*98e0*/  MUFU.EX2 R165, R165 ;  /* 0x000000a500a57308 */ /* 0x000f620000000800 */
[----:B------:R-:W-:-:S02]  /*98f0*/  WARPGROUP.DEPBAR.LE gsb0, 0x0 ;  /* 0x00008000000079c5 */ /* 0x000fc40000010000 */
[----:B------:R2:W-:Y:S01]  /*9900*/  @!P1 SYNCS.ARRIVE.TRANS64.RED.A1T0 RZ, [R20+URZ], RZ ;  /* 0x000000ff14ff99a7 */ /* 0x0005e2000810043f */
[--C-:B------:R-:W-:Y:S01]  /*9910*/  FFMA.FTZ R192, R187, UR5, -R182.reuse ;  /* 0x00000005bbc07c23 */ /* 0x100fe200080108b6 */
[----:B------:R-:W-:-:S03]  /*9920*/  FFMA.FTZ R182, R189, UR5, -R182 ;  /* 0x00000005bdb67c23 */ /* 0x000fc600080108b6 */
[----:B------:R-:W5:Y:S01]  /*9930*/  MUFU.EX2 R202, R202 ;  /* 0x000000ca00ca7308 */ /* 0x000f620000000800 */
[----:B--2---:R-:W-:Y:S01]  /*9940*/  FADD.FTZ R20, R210, R161 ;  /* 0x000000a1d2147221 */ /* 0x004fe20000010000 */
[----:B------:R-:W-:Y:S01]  /*9950*/  FADD.FTZ R161, R211, R14 ;  /* 0x0000000ed3a17221 */ /* 0x000fe20000010000 */
[----:B------:R2:W-:Y:S05]  /*9960*/  @!P1 SYNCS.ARRIVE.TRANS64.RED.A1T0 RZ, [R152+URZ], RZ ;  /* 0x000000ff98ff99a7 */ /* 0x0005ea000810043f */
[----:B------:R-:W2:Y:S01]  /*9970*/  MUFU.EX2 R21, R21 ;  /* 0x0000001500157308 */ /* 0x000ea20000000800 */
[----:B0-----:R-:W-:Y:S01]  /*9980*/  FADD.FTZ R169, R175, R20 ;  /* 0x00000014afa97221 */ /* 0x001fe20000010000 */
[C---:B------:R-:W-:Y:S01]  /*9990*/  FADD.FTZ R14, R190.reuse, R161 ;  /* 0x000000a1be0e7221 */ /* 0x040fe20000010000 */
[----:B------:R-:W-:-:S02]  /*99a0*/  F2FP.F16.F32.PACK_AB R211, R190, R211 ;  /* 0x000000d3bed3723e */ /* 0x000fc400000000ff */
[----:B-1----:R-:W-:Y:S01]  /*99b0*/  FADD.FTZ R20, R204, R169 ;  /* 0x000000a9cc147221 */ /* 0x002fe20000010000 */
[----:B------:R-:W-:Y:S01]  /*99c0*/  FADD.FTZ R161, R205, R14 ;  /* 0x0000000ecda17221 */ /* 0x000fe20000010000 */
[----:B------:R-:W-:Y:S01]  /*99d0*/  F2FP.F16.F32.PACK_AB R210, R175, R210 ;  /* 0x000000d2afd2723e */ /* 0x000fe200000000ff */
[----:B------:R-:W0:Y:S01]  /*99e0*/  MUFU.EX2 R196, R196 ;  /* 0x000000c400c47308 */ /* 0x000e220000000800 */
[C---:B---3--:R-:W-:Y:S01]  /*99f0*/  FADD.FTZ R169, R177.reuse, R20 ;  /* 0x00000014b1a97221 */ /* 0x048fe20000010000 */
[----:B------:R-:W-:Y:S01]  /*9a00*/  FADD.FTZ R14, R188, R161 ;  /* 0x000000a1bc0e7221 */ /* 0x000fe20000010000 */
[----:B------:R-:W-:Y:S02]  /*9a10*/  F2FP.F16.F32.PACK_AB R204, R177, R204 ;  /* 0x000000ccb1cc723e */ /* 0x000fe400000000ff */
[----:B----4-:R-:W-:Y:S01]  /*9a20*/  FADD.FTZ R20, R206, R169 ;  /* 0x000000a9ce147221 */ /* 0x010fe20000010000 */
[----:B------:R-:W-:Y:S01]  /*9a30*/  FADD.FTZ R161, R207, R14 ;  /* 0x0000000ecfa17221 */ /* 0x000fe20000010000 */
[C---:B-----5:R-:W-:Y:S01]  /*9a40*/  F2FP.F16.F32.PACK_AB R206, R157.reuse, R206 ;  /* 0x000000ce9dce723e */ /* 0x060fe200000000ff */
[----:B------:R-:W1:Y:S01]  /*9a50*/  MUFU.EX2 R5, R172 ;  /* 0x000000ac00057308 */ /* 0x000e620000000800 */
[----:B------:R-:W-:Y:S01]  /*9a60*/  FADD.FTZ R169, R157, R20 ;  /* 0x000000149da97221 */ /* 0x000fe20000010000 */
[----:B------:R-:W-:Y:S01]  /*9a70*/  FADD.FTZ R14, R160, R161 ;  /* 0x000000a1a00e7221 */ /* 0x000fe20000010000 */
[----:B------:R-:W-:-:S02]  /*9a80*/  F2FP.F16.F32.PACK_AB R205, R188, R205 ;  /* 0x000000cdbccd723e */ /* 0x000fc400000000ff */
[----:B------:R-:W-:Y:S01]  /*9a90*/  FADD.FTZ R20, R200, R169 ;  /* 0x000000a9c8147221 */ /* 0x000fe20000010000 */
[----:B------:R-:W-:Y:S01]  /*9aa0*/  FADD.FTZ R153, R201, R14 ;  /* 0x0000000ec9997221 */ /* 0x000fe20000010000 */
[----:B------:R-:W-:Y:S01]  /*9ab0*/  F2FP.F16.F32.PACK_AB R207, R160, R207 ;  /* 0x000000cfa0cf723e */ /* 0x000fe200000000ff */
[----:B------:R-:W3:Y:S01]  /*9ac0*/  MUFU.EX2 R198, R198 ;  /* 0x000000c600c67308 */ /* 0x000ee20000000800 */
[C---:B------:R-:W-:Y:S01]  /*9ad0*/  FADD.FTZ R161, R165.reuse, R20 ;  /* 0x00000014a5a17221 */ /* 0x040fe20000010000 */
[----:B------:R-:W-:Y:S01]  /*9ae0*/  FADD.FTZ R14, R174, R153 ;  /* 0x00000099ae0e7221 */ /* 0x000fe20000010000 */
[----:B------:R-:W-:Y:S02]  /*9af0*/  F2FP.F16.F32.PACK_AB R200, R165, R200 ;  /* 0x000000c8a5c8723e */ /* 0x000fe400000000ff */
[----:B------:R-:W-:Y:S01]  /*9b00*/  FADD.FTZ R20, R202, R161 ;  /* 0x000000a1ca147221 */ /* 0x000fe20000010000 */
[----:B------:R-:W-:Y:S01]  /*9b10*/  FADD.FTZ R153, R203, R14 ;  /* 0x0000000ecb997221 */ /* 0x000fe20000010000 */
[C---:B--2---:R-:W-:Y:S01]  /*9b20*/  F2FP.F16.F32.PACK_AB R202, R21.reuse, R202 ;  /* 0x000000ca15ca723e */ /* 0x044fe200000000ff */
[----:B------:R-:W2:Y:S01]  /*9b30*/  MUFU.EX2 R199, R199 ;  /* 0x000000c700c77308 */ /* 0x000ea20000000800 */
[----:B------:R-:W-:Y:S01]  /*9b40*/  FADD.FTZ R157, R21, R20 ;  /* 0x00000014159d7221 */ /* 0x000fe20000010000 */
[----:B------:R-:W-:Y:S01]  /*9b50*/  FADD.FTZ R14, R166, R153 ;  /* 0x00000099a60e7221 */ /* 0x000fe20000010000 */
[----:B------:R-:W-:-:S02]  /*9b60*/  F2FP.F16.F32.PACK_AB R201, R174, R201 ;  /* 0x000000c9aec9723e */ /* 0x000fc400000000ff */
[----:B0-----:R-:W-:Y:S01]  /*9b70*/  FADD.FTZ R20, R196, R157 ;  /* 0x0000009dc4147221 */ /* 0x001fe20000010000 */
[----:B------:R-:W-:Y:S01]  /*9b80*/  FADD.FTZ R153, R197, R14 ;  /* 0x0000000ec5997221 */ /* 0x000fe20000010000 */
[C---:B-1----:R-:W-:Y:S01]  /*9b90*/  F2FP.F16.F32.PACK_AB R196, R5.reuse, R196 ;  /* 0x000000c405c4723e */ /* 0x042fe200000000ff */
[----:B------:R-:W0:Y:S01]  /*9ba0*/  MUFU.EX2 R159, R159 ;  /* 0x0000009f009f7308 */ /* 0x000e220000000800 */
[----:B------:R-:W-:Y:S01]  /*9bb0*/  FADD.FTZ R157, R5, R20 ;  /* 0x00000014059d7221 */ /* 0x000fe20000010000 */
[----:B------:R-:W-:Y:S01]  /*9bc0*/  FADD.FTZ R14, R154, R153 ;  /* 0x000000999a0e7221 */ /* 0x000fe20000010000 */
[----:B------:R-:W-:Y:S02]  /*9bd0*/  F2FP.F16.F32.PACK_AB R203, R166, R203 ;  /* 0x000000cba6cb723e */ /* 0x000fe400000000ff */
[----:B---3--:R-:W-:Y:S01]  /*9be0*/  FADD.FTZ R20, R198, R157 ;  /* 0x0000009dc6147221 */ /* 0x008fe20000010000 */
[----:B------:R-:W-:Y:S02]  /*9bf0*/  F2FP.F16.F32.PACK_AB R197, R154, R197 ;  /* 0x000000c59ac5723e */ /* 0x000fe400000000ff */
[----:B------:R-:W1:Y:S01]  /*9c00*/  MUFU.EX2 R158, R158 ;  /* 0x0000009e009e7308 */ /* 0x000e620000000800 */
[----:B--2---:R-:W-:-:S07]  /*9c10*/  FADD.FTZ R5, R199, R14 ;  /* 0x0000000ec7057221 */ /* 0x004fce0000010000 */
[----:B------:R-:W2:Y:S01]  /*9c20*/  MUFU.EX2 R192, R192 ;  /* 0x000000c000c07308 */ /* 0x000ea20000000800 */
[C---:B0-----:R-:W-:Y:S01]  /*9c30*/  FADD.FTZ R21, R159.reuse, R20 ;  /* 0x000000149f157221 */ /* 0x041fe20000010000 */
[----:B------:R-:W-:Y:S01]  /*9c40*/  F2FP.F16.F32.PACK_AB R198, R159, R198 ;  /* 0x000000c69fc6723e */ /* 0x000fe200000000ff */
[----:B------:R-:W-:-:S05]  /*9c50*/  IMAD.MOV.U32 R20, RZ, RZ, R4 ;  /* 0x000000ffff147224 */ /* 0x000fca00078e0004 */
        /* <DEDUP_REMOVED lines=20> */
[C---:B0-----:R-:W-:Y:S01]  /*9da0*/  FADD.FTZ R5, R156.reuse, R5 ;  /* 0x000000059c057221 */ /* 0x041fe20000010000 */
[----:B------:R-:W-:Y:S01]  /*9db0*/  F2FP.F16.F32.PACK_AB R195, R156, R167 ;  /* 0x000000a79cc3723e */ /* 0x000fe200000000ff */
[----:B------:R-:W-:Y:S06]  /*9dc0*/  @P3 BRA `(.L_x_2388) ;  /* 0xffffffbc00903947 */ /* 0x000fec000383ffff */
[----:B------:R-:W-:-:S07]  /*9dd0*/  IMAD.U32 R232, RZ, RZ, UR4 ;  /* 0x00000004ffe87e24 */ /* 0x000fce000f8e00ff */
.L_x_2379:
[----:B------:R-:W-:-:S13]  /*9de0*/  R2UR UR4, R232 ;  /* 0x00000000e80472ca */ /* 0x000fda00000e0000 */
[----:B------:R-:W-:-:S13]  /*9df0*/  ISETP.LE.AND P2, PT, RZ, UR4, PT ;  /* 0x00000004ff007c0c */ /* 0x000fda000bf43270 */
[----:B------:R-:W-:Y:S05]  /*9e00*/  @!P2 BRA `(.L_x_2389) ;  /* 0x0000003c00d8a947 */ /* 0x000fea0003800000 */
[----:B------:R-:W-:Y:S01]  /*9e10*/  R2UR UR4, R16 ;  /* 0x00000000100472ca */ /* 0x000fe200000e0000 */
[----:B------:R-:W-:Y:S01]  /*9e20*/  IMAD.MOV.U32 R20, RZ, RZ, R3 ;  /* 0x000000ffff147224 */ /* 0x000fe200078e0003 */
[----:B------:R-:W-:Y:S01]  /*9e30*/  ULDC UR61, c[0x0][0x9d8] ;  /* 0x00027600003d7ab9 */ /* 0x000fe20000000800 */
[----:B------:R-:W-:Y:S02]  /*9e40*/  IMAD.MOV.U32 R19, RZ, RZ, R4 ;  /* 0x000000ffff137224 */ /* 0x000fe400078e0004 */
[----:B------:R-:W-:-:S08]  /*9e50*/  IMAD.U32 R21, RZ, RZ, UR60 ;  /* 0x0000003cff157e24 */ /* 0x000fd0000f8e00ff */
[----:B------:R-:W-:-:S07]  /*9e60*/  IMAD.U32 R231, RZ, RZ, UR4 ;  /* 0x00000004ffe77e24 */ /* 0x000fce000f8e00ff */
.L_x_2398:
        /* <DEDUP_REMOVED lines=10> */
.L_x_2390:
[----:B------:R-:W-:Y:S02]  /*9f10*/  R2UR UR4, R17 ;  /* 0x00000000110472ca */ /* 0x000fe400000e0000 */
[----:B------:R-:W-:-:S11]  /*9f20*/  R2UR UR5, R16 ;  /* 0x00000000100572ca */ /* 0x000fd600000e0000 */
[----:B------:R-:W-:Y:S02]  /*9f30*/  ULEA UR4, UR60, UR4, 0x3 ;  /* 0x000000043c047291 */ /* 0x000fe4000f8e183f */
[----:B------:R-:W-:-:S05]  /*9f40*/  IMAD.U32 R3, RZ, RZ, UR5 ;  /* 0x00000005ff037e24 */ /* 0x000fca000f8e00ff */
[----:B------:R-:W-:-:S04]  /*9f50*/  SHF.L.U32 R3, R3, 0x1f, RZ ;  /* 0x0000001f03037819 */ /* 0x000fc800000006ff */
[----:B------:R0:W1:Y:S01]  /*9f60*/  SYNCS.PHASECHK.TRANS64.TRYWAIT P2, [UR4+0x38830], R3 ;  /* 0x03883003ff0075a7 */ /* 0x0000620008040144 */
[----:B------:R-:W-:Y:S05]  /*9f70*/  @!P0 BRA `(.L_x_2391) ;  /* 0x0000000000048947 */ /* 0x000fea0003800000 */
[----:B------:R-:W-:Y:S01]  /*9f80*/  BPT.TRAP 0x1 ;  /* 0x000000040000795c */ /* 0x000fe20000300000 */
.L_x_2391:
[----:B-1----:R-:W-:Y:S05]  /*9f90*/  @P2 BRA `(.L_x_2392) ;  /* 0x0000000000082947 */ /* 0x002fea0003800000 */
[----:B------:R-:W1:Y:S02]  /*9fa0*/  SYNCS.PHASECHK.TRANS64.TRYWAIT P2, [UR4+0x38830], R3 ;  /* 0x03883003ff0075a7 */ /* 0x000e640008040144 */
[----:B-1----:R-:W-:Y:S05]  /*9fb0*/  @!P2 BRA `(.L_x_2393) ;  /* 0x000000d40078a947 */ /* 0x002fea0003800000 */
.L_x_2392:
        /* <DEDUP_REMOVED lines=644> */
.L_x_2394:
        /* <DEDUP_REMOVED lines=9> */
.L_x_2395:
[----:B---3--:R-:W-:Y:S05]  /*c890*/  @P2 BRA `(.L_x_2396) ;  /* 0x0000000000082947 */ /* 0x008fea0003800000 */
[----:B------:R-:W3:Y:S02]  /*c8a0*/  SYNCS.PHASECHK.TRANS64.TRYWAIT P2, [UR4+0x38850], R0 ;  /* 0x03885000ff0075a7 */ /* 0x000ee40008040144 */
[----:B---3--:R-:W-:Y:S05]  /*c8b0*/  @!P2 BRA `(.L_x_2397) ;  /* 0x000000ac0050a947 */ /* 0x008fea0003800000 */
.L_x_2396:
[----:B------:R-:W-:Y:S01]  /*c8c0*/  R2UR UR11, R17 ;  /* 0x00000000110b72ca */ /* 0x000fe200000e0000 */
[----:B------:R-:W-:Y:S01]  /*c8d0*/  WARPGROUP.ARRIVE ;  /* 0x00000000000079c5 */ /* 0x000fe20000000000 */
[----:B------:R-:W-:Y:S01]  /*c8e0*/  R2UR UR6, R21 ;  /* 0x00000000150672ca */ /* 0x000fe200000e0000 */
[----:B------:R-:W-:Y:S01]  /*c8f0*/  UMOV UR7, 0x40000040 ;  /* 0x4000004000077882 */ /* 0x000fe20000000000 */
[----:B------:R-:W-:Y:S01]  /*c900*/  FMUL.FTZ R2, R184, UR61 ;  /* 0x0000003db8027c20 */ /* 0x000fe20008410000 */
[----:B01----:R-:W-:Y:S01]  /*c910*/  FMUL.FTZ R3, R185, UR61 ;  /* 0x0000003db9037c20 */ /* 0x003fe20008410000 */
[----:B------:R-:W-:Y:S01]  /*c920*/  FMUL.FTZ R21, R186, UR61 ;  /* 0x0000003dba157c20 */ /* 0x000fe20008410000 */
[----:B------:R-:W-:Y:S01]  /*c930*/  FMUL.FTZ R186, R188, UR61 ;  /* 0x0000003dbcba7c20 */ /* 0x000fe20008410000 */
[----:B------:R-:W-:Y:S01]  /*c940*/  FMUL.FTZ R184, R187, UR61 ;  /* 0x0000003dbbb87c20 */ /* 0x000fe20008410000 */
[----:B------:R-:W-:Y:S01]  /*c950*/  FMUL.FTZ R187, R189, UR61 ;  /* 0x0000003dbdbb7c20 */ /* 0x000fe20008410000 */
[----:B------:R-:W2:Y:S01]  /*c960*/  MUFU.TANH R2, R2 ;  /* 0x0000000200027308 */ /* 0x000ea20000002400 */
[----:B------:R-:W-:Y:S01]  /*c970*/  FMUL.FTZ R176, R176, UR61 ;  /* 0x0000003db0b07c20 */ /* 0x000fe20008410000 */
[----:B------:R-:W-:Y:S01]  /*c980*/  FMUL.FTZ R189, R177, UR61 ;  /* 0x0000003db1bd7c20 */ /* 0x000fe20008410000 */
[----:B------:R-:W-:Y:S01]  /*c990*/  UIADD3 UR5, UR11, 0x400, URZ ;  /* 0x000004000b057890 */ /* 0x000fe2000fffe03f */
[----:B------:R-:W-:Y:S01]  /*c9a0*/  FMUL.FTZ R180, R180, UR61 ;  /* 0x0000003db4b47c20 */ /* 0x000fe20008410000 */
[----:B------:R-:W-:Y:S01]  /*c9b0*/  FMUL.FTZ R188, R191, UR61 ;  /* 0x0000003dbfbc7c20 */ /* 0x000fe20008410000 */
[----:B------:R-:W-:Y:S01]  /*c9c0*/  FMUL.FTZ R181, R181, UR61 ;  /* 0x0000003db5b57c20 */ /* 0x000fe20008410000 */
[----:B------:R-:W-:Y:S01]  /*c9d0*/  USHF.R.U32.HI UR5, URZ, 0x4, UR5 ;  /* 0x000000043f057899 */ /* 0x000fe20008011605 */
[----:B------:R-:W0:Y:S01]  /*c9e0*/  MUFU.TANH R3, R3 ;  /* 0x0000000300037308 */ /* 0x000e220000002400 */
[----:B------:R-:W-:Y:S01]  /*c9f0*/  FMUL.FTZ R168, R168, UR61 ;  /* 0x0000003da8a87c20 */ /* 0x000fe20008410000 */
[----:B------:R-:W-:Y:S01]  /*ca00*/  FMUL.FTZ R169, R169, UR61 ;  /* 0x0000003da9a97c20 */ /* 0x000fe20008410000 */
[----:B------:R-:W-:Y:S01]  /*ca10*/  ULOP3.LUT UR5, UR5, 0x3fff, URZ, 0xc0, !UPT ;  /* 0x00003fff05057892 */ /* 0x000fe2000f8ec03f */
[----:B------:R-:W-:Y:S01]  /*ca20*/  FMUL.FTZ R172, R172, UR61 ;  /* 0x0000003dacac7c20 */ /* 0x000fe20008410000 */
[----:B------:R-:W-:Y:S01]  /*ca30*/  FMUL.FTZ R173, R173, UR61 ;  /* 0x0000003dadad7c20 */ /* 0x000fe20008410000 */
[----:B------:R-:W-:Y:S01]  /*ca40*/  FMUL.FTZ R160, R160, UR61 ;  /* 0x0000003da0a07c20 */ /* 0x000fe20008410000 */
[----:B------:R-:W-:Y:S01]  /*ca50*/  ULOP3.LUT UR5, UR5, 0x2800000, URZ, 0xfc, !UPT ;  /* 0x0280000005057892 */ /* 0x000fe2000f8efc3f */
[----:B------:R-:W1:Y:S01]  /*ca60*/  MUFU.TANH R186, R186 ;  /* 0x000000ba00ba7308 */ /* 0x000e620000002400 */
[----:B--2---:R-:W-:Y:S01]  /*ca70*/  FMNMX.FTZ R0, R2, R19, !PT ;  /* 0x0000001302007209 */ /* 0x004fe20007810000 */
[----:B------:R-:W-:Y:S01]  /*ca80*/  FMUL.FTZ R161, R161, UR61 ;  /* 0x0000003da1a17c20 */ /* 0x000fe20008410000 */
[----:B------:R-:W-:Y:S01]  /*ca90*/  UIMAD UR10, UR6, 0xa00, UR5 ;  /* 0x00000a00060a78a4 */ /* 0x000fe2000f8e0205 */
[----:B------:R-:W-:Y:S01]  /*caa0*/  FMUL.FTZ R164, R164, UR61 ;  /* 0x0000003da4a47c20 */ /* 0x000fe20008410000 */
[----:B------:R-:W-:Y:S01]  /*cab0*/  FMUL.FTZ R165, R165, UR61 ;  /* 0x0000003da5a57c20 */ /* 0x000fe20008410000 */
[----:B------:R-:W-:Y:S01]  /*cac0*/  FMUL.FTZ R152, R152, UR61 ;  /* 0x0000003d98987c20 */ /* 0x000fe20008410000 */
[----:B------:R-:W-:Y:S01]  /*cad0*/  FMUL.FTZ R153, R153, UR61 ;  /* 0x0000003d99997c20 */ /* 0x000fe20008410000 */
[----:B------:R-:W2:Y:S01]  /*cae0*/  MUFU.TANH R187, R187 ;  /* 0x000000bb00bb7308 */ /* 0x000ea20000002400 */
[----:B0-----:R-:W-:Y:S01]  /*caf0*/  FMNMX.FTZ R191, R3, R0, !PT ;  /* 0x0000000003bf7209 */ /* 0x001fe20007810000 */
[----:B------:R-:W-:Y:S01]  /*cb00*/  UMOV UR6, UR10 ;  /* 0x0000000a00067c82 */ /* 0x000fe20008000000 */
[----:B------:R-:W-:Y:S01]  /*cb10*/  FMUL.FTZ R177, R178, UR61 ;  /* 0x0000003db2b17c20 */ /* 0x000fe20008410000 */
[----:B------:R-:W-:Y:S01]  /*cb20*/  HGMMA.64x256x16.F32 R24, R208, gdesc[UR4].tnspB, R24, gsb0 ;  /* 0x43e00004d0187df0 */ /* 0x000fe20008000818 */
[----:B------:R-:W-:Y:S01]  /*cb30*/  UIADD3 UR6, UR10, 0x80, URZ ;  /* 0x000000800a067890 */ /* 0x000fe2000fffe03f */
[----:B------:R-:W-:Y:S01]  /*cb40*/  FMUL.FTZ R178, R179, UR61 ;  /* 0x0000003db3b27c20 */ /* 0x000fe20008410000 */
[----:B------:R-:W-:Y:S01]  /*cb50*/  UMOV UR7, 0x40000040 ;  /* 0x4000004000077882 */ /* 0x000fe20000000000 */
[----:B------:R-:W0:Y:S01]  /*cb60*/  MUFU.TANH R176, R176 ;  /* 0x000000b000b07308 */ /* 0x000e220000002400 */
[----:B-1----:R-:W-:Y:S01]  /*cb70*/  FMNMX.FTZ R0, R186, R191, !PT ;  /* 0x000000bfba007209 */ /* 0x002fe20007810000 */
[----:B------:R-:W-:Y:S01]  /*cb80*/  FMUL.FTZ R156, R156, UR61 ;  /* 0x0000003d9c9c7c20 */ /* 0x000fe20008410000 */
[----:B------:R-:W-:Y:S01]  /*cb90*/  FMUL.FTZ R179, R182, UR61 ;  /* 0x0000003db6b37c20 */ /* 0x000fe20008410000 */
[----:B------:R-:W-:Y:S01]  /*cba0*/  FMUL.FTZ R182, R157, UR61 ;  /* 0x0000003d9db67c20 */ /* 0x000fe20008410000 */
[----:B------:R-:W-:Y:S01]  /*cbb0*/  FMUL.FTZ R185, R190, UR61 ;  /* 0x0000003dbeb97c20 */ /* 0x000fe20008410000 */
[----:B------:R-:W-:Y:S01]  /*cbc0*/  ULDC UR14, c[0x0][0x988] ;  /* 0x00026200000e7ab9 */ /* 0x000fe20000000800 */
[----:B------:R-:W-:Y:S01]  /*cbd0*/  FMUL.FTZ R170, R170, UR61 ;  /* 0x0000003daaaa7c20 */ /* 0x000fe20008410000 */
[----:B------:R-:W1:Y:S01]  /*cbe0*/  MUFU.TANH R189, R189 ;  /* 0x000000bd00bd7308 */ /* 0x000e620000002400 */
[----:B--2---:R-:W-:Y:S01]  /*cbf0*/  FMNMX.FTZ R191, R187, R0, !PT ;  /* 0x00000000bbbf7209 */ /* 0x004fe20007810000 */
[----:B------:R-:W-:Y:S01]  /*cc00*/  UMOV UR5, UR14 ;  /* 0x0000000e00057c82 */ /* 0x000fe20008000000 */
[----:B------:R-:W-:Y:S01]  /*cc10*/  FMUL.FTZ R171, R171, UR61 ;  /* 0x0000003dabab7c20 */ /* 0x000fe20008410000 */
[----:B------:R-:W-:Y:S01]  /*cc20*/  FMUL.FTZ R174, R174, UR61 ;  /* 0x0000003daeae7c20 */ /* 0x000fe20008410000 */
[----:B------:R-:W-:Y:S01]  /*cc30*/  FMUL.FTZ R175, R175, UR61 ;  /* 0x0000003dafaf7c20 */ /* 0x000fe20008410000 */
        /* <DEDUP_REMOVED lines=9> */
[----:B------:R-:W-:Y:S01]  /*ccd0*/  FMUL.FTZ R159, R159, UR61 ;  /* 0x0000003d9f9f7c20 */ /* 0x000fe20008410000 */
        /* <DEDUP_REMOVED lines=19> */
[----:B-1----:R-:W-:Y:S01]  /*ce10*/  FMNMX.FTZ R0, R164, R157, !PT ;  /* 0x0000009da4007209 */ /* 0x002fe20007810000 */
[----:B------:R-:W-:-:S06]  /*ce20*/  FMUL.FTZ R157, R183, UR61 ;  /* 0x0000003db79d7c20 */ /* 0x000fcc0008410000 */
        /* <DEDUP_REMOVED lines=9> */
[----:B0-----:R-:W-:-:S05]  /*cec0*/  FMNMX.FTZ R183, R182, R183, !PT ;  /* 0x000000b7b6b77209 */ /* 0x001fca0007810000 */
[----:B------:R-:W0:Y:S02]  /*ced0*/  SHFL.BFLY PT, R0, R183, 0x2, 0x1f ;  /* 0x0c401f00b7007f89 */ /* 0x000e2400000e0000 */
[----:B------:R-:W3:Y:S08]  /*cee0*/  MUFU.TANH R185, R185 ;  /* 0x000000b900b97308 */ /* 0x000ef00000002400 */
[----:B------:R-:W4:Y:S08]  /*cef0*/  MUFU.TANH R188, R188 ;  /* 0x000000bc00bc7308 */ /* 0x000f300000002400 */
[----:B------:R-:W5:Y:S01]  /*cf00*/  MUFU.TANH R177, R177 ;  /* 0x000000b100b17308 */ /* 0x000f620000002400 */
[----:B0-----:R-:W-:-:S07]  /*cf10*/  FMNMX.FTZ R0, R183, R0, !PT ;  /* 0x00000000b7007209 */ /* 0x001fce0007810000 */
[----:B------:R-:W0:Y:S01]  /*cf20*/  MUFU.TANH R178, R178 ;  /* 0x000000b200b27308 */ /* 0x000e220000002400 */
[----:B------:R-:W1:Y:S07]  /*cf30*/  SHFL.BFLY PT, R183, R0, 0x1, 0x1f ;  /* 0x0c201f0000b77f89 */ /* 0x000e6e00000e0000 */
[----:B------:R-:W0:Y:S08]  /*cf40*/  MUFU.TANH R179, R179 ;  /* 0x000000b300b37308 */ /* 0x000e300000002400 */
[----:B------:R-:W0:Y:S08]  /*cf50*/  MUFU.TANH R157, R157 ;  /* 0x0000009d009d7308 */ /* 0x000e300000002400 */
[----:B------:R-:W0:Y:S01]  /*cf60*/  MUFU.TANH R170, R170 ;  /* 0x000000aa00aa7308 */ /* 0x000e220000002400 */
[----:B-1----:R-:W-:-:S02]  /*cf70*/  FMNMX.FTZ R4, R0, R183, !PT ;  /* 0x000000b700047209 */ /* 0x002fc40007810000 */
[----:B------:R-:W-:-:S03]  /*cf80*/  FMNMX.FTZ R183, R21, R20, !PT ;  /* 0x0000001415b77209 */ /* 0x000fc60007810000 */
[----:B------:R-:W-:Y:S01]  /*cf90*/  FADD.FTZ R19, -R4, R19 ;  /* 0x0000001304137221 */ /* 0x000fe20000010100 */
[----:B--2---:R-:W-:Y:S01]  /*cfa0*/  FMNMX.FTZ R0, R184, R183, !PT ;  /* 0x000000b7b8007209 */ /* 0x004fe20007810000 */
[----:B------:R-:W1:Y:S02]  /*cfb0*/  MUFU.TANH R171, R171 ;  /* 0x000000ab00ab7308 */ /* 0x000e640000002400 */
[----:B------:R-:W-:Y:S01]  /*cfc0*/  FMUL.FTZ R191, R19, UR5 ;  /* 0x0000000513bf7c20 */ /* 0x000fe20008410000 */
[----:B---3--:R-:W-:-:S04]  /*cfd0*/  FMNMX.FTZ R19, R185, R0, !PT ;  /* 0x00000000b9137209 */ /* 0x008fc80007810000 */
[----:B----4-:R-:W-:Y:S01]  /*cfe0*/  FMNMX.FTZ R190, R188, R19, !PT ;  /* 0x00000013bcbe7209 */ /* 0x010fe20007810000 */
[----:B------:R-:W2:Y:S03]  /*cff0*/  MUFU.TANH R174, R174 ;  /* 0x000000ae00ae7308 */ /* 0x000ea60000002400 */
[----:B-----5:R-:W-:-:S05]  /*d000*/  FMNMX.FTZ R19, R177, R190, !PT ;  /* 0x000000beb1137209 */ /* 0x020fca0007810000 */
[----:B------:R-:W3:Y:S08]  /*d010*/  MUFU.TANH R175, R175 ;  /* 0x000000af00af7308 */ /* 0x000ef00000002400 */
[----:B------:R-:W4:Y:S08]  /*d020*/  MUFU.TANH R162, R162 ;  /* 0x000000a200a27308 */ /* 0x000f300000002400 */
[----:B------:R-:W5:Y:S08]  /*d030*/  MUFU.TANH R163, R163 ;  /* 0x000000a300a37308 */ /* 0x000f700000002400 */
[----:B------:R-:W5:Y:S08]  /*d040*/  MUFU.TANH R166, R166 ;  /* 0x000000a600a67308 */ /* 0x000f700000002400 */
[----:B------:R-:W5:Y:S08]  /*d050*/  MUFU.TANH R167, R167 ;  /* 0x000000a700a77308 */ /* 0x000f700000002400 */
[----:B------:R-:W5:Y:S01]  /*d060*/  MUFU.TANH R154, R154 ;  /* 0x0000009a009a7308 */ /* 0x000f620000002400 */
[----:B------:R-:W-:-:S02]  /*d070*/  WARPGROUP.DEPBAR.LE gsb0, 0x0 ;  /* 0x00008000000079c5 */ /* 0x000fc40000010000 */
[----:B------:R-:W-:-:S05]  /*d080*/  WARPGROUP.ARRIVE ;  /* 0x00000000000079c5 */ /* 0x000fca0000000000 */
[----:B------:R-:W5:Y:S01]  /*d090*/  MUFU.TANH R155, R155 ;  /* 0x0000009b009b7308 */ /* 0x000f620000002400 */
[----:B------:R-:W-:Y:S01]  /*d0a0*/  HGMMA.64x256x16.F32 R24, R204, gdesc[UR4].tnspB, R24, gsb0 ;  /* 0x43e00004cc187df0 */ /* 0x000fe20008000818 */
[----:B------:R-:W-:Y:S01]  /*d0b0*/  UIADD3 UR6, UR10, 0x100, URZ ;  /* 0x000001000a067890 */ /* 0x000fe2000fffe03f */
[----:B------:R-:W-:-:S05]  /*d0c0*/  UMOV UR7, 0x40000040 ;  /* 0x4000004000077882 */ /* 0x000fca0000000000 */
[----:B------:R-:W5:Y:S08]  /*d0d0*/  MUFU.TANH R158, R158 ;  /* 0x0000009e009e7308 */ /* 0x000f700000002400 */
[----:B------:R-:W5:Y:S08]  /*d0e0*/  MUFU.TANH R159, R159 ;  /* 0x0000009f009f7308 */ /* 0x000f700000002400 */
[----:B------:R1:W-:Y:S01]  /*d0f0*/  MUFU.EX2 R0, R191 ;  /* 0x000000bf00007308 */ /* 0x0003e20000000800 */
        /* <DEDUP_REMOVED lines=12> */
[----:B------:R-:W-:Y:S01]  /*d1c0*/  WARPGROUP.ARRIVE ;  /* 0x00000000000079c5 */ /* 0x000fe20000000000 */
[----:B------:R-:W-:-:S04]  /*d1d0*/  FMUL.FTZ R197, R4, UR5 ;  /* 0x0000000504c57c20 */ /* 0x000fc80008410000 */
[----:B------:R-:W-:-:S15]  /*d1e0*/  FFMA.FTZ R183, R2, UR5, -R197 ;  /* 0x0000000502b77c23 */ /* 0x000fde00080108c5 */
[----:B------:R-:W-:-:S03]  /*d1f0*/  NOP ;  /* 0x0000000000007918 */ /* 0x000fc60000000000 */
[----:B------:R-:W-:Y:S01]  /*d200*/  HGMMA.64x256x16.F32 R24, R192, gdesc[UR4].tnspB, R24, gsb0 ;  /* 0x43e00004c0187df0 */ /* 0x000fe20008000818 */
[----:B0-----:R-:W-:Y:S01]  /*d210*/  FMNMX.FTZ R2, R178, R19, !PT ;  /* 0x00000013b2027209 */ /* 0x001fe20007810000 */
        /* <DEDUP_REMOVED lines=9> */
[--C-:B-1----:R-:W-:Y:S01]  /*d2b0*/  FFMA.FTZ R191, R187, UR5, -R197.reuse ;  /* 0x00000005bbbf7c23 */ /* 0x102fe200080108c5 */
        /* <DEDUP_REMOVED lines=9> */
[----:B--2---:R-:W-:Y:S01]  /*d350*/  FMNMX.FTZ R2, R174, R3, !PT ;  /* 0x00000003ae027209 */ /* 0x004fe20007810000 */
[--C-:B------:R-:W-:Y:S01]  /*d360*/  FFMA.FTZ R181, R161, UR5, -R197.reuse ;  /* 0x00000005a1b57c23 */ /* 0x100fe200080108c5 */
[--C-:B------:R-:W-:Y:S01]  /*d370*/  FFMA.FTZ R169, R169, UR5, -R197.reuse ;  /* 0x00000005a9a97c23 */ /* 0x100fe200080108c5 */
[----:B------:R-:W-:Y:S01]  /*d380*/  MUFU.EX2 R210, R210 ;  /* 0x000000d200d27308 */ /* 0x000fe20000000800 */
[----:B---3--:R-:W-:Y:S01]  /*d390*/  FMNMX.FTZ R3, R175, R2, !PT ;  /* 0x00000002af037209 */ /* 0x008fe20007810000 */
[--C-:B------:R-:W-:Y:S01]  /*d3a0*/  FFMA.FTZ R202, R172, UR5, -R197.reuse ;  /* 0x00000005acca7c23 */ /* 0x100fe200080108c5 */
[--C-:B------:R-:W-:Y:S01]  /*d3b0*/  FFMA.FTZ R173, R173, UR5, -R197.reuse ;  /* 0x00000005adad7c23 */ /* 0x100fe200080108c5 */
[--C-:B------:R-:W-:Y:S01]  /*d3c0*/  FFMA.FTZ R161, R165, UR5, -R197.reuse ;  /* 0x00000005a5a17c23 */ /* 0x100fe200080108c5 */
[----:B----4-:R-:W-:Y:S01]  /*d3d0*/  FMNMX.FTZ R2, R162, R3, !PT ;  /* 0x00000003a2027209 */ /* 0x010fe20007810000 */
[----:B------:R-:W-:Y:S01]  /*d3e0*/  FFMA.FTZ R182, R182, UR5, -R197 ;  /* 0x00000005b6b67c23 */ /* 0x000fe200080108c5 */
[----:B------:R-:W-:Y:S01]  /*d3f0*/  R2UR UR6, R232 ;  /* 0x00000000e80672ca */ /* 0x000fe200000e0000 */
[----:B------:R-:W-:Y:S01]  /*d400*/  MUFU.EX2 R191, R191 ;  /* 0x000000bf00bf7308 */ /* 0x000fe20000000800 */
[----:B-----5:R-:W-:-:S04]  /*d410*/  FMNMX.FTZ R3, R163, R2, !PT ;  /* 0x00000002a3037209 */ /* 0x020fc80007810000 */
        /* <DEDUP_REMOVED lines=26> */
[----:B------:R-:W-:Y:S02]  /*d5c0*/  IMAD.U32 R21, RZ, RZ, UR60 ;  /* 0x0000003cff157e24 */ /* 0x000fe4000f8e00ff */
[--C-:B------:R-:W-:Y:S01]  /*d5d0*/  FFMA.FTZ R160, R184, UR5, -R156.reuse ;  /* 0x00000005b8a07c23 */ /* 0x100fe2000801089c */
[--C-:B------:R-:W-:Y:S01]  /*d5e0*/  FFMA.FTZ R211, R185, UR5, -R156.reuse ;  /* 0x00000005b9d37c23 */ /* 0x100fe2000801089c */
[--C-:B------:R-:W-:Y:S01]  /*d5f0*/  FFMA.FTZ R164, R188, UR5, -R156.reuse ;  /* 0x00000005bca47c23 */ /* 0x100fe2000801089c */
[----:B------:R-:W-:Y:S01]  /*d600*/  MUFU.EX2 R2, R2 ;  /* 0x0000000200027308 */ /* 0x000fe20000000800 */
[----:B------:R-:W-:Y:S01]  /*d610*/  @!P1 LEA R21, R21, UR11, 0x3 ;  /* 0x0000000b15159c11 */ /* 0x000fe2000f8e18ff */
[--C-:B------:R-:W-:Y:S01]  /*d620*/  FFMA.FTZ R205, R177, UR5, -R156.reuse ;  /* 0x00000005b1cd7c23 */ /* 0x100fe2000801089c */
[--C-:B------:R-:W-:Y:S01]  /*d630*/  FFMA.FTZ R168, R178, UR5, -R156.reuse ;  /* 0x00000005b2a87c23 */ /* 0x100fe2000801089c */
[--C-:B------:R-:W-:Y:S01]  /*d640*/  FFMA.FTZ R207, R179, UR5, -R156.reuse ;  /* 0x00000005b3cf7c23 */ /* 0x100fe2000801089c */
[----:B------:R-:W-:Y:S01]  /*d650*/  FFMA.FTZ R197, R162, UR5, -R156 ;  /* 0x00000005a2c57c23 */ /* 0x000fe2000801089c */
[----:B------:R-:W-:-:S02]  /*d660*/  @!P1 VIADD R21, R21, 0x38840 ;  /* 0x0003884015159836 */ /* 0x000fc40000000000 */
[--C-:B------:R-:W-:Y:S01]  /*d670*/  FFMA.FTZ R172, R157, UR5, -R156.reuse ;  /* 0x000000059dac7c23 */ /* 0x100fe2000801089c */
[----:B------:R-:W0:Y:S01]  /*d680*/  MUFU.EX2 R209, R209 ;  /* 0x000000d100d17308 */ /* 0x000e220000000800 */
[--C-:B------:R-:W-:Y:S01]  /*d690*/  FFMA.FTZ R201, R170, UR5, -R156.reuse ;  /* 0x00000005aac97c23 */ /* 0x100fe2000801089c */
[--C-:B------:R-:W-:Y:S01]  /*d6a0*/  FFMA.FTZ R170, R171, UR5, -R156.reuse ;  /* 0x00000005abaa7c23 */ /* 0x100fe2000801089c */
[----:B------:R-:W-:Y:S01]  /*d6b0*/  @!P1 PRMT R21, RZ, 0x654, R21 ;  /* 0x00000654ff159816 */ /* 0x000fe20000000015 */
[--C-:B------:R-:W-:Y:S01]  /*d6c0*/  FFMA.FTZ R199, R166, UR5, -R156.reuse ;  /* 0x00000005a6c77c23 */ /* 0x100fe2000801089c */
[--C-:B------:R-:W-:Y:S01]  /*d6d0*/  FFMA.FTZ R203, R174, UR5, -R156.reuse ;  /* 0x00000005aecb7c23 */ /* 0x100fe2000801089c */
[--C-:B------:R-:W-:Y:S01]  /*d6e0*/  FFMA.FTZ R174, R175, UR5, -R156.reuse ;  /* 0x00000005afae7c23 */ /* 0x100fe2000801089c */
[--C-:B------:R-:W-:Y:S01]  /*d6f0*/  FFMA.FTZ R167, R167, UR5, -R156.reuse ;  /* 0x00000005a7a77c23 */ /* 0x100fe2000801089c */
[----:B------:R-:W1:Y:S01]  /*d700*/  MUFU.EX2 R160, R160 ;  /* 0x000000a000a07308 */ /* 0x000e620000000800 */
[--C-:B------:R-:W-:Y:S01]  /*d710*/  FFMA.FTZ R155, R155, UR5, -R156.reuse ;  /* 0x000000059b9b7c23 */ /* 0x100fe2000801089c */
[----:B------:R-:W-:Y:S01]  /*d720*/  FFMA.FTZ R158, R158, UR5, -R156 ;  /* 0x000000059e9e7c23 */ /* 0x000fe2000801089c */
[----:B------:R-:W-:Y:S01]  /*d730*/  IMAD.U32 R157, RZ, RZ, UR4 ;  /* 0x00000004ff9d7e24 */ /* 0x000fe2000f8e00ff */
[----:B------:R-:W-:Y:S01]  /*d740*/  UIADD3 UR4, UR6, -0x1, URZ ;  /* 0xffffffff06047890 */ /* 0x000fe2000fffe03f */
[----:B------:R-:W-:-:S02]  /*d750*/  R2UR UR6, R16 ;  /* 0x00000000100672ca */ /* 0x000fc400000e0000 */
[----:B------:R-:W-:Y:S01]  /*d760*/  @!P1 VIADD R157, R157, 0x38860 ;  /* 0x000388609d9d9836 */ /* 0x000fe20000000000 */
[----:B------:R-:W2:Y:S01]  /*d770*/  MUFU.EX2 R211, R211 ;  /* 0x000000d300d37308 */ /* 0x000ea20000000800 */
[----:B0-----:R-:W-:Y:S01]  /*d780*/  FFMA.FTZ R5, R2, R5, R209 ;  /* 0x0000000502057223 */ /* 0x001fe200000100d1 */
[----:B------:R-:W-:Y:S02]  /*d790*/  IMAD.U32 R232, RZ, RZ, UR4 ;  /* 0x00000004ffe87e24 */ /* 0x000fe4000f8e00ff */
[----:B------:R-:W-:-:S04]  /*d7a0*/  @!P1 PRMT R157, RZ, 0x654, R157 ;  /* 0x00000654ff9d9816 */ /* 0x000fc8000000009d */
[----:B------:R-:W0:Y:S01]  /*d7b0*/  MUFU.EX2 R164, R164 ;  /* 0x000000a400a47308 */ /* 0x000e220000000800 */
[C---:B-1----:R-:W-:Y:S01]  /*d7c0*/  FADD.FTZ R162, R160.reuse, R5 ;  /* 0x00000005a0a27221 */ /* 0x042fe20000010000 */
[----:B------:R-:W-:Y:S01]  /*d7d0*/  F2FP.F16.F32.PACK_AB R209, R160, R209 ;  /* 0x000000d1a0d1723e */ /* 0x000fe200000000ff */
[----:B------:R-:W-:-:S05]  /*d7e0*/  IMAD.U32 R231, RZ, RZ, UR6 ;  /* 0x00000006ffe77e24 */ /* 0x000fca000f8e00ff */
        /* <DEDUP_REMOVED lines=17> */
[----:B------:R-:W2:Y:S01]  /*d900*/  MUFU.EX2 R152, R152 ;  /* 0x0000009800987308 */ /* 0x000ea20000000800 */
[----:B------:R-:W-:-:S02]  /*d910*/  WARPGROUP.DEPBAR.LE gsb0, 0x0 ;  /* 0x00008000000079c5 */ /* 0x000fc40000010000 */
[----:B------:R3:W-:Y:S01]  /*d920*/  @!P1 SYNCS.ARRIVE.TRANS64.RED.A1T0 RZ, [R21+URZ], RZ ;  /* 0x000000ff15ff99a7 */ /* 0x0007e2000810043f */
[----:B------:R-:W-:Y:S01]  /*d930*/  FFMA.FTZ R193, R154, UR5, -R156 ;  /* 0x000000059ac17c23 */ /* 0x000fe2000801089c */
[----:B------:R-:W-:-:S03]  /*d940*/  FADD.FTZ R154, R168, R5 ;  /* 0x00000005a89a7221 */ /* 0x000fc60000010000 */
[----:B------:R-:W-:Y:S01]  /*d950*/  MUFU.EX2 R155, R155 ;  /* 0x0000009b009b7308 */ /* 0x000fe20000000800 */
[----:B0-----:R-:W-:Y:S01]  /*d960*/  FADD.FTZ R5, R207, R154 ;  /* 0x0000009acf057221 */ /* 0x001fe20000010000 */
[----:B-1----:R-:W-:Y:S01]  /*d970*/  F2FP.F16.F32.PACK_AB R207, R172, R207 ;  /* 0x000000cfaccf723e */ /* 0x002fe200000000ff */
[----:B---3--:R-:W-:Y:S01]  /*d980*/  FFMA.FTZ R21, R0, R14, R183 ;  /* 0x0000000e00157223 */ /* 0x008fe200000100b7 */
[--C-:B------:R-:W-:Y:S01]  /*d990*/  FFMA.FTZ R14, R163, UR5, -R156.reuse ;  /* 0x00000005a30e7c23 */ /* 0x100fe2000801089c */
[----:B------:R-:W-:-:S03]  /*d9a0*/  FFMA.FTZ R156, R159, UR5, -R156 ;  /* 0x000000059f9c7c23 */ /* 0x000fc6000801089c */
[----:B------:R-:W-:Y:S01]  /*d9b0*/  MUFU.EX2 R154, R167 ;  /* 0x000000a7009a7308 */ /* 0x000fe20000000800 */
[----:B------:R-:W-:Y:S01]  /*d9c0*/  FADD.FTZ R21, R208, R21 ;  /* 0x00000015d0157221 */ /* 0x000fe20000010000 */
[----:B------:R0:W-:Y:S01]  /*d9d0*/  @!P1 SYNCS.ARRIVE.TRANS64.RED.A1T0 RZ, [R157+URZ], RZ ;  /* 0x000000ff9dff99a7 */ /* 0x0001e2000810043f */
[----:B--2---:R-:W-:Y:S02]  /*d9e0*/  F2FP.F16.F32.PACK_AB R192, R152, R19 ;  /* 0x0000001398c0723e */ /* 0x004fe400000000ff */
[----:B------:R-:W-:Y:S01]  /*d9f0*/  FADD.FTZ R176, R210, R21 ;  /* 0x00000015d2b07221 */ /* 0x000fe20000010000 */
[----:B------:R-:W-:Y:S02]  /*da00*/  F2FP.F16.F32.PACK_AB R208, R208, R183 ;  /* 0x000000b7d0d0723e */ /* 0x000fe400000000ff */
[----:B------:R-:W1:Y:S01]  /*da10*/  MUFU.EX2 R14, R14 ;  /* 0x0000000e000e7308 */ /* 0x000e620000000800 */
[C---:B------:R-:W-:Y:S01]  /*da20*/  FADD.FTZ R21, R191.reuse, R176 ;  /* 0x000000b0bf157221 */ /* 0x040fe20000010000 */
[----:B------:R-:W-:-:S03]  /*da30*/  F2FP.F16.F32.PACK_AB R210, R191, R210 ;  /* 0x000000d2bfd2723e */ /* 0x000fc600000000ff */
[----:B------:R-:W-:Y:S01]  /*da40*/  FADD.FTZ R166, R204, R21 ;  /* 0x00000015cca67221 */ /* 0x000fe20000010000 */
[C---:B------:R-:W-:Y:S02]  /*da50*/  F2FP.F16.F32.PACK_AB R204, R187.reuse, R204 ;  /* 0x000000ccbbcc723e */ /* 0x040fe400000000ff */
[----:B------:R-:W-:Y:S01]  /*da60*/  MUFU.EX2 R193, R193 ;  /* 0x000000c100c17308 */ /* 0x000fe20000000800 */
[----:B------:R-:W-:-:S04]  /*da70*/  FADD.FTZ R21, R187, R166 ;  /* 0x000000a6bb157221 */ /* 0x000fc80000010000 */
[----:B------:R-:W-:Y:S01]  /*da80*/  FADD.FTZ R162, R206, R21 ;  /* 0x00000015cea27221 */ /* 0x000fe20000010000 */
[C---:B------:R-:W-:Y:S02]  /*da90*/  F2FP.F16.F32.PACK_AB R206, R189.reuse, R206 ;  /* 0x000000cebdce723e */ /* 0x040fe400000000ff */
[----:B------:R-:W-:Y:S01]  /*daa0*/  MUFU.EX2 R153, R153 ;  /* 0x0000009900997308 */ /* 0x000fe20000000800 */
[----:B------:R-:W-:Y:S01]  /*dab0*/  FADD.FTZ R21, R189, R162 ;  /* 0x000000a2bd157221 */ /* 0x000fe20000010000 */
[----:B------:R-:W-:-:S03]  /*dac0*/  FADD.FTZ R162, R172, R5 ;  /* 0x00000005aca27221 */ /* 0x000fc60000010000 */
[----:B------:R-:W-:Y:S01]  /*dad0*/  FADD.FTZ R166, R200, R21 ;  /* 0x00000015c8a67221 */ /* 0x000fe20000010000 */
[----:B------:R-:W-:Y:S01]  /*dae0*/  FADD.FTZ R5, R201, R162 ;  /* 0x000000a2c9057221 */ /* 0x000fe20000010000 */
[C---:B------:R-:W-:Y:S01]  /*daf0*/  F2FP.F16.F32.PACK_AB R200, R169.reuse, R200 ;  /* 0x000000c8a9c8723e */ /* 0x040fe200000000ff */
[----:B------:R-:W-:Y:S01]  /*db00*/  MUFU.EX2 R195, R158 ;  /* 0x0000009e00c37308 */ /* 0x000fe20000000800 */
[----:B------:R-:W-:Y:S01]  /*db10*/  FADD.FTZ R21, R169, R166 ;  /* 0x000000a6a9157221 */ /* 0x000fe20000010000 */
[C---:B------:R-:W-:Y:S01]  /*db20*/  FADD.FTZ R160, R170.reuse, R5 ;  /* 0x00000005aaa07221 */ /* 0x040fe20000010000 */
[----:B------:R-:W-:Y:S02]  /*db30*/  F2FP.F16.F32.PACK_AB R201, R170, R201 ;  /* 0x000000c9aac9723e */ /* 0x000fe400000000ff */
[----:B------:R-:W-:Y:S01]  /*db40*/  FADD.FTZ R162, R202, R21 ;  /* 0x00000015caa27221 */ /* 0x000fe20000010000 */
[----:B------:R-:W-:Y:S01]  /*db50*/  FADD.FTZ R5, R203, R160 ;  /* 0x000000a0cb057221 */ /* 0x000fe20000010000 */
[C---:B------:R-:W-:Y:S01]  /*db60*/  F2FP.F16.F32.PACK_AB R202, R173.reuse, R202 ;  /* 0x000000caadca723e */ /* 0x040fe200000000ff */
[----:B------:R-:W2:Y:S01]  /*db70*/  MUFU.EX2 R20, R182 ;  /* 0x000000b600147308 */ /* 0x000ea20000000800 */
[----:B------:R-:W-:Y:S01]  /*db80*/  FADD.FTZ R21, R173, R162 ;  /* 0x000000a2ad157221 */ /* 0x000fe20000010000 */
[C---:B------:R-:W-:Y:S01]  /*db90*/  FADD.FTZ R160, R174.reuse, R5 ;  /* 0x00000005aea07221 */ /* 0x040fe20000010000 */
[----:B------:R-:W-:-:S02]  /*dba0*/  F2FP.F16.F32.PACK_AB R203, R174, R203 ;  /* 0x000000cbaecb723e */ /* 0x000fc400000000ff */
[----:B------:R-:W-:Y:S01]  /*dbb0*/  FADD.FTZ R162, R196, R21 ;  /* 0x00000015c4a27221 */ /* 0x000fe20000010000 */
[----:B------:R-:W-:Y:S01]  /*dbc0*/  FADD.FTZ R5, R197, R160 ;  /* 0x000000a0c5057221 */ /* 0x000fe20000010000 */
[C---:B-1----:R-:W-:Y:S01]  /*dbd0*/  F2FP.F16.F32.PACK_AB R197, R14.reuse, R197 ;  /* 0x000000c50ec5723e */ /* 0x042fe200000000ff */
[----:B------:R-:W1:Y:S01]  /*dbe0*/  MUFU.EX2 R156, R156 ;  /* 0x0000009c009c7308 */ /* 0x000e620000000800 */
[C---:B------:R-:W-:Y:S01]  /*dbf0*/  FADD.FTZ R21, R181.reuse, R162 ;  /* 0x000000a2b5157221 */ /* 0x040fe20000010000 */
[----:B------:R-:W-:Y:S01]  /*dc00*/  FADD.FTZ R160, R14, R5 ;  /* 0x000000050ea07221 */ /* 0x000fe20000010000 */
[----:B------:R-:W-:Y:S02]  /*dc10*/  F2FP.F16.F32.PACK_AB R196, R181, R196 ;  /* 0x000000c4b5c4723e */ /* 0x000fe400000000ff */
[----:B------:R-:W-:Y:S01]  /*dc20*/  FADD.FTZ R162, R198, R21 ;  /* 0x00000015c6a27221 */ /* 0x000fe20000010000 */
[----:B------:R-:W-:Y:S01]  /*dc30*/  FADD.FTZ R5, R199, R160 ;  /* 0x000000a0c7057221 */ /* 0x000fe20000010000 */
[----:B------:R-:W-:Y:S01]  /*dc40*/  F2FP.F16.F32.PACK_AB R198, R161, R198 ;  /* 0x000000c6a1c6723e */ /* 0x000fe200000000ff */
[----:B------:R-:W-:-:S02]  /*dc50*/  IMAD.U32 R21, RZ, RZ, UR60 ;  /* 0x0000003cff157e24 */ /* 0x000fc4000f8e00ff */
[----:B------:R-:W-:Y:S01]  /*dc60*/  FADD.FTZ R162, R161, R162 ;  /* 0x000000a2a1a27221 */ /* 0x000fe20000010000 */
[----:B------:R-:W-:Y:S01]  /*dc70*/  FADD.FTZ R160, R154, R5 ;  /* 0x000000059aa07221 */ /* 0x000fe20000010000 */
[----:B--2---:R-:W-:Y:S02]  /*dc80*/  F2FP.F16.F32.PACK_AB R194, R20, R153 ;  /* 0x0000009914c2723e */ /* 0x004fe400000000ff */
[----:B------:R-:W-:Y:S01]  /*dc90*/  FADD.FTZ R5, R19, R162 ;  /* 0x000000a213057221 */ /* 0x000fe20000010000 */
[----:B------:R-:W-:Y:S01]  /*dca0*/  FADD.FTZ R160, R193, R160 ;  /* 0x000000a0c1a07221 */ /* 0x000fe20000010000 */
[----:B------:R-:W-:Y:S01]  /*dcb0*/  F2FP.F16.F32.PACK_AB R199, R154, R199 ;  /* 0x000000c79ac7723e */ /* 0x000fe200000000ff */
[----:B------:R-:W-:Y:S02]  /*dcc0*/  IMAD.MOV.U32 R19, RZ, RZ, R4 ;  /* 0x000000ffff137224 */ /* 0x000fe400078e0004 */
[----:B------:R-:W-:Y:S01]  /*dcd0*/  FADD.FTZ R14, R152, R5 ;  /* 0x00000005980e7221 */ /* 0x000fe20000010000 */
[C---:B------:R-:W-:Y:S01]  /*dce0*/  FADD.FTZ R160, R155.reuse, R160 ;  /* 0x000000a09ba07221 */ /* 0x040fe20000010000 */
[----:B------:R-:W-:-:S02]  /*dcf0*/  F2FP.F16.F32.PACK_AB R193, R155, R193 ;  /* 0x000000c19bc1723e */ /* 0x000fc400000000ff */
[----:B------:R-:W-:Y:S01]  /*dd00*/  FADD.FTZ R5, R153, R14 ;  /* 0x0000000e99057221 */ /* 0x000fe20000010000 */
[----:B------:R-:W-:Y:S01]  /*dd10*/  FADD.FTZ R160, R195, R160 ;  /* 0x000000a0c3a07221 */ /* 0x000fe20000010000 */
[----:B-1----:R-:W-:Y:S02]  /*dd20*/  F2FP.F16.F32.PACK_AB R195, R156, R195 ;  /* 0x000000c39cc3723e */ /* 0x002fe400000000ff */
[----:B------:R-:W-:Y:S01]  /*dd30*/  FADD.FTZ R14, R20, R5 ;  /* 0x00000005140e7221 */ /* 0x000fe20000010000 */
[----:B------:R-:W-:Y:S01]  /*dd40*/  FADD.FTZ R5, R156, R160 ;  /* 0x000000a09c057221 */ /* 0x000fe20000010000 */
[----:B------:R-:W-:Y:S01]  /*dd50*/  IMAD.MOV.U32 R20, RZ, RZ, R3 ;  /* 0x000000ffff147224 */ /* 0x000fe200078e0003 */
[----:B0-----:R-:W-:Y:S06]  /*dd60*/  @P2 BRA `(.L_x_2398) ;  /* 0xffffffc000402947 */ /* 0x001fec000383ffff */
.L_x_2389:
        /* <DEDUP_REMOVED lines=131> */
.L_x_2399:
        /* <DEDUP_REMOVED lines=8> */
.L_x_2400:
[----:B-1----:R-:W-:Y:S05]  /*e620*/  @P2 BRA `(.L_x_2401) ;  /* 0x0000000000082947 */ /* 0x002fea0003800000 */
[----:B------:R-:W1:Y:S02]  /*e630*/  SYNCS.PHASECHK.TRANS64.TRYWAIT P0, [UR7+0x38850], R0 ;  /* 0x03885000ff0075a7 */ /* 0x000e640008000147 */
[----:B-1----:R-:W-:Y:S05]  /*e640*/  @!P0 BRA `(.L_x_2402) ;  /* 0x0000009000048947 */ /* 0x002fea0003800000 */
.L_x_2401:
[----:B------:R-:W-:Y:S01]  /*e650*/  R2UR UR4, R17 ;  /* 0x00000000110472ca */ /* 0x000fe200000e0000 */
[----:B------:R-:W-:Y:S01]  /*e660*/  WARPGROUP.ARRIVE ;  /* 0x00000000000079c5 */ /* 0x000fe20000000000 */
[----:B------:R-:W-:Y:S01]  /*e670*/  UMOV UR11, 0x40000040 ;  /* 0x40000040000b7882 */ /* 0x000fe20000000000 */
[----:B01----:R-:W0:Y:S01]  /*e680*/  SHFL.BFLY PT, R0, R5, 0x2, 0x1f ;  /* 0x0c401f0005007f89 */ /* 0x003e2200000e0000 */
[----:B------:R-:W-:Y:S01]  /*e690*/  IMAD.MOV.U32 R6, RZ, RZ, RZ ;  /* 0x000000ffff067224 */ /* 0x000fe200078e00ff */
[----:B------:R-:W-:Y:S01]  /*e6a0*/  R2UR UR9, R220 ;  /* 0x00000000dc0972ca */ /* 0x000fe200000e0000 */
[----:B------:R-:W-:Y:S01]  /*e6b0*/  IMAD.U32 R12, RZ, RZ, UR7 ;  /* 0x00000007ff0c7e24 */ /* 0x000fe2000f8e00ff */
[----:B------:R-:W1:Y:S01]  /*e6c0*/  SHFL.BFLY PT, R7, R14, 0x2, 0x1f ;  /* 0x0c401f000e077f89 */ /* 0x000e6200000e0000 */
[----:B------:R-:W-:Y:S01]  /*e6d0*/  R2UR UR8, R16 ;  /* 0x00000000100872ca */ /* 0x000fe200000e0000 */
[----:B------:R-:W-:-:S04]  /*e6e0*/  IMAD.U32 R13, RZ, RZ, UR5 ;  /* 0x00000005ff0d7e24 */ /* 0x000fc8000f8e00ff */
[----:B------:R-:W-:-:S04]  /*e6f0*/  UIADD3 UR4, UR4, 0x400, URZ ;  /* 0x0000040004047890 */ /* 0x000fc8000fffe03f */
[----:B------:R-:W-:Y:S02]  /*e700*/  USHF.R.U32.HI UR4, URZ, 0x4, UR4 ;  /* 0x000000043f047899 */ /* 0x000fe40008011604 */
[----:B------:R-:W-:Y:S02]  /*e710*/  UIADD3 UR9, UR9, 0x1, URZ ;  /* 0x0000000109097890 */ /* 0x000fe4000fffe03f */
[----:B------:R-:W-:-:S04]  /*e720*/  ULOP3.LUT UR4, UR4, 0x3fff, URZ, 0xc0, !UPT ;  /* 0x00003fff04047892 */ /* 0x000fc8000f8ec03f */
[----:B------:R-:W-:Y:S01]  /*e730*/  ULOP3.LUT UR4, UR4, 0x2800000, URZ, 0xfc, !UPT ;  /* 0x0280000004047892 */ /* 0x000fe2000f8efc3f */
[----:B------:R-:W-:Y:S02]  /*e740*/  IMAD.U32 R220, RZ, RZ, UR9 ;  /* 0x00000009ffdc7e24 */ /* 0x000fe4000f8e00ff */
[----:B0-----:R-:W-:Y:S01]  /*e750*/  FADD.FTZ R2, R0, R5 ;  /* 0x0000000500027221 */ /* 0x001fe20000010000 */
[----:B------:R-:W-:Y:S01]  /*e760*/  IMAD.MOV.U32 R5, RZ, RZ, RZ ;  /* 0x000000ffff057224 */ /* 0x000fe200078e00ff */
[----:B------:R-:W-:Y:S01]  /*e770*/  UIMAD UR4, UR60, 0xa00, UR4 ;  /* 0x00000a003c0478a4 */ /* 0x000fe2000f8e0204 */
[----:B-1----:R-:W-:Y:S02]  /*e780*/  FADD.FTZ R7, R7, R14 ;  /* 0x0000000e07077221 */ /* 0x002fe40000010000 */
[----:B------:R-:W0:Y:S01]  /*e790*/  SHFL.BFLY PT, R9, R2, 0x1, 0x1f ;  /* 0x0c201f0002097f89 */ /* 0x000e2200000e0000 */
[----:B------:R-:W-:Y:S02]  /*e7a0*/  UIADD3 UR6, UR4, 0x80, URZ ;  /* 0x0000008004067890 */ /* 0x000fe4000fffe03f */
[----:B------:R-:W-:Y:S01]  /*e7b0*/  UIADD3 UR60, UR60, 0x1, URZ ;  /* 0x000000013c3c7890 */ /* 0x000fe2000fffe03f */
[----:B------:R-:W1:Y:S01]  /*e7c0*/  SHFL.BFLY PT, R0, R7, 0x1, 0x1f ;  /* 0x0c201f0007007f89 */ /* 0x000e6200000e0000 */
[----:B------:R-:W-:-:S02]  /*e7d0*/  UMOV UR10, UR4 ;  /* 0x00000004000a7c82 */ /* 0x000fc40008000000 */
[----:B------:R-:W-:Y:S01]  /*e7e0*/  HGMMA.64x256x16.F32 R24, R208, gdesc[UR8].tnspB, R24, gsb0 ;  /* 0x43e00008d0187df0 */ /* 0x000fe20008000818 */
[----:B------:R-:W-:Y:S01]  /*e7f0*/  UMOV UR10, UR6 ;  /* 0x00000006000a7c82 */ /* 0x000fe20008000000 */
[----:B------:R-:W-:Y:S01]  /*e800*/  UMOV UR11, 0x40000040 ;  /* 0x40000040000b7882 */ /* 0x000fe20000000000 */
[----:B------:R-:W-:Y:S02]  /*e810*/  UIADD3 UR6, UR4, 0x100, URZ ;  /* 0x0000010004067890 */ /* 0x000fe4000fffe03f */
[----:B------:R-:W-:-:S04]  /*e820*/  UISETP.NE.AND UP0, UPT, UR60, 0x2, UPT ;  /* 0x000000023c00788c */ /* 0x000fc8000bf05270 */
[----:B------:R-:W-:Y:S01]  /*e830*/  USEL UR60, UR60, URZ, UP0 ;  /* 0x0000003f3c3c7287 */ /* 0x000fe20008000000 */
        /* <DEDUP_REMOVED lines=25> */
[----:B------:R-:W-:Y:S02]  /*e9d0*/  UIADD3 UR6, UR4, 0x180, URZ ;  /* 0x0000018004067890 */ /* 0x000fe4000fffe03f */
[----:B------:R-:W-:Y:S01]  /*e9e0*/  UIADD3 UR4, UR4, 0x200, URZ ;  /* 0x0000020004047890 */ /* 0x000fe2000fffe03f */
[----:B------:R-:W-:Y:S02]  /*e9f0*/  WARPGROUP.DEPBAR.LE gsb0, 0x0 ;  /* 0x00008000000079c5 */ /* 0x000fe40000010000 */
[----:B------:R-:W-:-:S15]  /*ea00*/  WARPGROUP.ARRIVE ;  /* 0x00000000000079c5 */ /* 0x000fde0000000000 */
[----:B------:R-:W-:-:S05]  /*ea10*/  NOP ;  /* 0x0000000000007918 */ /* 0x000fca0000000000 */
        /* <DEDUP_REMOVED lines=10> */
[----:B------:R-:W-:-:S06]  /*eac0*/  ULOP3.LUT UR8, UR8, UR4, URZ, 0x3c, !UPT ;  /* 0x0000000408087292 */ /* 0x000fcc000f8e3c3f */
[----:B------:R-:W-:Y:S01]  /*ead0*/  IMAD.U32 R16, RZ, RZ, UR8 ;  /* 0x00000008ff107e24 */ /* 0x000fe2000f8e00ff */
[----:B------:R-:W-:Y:S02]  /*eae0*/  WARPGROUP.DEPBAR.LE gsb0, 0x0 ;  /* 0x00008000000079c5 */ /* 0x000fe40000010000 */
[----:B------:R-:W-:-:S12]  /*eaf0*/  WARPGROUP.ARRIVE ;  /* 0x00000000000079c5 */ /* 0x000fd80000000000 */
        /* <DEDUP_REMOVED lines=131> */
.L_x_2372:
        /* <DEDUP_REMOVED lines=13> */
[----:B------:R-:W-:Y:S01]  /*f400*/  F2FP.F16.F32.PACK_AB R24, R25, R24 ;  /* 0x000000181918723e */ /* 0x000fe200000000ff */
[----:B------:R-:W-:Y:S01]  /*f410*/  ULDC.64 UR16, c[0x0][0x208] ;  /* 0x0000820000107ab9 */ /* 0x000fe20000000a00 */
[----:B------:R-:W-:Y:S02]  /*f420*/  F2FP.F16.F32.PACK_AB R25, R17, R26 ;  /* 0x0000001a1119723e */ /* 0x000fe400000000ff */
[----:B------:R-:W-:Y:S02]  /*f430*/  F2FP.F16.F32.PACK_AB R26, R29, R28 ;  /* 0x0000001c1d1a723e */ /* 0x000fe400000000ff */
[----:B------:R-:W-:-:S02]  /*f440*/  F2FP.F16.F32.PACK_AB R27, R27, R30 ;  /* 0x0000001e1b1b723e */ /* 0x000fc400000000ff */
[----:B------:R-:W-:Y:S02]  /*f450*/  R2UR UR11, R217 ;  /* 0x00000000d90b72ca */ /* 0x000fe400000e0000 */
[----:B------:R-:W-:Y:S02]  /*f460*/  R2UR UR14, R218 ;  /* 0x00000000da0e72ca */ /* 0x000fe400000e0000 */
[----:B------:R-:W-:Y:S02]  /*f470*/  F2FP.F16.F32.PACK_AB R32, R33, R32 ;  /* 0x000000202120723e */ /* 0x000fe400000000ff */
[----:B------:R-:W-:Y:S02]  /*f480*/  F2FP.F16.F32.PACK_AB R33, R35, R34 ;  /* 0x000000222321723e */ /* 0x000fe400000000ff */
[----:B------:R-:W-:Y:S01]  /*f490*/  F2FP.F16.F32.PACK_AB R34, R37, R176 ;  /* 0x000000b02522723e */ /* 0x000fe200000000ff */
[----:B------:R-:W-:Y:S01]  /*f4a0*/  VIADD R37, R212, UR13 ;  /* 0x0000000dd4257c36 */ /* 0x000fe20008000000 */
[----:B------:R-:W-:-:S02]  /*f4b0*/  F2FP.F16.F32.PACK_AB R35, R39, R38 ;  /* 0x000000262723723e */ /* 0x000fc400000000ff */
[----:B------:R-:W-:Y:S01]  /*f4c0*/  F2FP.F16.F32.PACK_AB R173, R174, R173 ;  /* 0x000000adaead723e */ /* 0x000fe200000000ff */
[----:B------:R-:W-:Y:S01]  /*f4d0*/  USHF.R.S32.HI UR10, URZ, 0x1f, UR11 ;  /* 0x0000001f3f0a7899 */ /* 0x000fe2000801140b */
[----:B------:R-:W-:Y:S01]  /*f4e0*/  F2FP.F16.F32.PACK_AB R174, R149, R148 ;  /* 0x0000009495ae723e */ /* 0x000fe200000000ff */
[----:B------:R-:W-:Y:S01]  /*f4f0*/  UIMAD.WIDE.U32 UR6, UR11, UR8, URZ ;  /* 0x000000080b0672a5 */ /* 0x000fe2000f8e003f */
[----:B------:R-:W-:Y:S01]  /*f500*/  F2FP.F16.F32.PACK_AB R175, R177, R175 ;  /* 0x000000afb1af723e */ /* 0x000fe200000000ff */
[----:B------:R-:W-:Y:S02]  /*f510*/  UIMAD UR5, UR10, UR8, URZ ;  /* 0x000000080a0572a4 */ /* 0x000fe4000f8e023f */
[----:B------:R-:W-:Y:S01]  /*f520*/  USHF.R.S32.HI UR12, URZ, 0x1f, UR14 ;  /* 0x0000001f3f0c7899 */ /* 0x000fe2000801140e */
[----:B------:R-:W-:Y:S02]  /*f530*/  MOV R168, R199 ;  /* 0x000000c700a87202 */ /* 0x000fe40000000f00 */
[----:B0-----:R-:W-:Y:S01]  /*f540*/  MOV R169, R4 ;  /* 0x0000000400a97202 */ /* 0x001fe20000000f00 */
[----:B------:R-:W-:-:S03]  /*f550*/  UIMAD UR5, UR11, UR9, UR5 ;  /* 0x000000090b0572a4 */ /* 0x000fc6000f8e0205 */
[----:B------:R-:W-:Y:S01]  /*f560*/  ULDC.64 UR8, c[0x0][0xb98] ;  /* 0x0002e60000087ab9 */ /* 0x000fe20000000a00 */
[--C-:B------:R-:W-:Y:S01]  /*f570*/  IMAD.WIDE R20, R224, 0x2, R168.reuse ;  /* 0x00000002e0147825 */ /* 0x100fe200078e02a8 */
[----:B------:R-:W-:Y:S02]  /*f580*/  UIADD3 UR7, UR7, UR5, URZ ;  /* 0x0000000507077290 */ /* 0x000fe4000fffe03f */
[----:B------:R-:W-:Y:S01]  /*f590*/  UIMAD UR5, UR12, UR8, URZ ;  /* 0x000000080c0572a4 */ /* 0x000fe2000f8e023f */
[----:B------:R-:W-:Y:S01]  /*f5a0*/  IMAD.WIDE R168, R5, 0x2, R168 ;  /* 0x0000000205a87825 */ /* 0x000fe200078e02a8 */
[C---:B------:R-:W-:Y:S01]  /*f5b0*/  IADD3 R119, P6, R20.reuse, 0xc000, RZ ;  /* 0x0000c00014777810 */ /* 0x040fe20007fde0ff */
[----:B------:R-:W-:Y:S01]  /*f5c0*/  UIMAD.WIDE.U32 UR6, UR14, UR8, UR6 ;  /* 0x000000080e0672a5 */ /* 0x000fe2000f8e0006 */
[C---:B------:R-:W-:Y:S01]  /*f5d0*/  IADD3 R7, P3, R20.reuse, 0xc060, RZ ;  /* 0x0000c06014077810 */ /* 0x040fe20007f7e0ff */
[----:B------:R-:W-:Y:S01]  /*f5e0*/  UIMAD UR5, UR14, UR9, UR5 ;  /* 0x000000090e0572a4 */ /* 0x000fe2000f8e0205 */
[C---:B------:R-:W-:Y:S01]  /*f5f0*/  IADD3 R111, P2, R20.reuse, 0x8040, RZ ;  /* 0x00008040146f7810 */ /* 0x040fe20007f5e0ff */
[--C-:B------:R-:W-:Y:S01]  /*f600*/  IMAD.X R11, RZ, RZ, R21.reuse, P6 ;  /* 0x000000ffff0b7224 */ /* 0x100fe200030e0615 */
[----:B------:R-:W-:Y:S01]  /*f610*/  LOP3.LUT R171, R20, 0x380, RZ, 0xc0, !PT ;  /* 0x0000038014ab7812 */ /* 0x000fe200078ec0ff */
[--C-:B------:R-:W-:Y:S01]  /*f620*/  IMAD.X R5, RZ, RZ, R21.reuse, P3 ;  /* 0x000000ffff057224 */ /* 0x100fe200018e0615 */
[----:B------:R-:W-:Y:S01]  /*f630*/  LOP3.LUT R10, R119, 0x380, RZ, 0xc0, !PT ;  /* 0x00000380770a7812 */ /* 0x000fe200078ec0ff */
[----:B------:R-:W-:Y:S01]  /*f640*/  IMAD.X R153, RZ, RZ, R21, P2 ;  /* 0x000000ffff997224 */ /* 0x000fe200010e0615 */
[----:B------:R-:W-:Y:S01]  /*f650*/  LOP3.LUT R4, R7, 0x380, RZ, 0xc0, !PT ;  /* 0x0000038007047812 */ /* 0x000fe200078ec0ff */
[----:B------:R-:W-:Y:S01]  /*f660*/  ULDC.64 UR8, c[0x0][0xae8] ;  /* 0x0002ba0000087ab9 */ /* 0x000fe20000000a00 */
[----:B------:R-:W-:-:S02]  /*f670*/  SHF.R.U64 R171, R171, 0x3, RZ ;  /* 0x00000003abab7819 */ /* 0x000fc400000012ff */
[----:B------:R-:W-:Y:S02]  /*f680*/  IADD3 R12, P2, R20, 0x4000, RZ ;  /* 0x00004000140c7810 */ /* 0x000fe40007f5e0ff */
[----:B------:R-:W-:Y:S02]  /*f690*/  SHF.R.U64 R10, R10, 0x3, RZ ;  /* 0x000000030a0a7819 */ /* 0x000fe400000012ff */
[----:B------:R-:W-:Y:S01]  /*f6a0*/  SHF.R.U64 R4, R4, 0x3, RZ ;  /* 0x0000000304047819 */ /* 0x000fe200000012ff */
[----:B------:R-:W-:Y:S01]  /*f6b0*/  IMAD.X R13, RZ, RZ, R21, P2 ;  /* 0x000000ffff0d7224 */ /* 0x000fe200010e0615 */
[C---:B------:R-:W-:Y:S02]  /*f6c0*/  IADD3 R127, P4, R20.reuse, 0xc040, RZ ;  /* 0x0000c040147f7810 */ /* 0x040fe40007f9e0ff */
[C---:B------:R-:W-:Y:S02]  /*f6d0*/  IADD3 R123, P5, R20.reuse, 0xc020, RZ ;  /* 0x0000c020147b7810 */ /* 0x040fe40007fbe0ff */
[----:B------:R-:W-:-:S02]  /*f6e0*/  IADD3 R115, P0, R20, 0x8060, RZ ;  /* 0x0000806014737810 */ /* 0x000fc40007f1e0ff */
[C---:B------:R-:W-:Y:S01]  /*f6f0*/  IADD3 R31, P1, R20.reuse, 0x20, RZ ;  /* 0x00000020141f7810 */ /* 0x040fe20007f3e0ff */
[--C-:B------:R-:W-:Y:S01]  /*f700*/  IMAD.X R9, RZ, RZ, R21.reuse, P5 ;  /* 0x000000ffff097224 */ /* 0x100fe200028e0615 */
[----:B------:R-:W-:Y:S01]  /*f710*/  IADD3 R107, P3, R20, 0x8020, RZ ;  /* 0x00008020146b7810 */ /* 0x000fe20007f7e0ff */
[--C-:B------:R-:W-:Y:S01]  /*f720*/  IMAD.X R15, RZ, RZ, R21.reuse, P0 ;  /* 0x000000ffff0f7224 */ /* 0x100fe200000e0615 */
[----:B------:R-:W-:Y:S01]  /*f730*/  LOP3.LUT R170, R171, R20, RZ, 0x3c, !PT ;  /* 0x00000014abaa7212 */ /* 0x000fe200078e3cff */
[--C-:B------:R-:W-:Y:S01]  /*f740*/  IMAD.MOV.U32 R171, RZ, RZ, R21.reuse ;  /* 0x000000ffffab7224 */ /* 0x100fe200078e0015 */
[----:B------:R-:W-:Y:S01]  /*f750*/  LOP3.LUT R10, R10, R119, RZ, 0x3c, !PT ;  /* 0x000000770a0a7212 */ /* 0x000fe200078e3cff */
[--C-:B------:R-:W-:Y:S01]  /*f760*/  IMAD.X R151, RZ, RZ, R21.reuse, P1 ;  /* 0x000000ffff977224 */ /* 0x100fe200008e0615 */
[----:B------:R-:W-:Y:S01]  /*f770*/  LOP3.LUT R4, R4, R7, RZ, 0x3c, !PT ;  /* 0x0000000704047212 */ /* 0x000fe200078e3cff */
[--C-:B------:R-:W-:Y:S01]  /*f780*/  IMAD.X R7, RZ, RZ, R21.reuse, P4 ;  /* 0x000000ffff077224 */ /* 0x100fe200020e0615 */
[----:B------:R-:W-:Y:S01]  /*f790*/  IADD3 R119, P2, R168, 0x7000, RZ ;  /* 0x00007000a8777810 */ /* 0x000fe20007f5e0ff */
        /* <DEDUP_REMOVED lines=11> */
[----:B------:R-:W-:Y:S01]  /*f850*/  MOV R171, R170 ;  /* 0x000000aa00ab7202 */ /* 0x000fe20000000f00 */
[--C-:B------:R-:W-:Y:S01]  /*f860*/  IMAD.X R165, RZ, RZ, R21.reuse, P1 ;  /* 0x000000ffffa57224 */ /* 0x100fe200008e0615 */
[----:B------:R-:W-:Y:S01]  /*f870*/  LOP3.LUT R118, R119, 0x380, RZ, 0xc0, !PT ;  /* 0x0000038077767812 */ /* 0x000fe200078ec0ff */
[----:B------:R-:W0:Y:S01]  /*f880*/  LDC R170, c[0x0][0xbe8] ;  /* 0x0002fa00ffaa7b82 */ /* 0x000e220000000800 */
[----:B------:R-:W-:Y:S01]  /*f890*/  IMAD.X R167, RZ, RZ, R21, P3 ;  /* 0x000000ffffa77224 */ /* 0x000fe200018e0615 */
[----:B------:R-:W-:-:S06]  /*f8a0*/  LOP3.LUT R21, R102, 0x380, RZ, 0xc0, !PT ;  /* 0x0000038066157812 */ /* 0x000fcc00078ec0ff */
[----:B------:R-:W-:Y:S01]  /*f8b0*/  BAR.SYNC.DEFER_BLOCKING 0x1, 0x100 ;  /* 0x0044000000007b1d */ /* 0x000fe20000010000 */
[----:B------:R-:W-:Y:S02]  /*f8c0*/  SHF.R.U64 R118, R118, 0x3, RZ ;  /* 0x0000000376767819 */ /* 0x000fe400000012ff */
[----:B------:R-:W-:Y:S02]  /*f8d0*/  LOP3.LUT R20, R31, 0x380, RZ, 0xc0, !PT ;  /* 0x000003801f147812 */ /* 0x000fe400078ec0ff */
[----:B------:R-:W-:Y:S02]  /*f8e0*/  SHF.R.U64 R21, R21, 0x3, RZ ;  /* 0x0000000315157819 */ /* 0x000fe400000012ff */
[----:B------:R-:W-:Y:S01]  /*f8f0*/  LOP3.LUT R118, R118, R119, RZ, 0x3c, !PT ;  /* 0x0000007776767212 */ /* 0x000fe200078e3cff */
[----:B------:R-:W-:Y:S01]  /*f900*/  IMAD.X R119, RZ, RZ, R169, P2 ;  /* 0x000000ffff777224 */ /* 0x000fe200010e06a9 */
[----:B------:R-:W-:Y:S02]  /*f910*/  IADD3 R147, P2, R168, 0xe000, RZ ;  /* 0x0000e000a8937810 */ /* 0x000fe40007f5e0ff */
[----:B------:R-:W-:-:S02]  /*f920*/  SHF.R.U64 R20, R20, 0x3, RZ ;  /* 0x0000000314147819 */ /* 0x000fc400000012ff */
[----:B------:R-:W-:Y:S02]  /*f930*/  LOP3.LUT R156, R21, R102, RZ, 0x3c, !PT ;  /* 0x00000066159c7212 */ /* 0x000fe400078e3cff */
[----:B------:R-:W-:Y:S02]  /*f940*/  LOP3.LUT R21, R22, 0x380, RZ, 0xc0, !PT ;  /* 0x0000038016157812 */ /* 0x000fe400078ec0ff */
[----:B------:R-:W-:Y:S02]  /*f950*/  LOP3.LUT R146, R147, 0x380, RZ, 0xc0, !PT ;  /* 0x0000038093927812 */ /* 0x000fe400078ec0ff */
[----:B------:R-:W-:Y:S02]  /*f960*/  LOP3.LUT R150, R20, R31, RZ, 0x3c, !PT ;  /* 0x0000001f14967212 */ /* 0x000fe400078e3cff */
[----:B------:R-:W-:Y:S02]  /*f970*/  LOP3.LUT R20, R99, 0x380, RZ, 0xc0, !PT ;  /* 0x0000038063147812 */ /* 0x000fe400078ec0ff */
[----:B------:R-:W-:Y:S01]  /*f980*/  SHF.R.U64 R21, R21, 0x3, RZ ;  /* 0x0000000315157819 */ /* 0x000fe200000012ff */
[----:B------:R1:W-:Y:S01]  /*f990*/  STSM.16.M88.4 [R171], R24 ;  /* 0x00000018ab007844 */ /* 0x0003e20000000200 */
[----:B------:R-:W-:-:S02]  /*f9a0*/  SHF.R.U64 R146, R146, 0x3, RZ ;  /* 0x0000000392927819 */ /* 0x000fc400000012ff */
[----:B------:R-:W-:Y:S02]  /*f9b0*/  SHF.R.U64 R20, R20, 0x3, RZ ;  /* 0x0000000314147819 */ /* 0x000fe400000012ff */
[----:B------:R-:W-:Y:S02]  /*f9c0*/  LOP3.LUT R164, R21, R22, RZ, 0x3c, !PT ;  /* 0x0000001615a47212 */ /* 0x000fe400078e3cff */
[----:B------:R-:W-:Y:S02]  /*f9d0*/  IADD3 R21, P3, R168, 0x1000, RZ ;  /* 0x00001000a8157810 */ /* 0x000fe40007f7e0ff */
[----:B------:R-:W-:Y:S01]  /*f9e0*/  LOP3.LUT R146, R146, R147, RZ, 0x3c, !PT ;  /* 0x0000009392927212 */ /* 0x000fe200078e3cff */
[----:B------:R-:W-:Y:S01]  /*f9f0*/  IMAD.X R147, RZ, RZ, R169, P2 ;  /* 0x000000ffff937224 */ /* 0x000fe200010e06a9 */
[----:B0-----:R-:W-:Y:S02]  /*fa00*/  ISETP.NE.AND P2, PT, R170, 0x1, PT ;  /* 0x00000001aa00780c */ /* 0x001fe40003f45270 */
[----:B------:R-:W-:-:S02]  /*fa10*/  LOP3.LUT R160, R20, R99, RZ, 0x3c, !PT ;  /* 0x0000006314a07212 */ /* 0x000fc400078e3cff */
[----:B------:R-:W-:Y:S02]  /*fa20*/  LOP3.LUT R20, R21, 0x380, RZ, 0xc0, !PT ;  /* 0x0000038015147812 */ /* 0x000fe400078ec0ff */
[----:B------:R-:W-:Y:S02]  /*fa30*/  LOP3.LUT R8, R123, 0x380, RZ, 0xc0, !PT ;  /* 0x000003807b087812 */ /* 0x000fe400078ec0ff */
[----:B------:R-:W-:Y:S02]  /*fa40*/  LOP3.LUT R14, R115, 0x380, RZ, 0xc0, !PT ;  /* 0x00000380730e7812 */ /* 0x000fe400078ec0ff */
[----:B------:R-:W-:Y:S02]  /*fa50*/  LOP3.LUT R110, R111, 0x380, RZ, 0xc0, !PT ;  /* 0x000003806f6e7812 */ /* 0x000fe400078ec0ff */
[----:B------:R-:W-:Y:S01]  /*fa60*/  LOP3.LUT R106, R107, 0x380, RZ, 0xc0, !PT ;  /* 0x000003806b6a7812 */ /* 0x000fe200078ec0ff */
[----:B-1----:R-:W0:Y:S01]  /*fa70*/  @P2 LDC R24, c[0x0][0xbec] ;  /* 0x0002fb00ff182b82 */ /* 0x002e220000000800 */
[----:B------:R-:W-:-:S02]  /*fa80*/  LOP3.LUT R102, R103, 0x380, RZ, 0xc0, !PT ;  /* 0x0000038067667812 */ /* 0x000fc400078ec0ff */
[----:B------:R-:W-:Y:S02]  /*fa90*/  SHF.R.U64 R20, R20, 0x3, RZ ;  /* 0x0000000314147819 */ /* 0x000fe400000012ff */
[----:B------:R-:W-:Y:S02]  /*faa0*/  SHF.R.U64 R8, R8, 0x3, RZ ;  /* 0x0000000308087819 */ /* 0x000fe400000012ff */
[----:B------:R-:W-:Y:S01]  /*fab0*/  SHF.R.U64 R14, R14, 0x3, RZ ;  /* 0x000000030e0e7819 */ /* 0x000fe200000012ff */
[----:B------:R-:W1:Y:S01]  /*fac0*/  @P2 LDC R27, c[0x0][0xbf0] ;  /* 0x0002fc00ff1b2b82 */ /* 0x000e620000000800 */
[----:B------:R-:W-:Y:S02]  /*fad0*/  SHF.R.U64 R110, R110, 0x3, RZ ;  /* 0x000000036e6e7819 */ /* 0x000fe400000012ff */
[----:B------:R-:W-:Y:S02]  /*fae0*/  SHF.R.U64 R106, R106, 0x3, RZ ;  /* 0x000000036a6a7819 */ /* 0x000fe400000012ff */
[----:B------:R-:W-:-:S02]  /*faf0*/  LOP3.LUT R31, R98, 0x380, RZ, 0xc0, !PT ;  /* 0x00000380621f7812 */ /* 0x000fc400078ec0ff */
[----:B------:R-:W-:Y:S02]  /*fb00*/  SHF.R.U64 R102, R102, 0x3, RZ ;  /* 0x0000000366667819 */ /* 0x000fe400000012ff */
[----:B------:R-:W-:Y:S01]  /*fb10*/  LOP3.LUT R20, R20, R21, RZ, 0x3c, !PT ;  /* 0x0000001514147212 */ /* 0x000fe200078e3cff */
[----:B------:R-:W-:Y:S01]  /*fb20*/  IMAD.X R21, RZ, RZ, R169, P3 ;  /* 0x000000ffff157224 */ /* 0x000fe200018e06a9 */
[----:B------:R-:W-:Y:S02]  /*fb30*/  LOP3.LUT R8, R8, R123, RZ, 0x3c, !PT ;  /* 0x0000007b08087212 */ /* 0x000fe400078e3cff */
[----:B------:R-:W-:Y:S02]  /*fb40*/  LOP3.LUT R14, R14, R115, RZ, 0x3c, !PT ;  /* 0x000000730e0e7212 */ /* 0x000fe400078e3cff */
[----:B------:R-:W-:Y:S01]  /*fb50*/  LOP3.LUT R152, R110, R111, RZ, 0x3c, !PT ;  /* 0x0000006f6e987212 */ /* 0x000fe200078e3cff */
[----:B0-----:R-:W-:Y:S01]  /*fb60*/  @P2 IMAD.HI.U32 R24, R37, R24, RZ ;  /* 0x0000001825182227 */ /* 0x001fe200078e00ff */
[----:B------:R-:W-:-:S02]  /*fb70*/  LOP3.LUT R154, R106, R107, RZ, 0x3c, !PT ;  /* 0x0000006b6a9a7212 */ /* 0x000fc400078e3cff */
[----:B------:R-:W-:Y:S02]  /*fb80*/  SHF.R.U64 R31, R31, 0x3, RZ ;  /* 0x000000031f1f7819 */ /* 0x000fe400000012ff */
[----:B------:R-:W-:Y:S02]  /*fb90*/  LOP3.LUT R158, R102, R103, RZ, 0x3c, !PT ;  /* 0x00000067669e7212 */ /* 0x000fe400078e3cff */
[C---:B------:R-:W-:Y:S02]  /*fba0*/  IADD3 R123, P3, R168.reuse, 0x8000, RZ ;  /* 0x00008000a87b7810 */ /* 0x040fe40007f7e0ff */
[C---:B------:R-:W-:Y:S02]  /*fbb0*/  IADD3 R99, P4, R168.reuse, 0x2000, RZ ;  /* 0x00002000a8637810 */ /* 0x040fe40007f9e0ff */
[C---:B------:R-:W-:Y:S02]  /*fbc0*/  IADD3 R103, P5, R168.reuse, 0x3000, RZ ;  /* 0x00003000a8677810 */ /* 0x040fe40007fbe0ff */
[----:B------:R-:W-:-:S02]  /*fbd0*/  IADD3 R107, P6, R168, 0x4000, RZ ;  /* 0x00004000a86b7810 */ /* 0x000fc40007fde0ff */
[C---:B------:R-:W-:Y:S02]  /*fbe0*/  IADD3 R111, P0, R168.reuse, 0x5000, RZ ;  /* 0x00005000a86f7810 */ /* 0x040fe40007f1e0ff */
[----:B------:R-:W-:Y:S02]  /*fbf0*/  IADD3 R115, P1, R168, 0x6000, RZ ;  /* 0x00006000a8737810 */ /* 0x000fe40007f3e0ff */
[----:B------:R-:W-:Y:S02]  /*fc00*/  LOP3.LUT R162, R31, R98, RZ, 0x3c, !PT ;  /* 0x000000621fa27212 */ /* 0x000fe400078e3cff */
        /* <DEDUP_REMOVED lines=16> */
[----:B------:R-:W-:Y:S01]  /*fd10*/  LOP3.LUT R122, R122, R123, RZ, 0x3c, !PT ;  /* 0x0000007b7a7a7212 */ /* 0x000fe200078e3cff */
[--C-:B------:R-:W-:Y:S01]  /*fd20*/  IMAD.X R123, RZ, RZ, R169.reuse, P3 ;  /* 0x000000ffff7b7224 */ /* 0x100fe200018e06a9 */
[----:B------:R-:W-:Y:S02]  /*fd30*/  LOP3.LUT R166, R22, R19, RZ, 0x3c, !PT ;  /* 0x0000001316a67212 */ /* 0x000fe400078e3cff */
        /* <DEDUP_REMOVED lines=10> */
[----:B------:R-:W-:-:S02]  /*fde0*/  LOP3.LUT R6, R6, R127, RZ, 0x3c, !PT ;  /* 0x0000007f06067212 */ /* 0x000fc400078e3cff */
[C---:B------:R-:W-:Y:S02]  /*fdf0*/  IADD3 R22, P3, R168.reuse, 0xf000, RZ ;  /* 0x0000f000a8167810 */ /* 0x040fe40007f7e0ff */
[C---:B------:R-:W-:Y:S02]  /*fe00*/  IADD3 R127, P4, R168.reuse, 0x9000, RZ ;  /* 0x00009000a87f7810 */ /* 0x040fe40007f9e0ff */
[C---:B------:R-:W-:Y:S02]  /*fe10*/  IADD3 R131, P5, R168.reuse, 0xa000, RZ ;  /* 0x0000a000a8837810 */ /* 0x040fe40007fbe0ff */
[C---:B------:R-:W-:Y:S02]  /*fe20*/  IADD3 R135, P6, R168.reuse, 0xb000, RZ ;  /* 0x0000b000a8877810 */ /* 0x040fe40007fde0ff */
[C---:B------:R-:W-:Y:S02]  /*fe30*/  IADD3 R139, P0, R168.reuse, 0xc000, RZ ;  /* 0x0000c000a88b7810 */ /* 0x040fe40007f1e0ff */
[----:B------:R-:W-:-:S02]  /*fe40*/  IADD3 R143, P1, R168, 0xd000, RZ ;  /* 0x0000d000a88f7810 */ /* 0x000fc40007f3e0ff */
[----:B------:R-:W-:Y:S02]  /*fe50*/  LOP3.LUT R31, R12, 0x380, RZ, 0xc0, !PT ;  /* 0x000003800c1f7812 */ /* 0x000fe400078ec0ff */
[----:B------:R-:W-:Y:S02]  /*fe60*/  LOP3.LUT R17, R22, 0x380, RZ, 0xc0, !PT ;  /* 0x0000038016117812 */ /* 0x000fe400078ec0ff */
[----:B------:R-:W-:Y:S02]  /*fe70*/  LOP3.LUT R126, R127, 0x380, RZ, 0xc0, !PT ;  /* 0x000003807f7e7812 */ /* 0x000fe400078ec0ff */
[----:B------:R-:W-:Y:S02]  /*fe80*/  LOP3.LUT R130, R131, 0x380, RZ, 0xc0, !PT ;  /* 0x0000038083827812 */ /* 0x000fe400078ec0ff */
[----:B------:R-:W-:Y:S02]  /*fe90*/  LOP3.LUT R134, R135, 0x380, RZ, 0xc0, !PT ;  /* 0x0000038087867812 */ /* 0x000fe400078ec0ff */
[----:B------:R-:W-:-:S02]  /*fea0*/  LOP3.LUT R138, R139, 0x380, RZ, 0xc0, !PT ;  /* 0x000003808b8a7812 */ /* 0x000fc400078ec0ff */
[----:B------:R-:W-:Y:S02]  /*feb0*/  LOP3.LUT R142, R143, 0x380, RZ, 0xc0, !PT ;  /* 0x000003808f8e7812 */ /* 0x000fe400078ec0ff */
[----:B------:R-:W-:Y:S02]  /*fec0*/  LOP3.LUT R29, R168, 0x380, RZ, 0xc0, !PT ;  /* 0x00000380a81d7812 */ /* 0x000fe400078ec0ff */
[----:B------:R-:W-:Y:S02]  /*fed0*/  SHF.R.U64 R31, R31, 0x3, RZ ;  /* 0x000000031f1f7819 */ /* 0x000fe400000012ff */
[----:B------:R-:W-:Y:S02]  /*fee0*/  SHF.R.U64 R17, R17, 0x3, RZ ;  /* 0x0000000311117819 */ /* 0x000fe400000012ff */
[----:B------:R-:W-:Y:S02]  /*fef0*/  SHF.R.U64 R126, R126, 0x3, RZ ;  /* 0x000000037e7e7819 */ /* 0x000fe400000012ff */
[----:B------:R-:W-:-:S02]  /*ff00*/  SHF.R.U64 R130, R130, 0x3, RZ ;  /* 0x0000000382827819 */ /* 0x000fc400000012ff */
[----:B------:R-:W-:Y:S02]  /*ff10*/  SHF.R.U64 R134, R134, 0x3, RZ ;  /* 0x0000000386867819 */ /* 0x000fe400000012ff */
[----:B------:R-:W-:Y:S02]  /*ff20*/  SHF.R.U64 R138, R138, 0x3, RZ ;  /* 0x000000038a8a7819 */ /* 0x000fe400000012ff */
[----:B------:R-:W-:Y:S02]  /*ff30*/  SHF.R.U64 R142, R142, 0x3, RZ ;  /* 0x000000038e8e7819 */ /* 0x000fe400000012ff */
[----:B------:R-:W-:Y:S02]  /*ff40*/  SHF.R.U64 R29, R29, 0x3, RZ ;  /* 0x000000031d1d7819 */ /* 0x000fe400000012ff */
[----:B------:R-:W-:Y:S02]  /*ff50*/  MOV R150, R150 ;  /* 0x0000009600967202 */ /* 0x000fe40000000f00 */
[----:B------:R-:W-:Y:S01]  /*ff60*/  LOP3.LUT R12, R31, R12, RZ, 0x3c, !PT ;  /* 0x0000000c1f0c7212 */ /* 0x000fe200078e3cff */
[--C-:B------:R-:W-:Y:S01]  /*ff70*/  IMAD.X R31, RZ, RZ, R169.reuse, P3 ;  /* 0x000000ffff1f7224 */ /* 0x100fe200018e06a9 */
[----:B------:R-:W-:Y:S01]  /*ff80*/  LOP3.LUT R30, R17, R22, RZ, 0x3c, !PT ;  /* 0x00000016111e7212 */ /* 0x000fe200078e3cff */
[----:B------:R0:W-:Y:S01]  /*ff90*/  STSM.16.M88.4 [R150], R32 ;  /* 0x0000002096007844 */ /* 0x0001e20000000200 */
        /* <DEDUP_REMOVED lines=12> */
[----:B------:R-:W-:-:S02]  /*10060*/  MOV R19, R4 ;  /* 0x0000000400137202 */ /* 0x000fc40000000f00 */
[----:B------:R-:W-:Y:S01]  /*10070*/  MOV R17, R6 ;  /* 0x0000000600117202 */ /* 0x000fe20000000f00 */
[----:B0-----:R-:W-:Y:S01]  /*10080*/  IMAD.MOV.U32 R32, RZ, RZ, R37 ;  /* 0x000000ffff207224 */ /* 0x001fe200078e0025 */
[----:B------:R-:W-:Y:S02]  /*10090*/  MOV R22, R8 ;  /* 0x0000000800167202 */ /* 0x000fe40000000f00 */
[----:B------:R-:W-:Y:S02]  /*100a0*/  MOV R168, R10 ;  /* 0x0000000a00a87202 */ /* 0x000fe40000000f00 */
[----:B------:R-:W-:Y:S02]  /*100b0*/  MOV R160, R160 ;  /* 0x000000a000a07202 */ /* 0x000fe40000000f00 */
[----:B------:R-:W-:Y:S02]  /*100c0*/  F2FP.F16.F32.PACK_AB R4, R41, R178 ;  /* 0x000000b22904723e */ /* 0x000fe400000000ff */
[----:B------:R-:W-:-:S02]  /*100d0*/  F2FP.F16.F32.PACK_AB R5, R43, R42 ;  /* 0x0000002a2b05723e */ /* 0x000fc400000000ff */
[----:B------:R-:W-:Y:S02]  /*100e0*/  F2FP.F16.F32.PACK_AB R6, R45, R179 ;  /* 0x000000b32d06723e */ /* 0x000fe400000000ff */
[----:B------:R-:W-:Y:S02]  /*100f0*/  F2FP.F16.F32.PACK_AB R7, R47, R46 ;  /* 0x0000002e2f07723e */ /* 0x000fe400000000ff */
[----:B------:R-:W-:Y:S02]  /*10100*/  MOV R169, R14 ;  /* 0x0000000e00a97202 */ /* 0x000fe40000000f00 */
[----:B------:R-:W-:Y:S01]  /*10110*/  MOV R166, R166 ;  /* 0x000000a600a67202 */ /* 0x000fe20000000f00 */
[----:B------:R0:W-:Y:S01]  /*10120*/  STSM.16.M88.4 [R160], R4 ;  /* 0x00000004a0007844 */ /* 0x0001e20000000200 */
        /* <DEDUP_REMOVED lines=11> */
[----:B------:R-:W-:Y:S01]  /*101e0*/  MOV R164, R164 ;  /* 0x000000a400a47202 */ /* 0x000fe20000000f00 */
[----:B------:R1:W-:Y:S01]  /*101f0*/  STSM.16.M88.4 [R25], R12 ;  /* 0x0000000c19007844 */ /* 0x0003e20000000200 */
[----:B0-----:R-:W-:Y:S01]  /*10200*/  F2FP.F16.F32.PACK_AB R4, R65, R184 ;  /* 0x000000b84104723e */ /* 0x001fe200000000ff */
[----:B------:R-:W-:Y:S01]  /*10210*/  IMAD.MOV R33, RZ, RZ, -R32 ;  /* 0x000000ffff217224 */ /* 0x000fe200078e0a20 */
[----:B------:R-:W-:Y:S02]  /*10220*/  F2FP.F16.F32.PACK_AB R5, R67, R66 ;  /* 0x000000424305723e */ /* 0x000fe400000000ff */
[----:B------:R-:W-:Y:S01]  /*10230*/  F2FP.F16.F32.PACK_AB R6, R69, R185 ;  /* 0x000000b94506723e */ /* 0x000fe200000000ff */
[----:B------:R-:W-:Y:S01]  /*10240*/  IMAD R33, R170, R33, R37 ;  /* 0x00000021aa217224 */ /* 0x000fe200078e0225 */
[----:B------:R-:W-:-:S02]  /*10250*/  F2FP.F16.F32.PACK_AB R7, R71, R70 ;  /* 0x000000464707723e */ /* 0x000fc400000000ff */
[----:B------:R-:W-:Y:S02]  /*10260*/  MOV R162, R162 ;  /* 0x000000a200a27202 */ /* 0x000fe40000000f00 */
[----:B--2---:R-:W-:Y:S01]  /*10270*/  F2FP.F16.F32.PACK_AB R8, R73, R186 ;  /* 0x000000ba4908723e */ /* 0x004fe200000000ff */
[----:B------:R0:W-:Y:S01]  /*10280*/  STSM.16.M88.4 [R164], R4 ;  /* 0x00000004a4007844 */ /* 0x0001e20000000200 */
[----:B------:R-:W-:Y:S02]  /*10290*/  F2FP.F16.F32.PACK_AB R9, R75, R74 ;  /* 0x0000004a4b09723e */ /* 0x000fe400000000ff */
[----:B------:R-:W-:Y:S02]  /*102a0*/  F2FP.F16.F32.PACK_AB R10, R77, R187 ;  /* 0x000000bb4d0a723e */ /* 0x000fe400000000ff */
[----:B------:R-:W-:Y:S02]  /*102b0*/  F2FP.F16.F32.PACK_AB R11, R79, R78 ;  /* 0x0000004e4f0b723e */ /* 0x000fe400000000ff */
[----:B------:R-:W-:-:S02]  /*102c0*/  MOV R158, R158 ;  /* 0x0000009e009e7202 */ /* 0x000fc40000000f00 */
[----:B-1----:R-:W-:Y:S01]  /*102d0*/  F2FP.F16.F32.PACK_AB R12, R81, R188 ;  /* 0x000000bc510c723e */ /* 0x002fe200000000ff */
[----:B------:R1:W-:Y:S01]  /*102e0*/  STSM.16.M88.4 [R162], R8 ;  /* 0x00000008a2007844 */ /* 0x0003e20000000200 */
[----:B------:R-:W-:Y:S02]  /*102f0*/  F2FP.F16.F32.PACK_AB R13, R83, R82 ;  /* 0x00000052530d723e */ /* 0x000fe400000000ff */
[----:B------:R-:W-:Y:S02]  /*10300*/  F2FP.F16.F32.PACK_AB R14, R85, R189 ;  /* 0x000000bd550e723e */ /* 0x000fe400000000ff */
[----:B------:R-:W-:Y:S02]  /*10310*/  F2FP.F16.F32.PACK_AB R15, R87, R86 ;  /* 0x00000056570f723e */ /* 0x000fe400000000ff */
[----:B0-----:R-:W-:Y:S02]  /*10320*/  F2FP.F16.F32.PACK_AB R5, R36, R3 ;  /* 0x000000032405723e */ /* 0x001fe400000000ff */
[----:B------:R-:W-:Y:S01]  /*10330*/  SHF.R.S32.HI R3, RZ, 0x1f, R33 ;  /* 0x0000001fff037819 */ /* 0x000fe20000011421 */
[----:B------:R0:W-:Y:S01]  /*10340*/  STSM.16.M88.4 [R158], R12 ;  /* 0x0000000c9e007844 */ /* 0x0001e20000000200 */
[----:B------:R-:W-:-:S02]  /*10350*/  MOV R156, R156 ;  /* 0x0000009c009c7202 */ /* 0x000fc40000000f00 */
[----:B------:R-:W-:Y:S02]  /*10360*/  F2FP.F16.F32.PACK_AB R24, R89, R190 ;  /* 0x000000be5918723e */ /* 0x000fe400000000ff */
[----:B------:R-:W-:Y:S01]  /*10370*/  F2FP.F16.F32.PACK_AB R25, R91, R90 ;  /* 0x0000005a5b19723e */ /* 0x000fe200000000ff */
[----:B-1----:R-:W-:Y:S01]  /*10380*/  IMAD.U32 R9, RZ, RZ, UR5 ;  /* 0x00000005ff097e24 */ /* 0x002fe2000f8e00ff */
[----:B------:R-:W-:Y:S01]  /*10390*/  SHF.R.S32.HI R8, RZ, 0x1f, R32 ;  /* 0x0000001fff087819 */ /* 0x000fe20000011420 */
[----:B------:R-:W-:Y:S01]  /*103a0*/  ULDC UR5, c[0x0][0xa88] ;  /* 0x0002a20000057ab9 */ /* 0x000fe20000000800 */
[----:B------:R-:W-:Y:S02]  /*103b0*/  F2FP.F16.F32.PACK_AB R26, R93, R191 ;  /* 0x000000bf5d1a723e */ /* 0x000fe400000000ff */
[----:B------:R-:W-:Y:S02]  /*103c0*/  F2FP.F16.F32.PACK_AB R27, R95, R94 ;  /* 0x0000005e5f1b723e */ /* 0x000fe400000000ff */
[----:B------:R-:W-:-:S02]  /*103d0*/  MOV R154, R154 ;  /* 0x0000009a009a7202 */ /* 0x000fc40000000f00 */
[----:B------:R-:W-:Y:S01]  /*103e0*/  F2FP.F16.F32.PACK_AB R4, R97, R192 ;  /* 0x000000c06104723e */ /* 0x000fe200000000ff */
[----:B------:R1:W-:Y:S01]  /*103f0*/  STSM.16.M88.4 [R156], R24 ;  /* 0x000000189c007844 */ /* 0x0003e20000000200 */
[----:B0-----:R-:W-:Y:S01]  /*10400*/  IADD3 R12, P0, R32, UR6, RZ ;  /* 0x00000006200c7c10 */ /* 0x001fe2000ff1e0ff */
[----:B------:R-:W-:Y:S01]  /*10410*/  VIADD R14, R223, UR13 ;  /* 0x0000000ddf0e7c36 */ /* 0x000fe20008000000 */
[----:B------:R-:W-:Y:S02]  /*10420*/  F2FP.F16.F32.PACK_AB R6, R101, R193 ;  /* 0x000000c16506723e */ /* 0x000fe400000000ff */
[----:B------:R-:W-:Y:S01]  /*10430*/  IADD3.X R13, R8, UR7, R9, P0, !PT ;  /* 0x00000007080d7c10 */ /* 0x000fe200087fe409 */
[----:B------:R-:W-:Y:S01]  /*10440*/  ULDC.64 UR6, c[0x0][0xb88] ;  /* 0x0002e20000067ab9 */ /* 0x000fe20000000a00 */
[----:B------:R-:W-:Y:S01]  /*10450*/  F2FP.F16.F32.PACK_AB R7, R44, R40 ;  /* 0x000000282c07723e */ /* 0x000fe200000000ff */
[----:B------:R-:W-:Y:S01]  /*10460*/  IMAD R8, R3, UR6, RZ ;  /* 0x0000000603087c24 */ /* 0x000fe2000f8e02ff */
[----:B------:R-:W-:Y:S01]  /*10470*/  LOP3.LUT P0, RZ, R221, 0x3, RZ, 0xc0, !PT ;  /* 0x00000003ddff7812 */ /* 0x000fe2000780c0ff */
[C---:B------:R-:W-:Y:S01]  /*10480*/  IMAD.WIDE.U32 R12, R33.reuse, UR6, R12 ;  /* 0x00000006210c7c25 */ /* 0x040fe2000f8e000c */
[----:B------:R-:W-:Y:S01]  /*10490*/  MOV R152, R152 ;  /* 0x0000009800987202 */ /* 0x000fe20000000f00 */
[----:B------:R0:W-:Y:S01]  /*104a0*/  STSM.16.M88.4 [R154], R4 ;  /* 0x000000049a007844 */ /* 0x0001e20000000200 */
[----:B------:R-:W-:Y:S01]  /*104b0*/  F2FP.F16.F32.PACK_AB R9, R52, R48 ;  /* 0x000000303409723e */ /* 0x000fe200000000ff */
[----:B------:R-:W-:Y:S01]  /*104c0*/  IMAD R33, R33, UR7, R8 ;  /* 0x0000000721217c24 */ /* 0x000fe2000f8e0208 */
[----:B------:R-:W-:Y:S01]  /*104d0*/  ULDC.64 UR6, c[0x0][0xb50] ;  /* 0x0002d40000067ab9 */ /* 0x000fe20000000a00 */
[----:B------:R-:W-:Y:S01]  /*104e0*/  IMAD R3, R170, UR5, RZ ;  /* 0x00000005aa037c24 */ /* 0x000fe2000f8e02ff */
[----:B-1----:R-:W-:-:S02]  /*104f0*/  LEA R26, P3, R12, UR6, 0x2 ;  /* 0x000000060c1a7c11 */ /* 0x002fc4000f8610ff */
[----:B------:R-:W-:Y:S02]  /*10500*/  F2FP.F16.F32.PACK_AB R8, R105, R194 ;  /* 0x000000c26908723e */ /* 0x000fe400000000ff */
[----:B------:R-:W-:Y:S01]  /*10510*/  F2FP.F16.F32.PACK_AB R10, R109, R195 ;  /* 0x000000c36d0a723e */ /* 0x000fe200000000ff */
[----:B------:R-:W-:Y:S01]  /*10520*/  SHFL.IDX PT, R40, R26, RZ, 0x1c1f ;  /* 0x001c1fff1a287589 */ /* 0x000fe200000e0000 */
[----:B------:R-:W-:Y:S02]  /*10530*/  F2FP.F16.F32.PACK_AB R11, R60, R56 ;  /* 0x000000383c0b723e */ /* 0x000fe400000000ff */
[----:B------:R-:W-:Y:S01]  /*10540*/  ISETP.GE.OR P1, PT, R14, R3, P0 ;  /* 0x000000030e00720c */ /* 0x000fe20000726670 */
[----:B------:R-:W-:Y:S01]  /*10550*/  SHFL.IDX PT, R42, R26, 0x1, 0x1c1f ;  /* 0x003c1f001a2a7f89 */ /* 0x000fe200000e0000 */
[----:B------:R-:W-:Y:S01]  /*10560*/  F2FP.F16.F32.PACK_AB R15, R108, R104 ;  /* 0x000000686c0f723e */ /* 0x000fe200000000ff */
[----:B0-----:R-:W-:Y:S01]  /*10570*/  IMAD.IADD R5, R13, 0x1, R33 ;  /* 0x000000010d057824 */ /* 0x001fe200078e0221 */
[----:B------:R-:W-:Y:S01]  /*10580*/  F2FP.F16.F32.PACK_AB R6, R117, R197 ;  /* 0x000000c57506723e */ /* 0x000fe200000000ff */
[----:B------:R-:W-:Y:S01]  /*10590*/  VIADD R4, R14, 0x8 ;  /* 0x000000080e047836 */ /* 0x000fe20000000000 */
[----:B------:R0:W-:Y:S01]  /*105a0*/  STSM.16.M88.4 [R152], R8 ;  /* 0x0000000898007844 */ /* 0x0001e20000000200 */
[----:B------:R-:W-:-:S02]  /*105b0*/  F2FP.F16.F32.PACK_AB R7, R76, R72 ;  /* 0x000000484c07723e */ /* 0x000fc400000000ff */
[----:B------:R-:W-:Y:S02]  /*105c0*/  LEA.HI.X R27, R12, UR7, R5, 0x2, P3 ;  /* 0x000000070c1b7c11 */ /* 0x000fe400098f1405 */
[----:B------:R-:W-:Y:S02]  /*105d0*/  ISETP.GE.OR P0, PT, R4, R3, P0 ;  /* 0x000000030400720c */ /* 0x000fe40000706670 */
[----:B------:R-:W-:Y:S01]  /*105e0*/  F2FP.F16.F32.PACK_AB R4, R113, R196 ;  /* 0x000000c47104723e */ /* 0x000fe200000000ff */
[----:B------:R-:W1:Y:S01]  /*105f0*/  SHFL.IDX PT, R41, R27, RZ, 0x1c1f ;  /* 0x001c1fff1b297589 */ /* 0x000e6200000e0000 */
[----:B------:R-:W-:Y:S02]  /*10600*/  F2FP.F16.F32.PACK_AB R5, R68, R64 ;  /* 0x000000404405723e */ /* 0x000fe400000000ff */
[----:B------:R-:W-:Y:S01]  /*10610*/  F2FP.F16.F32.PACK_AB R12, R129, R128 ;  /* 0x00000080810c723e */ /* 0x000fe200000000ff */
[----:B------:R2:W3:Y:S01]  /*10620*/  SHFL.IDX PT, R43, R27, 0x1, 0x1c1f ;  /* 0x003c1f001b2b7f89 */ /* 0x0004e200000e0000 */
[----:B------:R-:W-:-:S02]  /*10630*/  F2FP.F16.F32.PACK_AB R13, R100, R96 ;  /* 0x00000060640d723e */ /* 0x000fc400000000ff */
[----:B------:R-:W-:Y:S01]  /*10640*/  F2FP.F16.F32.PACK_AB R14, R133, R132 ;  /* 0x00000084850e723e */ /* 0x000fe200000000ff */
[----:B------:R4:W-:Y:S01]  /*10650*/  STSM.16.M88.4 [R169], R4 ;  /* 0x00000004a9007844 */ /* 0x0009e20000000200 */
[----:B0-----:R-:W-:Y:S02]  /*10660*/  F2FP.F16.F32.PACK_AB R8, R121, R198 ;  /* 0x000000c67908723e */ /* 0x001fe400000000ff */
[----:B------:R-:W-:Y:S02]  /*10670*/  F2FP.F16.F32.PACK_AB R9, R84, R80 ;  /* 0x000000505409723e */ /* 0x000fe400000000ff */
[----:B------:R-:W-:Y:S02]  /*10680*/  F2FP.F16.F32.PACK_AB R10, R125, R124 ;  /* 0x0000007c7d0a723e */ /* 0x000fe400000000ff */
[----:B------:R-:W-:Y:S02]  /*10690*/  F2FP.F16.F32.PACK_AB R11, R92, R88 ;  /* 0x000000585c0b723e */ /* 0x000fe400000000ff */
[----:B------:R-:W-:-:S02]  /*106a0*/  F2FP.F16.F32.PACK_AB R24, R137, R136 ;  /* 0x000000888918723e */ /* 0x000fc400000000ff */
[----:B------:R-:W-:Y:S01]  /*106b0*/  F2FP.F16.F32.PACK_AB R25, R116, R112 ;  /* 0x000000707419723e */ /* 0x000fe200000000ff */
[----:B------:R0:W-:Y:S01]  /*106c0*/  STSM.16.M88.4 [R168], R8 ;  /* 0x00000008a8007844 */ /* 0x0001e20000000200 */
[----:B------:R-:W-:Y:S02]  /*106d0*/  F2FP.F16.F32.PACK_AB R26, R141, R140 ;  /* 0x0000008c8d1a723e */ /* 0x000fe400000000ff */
[----:B--2---:R-:W-:Y:S01]  /*106e0*/  F2FP.F16.F32.PACK_AB R27, R172, R120 ;  /* 0x00000078ac1b723e */ /* 0x004fe200000000ff */
[----:B------:R-:W-:Y:S01]  /*106f0*/  STSM.16.M88.4 [R22], R12 ;  /* 0x0000000c16007844 */ /* 0x000fe20000000200 */
[----:B------:R-:W-:Y:S01]  /*10700*/  F2FP.F16.F32.PACK_AB R172, R145, R144 ;  /* 0x0000009091ac723e */ /* 0x000fe200000000ff */
[----:B----4-:R-:W2:Y:S02]  /*10710*/  @P2 LDC R5, c[0x0][0xbec] ;  /* 0x0002fb00ff052b82 */ /* 0x010ea40000000800 */
[----:B------:R-:W-:Y:S04]  /*10720*/  STSM.16.M88.4 [R17], R24 ;  /* 0x0000001811007844 */ /* 0x000fe80000000200 */
[----:B------:R-:W-:Y:S02]  /*10730*/  STSM.16.M88.4 [R19], R172 ;  /* 0x000000ac13007844 */ /* 0x000fe40000000200 */
[----:B------:R-:W-:Y:S08]  /*10740*/  BAR.SYNC.DEFER_BLOCKING 0x1, 0x100 ;  /* 0x0044000000007b1d */ /* 0x000ff00000010000 */
[----:B0-----:R-:W0:Y:S01]  /*10750*/  @P2 LDC R9, c[0x0][0xbf0] ;  /* 0x0002fc00ff092b82 */ /* 0x001e220000000800 */
[----:B------:R-:W-:-:S02]  /*10760*/  UIMAD UR5, UR10, UR8, URZ ;  /* 0x000000080a0572a4 */ /* 0x000fc4000f8e023f */
[----:B------:R-:W-:Y:S02]  /*10770*/  UIMAD.WIDE.U32 UR6, UR11, UR8, URZ ;  /* 0x000000080b0672a5 */ /* 0x000fe4000f8e003f */
[----:B------:R-:W-:-:S03]  /*10780*/  UIMAD UR5, UR11, UR9, UR5 ;  /* 0x000000090b0572a4 */ /* 0x000fc6000f8e0205 */
[----:B------:R-:W-:Y:S01]  /*10790*/  ULDC.64 UR10, c[0x0][0xaf0] ;  /* 0x0002bc00000a7ab9 */ /* 0x000fe20000000a00 */
[----:B-1----:R1:W-:Y:S04]  /*107a0*/  @!P1 ST.E desc[UR16][R40.64], R0 ;  /* 0x0000000028009985 */ /* 0x0023e8000c101910 */
[----:B---3--:R3:W-:Y:S01]  /*107b0*/  @!P0 ST.E desc[UR16][R42.64], R2 ;  /* 0x000000022a008985 */ /* 0x0087e2000c101910 */
[----:B------:R-:W-:Y:S02]  /*107c0*/  UIMAD UR8, UR12, UR10, URZ ;  /* 0x0000000a0c0872a4 */ /* 0x000fe4000f8e023f */
[----:B------:R-:W-:Y:S01]  /*107d0*/  UIADD3 UR7, UR7, UR5, URZ ;  /* 0x0000000507077290 */ /* 0x000fe2000fffe03f */
[----:B------:R4:W5:Y:S01]  /*107e0*/  LD.E.128 R32, desc[UR16][R28.64] ;  /* 0x000000101c207980 */ /* 0x000962000c101d00 */
[----:B-1----:R-:W-:-:S03]  /*107f0*/  IMAD R0, R216, 0x20, R219 ;  /* 0x00000020d8007824 */ /* 0x002fc600078e02db */
[----:B------:R4:W5:Y:S01]  /*10800*/  LD.E.128 R36, desc[UR16][R20.64] ;  /* 0x0000001014247980 */ /* 0x000962000c101d00 */
[----:B---3--:R-:W-:Y:S01]  /*10810*/  VIADD R2, R0, UR13 ;  /* 0x0000000d00027c36 */ /* 0x008fe20008000000 */
[----:B------:R-:W-:Y:S02]  /*10820*/  UIMAD UR5, UR14, UR11, UR8 ;  /* 0x0000000b0e0572a4 */ /* 0x000fe4000f8e0208 */
[----:B------:R-:W5:Y:S01]  /*10830*/  LD.E.128 R96, desc[UR16][R98.64] ;  /* 0x0000001062607980 */ /* 0x000f62000c101d00 */
[----:B--2---:R-:W-:Y:S01]  /*10840*/  @P2 IMAD.HI.U32 R0, R2, R5, RZ ;  /* 0x0000000502002227 */ /* 0x004fe200078e00ff */
[----:B------:R-:W-:Y:S02]  /*10850*/  UIMAD.WIDE.U32 UR6, UR14, UR10, UR6 ;  /* 0x0000000a0e0672a5 */ /* 0x000fe4000f8e0006 */
[----:B------:R-:W5:Y:S01]  /*10860*/  LD.E.128 R100, desc[UR16][R102.64] ;  /* 0x0000001066647980 */ /* 0x000f62000c101d00 */
[----:B------:R-:W-:Y:S01]  /*10870*/  ULDC.64 UR8, c[0x0][0xae0] ;  /* 0x0002b80000087ab9 */ /* 0x000fe20000000a00 */
[----:B------:R-:W-:Y:S01]  /*10880*/  IMAD.MOV.U32 R7, RZ, RZ, R2 ;  /* 0x000000ffff077224 */ /* 0x000fe200078e0002 */
[----:B0-----:R-:W-:Y:S01]  /*10890*/  @P2 SHF.R.U32.HI R7, RZ, R9, R0 ;  /* 0x00000009ff072219 */ /* 0x001fe20000011600 */
[----:B------:R-:W-:Y:S01]  /*108a0*/  UIADD3 UR5, UR7, UR5, URZ ;  /* 0x0000000507057290 */ /* 0x000fe2000fffe03f */
[----:B------:R-:W5:Y:S02]  /*108b0*/  LD.E.128 R104, desc[UR16][R106.64] ;  /* 0x000000106a687980 */ /* 0x000f64000c101d00 */
[--C-:B------:R-:W-:Y:S01]  /*108c0*/  SHF.R.S32.HI R0, RZ, 0x1f, R7.reuse ;  /* 0x0000001fff007819 */ /* 0x100fe20000011407 */
[----:B------:R-:W-:Y:S01]  /*108d0*/  IMAD.MOV R9, RZ, RZ, -R7 ;  /* 0x000000ffff097224 */ /* 0x000fe200078e0a07 */
[----:B------:R-:W5:Y:S01]  /*108e0*/  LD.E.128 R108, desc[UR16][R110.64] ;  /* 0x000000106e6c7980 */ /* 0x000f62000c101d00 */
[----:B------:R-:W-:-:S02]  /*108f0*/  IMAD.U32 R5, RZ, RZ, UR7 ;  /* 0x00000007ff057e24 */ /* 0x000fc4000f8e00ff */
[----:B------:R-:W-:Y:S01]  /*10900*/  IMAD R0, R0, UR8, RZ ;  /* 0x0000000800007c24 */ /* 0x000fe2000f8e02ff */
[----:B------:R-:W5:Y:S01]  /*10910*/  LD.E.128 R112, desc[UR16][R114.64] ;  /* 0x0000001072707980 */ /* 0x000f62000c101d00 */
[----:B------:R-:W-:Y:S02]  /*10920*/  IMAD R9, R170, R9, R2 ;  /* 0x00000009aa097224 */ /* 0x000fe400078e0202 */
[----:B------:R-:W-:Y:S01]  /*10930*/  IMAD.U32 R4, RZ, RZ, UR6 ;  /* 0x00000006ff047e24 */ /* 0x000fe2000f8e00ff */
[----:B------:R-:W5:Y:S01]  /*10940*/  LD.E.128 R116, desc[UR16][R118.64] ;  /* 0x0000001076747980 */ /* 0x000f62000c101d00 */
[----:B------:R-:W-:Y:S01]  /*10950*/  IMAD.U32 R5, RZ, RZ, UR5 ;  /* 0x00000005ff057e24 */ /* 0x000fe2000f8e00ff */
[----:B------:R-:W-:Y:S01]  /*10960*/  ULDC.64 UR6, c[0x0][0xad8] ;  /* 0x0002b60000067ab9 */ /* 0x000fe20000000a00 */
[----:B------:R-:W-:Y:S01]  /*10970*/  IMAD R11, R7, UR9, R0 ;  /* 0x00000009070b7c24 */ /* 0x000fe2000f8e0200 */
[----:B------:R-:W5:Y:S01]  /*10980*/  LD.E.128 R120, desc[UR16][R122.64] ;  /* 0x000000107a787980 */ /* 0x000f62000c101d00 */
[----:B------:R-:W-:-:S03]  /*10990*/  SHF.R.S32.HI R0, RZ, 0x1f, R9 ;  /* 0x0000001fff007819 */ /* 0x000fc60000011409 */
[----:B------:R-:W5:Y:S01]  /*109a0*/  LD.E.128 R124, desc[UR16][R126.64] ;  /* 0x000000107e7c7980 */ /* 0x000f62000c101d00 */
[----:B------:R-:W-:-:S03]  /*109b0*/  IMAD.WIDE.U32 R4, R7, UR8, R4 ;  /* 0x0000000807047c25 */ /* 0x000fc6000f8e0004 */
        /* <DEDUP_REMOVED lines=27> */
[----:B0-----:R4:W0:Y:S01]  /*10b70*/  SHFL.IDX PT, R10, R2, RZ, 0x181f ;  /* 0x00181fff020a7589 */ /* 0x00182200000e0000 */
[----:B------:R-:W-:-:S02]  /*10b80*/  PRMT R199, RZ, 0x654, R199 ;  /* 0x00000654ffc77816 */ /* 0x000fc400000000c7 */
[----:B------:R-:W-:Y:S02]  /*10b90*/  ISETP.GE.AND P0, PT, R0, R3, PT ;  /* 0x000000030000720c */ /* 0x000fe40003f06270 */
[----:B------:R4:W1:Y:S01]  /*10ba0*/  SHFL.IDX PT, R0, R12, RZ, 0x181f ;  /* 0x00181fff0c007589 */ /* 0x00086200000e0000 */
        /* <DEDUP_REMOVED lines=20> */
.L_x_2406:
[----:B------:R-:W-:Y:S05]  /*10cf0*/  BSYNC B1 ;  /* 0x0000000000017941 */ /* 0x000fea0003800000 */
.L_x_2405:
[----:B-1----:R1:W3:Y:S01]  /*10d00*/  SHFL.IDX PT, R0, R12, 0x1, 0x181f ;  /* 0x00381f000c007f89 */ /* 0x0022e200000e0000 */
[----:B------:R-:W-:Y:S03]  /*10d10*/  BSSY B1, `(.L_x_2407) ;  /* 0x0000015000017945 */ /* 0x000fe60003800000 */
[----:B0-2---:R1:W0:Y:S01]  /*10d20*/  SHFL.IDX PT, R10, R2, 0x1, 0x181f ;  /* 0x00381f00020a7f89 */ /* 0x00522200000e0000 */
        /* <DEDUP_REMOVED lines=19> */
.L_x_2408:
[----:B------:R-:W-:Y:S05]  /*10e60*/  BSYNC B1 ;  /* 0x0000000000017941 */ /* 0x000fea0003800000 */
.L_x_2407:
[----:B---3--:R3:W1:Y:S01]  /*10e70*/  SHFL.IDX PT, R0, R12, 0x2, 0x181f ;  /* 0x00581f000c007f89 */ /* 0x00866200000e0000 */
        /* <DEDUP_REMOVED lines=12> */
[----:B-1----:R-:W-:Y:S02]  /*10f40*/  @!P3 LEA.HI.X R5, R18, R0, R229, 0x1, P6 ;  /* 0x000000001205b211 */ /* 0x002fe400030f0ce5 */
        /* <DEDUP_REMOVED lines=8> */
.L_x_2410:
[----:B------:R-:W-:Y:S05]  /*10fd0*/  BSYNC B1 ;  /* 0x0000000000017941 */ /* 0x000fea0003800000 */
.L_x_2409:
[----:B-1----:R-:W-:Y:S01]  /*10fe0*/  VIADD R0, R14, 0x60 ;  /* 0x000000600e007836 */ /* 0x002fe20000000000 */
[----:B---34-:R-:W3:Y:S04]  /*10ff0*/  SHFL.IDX PT, R12, R12, 0x3, 0x181f ;  /* 0x00781f000c0c7f89 */ /* 0x018ee800000e0000 */
[----:B------:R-:W-:Y:S01]  /*11000*/  ISETP.GE.AND P0, PT, R0, R3, PT ;  /* 0x000000030000720c */ /* 0x000fe20003f06270 */
[----:B--2---:R4:W1:-:S12]  /*11010*/  SHFL.IDX PT, R8, R2, 0x3, 0x181f ;  /* 0x00781f0002087f89 */ /* 0x00485800000e0000 */
[----:B----4-:R-:W-:Y:S05]  /*11020*/  @P0 BRA `(.L_x_2411) ;  /* 0x0000000c005c0947 */ /* 0x010fea0003800000 */
[----:B------:R-:W-:Y:S01]  /*11030*/  ULDC UR5, c[0x0][0xac8] ;  /* 0x0002b20000057ab9 */ /* 0x000fe20000000800 */
[----:B------:R-:W-:Y:S01]  /*11040*/  ULDC.64 UR6, c[0x0][0x208] ;  /* 0x0000820000067ab9 */ /* 0x000fe20000000a00 */
[----:B------:R-:W-:Y:S02]  /*11050*/  ISETP.GE.AND P3, PT, R18, UR5, PT ;  /* 0x0000000512007c0c */ /* 0x000fe4000bf66270 */
[----:B------:R-:W-:Y:S02]  /*11060*/  ISETP.GE.AND P4, PT, R214, UR5, PT ;  /* 0x00000005d6007c0c */ /* 0x000fe4000bf86270 */
[----:B------:R-:W-:-:S09]  /*11070*/  ISETP.GE.AND P5, PT, R213, UR5, PT ;  /* 0x00000005d5007c0c */ /* 0x000fd2000bfa6270 */
[-C--:B-1----:R-:W-:Y:S02]  /*11080*/  @!P3 LEA R2, P0, R18, R8.reuse, 0x1 ;  /* 0x000000081202b211 */ /* 0x082fe400078008ff */
[----:B------:R-:W-:Y:S02]  /*11090*/  @!P4 LEA R4, P1, R214, R8, 0x1 ;  /* 0x00000008d604c211 */ /* 0x000fe400078208ff */
[----:B---3--:R-:W-:Y:S02]  /*110a0*/  @!P3 LEA.HI.X R3, R18, R12, R229, 0x1, P0 ;  /* 0x0000000c1203b211 */ /* 0x008fe400000f0ce5 */
        /* <DEDUP_REMOVED lines=13> */
.L_x_2404:
        /* <DEDUP_REMOVED lines=14> */
[----:B------:R-:W-:-:S13]  /*11260*/  R2UR UR5, R22 ;  /* 0x00000000160572ca */ /* 0x000fda00000e0000 */
        /* <DEDUP_REMOVED lines=41> */
.L_x_2413:
[----:B------:R-:W-:Y:S05]  /*11500*/  BSYNC B1 ;  /* 0x0000000000017941 */ /* 0x000fea0003800000 */
.L_x_2412:
[----:B------:R-:W-:Y:S01]  /*11510*/  R2UR UR12, R22 ;  /* 0x00000000160c72ca */ /* 0x000fe200000e0000 */
[----:B------:R-:W-:Y:S01]  /*11520*/  ULDC.64 UR10, c[0x0][0xae8] ;  /* 0x0002ba00000a7ab9 */ /* 0x000fe20000000a00 */
[----:B------:R-:W-:Y:S01]  /*11530*/  R2UR UR14, R217 ;  /* 0x00000000d90e72ca */ /* 0x000fe200000e0000 */
[----:B------:R-:W-:Y:S01]  /*11540*/  UIMAD UR5, UR8, UR10, URZ ;  /* 0x0000000a080572a4 */ /* 0x000fe2000f8e023f */
[----:B------:R-:W-:Y:S01]  /*11550*/  R2UR UR13, R218 ;  /* 0x00000000da0d72ca */ /* 0x000fe200000e0000 */
[----:B------:R-:W-:Y:S08]  /*11560*/  BSSY B1, `(.L_x_2414) ;  /* 0x000003e000017945 */ /* 0x000ff00003800000 */
[----:B------:R-:W-:-:S02]  /*11570*/  VIADD R6, R6, UR12 ;  /* 0x0000000c06067c36 */ /* 0x000fc40008000000 */
[----:B------:R-:W-:Y:S02]  /*11580*/  UIMAD.WIDE.U32 UR6, UR14, UR10, URZ ;  /* 0x0000000a0e0672a5 */ /* 0x000fe4000f8e003f */
[----:B------:R-:W-:Y:S01]  /*11590*/  UIMAD UR5, UR14, UR11, UR5 ;  /* 0x0000000b0e0572a4 */ /* 0x000fe2000f8e0205 */
[----:B0-----:R-:W-:Y:S02]  /*115a0*/  @P1 IMAD.HI.U32 R0, R6, R9, RZ ;  /* 0x0000000906001227 */ /* 0x001fe400078e00ff */
[----:B------:R-:W-:Y:S01]  /*115b0*/  ULDC.64 UR10, c[0x0][0xaf0] ;  /* 0x0002bc00000a7ab9 */ /* 0x000fe20000000a00 */
[----:B------:R-:W-:Y:S01]  /*115c0*/  UIADD3 UR7, UR7, UR5, URZ ;  /* 0x0000000507077290 */ /* 0x000fe2000fffe03f */
[----:B--2---:R-:W-:Y:S01]  /*115d0*/  IMAD.MOV.U32 R5, RZ, RZ, R6 ;  /* 0x000000ffff057224 */ /* 0x004fe200078e0006 */
[----:B------:R-:W-:Y:S01]  /*115e0*/  UIMAD UR5, UR9, UR10, URZ ;  /* 0x0000000a090572a4 */ /* 0x000fe2000f8e023f */
[----:B-1----:R-:W-:Y:S01]  /*115f0*/  @P1 SHF.R.U32.HI R5, RZ, R11, R0 ;  /* 0x0000000bff051219 */ /* 0x002fe20000011600 */
        /* <DEDUP_REMOVED lines=18> */
[----:B------:R-:W-:Y:S02]  /*11720*/  VIADD R6, R219, UR12 ;  /* 0x0000000cdb067c36 */ /* 0x000fe40008000000 */
        /* <DEDUP_REMOVED lines=33> */
.L_x_2415:
[----:B------:R-:W-:Y:S05]  /*11940*/  BSYNC B1 ;  /* 0x0000000000017941 */ /* 0x000fea0003800000 */
.L_x_2414:
        /* <DEDUP_REMOVED lines=22> */
.L_x_2417:
[----:B------:R-:W-:Y:S05]  /*11ab0*/  BSYNC B1 ;  /* 0x0000000000017941 */ /* 0x000fea0003800000 */
.L_x_2416:
        /* <DEDUP_REMOVED lines=22> */
.L_x_2419:
[----:B------:R-:W-:Y:S05]  /*11c20*/  BSYNC B1 ;  /* 0x0000000000017941 */ /* 0x000fea0003800000 */
.L_x_2418:
        /* <DEDUP_REMOVED lines=23> */
.L_x_2411:
[----:B------:R-:W-:Y:S05]  /*11da0*/  BSYNC B0 ;  /* 0x0000000000007941 */ /* 0x000fea0003800000 */
.L_x_2403:
[----:B------:R-:W-:Y:S02]  /*11db0*/  ULDC UR5, c[0x0][0xc38] ;  /* 0x00030e0000057ab9 */ /* 0x000fe40000000800 */
[----:B------:R-:W-:-:S06]  /*11dc0*/  UISETP.GE.AND UP0, UPT, UR4, UR5, UPT ;  /* 0x000000050400728c */ /* 0x000fcc000bf06270 */
[----:B------:R-:W-:-:S13]  /*11dd0*/  PLOP3.LUT P0, PT, PT, PT, UP0, 0x80, 0x0 ;  /* 0x000000000000781c */ /* 0x000fda0003f0f008 */
[----:B------:R-:W-:Y:S05]  /*11de0*/  @!P0 BRA `(.L_x_2420) ;  /* 0xfffffef000048947 */ /* 0x000fea000383ffff */
[----:B------:R-:W-:Y:S05]  /*11df0*/  EXIT ;  /* 0x000000000000794d */ /* 0x000fea0003800000 */
.L_x_2368:
[----:B------:R-:W-:-:S08]  /*11e00*/  NOP ;  /* 0x0000000000007918 */ /* 0x000fd00000000000 */
[----:B0-----:R-:W0:-:S00]  /*11e10*/  USETMAXREG.DEALLOC.CTAPOOL 0x18 ;  /* 0x00000018000079c8 */ /* 0x001e0000080e0500 */
[----:B0-----:R-:W-:-:S06]  /*11e20*/  LOP3.LUT R0, R0, 0x3, RZ, 0xc0, !PT ;  /* 0x0000000300007812 */ /* 0x001fcc00078ec0ff */
[----:B------:R-:W0:Y:S01]  /*11e30*/  S2UR UR6, SR_CTAID.X ;  /* 0x00000000000679c3 */ /* 0x000e220000002500 */
[----:B------:R-:W-:Y:S01]  /*11e40*/  IMAD.MOV.U32 R18, RZ, RZ, RZ ;  /* 0x000000ffff127224 */ /* 0x000fe200078e00ff */
[----:B------:R-:W1:Y:S02]  /*11e50*/  SHFL.IDX PT, R0, R0, RZ, 0x1f ;  /* 0x00001fff00007589 */ /* 0x000e6400000e0000 */
[----:B-1----:R-:W-:-:S04]  /*11e60*/  ISETP.NE.AND P0, PT, R0, RZ, PT ;  /* 0x000000ff0000720c */ /* 0x002fc80003f05270 */
[----:B------:R-:W0:Y:S01]  /*11e70*/  LDC R0, c[0x0][0xc38] ;  /* 0x00030e00ff007b82 */ /* 0x000e220000000800 */
[----:B------:R-:W-:-:S05]  /*11e80*/  P2R R2, PR, RZ, 0x1 ;  /* 0x00000001ff027803 */ /* 0x000fca0000000000 */
[----:B------:R1:W-:Y:S03]  /*11e90*/  STL [R1+0x20], R2 ;  /* 0x0000200201007387 */ /* 0x0003e60000100800 */
[----:B------:R-:W-:Y:S06]  /*11ea0*/  @P0 BAR.ARV 0x4, 0x180 ;  /* 0x0106000000000b1d */ /* 0x000fec0000002000 */
[----:B------:R1:W-:Y:S01]  /*11eb0*/  STL [R1+0x1c], RZ ;  /* 0x00001cff01007387 */ /* 0x0003e20000100800 */
[----:B0-----:R-:W-:Y:S01]  /*11ec0*/  ISETP.LE.AND P0, PT, R0, UR6, PT ;  /* 0x0000000600007c0c */ /* 0x001fe2000bf03270 */
[----:B------:R-:W-:-:S05]  /*11ed0*/  IMAD.MOV.U32 R0, RZ, RZ, 0x1 ;  /* 0x00000001ff007424 */ /* 0x000fca00078e00ff */
[----:B------:R1:W-:Y:S07]  /*11ee0*/  STL [R1+0x4], R0 ;  /* 0x0000040001007387 */ /* 0x0003ee0000100800 */
[----:B------:R-:W-:Y:S05]  /*11ef0*/  @P0 BRA `(.L_x_2421) ;  /* 0x0000005000500947 */ /* 0x000fea0003800000 */
[----:B------:R-:W0:Y:S01]  /*11f00*/  S2R R6, SR_TID.X ;  /* 0x0000000000067919 */ /* 0x000e220000002100 */
[----:B------:R-:W2:Y:S01]  /*11f10*/  S2UR UR5, SR_CgaCtaId ;  /* 0x00000000000579c3 */ /* 0x000ea20000008800 */
[----:B------:R-:W-:Y:S01]  /*11f20*/  UMOV UR4, 0x400 ;  /* 0x0000040000047882 */ /* 0x000fe20000000000 */
[----:B------:R-:W-:Y:S01]  /*11f30*/  IMAD.MOV.U32 R18, RZ, RZ, RZ ;  /* 0x000000ffff127224 */ /* 0x000fe200078e00ff */
[----:B------:R-:W-:Y:S01]  /*11f40*/  ULDC UR43, c[0x0][0xc] ;  /* 0x00000300002b7ab9 */ /* 0x000fe20000000800 */
[----:B------:R-:W-:Y:S01]  /*11f50*/  ULDC.64 UR38, c[0x0][0x198] ;  /* 0x0000660000267ab9 */ /* 0x000fe20000000a00 */
[----:B--2---:R-:W-:-:S06]  /*11f60*/  ULEA UR4, UR5, UR4, 0x18 ;  /* 0x0000000405047291 */ /* 0x004fcc000f8ec03f */
[----:B------:R-:W-:Y:S01]  /*11f70*/  IMAD.U32 R17, RZ, RZ, UR4 ;  /* 0x00000004ff117e24 */ /* 0x000fe2000f8e00ff */
[C---:B0-----:R-:W-:Y:S01]  /*11f80*/  LOP3.LUT R5, R6.reuse, 0x7f, RZ, 0xc0, !PT ;  /* 0x0000007f06057812 */ /* 0x041fe200078ec0ff */
[----:B-1----:R-:W-:-:S05]  /*11f90*/  IMAD.SHL.U32 R0, R6, 0x8, RZ ;  /* 0x0000000806007824 */ /* 0x002fca00078e00ff */
        /* <DEDUP_REMOVED lines=13> */
[----:B------:R1:W-:Y:S04]  /*12070*/  STL [R1+0x4], R2 ;  /* 0x0000040201007387 */ /* 0x0003e80000100800 */
[----:B------:R2:W-:Y:S01]  /*12080*/  STL [R1+0x1c], RZ ;  /* 0x00001cff01007387 */ /* 0x0005e20000100800 */
[----:B0-----:R-:W-:-:S02]  /*12090*/  LOP3.LUT R3, R0, 0x40, RZ, 0xfc, !PT ;  /* 0x0000004000037812 */ /* 0x001fc400078efcff */
[C---:B-1----:R-:W-:Y:S02]  /*120a0*/  LOP3.LUT R2, R0.reuse, 0x80, RZ, 0xfc, !PT ;  /* 0x0000008000027812 */ /* 0x042fe400078efcff */
[----:B--2---:R-:W-:-:S07]  /*120b0*/  LOP3.LUT R0, R0, 0xc0, RZ, 0xfc, !PT ;  /* 0x000000c000007812 */ /* 0x004fce00078efcff */
.L_x_2522:
        /* <DEDUP_REMOVED lines=14> */
[----:B01-3--:R-:W-:Y:S05]  /*121a0*/  @!P0 BRA `(.L_x_2422) ;  /* 0x0000000000208947 */ /* 0x00bfea0003800000 */
        /* <DEDUP_REMOVED lines=8> */
.L_x_2422:
[----:B------:R-:W-:Y:S01]  /*12230*/  ULDC UR9, c[0x0][0xc54] ;  /* 0x0003150000097ab9 */ /* 0x000fe20000000800 */
[----:B------:R-:W-:Y:S01]  /*12240*/  UMOV UR5, UR8 ;  /* 0x0000000800057c82 */ /* 0x000fe20008000000 */
[----:B------:R-:W-:-:S11]  /*12250*/  UISETP.NE.AND UP0, UPT, UR9, 0x1, UPT ;  /* 0x000000010900788c */ /* 0x000fd6000bf05270 */
[----:B------:R-:W-:Y:S02]  /*12260*/  @UP0 ULDC.64 UR10, c[0x0][0xc58] ;  /* 0x00031600000a0ab9 */ /* 0x000fe40000000a00 */
[----:B------:R-:W-:-:S04]  /*12270*/  UIMAD.WIDE.U32 UR6, UR8, UR10, URZ ;  /* 0x0000000a080672a5 */ /* 0x000fc8000f8e003f */
[----:B------:R-:W-:-:S04]  /*12280*/  @UP0 USHF.R.U32.HI UR5, URZ, UR11, UR7 ;  /* 0x0000000b3f050299 */ /* 0x000fc80008011607 */
[----:B------:R-:W-:-:S12]  /*12290*/  UIMAD UR6, UR5, UR9, URZ ;  /* 0x00000009050672a4 */ /* 0x000fd8000f8e023f */
.L_x_2423:
[----:B------:R-:W-:Y:S01]  /*122a0*/  ULOP3.LUT UR42, URZ, UR5, URZ, 0x33, !UPT ;  /* 0x000000053f2a7292 */ /* 0x000fe2000f8e333f */
[----:B------:R-:W-:Y:S01]  /*122b0*/  BSSY B7, `(.L_x_2424) ;  /* 0x00004bb000077945 */ /* 0x000fe20003800000 */
[----:B------:R-:W-:Y:S01]  /*122c0*/  ULDC UR7, c[0x0][0x448] ;  /* 0x0001120000077ab9 */ /* 0x000fe20000000800 */
[----:B------:R-:W-:Y:S01]  /*122d0*/  ULDC UR5, c[0x0][0xc3c] ;  /* 0x00030f0000057ab9 */ /* 0x000fe20000000800 */
[----:B------:R-:W-:Y:S02]  /*122e0*/  UISETP.NE.AND UP1, UPT, UR7, 0x1, UPT ;  /* 0x000000010700788c */ /* 0x000fe4000bf25270 */
[----:B------:R-:W-:Y:S01]  /*122f0*/  UIADD3 UR42, UR42, UR5, URZ ;  /* 0x000000052a2a7290 */ /* 0x000fe2000fffe03f */
[----:B------:R-:W-:Y:S01]  /*12300*/  ULDC.64 UR10, c[0x0][0x418] ;  /* 0x00010600000a7ab9 */ /* 0x000fe20000000a00 */
[----:B------:R-:W-:Y:S02]  /*12310*/  UIADD3 UR5, UR8, -UR6, URZ ;  /* 0x8000000608057290 */ /* 0x000fe4000fffe03f */
[----:B------:R-:W-:-:S02]  /*12320*/  UISETP.NE.U32.AND UP0, UPT, UR10, URZ, UPT ;  /* 0x0000003f0a00728c */ /* 0x000fc4000bf05070 */
[----:B------:R-:W-:Y:S02]  /*12330*/  USHF.L.U32 UR8, UR42, 0x7, URZ ;  /* 0x000000072a087899 */ /* 0x000fe4000800063f */
[----:B------:R-:W-:Y:S01]  /*12340*/  UISETP.NE.AND.EX UP0, UPT, UR11, URZ, UPT, UP0 ;  /* 0x0000003f0b00728c */ /* 0x000fe2000bf05300 */
[----:B------:R-:W-:Y:S01]  /*12350*/  ULDC UR7, c[0x0][0x288] ;  /* 0x0000a20000077ab9 */ /* 0x000fe20000000800 */
[----:B------:R-:W-:Y:S01]  /*12360*/  UIADD3 UR8, UR8, 0x7f, URZ ;  /* 0x0000007f08087890 */ /* 0x000fe2000fffe03f */
[----:B------:R-:W-:Y:S01]  /*12370*/  ULDC UR6, c[0x0][0x424] ;  /* 0x0001090000067ab9 */ /* 0x000fe20000000800 */
[----:B------:R-:W-:Y:S02]  /*12380*/  UIADD3 UR13, -UR7, 0x50, URZ ;  /* 0x00000050070d7890 */ /* 0x000fe4000fffe13f */
[----:B------:R-:W-:Y:S01]  /*12390*/  USEL UR9, UR6, 0x1, UP0 ;  /* 0x0000000106097887 */ /* 0x000fe20008000000 */
[----:B------:R-:W-:Y:S01]  /*123a0*/  @UP1 ULDC UR7, c[0x0][0x44c] ;  /* 0x0001130000071ab9 */ /* 0x000fe20000000800 */
[----:B------:R-:W-:Y:S01]  /*123b0*/  ULDC UR12, c[0x0][0x2f0] ;  /* 0x0000bc00000c7ab9 */ /* 0x000fe20000000800 */
[----:B------:R-:W-:Y:S01]  /*123c0*/  UIMAD.WIDE.U32 UR6, UR8, UR7, URZ ;  /* 0x00000007080672a5 */ /* 0x000fe2000f8e003f */
[----:B------:R-:W-:Y:S01]  /*123d0*/  @UP1 ULDC UR14, c[0x0][0x450] ;  /* 0x00011400000e1ab9 */ /* 0x000fe20000000800 */
[----:B------:R-:W-:-:S02]  /*123e0*/  UIMAD UR13, UR9, UR12, UR13 ;  /* 0x0000000c090d72a4 */ /* 0x000fc4000f8e020d */
[----:B------:R-:W-:Y:S02]  /*123f0*/  @UP1 USHF.R.U32.HI UR8, URZ, UR14, UR7 ;  /* 0x0000000e3f081299 */ /* 0x000fe40008011607 */
[----:B------:R-:W-:Y:S02]  /*12400*/  UIMAD UR6, UR9, UR12, 0x4f ;  /* 0x0000004f090674a4 */ /* 0x000fe4000f8e020c */
[----:B------:R-:W-:Y:S02]  /*12410*/  UIADD3 UR8, UR13, UR8, URZ ;  /* 0x000000080d087290 */ /* 0x000fe4000fffe03f */
[----:B------:R-:W-:Y:S02]  /*12420*/  UIMAD.WIDE UR6, UR6, 0x66666667, URZ ;  /* 0x66666667060678a5 */ /* 0x000fe4000f8e023f */
[----:B------:R-:W-:Y:S02]  /*12430*/  UIMAD.WIDE UR8, UR8, 0x66666667, URZ ;  /* 0x66666667080878a5 */ /* 0x000fe4000f8e023f */
[----:B------:R-:W-:-:S02]  /*12440*/  USHF.R.U32.HI UR12, URZ, 0x1f, UR7 ;  /* 0x0000001f3f0c7899 */ /* 0x000fc40008011607 */
[----:B------:R-:W-:Y:S01]  /*12450*/  USHF.R.U32.HI UR6, URZ, 0x1f, UR9 ;  /* 0x0000001f3f067899 */ /* 0x000fe20008011609 */
[----:B------:R-:W-:Y:S01]  /*12460*/  ULDC UR11, c[0x0][0xc48] ;  /* 0x00031200000b7ab9 */ /* 0x000fe20000000800 */
[----:B------:R-:W-:Y:S02]  /*12470*/  ULEA.HI.SX32 UR12, UR7, UR12, 0x1b ;  /* 0x0000000c070c7291 */ /* 0x000fe4000f8fda3f */
[----:B------:R-:W-:Y:S02]  /*12480*/  ULEA.HI.SX32 UR6, UR9, UR6, 0x1b ;  /* 0x0000000609067291 */ /* 0x000fe4000f8fda3f */
[----:B------:R-:W-:Y:S02]  /*12490*/  UISETP.NE.AND UP0, UPT, UR11, 0x1, UPT ;  /* 0x000000010b00788c */ /* 0x000fe4000bf05270 */
[----:B------:R-:W-:Y:S01]  /*124a0*/  UISETP.LT.AND UP1, UPT, UR12, UR6, UPT ;  /* 0x000000060c00728c */ /* 0x000fe2000bf21270 */
[----:B------:R-:W-:-:S03]  /*124b0*/  ULDC UR10, c[0x0][0xc54] ;  /* 0x00031500000a7ab9 */ /* 0x000fc60000000800 */
[----:B------:R-:W-:Y:S02]  /*124c0*/  USEL UR41, UR12, UR6, UP1 ;  /* 0x000000060c297287 */ /* 0x000fe40008800000 */
[----:B------:R-:W-:-:S03]  /*124d0*/  UIMAD UR10, UR4, UR10, UR5 ;  /* 0x0000000a040a72a4 */ /* 0x000fc6000f8e0205 */
[----:B------:R-:W-:Y:S01]  /*124e0*/  @UP0 ULDC UR4, c[0x0][0xc4c] ;  /* 0x0003130000040ab9 */ /* 0x000fe20000000800 */
[----:B------:R-:W-:Y:S01]  /*124f0*/  ISETP.LT.AND P0, PT, RZ, UR41, PT ;  /* 0x00000029ff007c0c */ /* 0x000fe2000bf01270 */
[----:B------:R-:W-:Y:S01]  /*12500*/  UIMAD.WIDE.U32 UR4, UR10, UR4, URZ ;  /* 0x000000040a0472a5 */ /* 0x000fe2000f8e003f */
[----:B------:R-:W-:Y:S01]  /*12510*/  @UP0 ULDC UR7, c[0x0][0xc50] ;  /* 0x0003140000070ab9 */ /* 0x000fe20000000800 */
[----:B------:R-:W-:Y:S02]  /*12520*/  UMOV UR40, UR10 ;  /* 0x0000000a00287c82 */ /* 0x000fe40008000000 */
[----:B------:R-:W-:-:S04]  /*12530*/  @UP0 USHF.R.U32.HI UR40, URZ, UR7, UR5 ;  /* 0x000000073f280299 */ /* 0x000fc80008011605 */
[----:B------:R-:W-:-:S04]  /*12540*/  UIADD3 UR36, -UR40, URZ, URZ ;  /* 0x0000003f28247290 */ /* 0x000fc8000fffe13f */
[----:B------:R-:W-:Y:S01]  /*12550*/  UIMAD UR36, UR11, UR36, UR10 ;  /* 0x000000240b2472a4 */ /* 0x000fe2000f8e020a */
[----:B------:R-:W-:Y:S11]  /*12560*/  @P0 BRA `(.L_x_2425) ;  /* 0x00000000004c0947 */ /* 0x000ff60003800000 */
        /* <DEDUP_REMOVED lines=19> */
.L_x_2425:
        /* <DEDUP_REMOVED lines=20> */
.L_x_2428:
[----:B------:R-:W-:Y:S05]  /*127e0*/  BSYNC B6 ;  /* 0x0000000000067941 */ /* 0x000fea0003800000 */
.L_x_2427:
        /* <DEDUP_REMOVED lines=20> */
.L_x_2431:
        /* <DEDUP_REMOVED lines=15> */
.L_x_2430:
[----:B------:R-:W-:Y:S05]  /*12a20*/  BSYNC B6 ;  /* 0x0000000000067941 */ /* 0x000fea0003800000 */
.L_x_2429:
        /* <DEDUP_REMOVED lines=13> */
[----:B------:R-:W1:Y:S03]  /*12b00*/  S2R R0, SR_TID.X ;  /* 0x0000000000007919 */ /* 0x000e660000002100 */
[----:B------:R-:W-:Y:S01]  /*12b10*/  VIADD R19, R19, 0xffffffff ;  /* 0xffffffff13137836 */ /* 0x000fe20000000000 */
[----:B0-----:R-:W0:Y:S02]  /*12b20*/  LDC.64 R2, c[0x0][0x418] ;  /* 0x00010600ff027b82 */ /* 0x001e240000000a00 */
[----:B0-----:R-:W-:Y:S02]  /*12b30*/  ISETP.NE.U32.AND P0, PT, R2, RZ, PT ;  /* 0x000000ff0200720c */ /* 0x001fe40003f05070 */
[----:B-1----:R-:W-:-:S02]  /*12b40*/  SHF.R.U32.HI R0, RZ, 0x5, R0 ;  /* 0x00000005ff007819 */ /* 0x002fc40000011600 */
[----:B------:R-:W-:Y:S02]  /*12b50*/  ISETP.NE.AND.EX P1, PT, R3, RZ, PT, P0 ;  /* 0x000000ff0300720c */ /* 0x000fe40003f25300 */
[----:B------:R-:W-:Y:S02]  /*12b60*/  LOP3.LUT R0, R0, 0x3, RZ, 0xc0, !PT ;  /* 0x0000000300007812 */ /* 0x000fe400078ec0ff */
[----:B------:R-:W-:Y:S02]  /*12b70*/  P2R R4, PR, RZ, 0x2 ;  /* 0x00000002ff047803 */ /* 0x000fe40000000000 */
[----:B--2---:R-:W-:Y:S01]  /*12b80*/  SHF.R.S32.HI R8, RZ, 0x1f, R7 ;  /* 0x0000001fff087819 */ /* 0x004fe20000011407 */
[----:B------:R0:W-:Y:S01]  /*12b90*/  STL [R1], R7 ;  /* 0x0000000701007387 */ /* 0x0001e20000100800 */
[----:B------:R-:W-:-:S03]  /*12ba0*/  SEL R16, R7, RZ, !P1 ;  /* 0x000000ff07107207 */ /* 0x000fc60004800000 */
[----:B------:R0:W-:Y:S04]  /*12bb0*/  STL [R1+0x10], R4 ;  /* 0x0000100401007387 */ /* 0x0001e80000100800 */
[----:B------:R0:W-:Y:S01]  /*12bc0*/  STL [R1+0x8], R8 ;  /* 0x0000080801007387 */ /* 0x0001e20000100800 */
[----:B------:R-:W-:Y:S05]  /*12bd0*/  BRA.DIV UR4, `(.L_x_2432) ;  /* 0x0000004a04b87947 */ /* 0x000fea000b800000 */
[----:B------:R1:W2:Y:S02]  /*12be0*/  SHFL.IDX PT, R14, R0, RZ, 0x1f ;  /* 0x00001fff000e7589 */ /* 0x0002a400000e0000 */
.L_x_2537:
        /* <DEDUP_REMOVED lines=8> */
.L_x_2540:
[----:B------:R-:W-:Y:S05]  /*12c70*/  @!P6 BRA `(.L_x_2433) ;  /* 0x00000004002ce947 */ /* 0x000fea0003800000 */
[----:B------:R-:W-:Y:S01]  /*12c80*/  IMAD.MOV.U32 R16, RZ, RZ, R7 ;  /* 0x000000ffff107224 */ /* 0x000fe200078e0007 */
[----:B------:R-:W-:Y:S06]  /*12c90*/  @!P1 BRA `(.L_x_2435) ;  /* 0x0000000000489947 */ /* 0x000fec0003800000 */
[----:B------:R-:W2:Y:S01]  /*12ca0*/  LDC R6, c[0x0][0x43c] ;  /* 0x00010f00ff067b82 */ /* 0x000ea20000000800 */
[----:B------:R-:W-:Y:S01]  /*12cb0*/  ULDC.64 UR4, c[0x0][0x428] ;  /* 0x00010a0000047ab9 */ /* 0x000fe20000000a00 */
[----:B------:R-:W-:Y:S01]  /*12cc0*/  ULDC.64 UR6, c[0x0][0x208] ;  /* 0x0000820000067ab9 */ /* 0x000fe20000000a00 */
[----:B--2---:R-:W-:-:S13]  /*12cd0*/  ISETP.NE.AND P0, PT, R6, 0x1, PT ;  /* 0x000000010600780c */ /* 0x004fda0003f05270 */
[----:B0-----:R-:W1:Y:S02]  /*12ce0*/  @P0 LDC.64 R4, c[0x0][0x440] ;  /* 0x00011000ff040b82 */ /* 0x001e640000000a00 */
[----:B-1----:R-:W-:-:S04]  /*12cf0*/  @P0 IMAD.HI.U32 R0, R19, R4, RZ ;  /* 0x0000000413000227 */ /* 0x002fc800078e00ff */
[----:B------:R-:W-:Y:S01]  /*12d00*/  IMAD.MOV.U32 R4, RZ, RZ, R19 ;  /* 0x000000ffff047224 */ /* 0x000fe200078e0013 */
[----:B------:R-:W-:-:S04]  /*12d10*/  @P0 SHF.R.U32.HI R4, RZ, R5, R0 ;  /* 0x00000005ff040219 */ /* 0x000fc80000011600 */
[--C-:B------:R-:W-:Y:S01]  /*12d20*/  SHF.R.S32.HI R5, RZ, 0x1f, R4.reuse ;  /* 0x0000001fff057819 */ /* 0x100fe20000011404 */
[----:B------:R-:W-:-:S04]  /*12d30*/  IMAD.MOV R0, RZ, RZ, -R4 ;  /* 0x000000ffff007224 */ /* 0x000fc800078e0a04 */
[----:B------:R-:W-:Y:S02]  /*12d40*/  IMAD R19, R6, R0, R19 ;  /* 0x0000000006137224 */ /* 0x000fe400078e0213 */
[----:B------:R-:W-:Y:S02]  /*12d50*/  IMAD R0, R8, UR4, RZ ;  /* 0x0000000408007c24 */ /* 0x000fe4000f8e02ff */
[----:B------:R-:W-:-:S04]  /*12d60*/  IMAD.WIDE.U32 R4, R7, UR4, R4 ;  /* 0x0000000407047c25 */ /* 0x000fc8000f8e0004 */
[----:B------:R-:W-:Y:S01]  /*12d70*/  IMAD R0, R7, UR5, R0 ;  /* 0x0000000507007c24 */ /* 0x000fe2000f8e0200 */
[----:B------:R-:W-:-:S03]  /*12d80*/  LEA R2, P0, R4, R2, 0x2 ;  /* 0x0000000204027211 */ /* 0x000fc600078010ff */
[----:B------:R-:W-:-:S05]  /*12d90*/  IMAD.IADD R0, R5, 0x1, R0 ;  /* 0x0000000105007824 */ /* 0x000fca00078e0200 */
[----:B------:R-:W-:-:S05]  /*12da0*/  LEA.HI.X R3, R4, R3, R0, 0x2, P0 ;  /* 0x0000000304037211 */ /* 0x000fca00000f1400 */
[----:B------:R2:W5:Y:S02]  /*12db0*/  LDG.E R16, desc[UR6][R2.64] ;  /* 0x0000000602107981 */ /* 0x000564000c1e1900 */
.L_x_2435:
[----:B--2---:R-:W2:Y:S01]  /*12dc0*/  LDL R2, [R1+0x4] ;  /* 0x0000040001027983 */ /* 0x004ea20000100800 */
[----:B-1----:R-:W-:Y:S01]  /*12dd0*/  IMAD R0, R18, 0x8, R17 ;  /* 0x0000000812007824 */ /* 0x002fe200078e0211 */
[----:B--2---:R-:W-:-:S04]  /*12de0*/  SHF.L.U32 R2, R2, 0x1f, RZ ;  /* 0x0000001f02027819 */ /* 0x004fc800000006ff */
[----:B------:R-:W1:Y:S02]  /*12df0*/  SYNCS.PHASECHK.TRANS64.TRYWAIT P0, [R0+URZ+0x38840], R2 ;  /* 0x03884002000075a7 */ /* 0x000e64000800017f */
[----:B-1----:R-:W-:Y:S05]  /*12e00*/  @!P0 BRA `(.L_x_2436) ;  /* 0x00000048006c8947 */ /* 0x002fea0003800000 */
.L_x_2541:
        /* <DEDUP_REMOVED lines=11> */
.L_x_2437:
[----:B------:R-:W-:Y:S01]  /*12ec0*/  R2UR UR33, R0 ;  /* 0x00000000002172ca */ /* 0x000fe200000e0000 */
[----:B-1----:R-:W-:Y:S01]  /*12ed0*/  IMAD R0, R18, 0xa000, R17 ;  /* 0x0000a00012007824 */ /* 0x002fe200078e0211 */
[----:B------:R-:W-:Y:S01]  /*12ee0*/  R2UR UR35, R19 ;  /* 0x00000000132372ca */ /* 0x000fe200000e0000 */
[----:B------:R-:W-:Y:S01]  /*12ef0*/  UIADD3 UR4, UP0, UR38, 0x370, URZ ;  /* 0x0000037026047890 */ /* 0x000fe2000ff1e03f */
[----:B-----5:R-:W-:Y:S01]  /*12f00*/  R2UR UR37, R16 ;  /* 0x00000000102572ca */ /* 0x020fe200000e0000 */
[----:B------:R-:W-:Y:S01]  /*12f10*/  UMOV UR6, 0x0 ;  /* 0x0000000000067882 */ /* 0x000fe20000000000 */
[----:B------:R-:W-:Y:S01]  /*12f20*/  R2UR UR8, R0 ;  /* 0x00000000000872ca */ /* 0x000fe200000e0000 */
[----:B------:R-:W-:Y:S01]  /*12f30*/  UIADD3.X UR5, URZ, UR39, URZ, UP0, !UPT ;  /* 0x000000273f057290 */ /* 0x000fe200087fe43f */
[----:B------:R-:W-:Y:S01]  /*12f40*/  PLOP3.LUT P0, PT, PT, PT, PT, 0x80, 0x0 ;  /* 0x000000000000781c */ /* 0x000fe20003f0f070 */
[----:B------:R-:W-:Y:S01]  /*12f50*/  UMOV UR7, 0x14f00000 ;  /* 0x14f0000000077882 */ /* 0x000fe20000000000 */
[----:B------:R-:W-:Y:S01]  /*12f60*/  UMOV UR34, URZ ;  /* 0x0000003f00227c82 */ /* 0x000fe20008000000 */
[----:B------:R-:W-:Y:S01]  /*12f70*/  UMOV UR26, 0x40 ;  /* 0x00000040001a7882 */ /* 0x000fe20000000000 */
[----:B------:R-:W-:Y:S01]  /*12f80*/  P2R R0, PR, RZ, 0x1 ;  /* 0x00000001ff007803 */ /* 0x000fe20000000000 */
[----:B------:R-:W-:-:S02]  /*12f90*/  UIADD3 UR33, UR33, 0x38830, URZ ;  /* 0x0003883021217890 */ /* 0x000fc4000fffe03f */
[----:B------:R-:W-:Y:S01]  /*12fa0*/  UIMAD UR35, UR35, 0x50, URZ ;  /* 0x00000050232378a4 */ /* 0x000fe2000f8e023f */
[----:B------:R-:W-:Y:S01]  /*12fb0*/  UMOV UR28, UR36 ;  /* 0x00000024001c7c82 */ /* 0x000fe20008000000 */
[----:B------:R-:W-:Y:S02]  /*12fc0*/  UMOV UR29, UR37 ;  /* 0x00000025001d7c82 */ /* 0x000fe40008000000 */
[----:B------:R-:W-:Y:S01]  /*12fd0*/  UIADD3 UR32, UR8, 0x24400, URZ ;  /* 0x0002440008207890 */ /* 0x000fe2000fffe03f */
[----:B------:R2:W-:Y:S01]  /*12fe0*/  STL [R1+0xc], R0 ;  /* 0x00000c0001007387 */ /* 0x0005e20000100800 */
[----:B------:R-:W-:Y:S02]  /*12ff0*/  UIADD3 UR24, UR8, 0x26c00, URZ ;  /* 0x00026c0008187890 */ /* 0x000fe4000fffe03f */
[----:B------:R-:W-:Y:S02]  /*13000*/  UIADD3 UR16, UR8, 0x29400, URZ ;  /* 0x0002940008107890 */ /* 0x000fe4000fffe03f */
[----:B------:R-:W-:Y:S01]  /*13010*/  UIADD3 UR8, UR8, 0x2bc00, URZ ;  /* 0x0002bc0008087890 */ /* 0x000fe2000fffe03f */
[----:B------:R-:W-:Y:S01]  /*13020*/  UMOV UR25, UR33 ;  /* 0x0000002100197c82 */ /* 0x000fe20008000000 */
[----:B------:R-:W-:Y:S01]  /*13030*/  UMOV UR27, UR35 ;  /* 0x00000023001b7c82 */ /* 0x000fe20008000000 */
[----:B------:R-:W-:Y:S01]  /*13040*/  UMOV UR18, 0x80 ;  /* 0x0000008000127882 */ /* 0x000fe20000000000 */
[----:B------:R-:W-:Y:S01]  /*13050*/  UMOV UR20, UR36 ;  /* 0x0000002400147c82 */ /* 0x000fe20008000000 */
[----:B------:R2:W-:Y:S01]  /*13060*/  UTMALDG.4D [UR32], [UR4], desc[UR6] ;  /* 0x00000620040075b4 */ /* 0x0005e20008019000 */
[----:B------:R-:W-:Y:S01]  /*13070*/  UMOV UR21, UR37 ;  /* 0x0000002500157c82 */ /* 0x000fe20008000000 */
[----:B------:R-:W-:Y:S01]  /*13080*/  UMOV UR17, UR33 ;  /* 0x0000002100117c82 */ /* 0x000fe20008000000 */
[----:B------:R-:W-:Y:S01]  /*13090*/  UMOV UR19, UR35 ;  /* 0x0000002300137c82 */ /* 0x000fe20008000000 */
[----:B------:R-:W-:Y:S01]  /*130a0*/  UMOV UR10, 0xc0 ;  /* 0x000000c0000a7882 */ /* 0x000fe20000000000 */
[----:B------:R-:W-:Y:S01]  /*130b0*/  UMOV UR12, UR36 ;  /* 0x00000024000c7c82 */ /* 0x000fe20008000000 */
[----:B------:R-:W-:Y:S01]  /*130c0*/  UMOV UR13, UR37 ;  /* 0x00000025000d7c82 */ /* 0x000fe20008000000 */
[----:B------:R-:W-:Y:S01]  /*130d0*/  UMOV UR9, UR33 ;  /* 0x0000002100097c82 */ /* 0x000fe20008000000 */
[----:B------:R2:W-:Y:S01]  /*130e0*/  UTMALDG.4D [UR24], [UR4], desc[UR6] ;  /* 0x00000618040075b4 */ /* 0x0005e20008019000 */
[----:B------:R-:W-:Y:S01]  /*130f0*/  UMOV UR11, UR35 ;  /* 0x00000023000b7c82 */ /* 0x000fe20008000000 */
[----:B------:R2:W-:Y:S01]  /*13100*/  UTMALDG.4D [UR16], [UR4], desc[UR6] ;  /* 0x00000610040075b4 */ /* 0x0005e20008019000 */
[----:B------:R2:W-:Y:S02]  /*13110*/  UTMALDG.4D [UR8], [UR4], desc[UR6] ;  /* 0x00000608040075b4 */ /* 0x0005e40008019000 */
[----:B--2---:R-:W-:Y:S01]  /*13120*/  NOP ;  /* 0x0000000000007918 */ /* 0x004fe20000000000 */
.L_x_2433:
[----:B-1----:R-:W-:Y:S01]  /*13130*/  VIADD R0, R17, 0x14400 ;  /* 0x0001440011007836 */ /* 0x002fe20000000000 */
        /* <DEDUP_REMOVED lines=21> */
.L_x_2439:
[----:B------:R-:W-:Y:S05]  /*13290*/  BSYNC B6 ;  /* 0x0000000000067941 */ /* 0x000fea0003800000 */
.L_x_2438:
[----:B0-----:R-:W0:Y:S01]  /*132a0*/  LDC R7, c[0x0][0x448] ;  /* 0x00011200ff077b82 */ /* 0x001e220000000800 */
[----:B------:R-:W1:Y:S01]  /*132b0*/  S2R R0, SR_TID.X ;  /* 0x0000000000007919 */ /* 0x000e620000002100 */
[----:B------:R-:W-:Y:S01]  /*132c0*/  USHF.R.S32.HI UR4, URZ, 0x1f, UR36 ;  /* 0x0000001f3f047899 */ /* 0x000fe20008011424 */
[----:B------:R-:W-:Y:S01]  /*132d0*/  ULDC.64 UR8, c[0x0][0x2d8] ;  /* 0x0000b60000087ab9 */ /* 0x000fe20000000a00 */
[----:B------:R-:W2:Y:S02]  /*132e0*/  S2R R2, SR_TID.X ;  /* 0x0000000000027919 */ /* 0x000ea40000002100 */
[----:B------:R-:W-:Y:S02]  /*132f0*/  UIMAD UR6, UR4, UR8, URZ ;  /* 0x00000008040672a4 */ /* 0x000fe4000f8e023f */
[----:B------:R-:W-:Y:S01]  /*13300*/  UIMAD.WIDE.U32 UR4, UR36, UR8, URZ ;  /* 0x00000008240472a5 */ /* 0x000fe2000f8e003f */
[----:B------:R-:W3:Y:S01]  /*13310*/  S2R R10, SR_TID.X ;  /* 0x00000000000a7919 */ /* 0x000ee20000002100 */
[----:B------:R-:W-:-:S02]  /*13320*/  UIMAD UR6, UR36, UR9, UR6 ;  /* 0x00000009240672a4 */ /* 0x000fc4000f8e0206 */
[----:B------:R-:W-:Y:S01]  /*13330*/  USHF.R.S32.HI UR7, URZ, 0x1f, UR40 ;  /* 0x0000001f3f077899 */ /* 0x000fe20008011428 */
[----:B------:R-:W4:Y:S01]  /*13340*/  S2R R8, SR_TID.X ;  /* 0x0000000000087919 */ /* 0x000f220000002100 */
[----:B------:R-:W-:Y:S01]  /*13350*/  UIADD3 UR5, UR5, UR6, URZ ;  /* 0x0000000605057290 */ /* 0x000fe2000fffe03f */
[----:B------:R-:W-:-:S03]  /*13360*/  ULDC.64 UR8, c[0x0][0x2e0] ;  /* 0x0000b80000087ab9 */ /* 0x000fc60000000a00 */
[----:B------:R-:W-:Y:S02]  /*13370*/  UIMAD.WIDE.U32 UR4, UR40, UR8, UR4 ;  /* 0x00000008280472a5 */ /* 0x000fe4000f8e0004 */
[----:B------:R-:W-:Y:S01]  /*13380*/  UIMAD UR6, UR7, UR8, URZ ;  /* 0x00000008070672a4 */ /* 0x000fe2000f8e023f */
[----:B0-----:R-:W-:-:S03]  /*13390*/  ISETP.NE.AND P0, PT, R7, 0x1, PT ;  /* 0x000000010700780c */ /* 0x001fc60003f05270 */
[----:B------:R-:W-:Y:S01]  /*133a0*/  UIMAD UR6, UR40, UR9, UR6 ;  /* 0x00000009280672a4 */ /* 0x000fe2000f8e0206 */
[----:B------:R-:W-:-:S03]  /*133b0*/  IMAD.U32 R5, RZ, RZ, UR5 ;  /* 0x00000005ff057e24 */ /* 0x000fc6000f8e00ff */
[----:B------:R-:W-:Y:S01]  /*133c0*/  UIADD3 UR6, UR5, UR6, URZ ;  /* 0x0000000605067290 */ /* 0x000fe2000fffe03f */
[----:B-1----:R-:W-:-:S05]  /*133d0*/  IMAD.SHL.U32 R4, R0, 0x10, RZ ;  /* 0x0000001000047824 */ /* 0x002fca00078e00ff */
[----:B------:R-:W0:Y:S01]  /*133e0*/  @P0 LDC R3, c[0x0][0x44c] ;  /* 0x00011300ff030b82 */ /* 0x000e220000000800 */
[----:B--2---:R-:W-:Y:S01]  /*133f0*/  LOP3.LUT R2, R2, 0x7f, RZ, 0xc0, !PT ;  /* 0x0000007f02027812 */ /* 0x004fe200078ec0ff */
[----:B---3--:R-:W-:-:S03]  /*13400*/  IMAD.SHL.U32 R10, R10, 0x8, RZ ;  /* 0x000000080a0a7824 */ /* 0x008fc600078e00ff */
[----:B------:R-:W-:-:S03]  /*13410*/  SHF.R.U32.HI R2, RZ, 0x3, R2 ;  /* 0x00000003ff027819 */ /* 0x000fc60000011602 */
[----:B------:R-:W1:Y:S01]  /*13420*/  @P0 LDC R0, c[0x0][0x450] ;  /* 0x00011400ff000b82 */ /* 0x000e620000000800 */
[----:B------:R-:W-:Y:S01]  /*13430*/  LOP3.LUT R4, R2, 0x70, R4, 0xf8, !PT ;  /* 0x0000007002047812 */ /* 0x000fe200078ef804 */
[----:B------:R-:W-:Y:S01]  /*13440*/  IMAD.U32 R2, RZ, RZ, UR42 ;  /* 0x0000002aff027e24 */ /* 0x000fe2000f8e00ff */
[----:B------:R-:W-:Y:S01]  /*13450*/  LOP3.LUT R10, R10, 0x38, RZ, 0xc0, !PT ;  /* 0x000000380a0a7812 */ /* 0x000fe200078ec0ff */
[----:B----4-:R-:W-:Y:S02]  /*13460*/  IMAD.SHL.U32 R9, R8, 0x8, RZ ;  /* 0x0000000808097824 */ /* 0x010fe400078e00ff */
[----:B------:R-:W-:Y:S01]  /*13470*/  IMAD R2, R2, 0x80, R4 ;  /* 0x0000008002027824 */ /* 0x000fe200078e0204 */
[C---:B------:R-:W-:Y:S01]  /*13480*/  LOP3.LUT R12, R10.reuse, 0x40, RZ, 0xfc, !PT ;  /* 0x000000400a0c7812 */ /* 0x040fe200078efcff */
[----:B------:R-:W-:Y:S01]  /*13490*/  IMAD.U32 R4, RZ, RZ, UR4 ;  /* 0x00000004ff047e24 */ /* 0x000fe2000f8e00ff */
[----:B------:R-:W-:Y:S01]  /*134a0*/  ULDC.64 UR4, c[0x0][0x2d0] ;  /* 0x0000b40000047ab9 */ /* 0x000fe20000000a00 */
[----:B------:R-:W-:Y:S01]  /*134b0*/  IMAD.MOV.U32 R6, RZ, RZ, R2 ;  /* 0x000000ffff067224 */ /* 0x000fe200078e0002 */
[----:B------:R-:W-:-:S02]  /*134c0*/  LOP3.LUT R11, R10, 0x80, RZ, 0xfc, !PT ;  /* 0x000000800a0b7812 */ /* 0x000fc400078efcff */
        /* <DEDUP_REMOVED lines=18> */
[----:B------:R-:W-:-:S03]  /*135f0*/  ULDC.64 UR4, c[0x0][0x280] ;  /* 0x0000a00000047ab9 */ /* 0x000fc60000000a00 */
[----:B------:R-:W-:Y:S01]  /*13600*/  IMAD.IADD R3, R3, 0x1, R4 ;  /* 0x0000000103037824 */ /* 0x000fe200078e0204 */
[----:B------:R-:W-:Y:S01]  /*13610*/  LEA R4, P0, R2, UR4, 0x1 ;  /* 0x0000000402047c11 */ /* 0x000fe2000f8008ff */
[----:B------:R-:W-:Y:S02]  /*13620*/  ULDC UR4, c[0x0][0x2b8] ;  /* 0x0000ae0000047ab9 */ /* 0x000fe40000000800 */
[----:B------:R-:W-:Y:S02]  /*13630*/  ISETP.GE.AND P3, PT, R10, UR4, PT ;  /* 0x000000040a007c0c */ /* 0x000fe4000bf66270 */
[----:B------:R-:W-:Y:S02]  /*13640*/  LOP3.LUT R10, R8, 0x7f, RZ, 0xc0, !PT ;  /* 0x0000007f080a7812 */ /* 0x000fe400078ec0ff */
[----:B------:R0:W5:Y:S01]  /*13650*/  LDL R8, [R1+0x14] ;  /* 0x0000140001087983 */ /* 0x0001620000100800 */
[----:B------:R-:W-:Y:S02]  /*13660*/  LEA.HI.X R3, R2, UR5, R3, 0x1, P0 ;  /* 0x0000000502037c11 */ /* 0x000fe400080f0c03 */
[----:B------:R-:W-:-:S02]  /*13670*/  ISETP.GE.AND P0, PT, R9, UR4, PT ;  /* 0x0000000409007c0c */ /* 0x000fc4000bf06270 */
[----:B------:R-:W-:Y:S02]  /*13680*/  ISETP.GE.AND P1, PT, R12, UR4, PT ;  /* 0x000000040c007c0c */ /* 0x000fe4000bf26270 */
[----:B------:R-:W-:Y:S01]  /*13690*/  ISETP.GE.AND P2, PT, R11, UR4, PT ;  /* 0x000000040b007c0c */ /* 0x000fe2000bf46270 */
[----:B------:R-:W-:Y:S01]  /*136a0*/  UMOV UR4, 0xffffffff ;  /* 0xffffffff00047882 */ /* 0x000fe20000000000 */
[----:B------:R-:W-:Y:S02]  /*136b0*/  SHF.R.U32.HI R10, RZ, 0x3, R10 ;  /* 0x00000003ff0a7819 */ /* 0x000fe4000001160a */
[----:B0-----:R-:W-:Y:S09]  /*136c0*/  BRA.DIV UR4, `(.L_x_2440) ;  /* 0x0000004204507947 */ /* 0x001ff2000b800000 */
[----:B------:R-:W0:Y:S01]  /*136d0*/  SHFL.IDX PT, R6, R4, RZ, 0x181f ;  /* 0x00181fff04067589 */ /* 0x000e2200000e0000 */
[----:B------:R-:W-:Y:S01]  /*136e0*/  IMAD.U32 R0, RZ, RZ, UR42 ;  /* 0x0000002aff007e24 */ /* 0x000fe2000f8e00ff */
[----:B------:R-:W-:Y:S01]  /*136f0*/  ULDC UR4, c[0x0][0x288] ;  /* 0x0000a20000047ab9 */ /* 0x000fe20000000800 */
[----:B------:R-:W-:Y:S01]  /*13700*/  ULDC.64 UR6, c[0x0][0x208] ;  /* 0x0000820000067ab9 */ /* 0x000fe20000000a00 */
[----:B------:R-:W1:Y:S01]  /*13710*/  SHFL.IDX PT, R5, R3, RZ, 0x181f ;  /* 0x00181fff03057589 */ /* 0x000e6200000e0000 */
[----:B------:R-:W-:Y:S02]  /*13720*/  IMAD R2, R7, UR4, RZ ;  /* 0x0000000407027c24 */ /* 0x000fe4000f8e02ff */
[----:B------:R-:W-:-:S05]  /*13730*/  IMAD R0, R0, 0x80, R10 ;  /* 0x0000008000007824 */ /* 0x000fca00078e020a */
[----:B------:R-:W-:-:S13]  /*13740*/  ISETP.GE.AND P4, PT, R0, R2, PT ;  /* 0x000000020000720c */ /* 0x000fda0003f86270 */
[----:B0-----:R-:W-:-:S05]  /*13750*/  @!P4 LEA R6, P5, R9, R6, 0x1 ;  /* 0x000000060906c211 */ /* 0x001fca00078a08ff */
[----:B-1----:R-:W-:-:S04]  /*13760*/  @!P4 IMAD.X R5, RZ, RZ, R5, P5 ;  /* 0x000000ffff05c224 */ /* 0x002fc800028e0605 */
[----:B------:R-:W-:Y:S02]  /*13770*/  @!P4 IMAD.MOV.U32 R7, RZ, RZ, R5 ;  /* 0x000000ffff07c224 */ /* 0x000fe400078e0005 */
[----:B------:R-:W-:-:S03]  /*13780*/  VIADD R5, R0, 0x10 ;  /* 0x0000001000057836 */ /* 0x000fc60000000000 */
        /* <DEDUP_REMOVED lines=72> */
.L_x_2558:
        /* <DEDUP_REMOVED lines=14> */
.L_x_2442:
[----:B------:R-:W-:Y:S05]  /*13cf0*/  BSYNC B0 ;  /* 0x0000000000007941 */ /* 0x000fea0003800000 */
.L_x_2441:
[----:B------:R-:W-:Y:S01]  /*13d00*/  NOP ;  /* 0x0000000000007918 */ /* 0x000fe20000000000 */
[----:B------:R-:W-:Y:S01]  /*13d10*/  PLOP3.LUT P0, PT, PT, PT, PT, 0x80, 0x0 ;  /* 0x000000000000781c */ /* 0x000fe20003f0f070 */
[----:B0-----:R-:W-:-:S12]  /*13d20*/  VIADD R6, R17, 0x38800 ;  /* 0x0003880011067836 */ /* 0x001fd80000000000 */
.L_x_2443:
[----:B------:R-:W-:Y:S02]  /*13d30*/  PLOP3.LUT P1, PT, P1, P0, PT, 0xa2, 0x0 ;  /* 0x000000000000781c */ /* 0x000fe40000f21472 */
[----:B------:R-:W-:-:S08]  /*13d40*/  @P0 R2UR P1, UR4, R17 ;  /* 0x00000000110402ca */ /* 0x000fd00000020000 */
        /* <DEDUP_REMOVED lines=14> */
[----:B------:R-:W3:Y:S03]  /*13e30*/  SYNCS.PHASECHK.TRANS64.TRYWAIT P0, [R17+URZ+0x38820], R0 ;  /* 0x03882000110075a7 */ /* 0x000ee6000800017f */
[----:B0--3--:R-:W-:Y:S05]  /*13e40*/  @!P0 BRA `(.L_x_2445) ;  /* 0x0000004400548947 */ /* 0x009fea0003800000 */
.L_x_2559:
[----:B------:R-:W-:Y:S05]  /*13e50*/  BSYNC B0 ;  /* 0x0000000000007941 */ /* 0x000fea0003800000 */
.L_x_2444:
[----:B------:R-:W-:-:S06]  /*13e60*/  UISETP.GE.AND UP0, UPT, UR41, 0x2, UPT ;  /* 0x000000022900788c */ /* 0x000fcc000bf06270 */
[----:B------:R-:W-:-:S13]  /*13e70*/  PLOP3.LUT P0, PT, PT, PT, UP0, 0x80, 0x0 ;  /* 0x000000000000781c */ /* 0x000fda0003f0f008 */
[----:B------:R-:W-:Y:S05]  /*13e80*/  @!P0 BRA `(.L_x_2446) ;  /* 0x0000002800288947 */ /* 0x000fea0003800000 */
[----:B------:R-:W-:Y:S02]  /*13e90*/  ULOP3.LUT UR4, UR41, 0x1, URZ, 0xc0, !UPT ;  /* 0x0000000129047892 */ /* 0x000fe4000f8ec03f */
[----:B------:R-:W-:Y:S02]  /*13ea0*/  IMAD.U32 R7, RZ, RZ, UR41 ;  /* 0x00000029ff077e24 */ /* 0x000fe4000f8e00ff */
[----:B------:R-:W-:Y:S02]  /*13eb0*/  UISETP.NE.U32.AND UP0, UPT, UR4, 0x1, UPT ;  /* 0x000000010400788c */ /* 0x000fe4000bf05070 */
[----:B------:R-:W-:-:S04]  /*13ec0*/  VIADD R7, R7, 0xfffffffe ;  /* 0xfffffffe07077836 */ /* 0x000fc80000000000 */
[----:B0-----:R-:W-:Y:S01]  /*13ed0*/  IMAD.MOV.U32 R0, RZ, RZ, R7 ;  /* 0x000000ffff007224 */ /* 0x001fe200078e0007 */
[----:B------:R-:W-:-:S13]  /*13ee0*/  PLOP3.LUT P0, PT, PT, PT, UP0, 0x80, 0x0 ;  /* 0x000000000000781c */ /* 0x000fda0003f0f008 */
[----:B------:R-:W-:Y:S05]  /*13ef0*/  @!P0 BRA `(.L_x_2447) ;  /* 0x0000000c00588947 */ /* 0x000fea0003800000 */
[----:B--2---:R-:W2:Y:S04]  /*13f00*/  LDL R3, [R1+0xc] ;  /* 0x00000c0001037983 */ /* 0x004ea80000100800 */
[----:B------:R-:W3:Y:S01]  /*13f10*/  LDL R2, [R1+0x4] ;  /* 0x0000040001027983 */ /* 0x000ee20000100800 */
        /* <DEDUP_REMOVED lines=9> */
[----:B------:R-:W-:Y:S02]  /*13fb0*/  IMAD.MOV.U32 R4, RZ, RZ, R16 ;  /* 0x000000ffff047224 */ /* 0x000fe400078e0010 */
[----:B------:R-:W-:Y:S01]  /*13fc0*/  IMAD.MOV.U32 R8, RZ, RZ, R7 ;  /* 0x000000ffff087224 */ /* 0x000fe200078e0007 */
[----:B--2---:R-:W-:-:S13]  /*13fd0*/  ISETP.NE.AND P1, PT, R2, RZ, PT ;  /* 0x000000ff0200720c */ /* 0x004fda0003f25270 */
[----:B------:R-:W-:Y:S05]  /*13fe0*/  @!P1 BRA `(.L_x_2450) ;  /* 0x0000000000549947 */ /* 0x000fea0003800000 */
[----:B------:R-:W2:Y:S01]  /*13ff0*/  LDL R10, [R1+0x8] ;  /* 0x00000800010a7983 */ /* 0x000ea20000100800 */
[----:B-1----:R-:W0:Y:S03]  /*14000*/  LDC R5, c[0x0][0x43c] ;  /* 0x00010f00ff057b82 */ /* 0x002e260000000800 */
[----:B------:R-:W3:Y:S01]  /*14010*/  LDL R11, [R1] ;  /* 0x00000000010b7983 */ /* 0x000ee20000100800 */
[----:B------:R-:W-:Y:S01]  /*14020*/  IMAD.MOV.U32 R4, RZ, RZ, R7 ;  /* 0x000000ffff047224 */ /* 0x000fe200078e0007 */
[----:B------:R-:W-:Y:S01]  /*14030*/  ULDC.64 UR4, c[0x0][0x428] ;  /* 0x00010a0000047ab9 */ /* 0x000fe20000000a00 */
[----:B------:R-:W-:Y:S01]  /*14040*/  ULDC.64 UR6, c[0x0][0x208] ;  /* 0x0000820000067ab9 */ /* 0x000fe20000000a00 */
[----:B0-----:R-:W-:-:S13]  /*14050*/  ISETP.NE.AND P0, PT, R5, 0x1, PT ;  /* 0x000000010500780c */ /* 0x001fda0003f05270 */
[----:B------:R-:W0:Y:S02]  /*14060*/  @P0 LDC.64 R2, c[0x0][0x440] ;  /* 0x00011000ff020b82 */ /* 0x000e240000000a00 */
[----:B0-----:R-:W-:-:S05]  /*14070*/  @P0 IMAD.HI.U32 R2, R7, R2, RZ ;  /* 0x0000000207020227 */ /* 0x001fca00078e00ff */
[----:B------:R-:W-:Y:S02]  /*14080*/  @P0 SHF.R.U32.HI R4, RZ, R3, R2 ;  /* 0x00000003ff040219 */ /* 0x000fe40000011602 */
[----:B------:R-:W0:Y:S03]  /*14090*/  LDC.64 R2, c[0x0][0x418] ;  /* 0x00010600ff027b82 */ /* 0x000e260000000a00 */
[----:B------:R-:W-:-:S04]  /*140a0*/  IMAD.MOV R8, RZ, RZ, -R4 ;  /* 0x000000ffff087224 */ /* 0x000fc800078e0a04 */
[----:B------:R-:W-:Y:S01]  /*140b0*/  IMAD R8, R5, R8, R7 ;  /* 0x0000000805087224 */ /* 0x000fe200078e0207 */
[----:B------:R-:W-:Y:S01]  /*140c0*/  SHF.R.S32.HI R5, RZ, 0x1f, R4 ;  /* 0x0000001fff057819 */ /* 0x000fe20000011404 */
[----:B--2---:R-:W-:-:S04]  /*140d0*/  IMAD R10, R10, UR4, RZ ;  /* 0x000000040a0a7c24 */ /* 0x004fc8000f8e02ff */
[C---:B---3--:R-:W-:Y:S02]  /*140e0*/  IMAD R10, R11.reuse, UR5, R10 ;  /* 0x000000050b0a7c24 */ /* 0x048fe4000f8e020a */
[----:B------:R-:W-:-:S04]  /*140f0*/  IMAD.WIDE.U32 R4, R11, UR4, R4 ;  /* 0x000000040b047c25 */ /* 0x000fc8000f8e0004 */
[----:B------:R-:W-:Y:S01]  /*14100*/  IMAD.IADD R5, R10, 0x1, R5 ;  /* 0x000000010a057824 */ /* 0x000fe200078e0205 */
[----:B0-----:R-:W-:-:S04]  /*14110*/  LEA R2, P0, R4, R2, 0x2 ;  /* 0x0000000204027211 */ /* 0x001fc800078010ff */
[----:B------:R-:W-:-:S05]  /*14120*/  LEA.HI.X R3, R4, R3, R5, 0x2, P0 ;  /* 0x0000000304037211 */ /* 0x000fca00000f1405 */
[----:B------:R0:W5:Y:S04]  /*14130*/  LDG.E R4, desc[UR6][R2.64] ;  /* 0x0000000602047981 */ /* 0x000168000c1e1900 */
.L_x_2450:
[----:B0-----:R-:W-:Y:S01]  /*14140*/  IMAD R2, R0, 0x8, R17 ;  /* 0x0000000800027824 */ /* 0x001fe200078e0211 */
[----:B------:R-:W-:Y:S01]  /*14150*/  SHF.L.U32 R3, R9, 0x1f, RZ ;  /* 0x0000001f09037819 */ /* 0x000fe200000006ff */
[----:B------:R-:W-:Y:S03]  /*14160*/  BSSY B1, `(.L_x_2451) ;  /* 0x0000003000017945 */ /* 0x000fe60003800000 */
[----:B------:R-:W0:Y:S02]  /*14170*/  SYNCS.PHASECHK.TRANS64.TRYWAIT P0, [R2+URZ+0x38840], R3 ;  /* 0x03884003020075a7 */ /* 0x000e24000800017f */
[----:B0-----:R-:W-:Y:S05]  /*14180*/  @!P0 BRA `(.L_x_2452) ;  /* 0x0000004000988947 */ /* 0x001fea0003800000 */
.L_x_2560:
[----:B------:R-:W-:Y:S05]  /*14190*/  BSYNC B1 ;  /* 0x0000000000017941 */ /* 0x000fea0003800000 */
.L_x_2451:
[----:B-1----:R-:W1:Y:S01]  /*141a0*/  S2R R5, SR_TID.X ;  /* 0x0000000000057919 */ /* 0x002e620000002100 */
        /* <DEDUP_REMOVED lines=11> */
.L_x_2454:
[----:B------:R-:W-:Y:S05]  /*14260*/  BSYNC B1 ;  /* 0x0000000000017941 */ /* 0x000fea0003800000 */
.L_x_2453:
[----:B------:R-:W-:Y:S01]  /*14270*/  IMAD.MOV.U32 R10, RZ, RZ, RZ ;  /* 0x000000ffff0a7224 */ /* 0x000fe200078e00ff */
[----:B------:R-:W-:Y:S01]  /*14280*/  R2UR UR11, R8 ;  /* 0x00000000080b72ca */ /* 0x000fe200000e0000 */
[----:B0-----:R-:W-:Y:S01]  /*14290*/  IMAD R3, R0, 0xa000, R17 ;  /* 0x0000a00000037824 */ /* 0x001fe200078e0211 */
[----:B------:R-:W-:Y:S01]  /*142a0*/  UIADD3 UR4, UP0, UR38, 0x370, URZ ;  /* 0x0000037026047890 */ /* 0x000fe2000ff1e03f */
[----:B------:R-:W-:Y:S01]  /*142b0*/  PLOP3.LUT P0, PT, PT, PT, PT, 0x80, 0x0 ;  /* 0x000000000000781c */ /* 0x000fe20003f0f070 */
[----:B------:R-:W-:Y:S01]  /*142c0*/  VIADD R2, R2, 0x38830 ;  /* 0x0003883002027836 */ /* 0x000fe20000000000 */
[----:B------:R-:W-:Y:S01]  /*142d0*/  R2UR UR10, R10 ;  /* 0x000000000a0a72ca */ /* 0x000fe200000e0000 */
[----:B------:R-:W-:Y:S01]  /*142e0*/  VIADD R5, R3, 0x24400 ;  /* 0x0002440003057836 */ /* 0x000fe20000000000 */
[----:B------:R-:W-:Y:S01]  /*142f0*/  UIADD3.X UR5, URZ, UR39, URZ, UP0, !UPT ;  /* 0x000000273f057290 */ /* 0x000fe200087fe43f */
[----:B------:R-:W-:Y:S01]  /*14300*/  UMOV UR6, 0x0 ;  /* 0x0000000000067882 */ /* 0x000fe20000000000 */
[----:B------:R-:W-:-:S04]  /*14310*/  UMOV UR7, 0x14f00000 ;  /* 0x14f0000000077882 */ /* 0x000fc80000000000 */
[----:B------:R-:W-:-:S12]  /*14320*/  UIMAD UR11, UR11, 0x50, URZ ;  /* 0x000000500b0b78a4 */ /* 0x000fd8000f8e023f */
.L_x_2455:
[----:B------:R-:W-:-:S13]  /*14330*/  @P0 ELECT P2, URZ, PT ;  /* 0x00000000003f082f */ /* 0x000fda0003840000 */
[----:B-----5:R-:W-:Y:S01]  /*14340*/  @P2 R2UR UR13, R4 ;  /* 0x00000000040d22ca */ /* 0x020fe200000e0000 */
[----:B------:R-:W-:Y:S01]  /*14350*/  UMOV UR12, UR36 ;  /* 0x00000024000c7c82 */ /* 0x000fe20008000000 */
        /* <DEDUP_REMOVED lines=12> */
.L_x_2456:
[----:B------:R-:W-:-:S13]  /*14420*/  @P0 ELECT P2, URZ, PT ;  /* 0x00000000003f082f */ /* 0x000fda0003840000 */
[----:B------:R-:W-:Y:S01]  /*14430*/  @P2 R2UR UR13, R4 ;  /* 0x00000000040d22ca */ /* 0x000fe200000e0000 */
        /* <DEDUP_REMOVED lines=13> */
.L_x_2457:
        /* <DEDUP_REMOVED lines=15> */
.L_x_2458:
        /* <DEDUP_REMOVED lines=15> */
.L_x_2561:
[----:B------:R-:W-:Y:S05]  /*146f0*/  BSYNC B1 ;  /* 0x0000000000017941 */ /* 0x000fea0003800000 */
.L_x_2459:
        /* <DEDUP_REMOVED lines=12> */
.L_x_2462:
[----:B------:R-:W-:Y:S05]  /*147c0*/  BSYNC B1 ;  /* 0x0000000000017941 */ /* 0x000fea0003800000 */
.L_x_2461:
[----:B------:R-:W-:Y:S01]  /*147d0*/  R2UR UR6, R12 ;  /* 0x000000000c0672ca */ /* 0x000fe200000e0000 */
[C-C-:B0-----:R-:W-:Y:S01]  /*147e0*/  IMAD R2, R18.reuse, 0x8, R17.reuse ;  /* 0x0000000812027824 */ /* 0x141fe200078e0211 */
[----:B------:R-:W-:Y:S01]  /*147f0*/  R2UR UR7, R13 ;  /* 0x000000000d0772ca */ /* 0x000fe200000e0000 */
[----:B------:R-:W-:Y:S01]  /*14800*/  IMAD R3, R18, 0xa000, R17 ;  /* 0x0000a00012037824 */ /* 0x000fe200078e0211 */
[----:B------:R-:W-:Y:S01]  /*14810*/  R2UR UR10, R10 ;  /* 0x000000000a0a72ca */ /* 0x000fe200000e0000 */
[----:B------:R-:W-:Y:S01]  /*14820*/  UIADD3 UR4, UP0, UR38, 0x470, URZ ;  /* 0x0000047026047890 */ /* 0x000fe2000ff1e03f */
[----:B------:R-:W-:Y:S01]  /*14830*/  PLOP3.LUT P0, PT, PT, PT, PT, 0x80, 0x0 ;  /* 0x000000000000781c */ /* 0x000fe20003f0f070 */
[----:B------:R-:W-:Y:S02]  /*14840*/  IMAD R5, R19, 0x50, RZ ;  /* 0x0000005013057824 */ /* 0x000fe400078e02ff */
[----:B------:R-:W-:Y:S01]  /*14850*/  VIADD R2, R2, 0x38850 ;  /* 0x0003885002027836 */ /* 0x000fe20000000000 */
[----:B------:R-:W-:Y:S01]  /*14860*/  UIADD3.X UR5, URZ, UR39, URZ, UP0, !UPT ;  /* 0x000000273f057290 */ /* 0x000fe200087fe43f */
[----:B------:R-:W-:-:S11]  /*14870*/  VIADD R10, R3, 0x400 ;  /* 0x00000400030a7836 */ /* 0x000fd60000000000 */
.L_x_2463:
        /* <DEDUP_REMOVED lines=15> */
.L_x_2464:
        /* <DEDUP_REMOVED lines=15> */
.L_x_2465:
        /* <DEDUP_REMOVED lines=15> */
.L_x_2466:
        /* <DEDUP_REMOVED lines=10> */
[----:B------:R-:W-:Y:S02]  /*14bf0*/  IMAD.MOV.U32 R16, RZ, RZ, R4 ;  /* 0x000000ffff107224 */ /* 0x000fe400078e0004 */
[----:B------:R-:W-:-:S07]  /*14c00*/  IMAD.MOV.U32 R19, RZ, RZ, R8 ;  /* 0x000000ffff137224 */ /* 0x000fce00078e0008 */
.L_x_2449:
[----:B------:R-:W-:Y:S05]  /*14c10*/  BSYNC B0 ;  /* 0x0000000000007941 */ /* 0x000fea0003800000 */
.L_x_2448:
[----:B------:R0:W-:Y:S01]  /*14c20*/  STL [R1+0x4], R9 ;  /* 0x0000040901007387 */ /* 0x0001e20000100800 */
[----:B------:R-:W-:Y:S01]  /*14c30*/  UIADD3 UR4, UR41, -0x3, URZ ;  /* 0xfffffffd29047890 */ /* 0x000fe2000fffe03f */
[----:B------:R-:W-:-:S05]  /*14c40*/  IMAD.MOV.U32 R18, RZ, RZ, R0 ;  /* 0x000000ffff127224 */ /* 0x000fca00078e0000 */
[----:B------:R-:W-:-:S07]  /*14c50*/  IMAD.U32 R0, RZ, RZ, UR4 ;  /* 0x00000004ff007e24 */ /* 0x000fce000f8e00ff */
.L_x_2447:
[----:B------:R-:W-:Y:S01]  /*14c60*/  ISETP.NE.AND P0, PT, R7, RZ, PT ;  /* 0x000000ff0700720c */ /* 0x000fe20003f05270 */
[----:B------:R-:W-:-:S12]  /*14c70*/  BSSY B0, `(.L_x_2446) ;  /* 0x00001ab000007945 */ /* 0x000fd80003800000 */
[----:B------:R-:W-:Y:S05]  /*14c80*/  @!P0 BRA `(.L_x_2467) ;  /* 0x0000001800a48947 */ /* 0x000fea0003800000 */
[----:B------:R-:W-:-:S07]  /*14c90*/  IMAD.MOV.U32 R8, RZ, RZ, R16 ;  /* 0x000000ffff087224 */ /* 0x000fce00078e0010 */
.L_x_2506:
[----:B--2---:R-:W2:Y:S04]  /*14ca0*/  LDL R3, [R1+0xc] ;  /* 0x00000c0001037983 */ /* 0x004ea80000100800 */
[----:B------:R-:W3:Y:S01]  /*14cb0*/  LDL R2, [R1+0x4] ;  /* 0x0000040001027983 */ /* 0x000ee20000100800 */
[----:B------:R-:W-:Y:S01]  /*14cc0*/  VIADD R4, R18, 0x1 ;  /* 0x0000000112047836 */ /* 0x000fe20000000000 */
[----:B------:R-:W-:Y:S05]  /*14cd0*/  YIELD ;  /* 0x0000000000007946 */ /* 0x000fea0003800000 */
[----:B------:R-:W-:Y:S01]  /*14ce0*/  ISETP.NE.AND P0, PT, R4, 0x2, PT ;  /* 0x000000020400780c */ /* 0x000fe20003f05270 */
[----:B------:R-:W-:Y:S03]  /*14cf0*/  BSSY B1, `(.L_x_2468) ;  /* 0x00000cd000017945 */ /* 0x000fe60003800000 */
[----:B-1----:R-:W-:-:S02]  /*14d00*/  SEL R5, RZ, 0x1, P0 ;  /* 0x00000001ff057807 */ /* 0x002fc40000000000 */
        /* <DEDUP_REMOVED lines=9> */
[----:B------:R-:W1:Y:S01]  /*14da0*/  LDC R8, c[0x0][0x43c] ;  /* 0x00010f00ff087b82 */ /* 0x000e620000000800 */
[----:B------:R-:W-:Y:S02]  /*14db0*/  ULDC.64 UR4, c[0x0][0x428] ;  /* 0x00010a0000047ab9 */ /* 0x000fe40000000a00 */
[----:B0-----:R-:W3:Y:S01]  /*14dc0*/  LDL R9, [R1] ;  /* 0x0000000001097983 */ /* 0x001ee20000100800 */
[----:B------:R-:W-:Y:S01]  /*14dd0*/  ULDC.64 UR6, c[0x0][0x208] ;  /* 0x0000820000067ab9 */ /* 0x000fe20000000a00 */
[----:B-1----:R-:W-:-:S13]  /*14de0*/  ISETP.NE.AND P0, PT, R8, 0x1, PT ;  /* 0x000000010800780c */ /* 0x002fda0003f05270 */
        /* <DEDUP_REMOVED lines=15> */
.L_x_2470:
[----:B------:R-:W-:Y:S01]  /*14ee0*/  IMAD R3, R4, 0x8, R17 ;  /* 0x0000000804037824 */ /* 0x000fe200078e0211 */
[----:B------:R-:W-:Y:S01]  /*14ef0*/  SHF.L.U32 R2, R5, 0x1f, RZ ;  /* 0x0000001f05027819 */ /* 0x000fe200000006ff */
[----:B------:R-:W-:Y:S03]  /*14f00*/  BSSY B2, `(.L_x_2471) ;  /* 0x0000003000027945 */ /* 0x000fe60003800000 */
[----:B------:R-:W2:Y:S02]  /*14f10*/  SYNCS.PHASECHK.TRANS64.TRYWAIT P0, [R3+URZ+0x38840], R2 ;  /* 0x03884002030075a7 */ /* 0x000ea4000800017f */
[----:B--2---:R-:W-:Y:S05]  /*14f20*/  @!P0 BRA `(.L_x_2472) ;  /* 0x0000003400588947 */ /* 0x004fea0003800000 */
.L_x_2562:
[----:B------:R-:W-:Y:S05]  /*14f30*/  BSYNC B2 ;  /* 0x0000000000027941 */ /* 0x000fea0003800000 */
.L_x_2471:
        /* <DEDUP_REMOVED lines=12> */
.L_x_2474:
[----:B------:R-:W-:Y:S05]  /*15000*/  BSYNC B2 ;  /* 0x0000000000027941 */ /* 0x000fea0003800000 */
.L_x_2473:
        /* <DEDUP_REMOVED lines=11> */
.L_x_2475:
        /* <DEDUP_REMOVED lines=16> */
.L_x_2476:
        /* <DEDUP_REMOVED lines=16> */
.L_x_2477:
        /* <DEDUP_REMOVED lines=16> */
.L_x_2478:
        /* <DEDUP_REMOVED lines=16> */
.L_x_2563:
[----:B------:R-:W-:Y:S05]  /*154c0*/  BSYNC B2 ;  /* 0x0000000000027941 */ /* 0x000fea0003800000 */
.L_x_2479:
        /* <DEDUP_REMOVED lines=11> */
.L_x_2482:
[----:B------:R-:W-:Y:S05]  /*15580*/  BSYNC B2 ;  /* 0x0000000000027941 */ /* 0x000fea0003800000 */
.L_x_2481:
[----:B------:R-:W-:Y:S01]  /*15590*/  R2UR UR10, R12 ;  /* 0x000000000c0a72ca */ /* 0x000fe200000e0000 */
[----:B------:R-:W-:Y:S01]  /*155a0*/  IMAD R18, R18, 0xa000, R17 ;  /* 0x0000a00012127824 */ /* 0x000fe200078e0211 */
[----:B------:R-:W-:Y:S01]  /*155b0*/  R2UR UR6, R10 ;  /* 0x000000000a0672ca */ /* 0x000fe200000e0000 */
[----:B------:R-:W-:Y:S01]  /*155c0*/  UIADD3 UR4, UP0, UR38, 0x470, URZ ;  /* 0x0000047026047890 */ /* 0x000fe2000ff1e03f */
[----:B------:R-:W-:Y:S01]  /*155d0*/  R2UR UR7, R11 ;  /* 0x000000000b0772ca */ /* 0x000fe200000e0000 */
[----:B0-----:R-:W-:Y:S01]  /*155e0*/  IMAD R3, R19, 0x50, RZ ;  /* 0x0000005013037824 */ /* 0x001fe200078e02ff */
[----:B------:R-:W-:Y:S01]  /*155f0*/  PLOP3.LUT P0, PT, PT, PT, PT, 0x80, 0x0 ;  /* 0x000000000000781c */ /* 0x000fe20003f0f070 */
[----:B------:R-:W-:Y:S01]  /*15600*/  VIADD R2, R2, 0x50 ;  /* 0x0000005002027836 */ /* 0x000fe20000000000 */
[----:B------:R-:W-:Y:S01]  /*15610*/  UIADD3.X UR5, URZ, UR39, URZ, UP0, !UPT ;  /* 0x000000273f057290 */ /* 0x000fe200087fe43f */
[----:B------:R-:W-:-:S11]  /*15620*/  VIADD R9, R18, 0x400 ;  /* 0x0000040012097836 */ /* 0x000fd60000000000 */
.L_x_2483:
        /* <DEDUP_REMOVED lines=15> */
.L_x_2484:
        /* <DEDUP_REMOVED lines=15> */
.L_x_2485:
        /* <DEDUP_REMOVED lines=15> */
.L_x_2486:
        /* <DEDUP_REMOVED lines=12> */
.L_x_2469:
[----:B------:R-:W-:Y:S05]  /*159c0*/  BSYNC B1 ;  /* 0x0000000000017941 */ /* 0x000fea0003800000 */
.L_x_2468:
        /* <DEDUP_REMOVED lines=8> */
[----:B------:R1:W-:Y:S02]  /*15a50*/  STL [R1+0x4], R10 ;  /* 0x0000040a01007387 */ /* 0x0003e40000100800 */
[----:B------:R-:W-:Y:S05]  /*15a60*/  @!P1 BRA `(.L_x_2488) ;  /* 0x0000000c001c9947 */ /* 0x000fea0003800000 */
[----:B------:R-:W2:Y:S01]  /*15a70*/  LDL R3, [R1+0x10] ;  /* 0x0000100001037983 */ /* 0x000ea20000100800 */
[----:B------:R-:W-:Y:S01]  /*15a80*/  VIADD R7, R0, 0xffffffff ;  /* 0xffffffff00077836 */ /* 0x000fe20000000000 */
[----:B--2---:R-:W-:-:S13]  /*15a90*/  ISETP.NE.AND P1, PT, R3, RZ, PT ;  /* 0x000000ff0300720c */ /* 0x004fda0003f25270 */
[----:B------:R-:W-:Y:S05]  /*15aa0*/  @!P1 BRA `(.L_x_2489) ;  /* 0x0000000000549947 */ /* 0x000fea0003800000 */
[----:B------:R-:W2:Y:S01]  /*15ab0*/  LDL R12, [R1+0x8] ;  /* 0x00000800010c7983 */ /* 0x000ea20000100800 */
[----:B0-----:R-:W0:Y:S01]  /*15ac0*/  LDC R9, c[0x0][0x43c] ;  /* 0x00010f00ff097b82 */ /* 0x001e220000000800 */
[----:B------:R-:W-:Y:S02]  /*15ad0*/  ULDC.64 UR4, c[0x0][0x428] ;  /* 0x00010a0000047ab9 */ /* 0x000fe40000000a00 */
[----:B------:R-:W3:Y:S01]  /*15ae0*/  LDL R11, [R1] ;  /* 0x00000000010b7983 */ /* 0x000ee20000100800 */
        /* <DEDUP_REMOVED lines=17> */
.L_x_2489:
[----:B------:R-:W-:Y:S01]  /*15c00*/  IMAD R2, R18, 0x8, R17 ;  /* 0x0000000812027824 */ /* 0x000fe200078e0211 */
[----:B------:R-:W-:Y:S01]  /*15c10*/  SHF.L.U32 R3, R10, 0x1f, RZ ;  /* 0x0000001f0a037819 */ /* 0x000fe200000006ff */
[----:B------:R-:W-:Y:S03]  /*15c20*/  BSSY B2, `(.L_x_2490) ;  /* 0x0000003000027945 */ /* 0x000fe60003800000 */
[----:B------:R-:W3:Y:S02]  /*15c30*/  SYNCS.PHASECHK.TRANS64.TRYWAIT P0, [R2+URZ+0x38840], R3 ;  /* 0x03884003020075a7 */ /* 0x000ee4000800017f */
[----:B---3--:R-:W-:Y:S05]  /*15c40*/  @!P0 BRA `(.L_x_2491) ;  /* 0x0000002800388947 */ /* 0x008fea0003800000 */
.L_x_2564:
[----:B------:R-:W-:Y:S05]  /*15c50*/  BSYNC B2 ;  /* 0x0000000000027941 */ /* 0x000fea0003800000 */
.L_x_2490:
        /* <DEDUP_REMOVED lines=12> */
.L_x_2493:
[----:B------:R-:W-:Y:S05]  /*15d20*/  BSYNC B2 ;  /* 0x0000000000027941 */ /* 0x000fea0003800000 */
.L_x_2492:
        /* <DEDUP_REMOVED lines=10> */
[----:B-1----:R-:W-:Y:S01]  /*15dd0*/  VIADD R10, R9, 0x24400 ;  /* 0x00024400090a7836 */ /* 0x002fe20000000000 */
[----:B------:R-:W-:-:S09]  /*15de0*/  UMOV UR7, 0x14f00000 ;  /* 0x14f0000000077882 */ /* 0x000fd20000000000 */
.L_x_2494:
        /* <DEDUP_REMOVED lines=16> */
.L_x_2495:
        /* <DEDUP_REMOVED lines=16> */
.L_x_2496:
        /* <DEDUP_REMOVED lines=16> */
.L_x_2497:
        /* <DEDUP_REMOVED lines=15> */
.L_x_2565:
[----:B------:R-:W-:Y:S05]  /*161e0*/  BSYNC B2 ;  /* 0x0000000000027941 */ /* 0x000fea0003800000 */
.L_x_2498:
        /* <DEDUP_REMOVED lines=11> */
.L_x_2501:
[----:B------:R-:W-:Y:S05]  /*162a0*/  BSYNC B2 ;  /* 0x0000000000027941 */ /* 0x000fea0003800000 */
.L_x_2500:
[----:B------:R-:W-:Y:S01]  /*162b0*/  R2UR UR10, R12 ;  /* 0x000000000c0a72ca */ /* 0x000fe200000e0000 */
[----:B------:R-:W-:Y:S01]  /*162c0*/  IMAD R4, R4, 0xa000, R17 ;  /* 0x0000a00004047824 */ /* 0x000fe200078e0211 */
[----:B------:R-:W-:Y:S01]  /*162d0*/  R2UR UR6, R10 ;  /* 0x000000000a0672ca */ /* 0x000fe200000e0000 */
[----:B------:R-:W-:Y:S01]  /*162e0*/  UIADD3 UR4, UP0, UR38, 0x470, URZ ;  /* 0x0000047026047890 */ /* 0x000fe2000ff1e03f */
[----:B------:R-:W-:Y:S01]  /*162f0*/  R2UR UR7, R11 ;  /* 0x000000000b0772ca */ /* 0x000fe200000e0000 */
[----:B------:R-:W-:Y:S01]  /*16300*/  IMAD R3, R19, 0x50, RZ ;  /* 0x0000005013037824 */ /* 0x000fe200078e02ff */
[----:B------:R-:W-:Y:S01]  /*16310*/  PLOP3.LUT P0, PT, PT, PT, PT, 0x80, 0x0 ;  /* 0x000000000000781c */ /* 0x000fe20003f0f070 */
[----:B0-----:R-:W-:Y:S01]  /*16320*/  VIADD R2, R2, 0x50 ;  /* 0x0000005002027836 */ /* 0x001fe20000000000 */
[----:B------:R-:W-:Y:S01]  /*16330*/  UIADD3.X UR5, URZ, UR39, URZ, UP0, !UPT ;  /* 0x000000273f057290 */ /* 0x000fe200087fe43f */
[----:B------:R-:W-:-:S11]  /*16340*/  VIADD R5, R4, 0x400 ;  /* 0x0000040004057836 */ /* 0x000fd60000000000 */
.L_x_2502:
        /* <DEDUP_REMOVED lines=15> */
.L_x_2503:
        /* <DEDUP_REMOVED lines=15> */
.L_x_2504:
        /* <DEDUP_REMOVED lines=15> */
.L_x_2505:
        /* <DEDUP_REMOVED lines=12> */
.L_x_2488:
[----:B------:R-:W-:Y:S05]  /*166e0*/  BSYNC B1 ;  /* 0x0000000000017941 */ /* 0x000fea0003800000 */
.L_x_2487:
[C---:B------:R-:W-:Y:S01]  /*166f0*/  ISETP.GT.AND P0, PT, R0.reuse, 0x1, PT ;  /* 0x000000010000780c */ /* 0x040fe20003f04270 */
[----:B------:R-:W-:-:S12]  /*16700*/  VIADD R0, R0, 0xfffffffe ;  /* 0xfffffffe00007836 */ /* 0x000fd80000000000 */
[----:B------:R-:W-:Y:S05]  /*16710*/  @P0 BRA `(.L_x_2506) ;  /* 0xffffffe400600947 */ /* 0x000fea000383ffff */
.L_x_2467:
[----:B------:R-:W-:Y:S05]  /*16720*/  BSYNC B0 ;  /* 0x0000000000007941 */ /* 0x000fea0003800000 */
.L_x_2446:
[----:B0-----:R-:W0:Y:S01]  /*16730*/  S2R R0, SR_TID.X ;  /* 0x0000000000007919 */ /* 0x001e220000002100 */
[----:B------:R-:W-:Y:S01]  /*16740*/  BSSY B0, `(.L_x_2507) ;  /* 0x0000012000007945 */ /* 0x000fe20003800000 */
[----:B0-----:R-:W-:-:S04]  /*16750*/  LOP3.LUT R6, R0, 0x7f, RZ, 0xc0, !PT ;  /* 0x0000007f00067812 */ /* 0x001fc800078ec0ff */
[----:B------:R-:W-:-:S13]  /*16760*/  ISETP.NE.AND P1, PT, R6, RZ, PT ;  /* 0x000000ff0600720c */ /* 0x000fda0003f25270 */
[----:B------:R-:W-:Y:S05]  /*16770*/  @P1 BRA `(.L_x_2508) ;  /* 0x0000000000381947 */ /* 0x000fea0003800000 */
[----:B--2---:R-:W0:Y:S01]  /*16780*/  S2R R3, SR_LANEID ;  /* 0x0000000000037919 */ /* 0x004e220000000000 */
[----:B------:R-:W-:Y:S01]  /*16790*/  VOTEU.ANY UR4, UPT, PT ;  /* 0x0000000000047886 */ /* 0x000fe200038e0100 */
[----:B-1----:R-:W1:Y:S01]  /*167a0*/  LDC.64 R4, c[0x0][0xc80] ;  /* 0x00032000ff047b82 */ /* 0x002e620000000a00 */
[----:B------:R-:W0:Y:S01]  /*167b0*/  FLO.U32 R0, UR4 ;  /* 0x0000000400007d00 */ /* 0x000e2200080e0000 */
[----:B------:R-:W-:-:S07]  /*167c0*/  ULDC.64 UR6, c[0x0][0x208] ;  /* 0x0000820000067ab9 */ /* 0x000fce0000000a00 */
[----:B------:R-:W1:Y:S01]  /*167d0*/  POPC R2, UR4 ;  /* 0x0000000400027d09 */ /* 0x000e620008000000 */
[----:B0-----:R-:W-:-:S13]  /*167e0*/  ISETP.EQ.U32.AND P0, PT, R0, R3, PT ;  /* 0x000000030000720c */ /* 0x001fda0003f02070 */
[----:B-1----:R-:W2:Y:S01]  /*167f0*/  @P0 ATOMG.E.ADD.STRONG.GPU PT, R5, desc[UR6][R4.64], R2 ;  /* 0x00000002040509a8 */ /* 0x002ea200081ee1c6 */
[----:B------:R-:W0:Y:S02]  /*16800*/  S2R R3, SR_LTMASK ;  /* 0x0000000000037919 */ /* 0x000e240000003900 */
[----:B0-----:R-:W-:-:S06]  /*16810*/  LOP3.LUT R3, R3, UR4, RZ, 0xc0, !PT ;  /* 0x0000000403037c12 */ /* 0x001fcc000f8ec0ff */
[----:B------:R-:W0:Y:S01]  /*16820*/  POPC R3, R3 ;  /* 0x0000000300037309 */ /* 0x000e220000000000 */
[----:B--2---:R-:W0:Y:S02]  /*16830*/  SHFL.IDX PT, R0, R5, R0, 0x1f ;  /* 0x00001f0005007589 */ /* 0x004e2400000e0000 */
[----:B0-----:R-:W-:-:S05]  /*16840*/  IADD3 R0, R0, UR43, R3 ;  /* 0x0000002b00007c10 */ /* 0x001fca000fffe003 */
[----:B------:R0:W-:Y:S02]  /*16850*/  STL [R1+0x18], R0 ;  /* 0x0000180001007387 */ /* 0x0001e40000100800 */
.L_x_2508:
[----:B------:R-:W-:Y:S05]  /*16860*/  BSYNC B0 ;  /* 0x0000000000007941 */ /* 0x000fea0003800000 */
.L_x_2507:
[----:B0-----:R-:W3:Y:S01]  /*16870*/  LDL.LU R0, [R1+0xc] ;  /* 0x00000c0001007983 */ /* 0x001ee20000300800 */
[----:B------:R-:W-:Y:S01]  /*16880*/  BSSY B0, `(.L_x_2509) ;  /* 0x0000056000007945 */ /* 0x000fe20003800000 */
[----:B---3--:R-:W-:-:S13]  /*16890*/  ISETP.NE.AND P0, PT, R0, RZ, PT ;  /* 0x000000ff0000720c */ /* 0x008fda0003f05270 */
[----:B------:R-:W-:Y:S05]  /*168a0*/  @!P0 BRA `(.L_x_2510) ;  /* 0x00000004004c8947 */ /* 0x000fea0003800000 */
[----:B------:R-:W2:Y:S01]  /*168b0*/  LDL R0, [R1+0x4] ;  /* 0x0000040001007983 */ /* 0x000ea20000100800 */
[----:B------:R-:W-:Y:S01]  /*168c0*/  IMAD R2, R18, 0x8, R17 ;  /* 0x0000000812027824 */ /* 0x000fe200078e0211 */
[----:B------:R-:W-:Y:S01]  /*168d0*/  BSSY B1, `(.L_x_2511) ;  /* 0x0000005000017945 */ /* 0x000fe20003800000 */
[----:B------:R-:W-:Y:S02]  /*168e0*/  ISETP.NE.AND P2, PT, R6, RZ, PT ;  /* 0x000000ff0600720c */ /* 0x000fe40003f45270 */
[----:B--2---:R-:W-:-:S04]  /*168f0*/  SHF.L.U32 R3, R0, 0x1f, RZ ;  /* 0x0000001f00037819 */ /* 0x004fc800000006ff */
[----:B------:R-:W0:Y:S02]  /*16900*/  SYNCS.PHASECHK.TRANS64.TRYWAIT P0, [R2+URZ+0x38860], R3 ;  /* 0x03886003020075a7 */ /* 0x000e24000800017f */
[----:B0-----:R-:W-:Y:S05]  /*16910*/  @!P0 BRA `(.L_x_2512) ;  /* 0x0000001c002c8947 */ /* 0x001fea0003800000 */
.L_x_2566:
[----:B------:R-:W-:Y:S05]  /*16920*/  BSYNC B1 ;  /* 0x0000000000017941 */ /* 0x000fea0003800000 */
.L_x_2511:
[----:B------:R-:W-:Y:S04]  /*16930*/  BSSY B1, `(.L_x_2513) ;  /* 0x0000009000017945 */ /* 0x000fe80003800000 */
        /* <DEDUP_REMOVED lines=8> */
.L_x_2514:
[----:B------:R-:W-:Y:S05]  /*169c0*/  BSYNC B1 ;  /* 0x0000000000017941 */ /* 0x000fea0003800000 */
.L_x_2513:
[----:B------:R-:W-:Y:S01]  /*169d0*/  IMAD R0, R18, 0xa000, R17 ;  /* 0x0000a00012007824 */ /* 0x000fe200078e0211 */
[----:B------:R-:W-:Y:S01]  /*169e0*/  UIADD3 UR4, UP0, UR38, 0x470, URZ ;  /* 0x0000047026047890 */ /* 0x000fe2000ff1e03f */
[----:B------:R-:W-:Y:S01]  /*169f0*/  PLOP3.LUT P0, PT, PT, PT, PT, 0x80, 0x0 ;  /* 0x000000000000781c */ /* 0x000fe20003f0f070 */
[----:B------:R-:W-:Y:S01]  /*16a00*/  IMAD R19, R19, 0x50, RZ ;  /* 0x0000005013137824 */ /* 0x000fe200078e02ff */
[----:B------:R-:W-:Y:S01]  /*16a10*/  UMOV UR6, 0x0 ;  /* 0x0000000000067882 */ /* 0x000fe20000000000 */
[----:B0-----:R-:W-:Y:S01]  /*16a20*/  VIADD R2, R2, 0x38850 ;  /* 0x0003885002027836 */ /* 0x001fe20000000000 */
[----:B------:R-:W-:Y:S01]  /*16a30*/  UIADD3.X UR5, URZ, UR39, URZ, UP0, !UPT ;  /* 0x000000273f057290 */ /* 0x000fe200087fe43f */
[----:B------:R-:W-:Y:S01]  /*16a40*/  VIADD R3, R0, 0x400 ;  /* 0x0000040000037836 */ /* 0x000fe20000000000 */
[----:B------:R-:W-:Y:S01]  /*16a50*/  UMOV UR7, 0x14f00000 ;  /* 0x14f0000000077882 */ /* 0x000fe20000000000 */
[----:B------:R-:W-:-:S09]  /*16a60*/  UMOV UR10, URZ ;  /* 0x0000003f000a7c82 */ /* 0x000fd20008000000 */
.L_x_2515:
        /* <DEDUP_REMOVED lines=15> */
.L_x_2516:
        /* <DEDUP_REMOVED lines=15> */
.L_x_2517:
        /* <DEDUP_REMOVED lines=15> */
.L_x_2518:
        /* <DEDUP_REMOVED lines=10> */
.L_x_2510:
[----:B------:R-:W-:Y:S05]  /*16de0*/  BSYNC B0 ;  /* 0x0000000000007941 */ /* 0x000fea0003800000 */
.L_x_2509:
[----:B--2---:R-:W2:Y:S01]  /*16df0*/  LDL.LU R3, [R1+0x4] ;  /* 0x0000040001037983 */ /* 0x004ea20000300800 */
[----:B------:R-:W-:-:S05]  /*16e00*/  VIADD R18, R18, 0x1 ;  /* 0x0000000112127836 */ /* 0x000fca0000000000 */
[----:B------:R-:W-:-:S04]  /*16e10*/  ISETP.NE.AND P0, PT, R18, 0x2, PT ;  /* 0x000000021200780c */ /* 0x000fc80003f05270 */
[----:B------:R-:W-:Y:S02]  /*16e20*/  SEL R0, RZ, 0x1, P0 ;  /* 0x00000001ff007807 */ /* 0x000fe40000000000 */
[----:B------:R-:W-:Y:S02]  /*16e30*/  SEL R18, R18, RZ, P0 ;  /* 0x000000ff12127207 */ /* 0x000fe40000000000 */
[----:B--2---:R-:W-:-:S05]  /*16e40*/  LOP3.LUT R3, R3, R0, RZ, 0x3c, !PT ;  /* 0x0000000003037212 */ /* 0x004fca00078e3cff */
[----:B------:R2:W-:Y:S02]  /*16e50*/  STL [R1+0x4], R3 ;  /* 0x0000040301007387 */ /* 0x0005e40000100800 */
.L_x_2426:
[----:B------:R-:W-:Y:S05]  /*16e60*/  BSYNC B7 ;  /* 0x0000000000077941 */ /* 0x000fea0003800000 */
.L_x_2424:
[----:B0-----:R-:W3:Y:S04]  /*16e70*/  LDL R0, [R1+0x20] ;  /* 0x0000200001007983 */ /* 0x001ee80000100800 */
[----:B------:R0:W5:Y:S01]  /*16e80*/  LDL R2, [R1+0x18] ;  /* 0x0000180001027983 */ /* 0x0001620000100800 */
[----:B---3--:R-:W-:-:S13]  /*16e90*/  ISETP.NE.AND P0, PT, R0, RZ, PT ;  /* 0x000000ff0000720c */ /* 0x008fda0003f05270 */
[----:B0-----:R-:W-:Y:S05]  /*16ea0*/  @!P0 BRA `(.L_x_2519) ;  /* 0x0000000000288947 */ /* 0x001fea0003800000 */
[----:B------:R-:W-:Y:S05]  /*16eb0*/  WARPSYNC.ALL ;  /* 0x0000000000007948 */ /* 0x000fea0003800000 */
[----:B------:R-:W0:Y:S08]  /*16ec0*/  S2UR UR5, SR_CgaCtaId ;  /* 0x00000000000579c3 */ /* 0x000e300000008800 */
[----:B------:R-:W-:Y:S06]  /*16ed0*/  BAR.SYNC.DEFER_BLOCKING 0x5, 0x180 ;  /* 0x0146000000007b1d */ /* 0x000fec0000010000 */
[----:B------:R-:W-:-:S02]  /*16ee0*/  UMOV UR4, 0x400 ;  /* 0x0000040000047882 */ /* 0x000fc40000000000 */
[----:B0-----:R-:W-:-:S06]  /*16ef0*/  ULEA UR4, UR5, UR4, 0x18 ;  /* 0x0000000405047291 */ /* 0x001fcc000f8ec03f */
[----:B------:R-:W-:-:S05]  /*16f00*/  IMAD.U32 R17, RZ, RZ, UR4 ;  /* 0x00000004ff117e24 */ /* 0x000fca000f8e00ff */
[----:B-----5:R-:W0:Y:S04]  /*16f10*/  LDS R2, [R17+0x388d0] ;  /* 0x0388d00011027984 */ /* 0x020e280000000800 */
[----:B0-----:R0:W-:Y:S01]  /*16f20*/  STL [R1+0x18], R2 ;  /* 0x0000180201007387 */ /* 0x0011e20000100800 */
[----:B------:R-:W-:Y:S06]  /*16f30*/  BAR.ARV 0x4, 0x180 ;  /* 0x0106000000007b1d */ /* 0x000fec0000002000 */
[----:B------:R-:W-:Y:S05]  /*16f40*/  BRA `(.L_x_2520) ;  /* 0x00000000002c7947 */ /* 0x000fea0003800000 */
.L_x_2519:
[----:B------:R-:W-:-:S03]  /*16f50*/  UMOV UR4, 0xffffffff ;  /* 0xffffffff00047882 */ /* 0x000fc60000000000 */
[----:B------:R-:W-:Y:S05]  /*16f60*/  BRA.DIV UR4, `(.L_x_2521) ;  /* 0x0000001604ac7947 */ /* 0x000fea000b800000 */
[----:B-----5:R0:W3:Y:S02]  /*16f70*/  SHFL.IDX PT, R14, R2, RZ, 0x1f ;  /* 0x00001fff020e7589 */ /* 0x0200e400000e0000 */
.L_x_2569:
[----:B--2---:R-:W2:Y:S01]  /*16f80*/  @!P1 S2R R3, SR_CgaCtaId ;  /* 0x0000000000039919 */ /* 0x004ea20000008800 */
[----:B------:R-:W-:Y:S05]  /*16f90*/  WARPSYNC.ALL ;  /* 0x0000000000007948 */ /* 0x000fea0003800000 */
[----:B------:R-:W-:Y:S01]  /*16fa0*/  BAR.SYNC.DEFER_BLOCKING 0x4, 0x180 ;  /* 0x0106000000007b1d */ /* 0x000fe20000010000 */
[----:B------:R-:W-:-:S05]  /*16fb0*/  @!P1 MOV R0, 0x400 ;  /* 0x0000040000009802 */ /* 0x000fca0000000f00 */
[----:B---3--:R3:W-:Y:S01]  /*16fc0*/  STL [R1+0x18], R14 ;  /* 0x0000180e01007387 */ /* 0x0087e20000100800 */
[----:B--2---:R-:W-:-:S05]  /*16fd0*/  @!P1 LEA R17, R3, R0, 0x18 ;  /* 0x0000000003119211 */ /* 0x004fca00078ec0ff */
[----:B------:R3:W-:Y:S01]  /*16fe0*/  @!P1 STS [R17+0x388d0], R2 ;  /* 0x0388d00211009388 */ /* 0x0007e20000000800 */
[----:B------:R-:W-:Y:S06]  /*16ff0*/  BAR.ARV 0x5, 0x180 ;  /* 0x0146000000007b1d */ /* 0x000fec0000002000 */
.L_x_2520:
[----:B------:R-:W4:Y:S01]  /*17000*/  LDL R0, [R1+0x18] ;  /* 0x0000180001007983 */ /* 0x000f220000100800 */
[----:B------:R-:W-:Y:S02]  /*17010*/  ULDC UR4, c[0x0][0xc38] ;  /* 0x00030e0000047ab9 */ /* 0x000fe40000000800 */
[----:B----4-:R-:W-:-:S13]  /*17020*/  ISETP.GE.AND P0, PT, R0, UR4, PT ;  /* 0x0000000400007c0c */ /* 0x010fda000bf06270 */
[----:B------:R-:W-:Y:S05]  /*17030*/  @!P0 BRA `(.L_x_2522) ;  /* 0xffffffb000208947 */ /* 0x000fea000383ffff */
.L_x_2421:
[----:B-1----:R-:W4:Y:S01]  /*17040*/  LDL.LU R0, [R1+0x1c] ;  /* 0x00001c0001007983 */ /* 0x002f220000300800 */
[----:B------:R-:W-:Y:S01]  /*17050*/  BSSY B0, `(.L_x_2523) ;  /* 0x000000b000007945 */ /* 0x000fe20003800000 */
[----:B------:R-:W1:Y:S01]  /*17060*/  S2R R5, SR_CgaCtaId ;  /* 0x0000000000057919 */ /* 0x000e620000008800 */
[----:B----4-:R-:W-:-:S05]  /*17070*/  VIADD R0, R0, 0x1 ;  /* 0x0000000100007836 */ /* 0x010fca0000000000 */
[----:B0--3--:R-:W-:-:S04]  /*17080*/  LEA.HI R2, R0, R0, RZ, 0x1 ;  /* 0x0000000000027211 */ /* 0x009fc800078f08ff */
[----:B--2---:R-:W-:-:S05]  /*17090*/  LOP3.LUT R3, R2, 0xfffffffe, RZ, 0xc0, !PT ;  /* 0xfffffffe02037812 */ /* 0x004fca00078ec0ff */
[----:B------:R-:W-:Y:S01]  /*170a0*/  IMAD.IADD R3, R0, 0x1, -R3 ;  /* 0x0000000100037824 */ /* 0x000fe200078e0a03 */
[----:B------:R-:W-:-:S04]  /*170b0*/  MOV R0, 0x400 ;  /* 0x0000040000007802 */ /* 0x000fc80000000f00 */
[----:B-1----:R-:W-:Y:S02]  /*170c0*/  LEA R0, R5, R0, 0x18 ;  /* 0x0000000005007211 */ /* 0x002fe400078ec0ff */
[----:B------:R-:W-:-:S04]  /*170d0*/  SHF.L.U32 R3, R3, 0x1f, RZ ;  /* 0x0000001f03037819 */ /* 0x000fc800000006ff */
[----:B------:R-:W0:Y:S02]  /*170e0*/  SYNCS.PHASECHK.TRANS64.TRYWAIT P0, [R0+URZ+0x38820], R3 ;  /* 0x03882003000075a7 */ /* 0x000e24000800017f */
[----:B0-----:R-:W-:Y:S05]  /*170f0*/  @!P0 BRA `(.L_x_2524) ;  /* 0x0000001400708947 */ /* 0x001fea0003800000 */
.L_x_2570:
[----:B------:R-:W-:Y:S05]  /*17100*/  BSYNC B0 ;  /* 0x0000000000007941 */ /* 0x000fea0003800000 */
.L_x_2523:
[----:B------:R-:W-:-:S03]  /*17110*/  UMOV UR4, 0xffffffff ;  /* 0xffffffff00047882 */ /* 0x000fc60000000000 */
[----:B------:R-:W-:Y:S05]  /*17120*/  BRA.DIV UR4, `(.L_x_2525) ;  /* 0x0000001604787947 */ /* 0x000fea000b800000 */
[----:B------:R-:W1:Y:S02]  /*17130*/  S2R R2, SR_TID.X ;  /* 0x0000000000027919 */ /* 0x000e640000002100 */
[----:B-1----:R-:W-:-:S04]  /*17140*/  SHF.R.U32.HI R2, RZ, 0x5, R2 ;  /* 0x00000005ff027819 */ /* 0x002fc80000011602 */
[----:B------:R-:W-:-:S05]  /*17150*/  LOP3.LUT R2, R2, 0x3, RZ, 0xc0, !PT ;  /* 0x0000000302027812 */ /* 0x000fca00078ec0ff */
[----:B------:R1:W2:Y:S02]  /*17160*/  SHFL.IDX PT, R14, R2, RZ, 0x1f ;  /* 0x00001fff020e7589 */ /* 0x0002a400000e0000 */
.L_x_2573:
[----:B--2---:R-:W-:Y:S01]  /*17170*/  ISETP.NE.AND P0, PT, R14, RZ, PT ;  /* 0x000000ff0e00720c */ /* 0x004fe20003f05270 */
[----:B------:R-:W-:-:S12]  /*17180*/  BSSY B0, `(.L_x_2526) ;  /* 0x0000027000007945 */ /* 0x000fd80003800000 */
[----:B------:R-:W-:Y:S05]  /*17190*/  @P0 BRA `(.L_x_2527) ;  /* 0x0000000000940947 */ /* 0x000fea0003800000 */
[----:B------:R-:W-:-:S03]  /*171a0*/  UMOV UR4, 0xffffffff ;  /* 0xffffffff00047882 */ /* 0x000fc60000000000 */
[----:B------:R-:W-:Y:S05]  /*171b0*/  BRA.DIV UR4, `(.L_x_2528) ;  /* 0x0000001604887947 */ /* 0x000fea000b800000 */
[----:B------:R-:W-:-:S13]  /*171c0*/  ELECT P6, URZ, PT ;  /* 0x00000000003f782f */ /* 0x000fda00038c0000 */
.L_x_2576:
        /* <DEDUP_REMOVED lines=8> */
.L_x_2529:
[----:B------:R-:W2:Y:S01]  /*17250*/  LDL.LU R7, [R1+0x4] ;  /* 0x0000040001077983 */ /* 0x000ea20000300800 */
        /* <DEDUP_REMOVED lines=9> */
[----:B------:R-:W-:-:S03]  /*172f0*/  SHF.L.U32 R2, R7, 0x1f, RZ ;  /* 0x0000001f07027819 */ /* 0x000fc600000006ff */
[----:B------:R-:W-:Y:S01]  /*17300*/  IMAD R3, R4, 0x8, R3 ;  /* 0x0000000804037824 */ /* 0x000fe200078e0203 */
[----:B0-----:R-:W-:Y:S06]  /*17310*/  @!P0 BRA `(.L_x_2530) ;  /* 0x0000001400508947 */ /* 0x001fec0003800000 */
.L_x_2577:
[----:B------:R-:W1:Y:S02]  /*17320*/  SYNCS.PHASECHK.TRANS64.TRYWAIT P0, [R3+URZ], R2 ;  /* 0x00000002030075a7 */ /* 0x000e64000800017f */
[----:B-1----:R-:W-:Y:S05]  /*17330*/  @!P0 BRA `(.L_x_2531) ;  /* 0x00000014005c8947 */ /* 0x002fea0003800000 */
.L_x_2578:
[----:B------:R-:W-:Y:S05]  /*17340*/  @!P2 BRA `(.L_x_2532) ;  /* 0x000000000004a947 */ /* 0x000fea0003800000 */
[----:B------:R-:W-:Y:S01]  /*17350*/  BPT.TRAP 0x1 ;  /* 0x000000040000795c */ /* 0x000fe20000300000 */
.L_x_2532:
[----:B-1----:R-:W-:-:S04]  /*17360*/  VIADD R3, R0, 0x38860 ;  /* 0x0003886000037836 */ /* 0x002fc80000000000 */
[----:B------:R-:W-:-:S04]  /*17370*/  IMAD R18, R18, 0x8, R3 ;  /* 0x0000000812127824 */ /* 0x000fc800078e0203 */
[----:B------:R-:W1:Y:S02]  /*17380*/  SYNCS.PHASECHK.TRANS64.TRYWAIT P0, [R18+URZ], R5 ;  /* 0x00000005120075a7 */ /* 0x000e64000800017f */
[----:B-1----:R-:W-:Y:S05]  /*17390*/  @!P0 BRA `(.L_x_2533) ;  /* 0x0000001400588947 */ /* 0x002fea0003800000 */
.L_x_2579:
[----:B------:R-:W-:-:S07]  /*173a0*/  IMAD R3, R4, 0x8, R3 ;  /* 0x0000000804037824 */ /* 0x000fce00078e0203 */
.L_x_2534:
[----:B--2---:R2:W3:Y:S02]  /*173b0*/  SYNCS.PHASECHK.TRANS64.TRYWAIT P0, [R3+URZ], R2 ;  /* 0x00000002030075a7 */ /* 0x0044e4000800017f */
[----:B---3--:R-:W-:Y:S05]  /*173c0*/  @!P0 NANOSLEEP.SYNCS 0x989680 ;  /* 0x009896800000895d */ /* 0x008fea0003900000 */
[----:B------:R-:W3:Y:S02]  /*173d0*/  @!P0 SYNCS.PHASECHK.TRANS64 P0, [R3+URZ], R2 ;  /* 0x00000002030085a7 */ /* 0x000ee4000800007f */
[----:B---3--:R-:W-:Y:S05]  /*173e0*/  @!P0 BRA `(.L_x_2534) ;  /* 0xfffffffc00f08947 */ /* 0x008fea000383ffff */
.L_x_2527:
[----:B------:R-:W-:Y:S05]  /*173f0*/  BSYNC B0 ;  /* 0x0000000000007941 */ /* 0x000fea0003800000 */
.L_x_2526:
[----:B------:R-:W-:Y:S05]  /*17400*/  EXIT ;  /* 0x000000000000794d */ /* 0x000fea0003800000 */
.L_x_2374:
[----:B------:R-:W-:-:S13]  /*17410*/  R2UR UR4, R17 ;  /* 0x00000000110472ca */ /* 0x000fda00000e0000 */
[----:B0-----:R-:W-:-:S04]  /*17420*/  IMAD.U32 R3, RZ, RZ, UR4 ;  /* 0x00000004ff037e24 */ /* 0x001fc8000f8e00ff */
[----:B------:R0:W1:Y:S03]  /*17430*/  SYNCS.PHASECHK.TRANS64.TRYWAIT P1, [R3+URZ+0x38800], R0 ;  /* 0x03880000030075a7 */ /* 0x000066000802017f */
[----:B-1----:R-:W-:Y:S05]  /*17440*/  @!P1 NANOSLEEP.SYNCS 0x989680 ;  /* 0x009896800000995d */ /* 0x002fea0003900000 */
[----:B------:R-:W1:Y:S02]  /*17450*/  @!P1 SYNCS.PHASECHK.TRANS64 P1, [R3+URZ+0x38800], R0 ;  /* 0x03880000030095a7 */ /* 0x000e64000802007f */
[----:B-1----:R-:W-:Y:S05]  /*17460*/  @!P1 BRA `(.L_x_2374) ;  /* 0xfffffffc00e89947 */ /* 0x002fea000383ffff */
[----:B------:R-:W-:Y:S05]  /*17470*/  BRA `(.L_x_2535) ;  /* 0xfffffea400547947 */ /* 0x000fea000383ffff */
.L_x_2378:
[----:B-1----:R1:W2:Y:S02]  /*17480*/  SYNCS.PHASECHK.TRANS64.TRYWAIT P2, [R0+URZ+0x38830], R3 ;  /* 0x03883003000075a7 */ /* 0x0022a4000804017f */
[----:B--2---:R-:W-:Y:S05]  /*17490*/  @!P2 NANOSLEEP.SYNCS 0x989680 ;  /* 0x009896800000a95d */ /* 0x004fea0003900000 */
[----:B------:R-:W2:Y:S02]  /*174a0*/  @!P2 SYNCS.PHASECHK.TRANS64 P2, [R0+URZ+0x38830], R3 ;  /* 0x038830030000a5a7 */ /* 0x000ea4000804007f */
[----:B--2---:R-:W-:Y:S05]  /*174b0*/  @!P2 BRA `(.L_x_2378) ;  /* 0xfffffffc00f0a947 */ /* 0x004fea000383ffff */
[----:B------:R-:W-:Y:S05]  /*174c0*/  BRA `(.L_x_2377) ;  /* 0xfffffea400807947 */ /* 0x000fea000383ffff */
.L_x_2383:
[----:B------:R-:W-:-:S13]  /*174d0*/  R2UR UR4, R232 ;  /* 0x00000000e80472ca */ /* 0x000fda00000e0000 */
[----:B-1----:R-:W-:-:S04]  /*174e0*/  IMAD.U32 R4, RZ, RZ, UR4 ;  /* 0x00000004ff047e24 */ /* 0x002fc8000f8e00ff */
[----:B------:R1:W2:Y:S03]  /*174f0*/  SYNCS.PHASECHK.TRANS64.TRYWAIT P3, [R4+URZ+0x38830], R3 ;  /* 0x03883003040075a7 */ /* 0x0002a6000806017f */
[----:B--2---:R-:W-:Y:S05]  /*17500*/  @!P3 NANOSLEEP.SYNCS 0x989680 ;  /* 0x009896800000b95d */ /* 0x004fea0003900000 */
[----:B------:R-:W2:Y:S02]  /*17510*/  @!P3 SYNCS.PHASECHK.TRANS64 P3, [R4+URZ+0x38830], R3 ;  /* 0x038830030400b5a7 */ /* 0x000ea4000806007f */
[----:B--2---:R-:W-:Y:S05]  /*17520*/  @!P3 BRA `(.L_x_2383) ;  /* 0xfffffffc00e8b947 */ /* 0x004fea000383ffff */
[----:B------:R-:W-:Y:S05]  /*17530*/  BRA `(.L_x_2382) ;  /* 0xfffffee800107947 */ /* 0x000fea000383ffff */
.L_x_2387:
[----:B01----:R-:W-:-:S04]  /*17540*/  IMAD.U32 R3, RZ, RZ, UR4 ;  /* 0x00000004ff037e24 */ /* 0x003fc8000f8e00ff */
[----:B------:R0:W1:Y:S03]  /*17550*/  SYNCS.PHASECHK.TRANS64.TRYWAIT P3, [R3+URZ+0x38850], R0 ;  /* 0x03885000030075a7 */ /* 0x000066000806017f */
[----:B-1----:R-:W-:Y:S05]  /*17560*/  @!P3 NANOSLEEP.SYNCS 0x989680 ;  /* 0x009896800000b95d */ /* 0x002fea0003900000 */
[----:B------:R-:W1:Y:S02]  /*17570*/  @!P3 SYNCS.PHASECHK.TRANS64 P3, [R3+URZ+0x38850], R0 ;  /* 0x038850000300b5a7 */ /* 0x000e64000806007f */
[----:B-1----:R-:W-:Y:S05]  /*17580*/  @!P3 BRA `(.L_x_2387) ;  /* 0xfffffffc00ecb947 */ /* 0x002fea000383ffff */
[----:B------:R-:W-:Y:S05]  /*17590*/  BRA `(.L_x_2386) ;  /* 0xffffff0c003c7947 */ /* 0x000fea000383ffff */
.L_x_2393:
[----:B-1----:R-:W-:-:S04]  /*175a0*/  IMAD.U32 R4, RZ, RZ, UR4 ;  /* 0x00000004ff047e24 */ /* 0x002fc8000f8e00ff */
[----:B------:R1:W2:Y:S03]  /*175b0*/  SYNCS.PHASECHK.TRANS64.TRYWAIT P2, [R4+URZ+0x38830], R3 ;  /* 0x03883003040075a7 */ /* 0x0002a6000804017f */
[----:B--2---:R-:W-:Y:S05]  /*175c0*/  @!P2 NANOSLEEP.SYNCS 0x989680 ;  /* 0x009896800000a95d */ /* 0x004fea0003900000 */
[----:B------:R-:W2:Y:S02]  /*175d0*/  @!P2 SYNCS.PHASECHK.TRANS64 P2, [R4+URZ+0x38830], R3 ;  /* 0x038830030400a5a7 */ /* 0x000ea4000804007f */
[----:B--2---:R-:W-:Y:S05]  /*175e0*/  @!P2 BRA `(.L_x_2393) ;  /* 0xfffffffc00eca947 */ /* 0x004fea000383ffff */
[----:B------:R-:W-:Y:S05]  /*175f0*/  BRA `(.L_x_2392) ;  /* 0xffffff2800707947 */ /* 0x000fea000383ffff */
.L_x_2397:
[----:B01----:R-:W-:-:S04]  /*17600*/  IMAD.U32 R3, RZ, RZ, UR4 ;  /* 0x00000004ff037e24 */ /* 0x003fc8000f8e00ff */
[----:B------:R0:W1:Y:S03]  /*17610*/  SYNCS.PHASECHK.TRANS64.TRYWAIT P2, [R3+URZ+0x38850], R0 ;  /* 0x03885000030075a7 */ /* 0x000066000804017f */
[----:B-1----:R-:W-:Y:S05]  /*17620*/  @!P2 NANOSLEEP.SYNCS 0x989680 ;  /* 0x009896800000a95d */ /* 0x002fea0003900000 */
[----:B------:R-:W1:Y:S02]  /*17630*/  @!P2 SYNCS.PHASECHK.TRANS64 P2, [R3+URZ+0x38850], R0 ;  /* 0x038850000300a5a7 */ /* 0x000e64000804007f */
[----:B-1----:R-:W-:Y:S05]  /*17640*/  @!P2 BRA `(.L_x_2397) ;  /* 0xfffffffc00eca947 */ /* 0x002fea000383ffff */
[----:B------:R-:W-:Y:S05]  /*17650*/  BRA `(.L_x_2396) ;  /* 0xffffff5000987947 */ /* 0x000fea000383ffff */
.L_x_2402:
[----:B-1----:R-:W-:-:S04]  /*17660*/  IMAD.U32 R7, RZ, RZ, UR7 ;  /* 0x00000007ff077e24 */ /* 0x002fc8000f8e00ff */
[----:B------:R1:W2:Y:S03]  /*17670*/  SYNCS.PHASECHK.TRANS64.TRYWAIT P0, [R7+URZ+0x38850], R0 ;  /* 0x03885000070075a7 */ /* 0x0002a6000800017f */
[----:B--2---:R-:W-:Y:S05]  /*17680*/  @!P0 NANOSLEEP.SYNCS 0x989680 ;  /* 0x009896800000895d */ /* 0x004fea0003900000 */
[----:B------:R-:W2:Y:S02]  /*17690*/  @!P0 SYNCS.PHASECHK.TRANS64 P0, [R7+URZ+0x38850], R0 ;  /* 0x03885000070085a7 */ /* 0x000ea4000800007f */
[----:B--2---:R-:W-:Y:S05]  /*176a0*/  @!P0 BRA `(.L_x_2402) ;  /* 0xfffffffc00ec8947 */ /* 0x004fea000383ffff */
[----:B------:R-:W-:Y:S05]  /*176b0*/  BRA `(.L_x_2401) ;  /* 0xffffff6c00e47947 */ /* 0x000fea000383ffff */
.L_x_2432:
[----:B------:R-:W-:Y:S02]  /*176c0*/  IMAD.MOV.U32 R13, RZ, RZ, R0 ;  /* 0x000000ffff0d7224 */ /* 0x000fe400078e0000 */
[----:B------:R-:W-:Y:S02]  /*176d0*/  IMAD.MOV.U32 R12, RZ, RZ, RZ ;  /* 0x000000ffff0c7224 */ /* 0x000fe400078e00ff */
[----:B------:R-:W-:Y:S02]  /*176e0*/  IMAD.MOV.U32 R11, RZ, RZ, 0x1f ;  /* 0x0000001fff0b7424 */ /* 0x000fe400078e00ff */
[----:B------:R-:W-:-:S07]  /*176f0*/  IMAD.MOV.U32 R15, RZ, RZ, -0x1 ;  /* 0xffffffffff0f7424 */ /* 0x000fce00078e00ff */
[----:B0-----:R-:W-:Y:S05]  /*17700*/  WARPSYNC.COLLECTIVE R15, `(.L_x_2536) ;  /* 0x000000000f087348 */ /* 0x001fea0003c00000 */
[----:B------:R1:W2:Y:S02]  /*17710*/  SHFL.IDX P6, R14, R13, R12, R11 ;  /* 0x0000000c0d0e7389 */ /* 0x0002a400000c000b */
[----:B012---:R-:W-:Y:S01]  /*17720*/  ENDCOLLECTIVE ;  /* 0x000000000000791b */ /* 0x007fe20003800000 */
.L_x_2536:
[----:B------:R-:W-:Y:S05]  /*17730*/  BRA `(.L_x_2537) ;  /* 0xffffffb4002c7947 */ /* 0x000fea000383ffff */
.L_x_2434:
[----:B------:R-:W-:Y:S01]  /*17740*/  BSSY B0, `(.L_x_2538) ;  /* 0x0000006000007945 */ /* 0x000fe20003800000 */
[----:B------:R-:W-:-:S07]  /*17750*/  IMAD.MOV.U32 R15, RZ, RZ, -0x1 ;  /* 0xffffffffff0f7424 */ /* 0x000fce00078e00ff */
[----:B01----:R-:W-:Y:S05]  /*17760*/  WARPSYNC.COLLECTIVE R15, `(.L_x_2539) ;  /* 0x000000000f0c7348 */ /* 0x003fea0003c00000 */
[----:B------:R-:W-:Y:S02]  /*17770*/  ELECT P6, UR62, PT ;  /* 0x00000000003e782f */ /* 0x000fe400038c0000 */
[----:B------:R-:W-:Y:S01]  /*17780*/  MOV R14, UR62 ;  /* 0x0000003e000e7c02 */ /* 0x000fe20008000f00 */
[----:B01----:R-:W-:Y:S10]  /*17790*/  ENDCOLLECTIVE ;  /* 0x000000000000791b */ /* 0x003ff40003800000 */
.L_x_2539:
[----:B------:R-:W-:Y:S05]  /*177a0*/  BSYNC B0 ;  /* 0x0000000000007941 */ /* 0x000fea0003800000 */
.L_x_2538:
[----:B------:R-:W-:Y:S05]  /*177b0*/  BRA `(.L_x_2540) ;  /* 0xffffffb4002c7947 */ /* 0x000fea000383ffff */
.L_x_2436:
[----:B-1----:R1:W2:Y:S02]  /*177c0*/  SYNCS.PHASECHK.TRANS64.TRYWAIT P0, [R0+URZ+0x38840], R2 ;  /* 0x03884002000075a7 */ /* 0x0022a4000800017f */
[----:B--2---:R-:W-:Y:S05]  /*177d0*/  @!P0 NANOSLEEP.SYNCS 0x989680 ;  /* 0x009896800000895d */ /* 0x004fea0003900000 */
[----:B------:R-:W2:Y:S02]  /*177e0*/  @!P0 SYNCS.PHASECHK.TRANS64 P0, [R0+URZ+0x38840], R2 ;  /* 0x03884002000085a7 */ /* 0x000ea4000800007f */
[----:B--2---:R-:W-:Y:S05]  /*177f0*/  @!P0 BRA `(.L_x_2436) ;  /* 0xfffffffc00f08947 */ /* 0x004fea000383ffff */
[----:B------:R-:W-:Y:S05]  /*17800*/  BRA `(.L_x_2541) ;  /* 0xffffffb400807947 */ /* 0x000fea000383ffff */
.L_x_2440:
[----:B------:R-:W-:Y:S02]  /*17810*/  IMAD.MOV.U32 R13, RZ, RZ, R3 ;  /* 0x000000ffff0d7224 */ /* 0x000fe400078e0003 */
[----:B------:R-:W-:Y:S02]  /*17820*/  IMAD.MOV.U32 R12, RZ, RZ, RZ ;  /* 0x000000ffff0c7224 */ /* 0x000fe400078e00ff */
[----:B------:R-:W-:Y:S02]  /*17830*/  IMAD.MOV.U32 R11, RZ, RZ, 0x181f ;  /* 0x0000181fff0b7424 */ /* 0x000fe400078e00ff */
[----:B------:R-:W-:Y:S02]  /*17840*/  IMAD.MOV.U32 R15, RZ, RZ, -0x1 ;  /* 0xffffffffff0f7424 */ /* 0x000fe400078e00ff */
[----:B------:R-:W-:-:S07]  /*17850*/  IMAD.U32 R0, RZ, RZ, UR42 ;  /* 0x0000002aff007e24 */ /* 0x000fce000f8e00ff */
[----:B-----5:R-:W-:Y:S05]  /*17860*/  WARPSYNC.COLLECTIVE R15, `(.L_x_2542) ;  /* 0x000000000f087348 */ /* 0x020fea0003c00000 */
[----:B------:R0:W1:Y:S02]  /*17870*/  SHFL.IDX P6, R14, R13, R12, R11 ;  /* 0x0000000c0d0e7389 */ /* 0x00006400000c000b */
[----:B01---5:R-:W-:Y:S01]  /*17880*/  ENDCOLLECTIVE ;  /* 0x000000000000791b */ /* 0x023fe20003800000 */
.L_x_2542:
[----:B------:R-:W-:Y:S02]  /*17890*/  IMAD R0, R0, 0x80, R10 ;  /* 0x0000008000007824 */ /* 0x000fe400078e020a */
[----:B------:R-:W-:Y:S02]  /*178a0*/  IMAD.MOV.U32 R13, RZ, RZ, R4 ;  /* 0x000000ffff0d7224 */ /* 0x000fe400078e0004 */
[----:B------:R-:W-:-:S07]  /*178b0*/  IMAD.MOV.U32 R5, RZ, RZ, R14 ;  /* 0x000000ffff057224 */ /* 0x000fce00078e000e */
[----:B------:R-:W-:Y:S05]  /*178c0*/  WARPSYNC.COLLECTIVE R15, `(.L_x_2543) ;  /* 0x000000000f087348 */ /* 0x000fea0003c00000 */
[----:B------:R0:W1:Y:S02]  /*178d0*/  SHFL.IDX P6, R14, R13, R12, R11 ;  /* 0x0000000c0d0e7389 */ /* 0x00006400000c000b */
[----:B01----:R-:W-:Y:S01]  /*178e0*/  ENDCOLLECTIVE ;  /* 0x000000000000791b */ /* 0x003fe20003800000 */
.L_x_2543:
[----:B------:R-:W-:Y:S01]  /*178f0*/  ULDC UR4, c[0x0][0x288] ;  /* 0x0000a20000047ab9 */ /* 0x000fe20000000800 */
[----:B------:R-:W-:Y:S01]  /*17900*/  ULDC.64 UR6, c[0x0][0x208] ;  /* 0x0000820000067ab9 */ /* 0x000fe20000000a00 */
[----:B------:R-:W-:-:S05]  /*17910*/  IMAD R2, R7, UR4, RZ ;  /* 0x0000000407027c24 */ /* 0x000fca000f8e02ff */
[----:B------:R-:W-:Y:S01]  /*17920*/  ISETP.GE.AND P4, PT, R0, R2, PT ;  /* 0x000000020000720c */ /* 0x000fe20003f86270 */
[----:B------:R-:W-:Y:S02]  /*17930*/  IMAD.MOV.U32 R13, RZ, RZ, R3 ;  /* 0x000000ffff0d7224 */ /* 0x000fe400078e0003 */
[----:B------:R-:W-:Y:S02]  /*17940*/  IMAD.MOV.U32 R12, RZ, RZ, 0x1 ;  /* 0x00000001ff0c7424 */ /* 0x000fe400078e00ff */
[----:B------:R-:W-:-:S08]  /*17950*/  IMAD.MOV.U32 R6, RZ, RZ, R14 ;  /* 0x000000ffff067224 */ /* 0x000fd000078e000e */
        /* <DEDUP_REMOVED lines=15> */
.L_x_2544:
[----:B------:R-:W-:Y:S02]  /*17a50*/  IMAD.MOV.U32 R13, RZ, RZ, R4 ;  /* 0x000000ffff0d7224 */ /* 0x000fe400078e0004 */
[----:B------:R-:W-:-:S07]  /*17a60*/  IMAD.MOV.U32 R5, RZ, RZ, R14 ;  /* 0x000000ffff057224 */ /* 0x000fce00078e000e */
[----:B------:R-:W-:Y:S05]  /*17a70*/  WARPSYNC.COLLECTIVE R15, `(.L_x_2545) ;  /* 0x000000000f087348 */ /* 0x000fea0003c00000 */
[----:B------:R0:W1:Y:S02]  /*17a80*/  SHFL.IDX P6, R14, R13, R12, R11 ;  /* 0x0000000c0d0e7389 */ /* 0x00006400000c000b */
[----:B01----:R-:W-:Y:S01]  /*17a90*/  ENDCOLLECTIVE ;  /* 0x000000000000791b */ /* 0x003fe20003800000 */
.L_x_2545:
[----:B------:R-:W-:Y:S01]  /*17aa0*/  ULDC.64 UR4, c[0x0][0x208] ;  /* 0x0000820000047ab9 */ /* 0x000fe20000000a00 */
[----:B------:R-:W-:Y:S02]  /*17ab0*/  IMAD.MOV.U32 R13, RZ, RZ, R3 ;  /* 0x000000ffff0d7224 */ /* 0x000fe400078e0003 */
        /* <DEDUP_REMOVED lines=17> */
.L_x_2546:
[----:B------:R-:W-:Y:S02]  /*17bd0*/  IMAD.MOV.U32 R13, RZ, RZ, R4 ;  /* 0x000000ffff0d7224 */ /* 0x000fe400078e0004 */
[----:B------:R-:W-:-:S07]  /*17be0*/  IMAD.MOV.U32 R5, RZ, RZ, R14 ;  /* 0x000000ffff057224 */ /* 0x000fce00078e000e */
[----:B------:R-:W-:Y:S05]  /*17bf0*/  WARPSYNC.COLLECTIVE R15, `(.L_x_2547) ;  /* 0x000000000f087348 */ /* 0x000fea0003c00000 */
[----:B------:R0:W1:Y:S02]  /*17c00*/  SHFL.IDX P6, R14, R13, R12, R11 ;  /* 0x0000000c0d0e7389 */ /* 0x00006400000c000b */
[----:B01----:R-:W-:Y:S01]  /*17c10*/  ENDCOLLECTIVE ;  /* 0x000000000000791b */ /* 0x003fe20003800000 */
.L_x_2547:
        /* <DEDUP_REMOVED lines=19> */
.L_x_2548:
[----:B------:R-:W-:Y:S02]  /*17d50*/  IMAD.MOV.U32 R13, RZ, RZ, R4 ;  /* 0x000000ffff0d7224 */ /* 0x000fe400078e0004 */
[----:B------:R-:W-:-:S07]  /*17d60*/  IMAD.MOV.U32 R5, RZ, RZ, R14 ;  /* 0x000000ffff057224 */ /* 0x000fce00078e000e */
[----:B------:R-:W-:Y:S05]  /*17d70*/  WARPSYNC.COLLECTIVE R15, `(.L_x_2549) ;  /* 0x000000000f087348 */ /* 0x000fea0003c00000 */
[----:B------:R0:W1:Y:S02]  /*17d80*/  SHFL.IDX P6, R14, R13, R12, R11 ;  /* 0x0000000c0d0e7389 */ /* 0x00006400000c000b */
[----:B01----:R-:W-:Y:S01]  /*17d90*/  ENDCOLLECTIVE ;  /* 0x000000000000791b */ /* 0x003fe20003800000 */
.L_x_2549:
        /* <DEDUP_REMOVED lines=19> */
.L_x_2550:
[----:B------:R-:W-:Y:S02]  /*17ed0*/  IMAD.MOV.U32 R13, RZ, RZ, R4 ;  /* 0x000000ffff0d7224 */ /* 0x000fe400078e0004 */
[----:B------:R-:W-:-:S07]  /*17ee0*/  IMAD.MOV.U32 R5, RZ, RZ, R14 ;  /* 0x000000ffff057224 */ /* 0x000fce00078e000e */
[----:B------:R-:W-:Y:S05]  /*17ef0*/  WARPSYNC.COLLECTIVE R15, `(.L_x_2551) ;  /* 0x000000000f087348 */ /* 0x000fea0003c00000 */
[----:B------:R0:W1:Y:S02]  /*17f00*/  SHFL.IDX P6, R14, R13, R12, R11 ;  /* 0x0000000c0d0e7389 */ /* 0x00006400000c000b */
[----:B01----:R-:W-:Y:S01]  /*17f10*/  ENDCOLLECTIVE ;  /* 0x000000000000791b */ /* 0x003fe20003800000 */
.L_x_2551:
        /* <DEDUP_REMOVED lines=19> */
.L_x_2552:
[----:B------:R-:W-:Y:S02]  /*18050*/  IMAD.MOV.U32 R13, RZ, RZ, R4 ;  /* 0x000000ffff0d7224 */ /* 0x000fe400078e0004 */
[----:B------:R-:W-:-:S07]  /*18060*/  IMAD.MOV.U32 R5, RZ, RZ, R14 ;  /* 0x000000ffff057224 */ /* 0x000fce00078e000e */
[----:B------:R-:W-:Y:S05]  /*18070*/  WARPSYNC.COLLECTIVE R15, `(.L_x_2553) ;  /* 0x000000000f087348 */ /* 0x000fea0003c00000 */
[----:B------:R0:W1:Y:S02]  /*18080*/  SHFL.IDX P6, R14, R13, R12, R11 ;  /* 0x0000000c0d0e7389 */ /* 0x00006400000c000b */
[----:B01----:R-:W-:Y:S01]  /*18090*/  ENDCOLLECTIVE ;  /* 0x000000000000791b */ /* 0x003fe20003800000 */
.L_x_2553:
        /* <DEDUP_REMOVED lines=19> */
.L_x_2554:
[----:B------:R-:W-:Y:S02]  /*181d0*/  IMAD.MOV.U32 R13, RZ, RZ, R4 ;  /* 0x000000ffff0d7224 */ /* 0x000fe400078e0004 */
[----:B------:R-:W-:-:S07]  /*181e0*/  IMAD.MOV.U32 R5, RZ, RZ, R14 ;  /* 0x000000ffff057224 */ /* 0x000fce00078e000e */
[----:B------:R-:W-:Y:S05]  /*181f0*/  WARPSYNC.COLLECTIVE R15, `(.L_x_2555) ;  /* 0x000000000f087348 */ /* 0x000fea0003c00000 */
[----:B------:R0:W1:Y:S02]  /*18200*/  SHFL.IDX P6, R14, R13, R12, R11 ;  /* 0x0000000c0d0e7389 */ /* 0x00006400000c000b */
[----:B01----:R-:W-:Y:S01]  /*18210*/  ENDCOLLECTIVE ;  /* 0x000000000000791b */ /* 0x003fe20003800000 */
.L_x_2555:
        /* <DEDUP_REMOVED lines=17> */
.L_x_2556:
[----:B------:R-:W-:Y:S02]  /*18330*/  IMAD.MOV.U32 R13, RZ, RZ, R4 ;  /* 0x000000ffff0d7224 */ /* 0x000fe400078e0004 */
[----:B------:R-:W-:-:S07]  /*18340*/  IMAD.MOV.U32 R5, RZ, RZ, R14 ;  /* 0x000000ffff057224 */ /* 0x000fce00078e000e */
[----:B------:R-:W-:Y:S05]  /*18350*/  WARPSYNC.COLLECTIVE R15, `(.L_x_2557) ;  /* 0x000000000f087348 */ /* 0x000fea0003c00000 */
[----:B------:R0:W1:Y:S02]  /*18360*/  SHFL.IDX P6, R14, R13, R12, R11 ;  /* 0x0000000c0d0e7389 */ /* 0x00006400000c000b */
[----:B01----:R-:W-:Y:S01]  /*18370*/  ENDCOLLECTIVE ;  /* 0x000000000000791b */ /* 0x003fe20003800000 */
.L_x_2557:
[----:B------:R-:W-:Y:S01]  /*18380*/  IMAD.MOV.U32 R3, RZ, RZ, R14 ;  /* 0x000000ffff037224 */ /* 0x000fe200078e000e */
[----:B------:R-:W-:Y:S06]  /*18390*/  BRA `(.L_x_2558) ;  /* 0xffffffb8001c7947 */ /* 0x000fec000383ffff */
.L_x_2445:
[----:B0-----:R0:W3:Y:S02]  /*183a0*/  SYNCS.PHASECHK.TRANS64.TRYWAIT P0, [R17+URZ+0x38820], R0 ;  /* 0x03882000110075a7 */ /* 0x0010e4000800017f */
[----:B---3--:R-:W-:Y:S05]  /*183b0*/  @!P0 NANOSLEEP.SYNCS 0x989680 ;  /* 0x009896800000895d */ /* 0x008fea0003900000 */
[----:B------:R-:W3:Y:S02]  /*183c0*/  @!P0 SYNCS.PHASECHK.TRANS64 P0, [R17+URZ+0x38820], R0 ;  /* 0x03882000110085a7 */ /* 0x000ee4000800007f */
[----:B---3--:R-:W-:Y:S05]  /*183d0*/  @!P0 BRA `(.L_x_2445) ;  /* 0xfffffffc00f08947 */ /* 0x008fea000383ffff */
[----:B------:R-:W-:Y:S05]  /*183e0*/  BRA `(.L_x_2559) ;  /* 0xffffffb800987947 */ /* 0x000fea000383ffff */
.L_x_2452:
[----:B0-----:R0:W2:Y:S02]  /*183f0*/  SYNCS.PHASECHK.TRANS64.TRYWAIT P0, [R2+URZ+0x38840], R3 ;  /* 0x03884003020075a7 */ /* 0x0010a4000800017f */
[----:B--2---:R-:W-:Y:S05]  /*18400*/  @!P0 NANOSLEEP.SYNCS 0x989680 ;  /* 0x009896800000895d */ /* 0x004fea0003900000 */
[----:B------:R-:W2:Y:S02]  /*18410*/  @!P0 SYNCS.PHASECHK.TRANS64 P0, [R2+URZ+0x38840], R3 ;  /* 0x03884003020085a7 */ /* 0x000ea4000800007f */
[----:B--2---:R-:W-:Y:S05]  /*18420*/  @!P0 BRA `(.L_x_2452) ;  /* 0xfffffffc00f08947 */ /* 0x004fea000383ffff */
[----:B------:R-:W-:Y:S05]  /*18430*/  BRA `(.L_x_2560) ;  /* 0xffffffbc00547947 */ /* 0x000fea000383ffff */
.L_x_2460:
[----:B0-----:R0:W1:Y:S02]  /*18440*/  SYNCS.PHASECHK.TRANS64.TRYWAIT P0, [R3+URZ+0x60], R2 ;  /* 0x00006002030075a7 */ /* 0x001064000800017f */
[----:B-1----:R-:W-:Y:S05]  /*18450*/  @!P0 NANOSLEEP.SYNCS 0x989680 ;  /* 0x009896800000895d */ /* 0x002fea0003900000 */
[----:B------:R-:W1:Y:S02]  /*18460*/  @!P0 SYNCS.PHASECHK.TRANS64 P0, [R3+URZ+0x60], R2 ;  /* 0x00006002030085a7 */ /* 0x000e64000800007f */
[----:B-1----:R-:W-:Y:S05]  /*18470*/  @!P0 BRA `(.L_x_2460) ;  /* 0xfffffffc00f08947 */ /* 0x002fea000383ffff */
[----:B------:R-:W-:Y:S05]  /*18480*/  BRA `(.L_x_2561) ;  /* 0xffffffc000987947 */ /* 0x000fea000383ffff */
.L_x_2472:
[----:B--2---:R2:W3:Y:S02]  /*18490*/  SYNCS.PHASECHK.TRANS64.TRYWAIT P0, [R3+URZ+0x38840], R2 ;  /* 0x03884002030075a7 */ /* 0x0044e4000800017f */
[----:B---3--:R-:W-:Y:S05]  /*184a0*/  @!P0 NANOSLEEP.SYNCS 0x989680 ;  /* 0x009896800000895d */ /* 0x008fea0003900000 */
[----:B------:R-:W3:Y:S02]  /*184b0*/  @!P0 SYNCS.PHASECHK.TRANS64 P0, [R3+URZ+0x38840], R2 ;  /* 0x03884002030085a7 */ /* 0x000ee4000800007f */
[----:B---3--:R-:W-:Y:S05]  /*184c0*/  @!P0 BRA `(.L_x_2472) ;  /* 0xfffffffc00f08947 */ /* 0x008fea000383ffff */
[----:B------:R-:W-:Y:S05]  /*184d0*/  BRA `(.L_x_2562) ;  /* 0xffffffc800947947 */ /* 0x000fea000383ffff */
.L_x_2480:
[----:B0-----:R0:W1:Y:S02]  /*184e0*/  SYNCS.PHASECHK.TRANS64.TRYWAIT P0, [R2+URZ+0x60], R3 ;  /* 0x00006003020075a7 */ /* 0x001064000800017f */
[----:B-1----:R-:W-:Y:S05]  /*184f0*/  @!P0 NANOSLEEP.SYNCS 0x989680 ;  /* 0x009896800000895d */ /* 0x002fea0003900000 */
[----:B------:R-:W1:Y:S02]  /*18500*/  @!P0 SYNCS.PHASECHK.TRANS64 P0, [R2+URZ+0x60], R3 ;  /* 0x00006003020085a7 */ /* 0x000e64000800007f */
[----:B-1----:R-:W-:Y:S05]  /*18510*/  @!P0 BRA `(.L_x_2480) ;  /* 0xfffffffc00f08947 */ /* 0x002fea000383ffff */
[----:B------:R-:W-:Y:S05]  /*18520*/  BRA `(.L_x_2563) ;  /* 0xffffffcc00e47947 */ /* 0x000fea000383ffff */
.L_x_2491:
[----:B---3--:R3:W4:Y:S02]  /*18530*/  SYNCS.PHASECHK.TRANS64.TRYWAIT P0, [R2+URZ+0x38840], R3 ;  /* 0x03884003020075a7 */ /* 0x008724000800017f */
[----:B----4-:R-:W-:Y:S05]  /*18540*/  @!P0 NANOSLEEP.SYNCS 0x989680 ;  /* 0x009896800000895d */ /* 0x010fea0003900000 */
[----:B------:R-:W4:Y:S02]  /*18550*/  @!P0 SYNCS.PHASECHK.TRANS64 P0, [R2+URZ+0x38840], R3 ;  /* 0x03884003020085a7 */ /* 0x000f24000800007f */
[----:B----4-:R-:W-:Y:S05]  /*18560*/  @!P0 BRA `(.L_x_2491) ;  /* 0xfffffffc00f08947 */ /* 0x010fea000383ffff */
[----:B------:R-:W-:Y:S05]  /*18570*/  BRA `(.L_x_2564) ;  /* 0xffffffd400b47947 */ /* 0x000fea000383ffff */
.L_x_2499:
[----:B0-----:R0:W1:Y:S02]  /*18580*/  SYNCS.PHASECHK.TRANS64.TRYWAIT P0, [R2+URZ+0x60], R5 ;  /* 0x00006005020075a7 */ /* 0x001064000800017f */
[----:B-1----:R-:W-:Y:S05]  /*18590*/  @!P0 NANOSLEEP.SYNCS 0x989680 ;  /* 0x009896800000895d */ /* 0x002fea0003900000 */
[----:B------:R-:W1:Y:S02]  /*185a0*/  @!P0 SYNCS.PHASECHK.TRANS64 P0, [R2+URZ+0x60], R5 ;  /* 0x00006005020085a7 */ /* 0x000e64000800007f */
[----:B-1----:R-:W-:Y:S05]  /*185b0*/  @!P0 BRA `(.L_x_2499) ;  /* 0xfffffffc00f08947 */ /* 0x002fea000383ffff */
[----:B------:R-:W-:Y:S05]  /*185c0*/  BRA `(.L_x_2565) ;  /* 0xffffffdc00047947 */ /* 0x000fea000383ffff */
.L_x_2512:
[----:B0-----:R0:W2:Y:S02]  /*185d0*/  SYNCS.PHASECHK.TRANS64.TRYWAIT P0, [R2+URZ+0x38860], R3 ;  /* 0x03886003020075a7 */ /* 0x0010a4000800017f */
[----:B--2---:R-:W-:Y:S05]  /*185e0*/  @!P0 NANOSLEEP.SYNCS 0x989680 ;  /* 0x009896800000895d */ /* 0x004fea0003900000 */
[----:B------:R-:W2:Y:S02]  /*185f0*/  @!P0 SYNCS.PHASECHK.TRANS64 P0, [R2+URZ+0x38860], R3 ;  /* 0x03886003020085a7 */ /* 0x000ea4000800007f */
[----:B--2---:R-:W-:Y:S05]  /*18600*/  @!P0 BRA `(.L_x_2512) ;  /* 0xfffffffc00f08947 */ /* 0x004fea000383ffff */
[----:B------:R-:W-:Y:S05]  /*18610*/  BRA `(.L_x_2566) ;  /* 0xffffffe000c07947 */ /* 0x000fea000383ffff */
.L_x_2521:
[----:B------:R-:W-:Y:S01]  /*18620*/  BSSY B0, `(.L_x_2567) ;  /* 0x0000008000007945 */ /* 0x000fe20003800000 */
[----:B-----5:R-:W-:Y:S02]  /*18630*/  IMAD.MOV.U32 R13, RZ, RZ, R2 ;  /* 0x000000ffff0d7224 */ /* 0x020fe400078e0002 */
[----:B------:R-:W-:Y:S02]  /*18640*/  IMAD.MOV.U32 R12, RZ, RZ, RZ ;  /* 0x000000ffff0c7224 */ /* 0x000fe400078e00ff */
[----:B------:R-:W-:Y:S02]  /*18650*/  IMAD.MOV.U32 R11, RZ, RZ, 0x1f ;  /* 0x0000001fff0b7424 */ /* 0x000fe400078e00ff */
[----:B------:R-:W-:-:S07]  /*18660*/  IMAD.MOV.U32 R15, RZ, RZ, -0x1 ;  /* 0xffffffffff0f7424 */ /* 0x000fce00078e00ff */
[----:B-12---:R-:W-:Y:S05]  /*18670*/  WARPSYNC.COLLECTIVE R15, `(.L_x_2568) ;  /* 0x000000000f087348 */ /* 0x006fea0003c00000 */
[----:B------:R0:W3:Y:S02]  /*18680*/  SHFL.IDX P6, R14, R13, R12, R11 ;  /* 0x0000000c0d0e7389 */ /* 0x0000e400000c000b */
[----:B0123--:R-:W-:Y:S01]  /*18690*/  ENDCOLLECTIVE ;  /* 0x000000000000791b */ /* 0x00ffe20003800000 */
.L_x_2568:
[----:B------:R-:W-:Y:S05]  /*186a0*/  BSYNC B0 ;  /* 0x0000000000007941 */ /* 0x000fea0003800000 */
.L_x_2567:
[----:B------:R-:W-:Y:S05]  /*186b0*/  BRA `(.L_x_2569) ;  /* 0xffffffe800307947 */ /* 0x000fea000383ffff */
.L_x_2524:
[----:B0-----:R0:W1:Y:S02]  /*186c0*/  SYNCS.PHASECHK.TRANS64.TRYWAIT P0, [R0+URZ+0x38820], R3 ;  /* 0x03882003000075a7 */ /* 0x001064000800017f */
[----:B-1----:R-:W-:Y:S05]  /*186d0*/  @!P0 NANOSLEEP.SYNCS 0x989680 ;  /* 0x009896800000895d */ /* 0x002fea0003900000 */
[----:B------:R-:W1:Y:S02]  /*186e0*/  @!P0 SYNCS.PHASECHK.TRANS64 P0, [R0+URZ+0x38820], R3 ;  /* 0x03882003000085a7 */ /* 0x000e64000800007f */
[----:B-1----:R-:W-:Y:S05]  /*186f0*/  @!P0 BRA `(.L_x_2524) ;  /* 0xfffffffc00f08947 */ /* 0x002fea000383ffff */
[----:B------:R-:W-:Y:S05]  /*18700*/  BRA `(.L_x_2570) ;  /* 0xffffffe8007c7947 */ /* 0x000fea000383ffff */
.L_x_2525:
        /* <DEDUP_REMOVED lines=11> */
.L_x_2572:
[----:B------:R-:W-:Y:S05]  /*187c0*/  BSYNC B0 ;  /* 0x0000000000007941 */ /* 0x000fea0003800000 */
.L_x_2571:
[----:B------:R-:W-:Y:S05]  /*187d0*/  BRA `(.L_x_2573) ;  /* 0xffffffe800647947 */ /* 0x000fea000383ffff */
.L_x_2528:
[----:B------:R-:W-:Y:S01]  /*187e0*/  BSSY B1, `(.L_x_2574) ;  /* 0x0000006000017945 */ /* 0x000fe20003800000 */
[----:B------:R-:W-:-:S07]  /*187f0*/  IMAD.MOV.U32 R15, RZ, RZ, -0x1 ;  /* 0xffffffffff0f7424 */ /* 0x000fce00078e00ff */
[----:B01----:R-:W-:Y:S05]  /*18800*/  WARPSYNC.COLLECTIVE R15, `(.L_x_2575) ;  /* 0x000000000f0c7348 */ /* 0x003fea0003c00000 */
[----:B------:R-:W-:Y:S02]  /*18810*/  ELECT P6, UR62, PT ;  /* 0x00000000003e782f */ /* 0x000fe400038c0000 */
[----:B------:R-:W-:Y:S01]  /*18820*/  MOV R14, UR62 ;  /* 0x0000003e000e7c02 */ /* 0x000fe20008000f00 */
[----:B01----:R-:W-:Y:S10]  /*18830*/  ENDCOLLECTIVE ;  /* 0x000000000000791b */ /* 0x003ff40003800000 */
.L_x_2575:
[----:B------:R-:W-:Y:S05]  /*18840*/  BSYNC B1 ;  /* 0x0000000000017941 */ /* 0x000fea0003800000 */
.L_x_2574:
[----:B------:R-:W-:Y:S05]  /*18850*/  BRA `(.L_x_2576) ;  /* 0xffffffe8005c7947 */ /* 0x000fea000383ffff */
.L_x_2530:
[----:B0-----:R0:W1:Y:S02]  /*18860*/  SYNCS.PHASECHK.TRANS64.TRYWAIT P0, [R6+URZ], R5 ;  /* 0x00000005060075a7 */ /* 0x001064000800017f */
[----:B-1----:R-:W-:Y:S05]  /*18870*/  @!P0 NANOSLEEP.SYNCS 0x989680 ;  /* 0x009896800000895d */ /* 0x002fea0003900000 */
[----:B------:R-:W1:Y:S02]  /*18880*/  @!P0 SYNCS.PHASECHK.TRANS64 P0, [R6+URZ], R5 ;  /* 0x00000005060085a7 */ /* 0x000e64000800007f */
[----:B-1----:R-:W-:Y:S05]  /*18890*/  @!P0 BRA `(.L_x_2530) ;  /* 0xfffffffc00f08947 */ /* 0x002fea000383ffff */
[----:B------:R-:W-:Y:S05]  /*188a0*/  BRA `(.L_x_2577) ;  /* 0xffffffe8009c7947 */ /* 0x000fea000383ffff */
.L_x_2531:
[----:B-1----:R1:W2:Y:S02]  /*188b0*/  SYNCS.PHASECHK.TRANS64.TRYWAIT P0, [R3+URZ], R2 ;  /* 0x00000002030075a7 */ /* 0x0022a4000800017f */
[----:B--2---:R-:W-:Y:S05]  /*188c0*/  @!P0 NANOSLEEP.SYNCS 0x989680 ;  /* 0x009896800000895d */ /* 0x004fea0003900000 */
[----:B------:R-:W2:Y:S02]  /*188d0*/  @!P0 SYNCS.PHASECHK.TRANS64 P0, [R3+URZ], R2 ;  /* 0x00000002030085a7 */ /* 0x000ea4000800007f */
[----:B--2---:R-:W-:Y:S05]  /*188e0*/  @!P0 BRA `(.L_x_2531) ;  /* 0xfffffffc00f08947 */ /* 0x004fea000383ffff */
[----:B------:R-:W-:Y:S05]  /*188f0*/  BRA `(.L_x_2578) ;  /* 0xffffffe800907947 */ /* 0x000fea000383ffff */
.L_x_2533:
[----:B-1----:R1:W2:Y:S02]  /*18900*/  SYNCS.PHASECHK.TRANS64.TRYWAIT P0, [R18+URZ], R5 ;  /* 0x00000005120075a7 */ /* 0x0022a4000800017f */
[----:B--2---:R-:W-:Y:S05]  /*18910*/  @!P0 NANOSLEEP.SYNCS 0x989680 ;  /* 0x009896800000895d */ /* 0x004fea0003900000 */
[----:B------:R-:W2:Y:S02]  /*18920*/  @!P0 SYNCS.PHASECHK.TRANS64 P0, [R18+URZ], R5 ;  /* 0x00000005120085a7 */ /* 0x000ea4000800007f */
[----:B--2---:R-:W-:Y:S05]  /*18930*/  @!P0 BRA `(.L_x_2533) ;  /* 0xfffffffc00f08947 */ /* 0x004fea000383ffff */
[----:B------:R-:W-:Y:S05]  /*18940*/  BRA `(.L_x_2579) ;  /* 0xffffffe800947947 */ /* 0x000fea000383ffff */
.L_x_2580:
        /* <DEDUP_REMOVED lines=11> */
.L_x_3431:


//--------------------- .text._ZN7cutlass13device_kernelIN5flash11enable_sm90INS1_16FlashAttnFwdSm90INS1_25CollectiveMainloopFwdSm90ILi2EN4cute5tupleIJNS5_1CILi1EEES8_S8_EEENS6_IJNS7_ILi128EEENS7_ILi80EEENS7_ILi256EEEEEELi256ENS_6half_tEfNS_4arch4Sm90ELb1ELb0ELb1ELb1ELb0ELb0ELb0ELb1ELb1ELb1ELb0ELb0EEENS1_21CollectiveEpilogueFwdINS6_IJSA_SC_SB_EEES9_SE_SG_Li256ELb1ELb1ELb0ELb0EEENS1_36VarlenDynamicPersistentTileSchedulerILi128ELi80ELi256ELi128ELb0ELb1ELb1ELb1ELb1ELb1EEEEEEEEEvNT_6ParamsE --------------------------
	.section	.text._ZN7cutlass13device_kernelIN5flash11enable_sm90INS1_16FlashAttnFwdSm90INS1_25CollectiveMainloopFwdSm90ILi2EN4cute5tupleIJNS5_1CILi1EEES8_S8_EEENS6_IJNS7_ILi128EEENS7_ILi80EEENS7_ILi256EEEEEELi256ENS_6half_tEfNS_4arch4Sm90ELb1ELb0ELb1ELb1ELb0ELb0ELb0ELb1ELb1ELb1ELb0ELb0EEENS1_21CollectiveEpilogueFwdINS6_IJSA_SC_SB_EEES9_SE_SG_Li256ELb1ELb1ELb0ELb0EEENS1_36VarlenDynamicPersistentTileSchedulerILi128ELi80ELi256ELi128ELb0ELb1ELb1ELb1ELb1ELb1EEEEEEEEEvNT_6ParamsE,"ax",@progbits
	.align	128
.text._ZN7cutlass13device_kernelIN5flash11enable_sm90INS1_16FlashAttnFwdSm90INS1_25CollectiveMainloopFwdSm90ILi2EN4cute5tupleIJNS5_1CILi1EEES8_S8_EEENS6_IJNS7_ILi128EEENS7_ILi80EEENS7_ILi256EEEEEELi256ENS_6half_tEfNS_4arch4Sm90ELb1ELb0ELb1ELb1ELb0ELb0ELb0ELb1ELb1ELb1ELb0ELb0EEENS1_21CollectiveEpilogueFwdINS6_IJSA_SC_SB_EEES9_SE_SG_Li256ELb1ELb1ELb0ELb0EEENS1_36VarlenDynamicPersistentTileSchedulerILi128ELi80ELi256ELi128ELb0ELb1ELb1ELb1ELb1ELb1EEEEEEEEEvNT_6ParamsE:
        .type           _ZN7cutlass13device_kernelIN5flash11enable_sm90INS1_16FlashAttnFwdSm90INS1_25CollectiveMainloopFwdSm90ILi2EN4cute5tupleIJNS5_1CILi1EEES8_S8_EEENS6_IJNS7_ILi128EEENS7_ILi80EEENS7_ILi256EEEEEELi256ENS_6half_tEfNS_4arch4Sm90ELb1ELb0ELb1ELb1ELb0ELb0ELb0ELb1ELb1ELb1ELb0ELb0EEENS1_21CollectiveEpilogueFwdINS6_IJSA_SC_SB_EEES9_SE_SG_Li256ELb1ELb1ELb0ELb0EEENS1_36VarlenDynamicPersistentTileSchedulerILi128ELi80ELi256ELi128ELb0ELb1ELb1ELb1ELb1ELb1EEEEEEEEEvNT_6ParamsE,@function
        .size           _ZN7cutlass13device_kernelIN5flash11enable_sm90INS1_16FlashAttnFwdSm90INS1_25CollectiveMainloopFwdSm90ILi2EN4cute5tupleIJNS5_1CILi1EEES8_S8_EEENS6_IJNS7_ILi128EEENS7_ILi80EEENS7_ILi256EEEEEELi256ENS_6half_tEfNS_4arch4Sm90ELb1ELb0ELb1ELb1ELb0ELb0ELb0ELb1ELb1ELb1ELb0ELb0EEENS1_21CollectiveEpilogueFwdINS6_IJSA_SC_SB_EEES9_SE_SG_Li256ELb1ELb1ELb0ELb0EEENS1_36VarlenDynamicPersistentTileSchedulerILi128ELi80ELi256ELi128ELb0ELb1ELb1ELb1ELb1ELb1EEEEEEEEEvNT_6ParamsE,(.L_x_3432 - _ZN7cutlass13device_kernelIN5flash11enable_sm90INS1_16FlashAttnFwdSm90INS1_25CollectiveMainloopFwdSm90ILi2EN4cute5tupleIJNS5_1CILi1EEES8_S8_EEENS6_IJNS7_ILi128EEENS7_ILi80EEENS7_ILi256EEEEEELi256ENS_6half_tEfNS_4arch4Sm90ELb1ELb0ELb1ELb1ELb0ELb0ELb0ELb1ELb1ELb1ELb0ELb0EEENS1_21CollectiveEpilogueFwdINS6_IJSA_SC_SB_EEES9_SE_SG_Li256ELb1ELb1ELb0ELb0EEENS1_36VarlenDynamicPersistentTileSchedulerILi128ELi80ELi256ELi128ELb0ELb1ELb1ELb1ELb1ELb1EEEEEEEEEvNT_6ParamsE)
        .other          _ZN7cutlass13device_kernelIN5flash11enable_sm90INS1_16FlashAttnFwdSm90INS1_25CollectiveMainloopFwdSm90ILi2EN4cute5tupleIJNS5_1CILi1EEES8_S8_EEENS6_IJNS7_ILi128EEENS7_ILi80EEENS7_ILi256EEEEEELi256ENS_6half_tEfNS_4arch4Sm90ELb1ELb0ELb1ELb1ELb0ELb0ELb0ELb1ELb1ELb1ELb0ELb0EEENS1_21CollectiveEpilogueFwdINS6_IJSA_SC_SB_EEES9_SE_SG_Li256ELb1ELb1ELb0ELb0EEENS1_36VarlenDynamicPersistentTileSchedulerILi128ELi80ELi256ELi128ELb0ELb1ELb1ELb1ELb1ELb1EEEEEEEEEvNT_6ParamsE,@"STO_CUDA_ENTRY STV_DEFAULT"
_ZN7cutlass13device_kernelIN5flash11enable_sm90INS1_16FlashAttnFwdSm90INS1_25CollectiveMainloopFwdSm90ILi2EN4cute5tupleIJNS5_1CILi1EEES8_S8_EEENS6_IJNS7_ILi128EEENS7_ILi80EEENS7_ILi256EEEEEELi256ENS_6half_tEfNS_4arch4Sm90ELb1ELb0ELb1ELb1ELb0ELb0ELb0ELb1ELb1ELb1ELb0ELb0EEENS1_21CollectiveEpilogueFwdINS6_IJSA_SC_SB_EEES9_SE_SG_Li256ELb1ELb1ELb0ELb0EEENS1_36VarlenDynamicPersistentTileSchedulerILi128ELi80ELi256ELi128ELb0ELb1ELb1ELb1ELb1ELb1EEEEEEEEEvNT_6ParamsE:
        /* <DEDUP_REMOVED lines=18> */
.L_x_2582:
[----:B------:R-:W-:Y:S05]  /*0120*/  BSYNC B0 ;  /* 0x0000000000007941 */ /* 0x000fea0003800000 */
.L_x_2581:
        /* <DEDUP_REMOVED lines=41> */
.L_x_2583:
        /* <DEDUP_REMOVED lines=22> */
.L_x_2584:
        /* <DEDUP_REMOVED lines=18> */
.L_x_2585:
        /* <DEDUP_REMOVED lines=22> */
.L_x_2586:
        /* <DEDUP_REMOVED lines=22> */
.L_x_2587:
        /* <DEDUP_REMOVED lines=8> */
.L_x_2589:
        /* <DEDUP_REMOVED lines=18> */
[----:B------:R-:W0:Y:S02]  /*0aa0*/  S2R R0, SR_TID.X ;  /* 0x0000000000007919 */ /* 0x000e240000002100 */
        /* <DEDUP_REMOVED lines=20> */
[----:B------:R-:W-:Y:S01]  /*0bf0*/  LEA.HI R4, R4, R223, RZ, 0x5 ;  /* 0x000000df04047211 */ /* 0x000fe200078f28ff */
[----:B------:R-:W-:Y:S01]  /*0c00*/  IMAD.IADD R9, R232, 0x1, -R9 ;  /* 0x00000001e8097824 */ /* 0x000fe200078e0a09 */
[----:B------:R-:W-:Y:S02]  /*0c10*/  LOP3.LUT R11, R11, 0xfffffff8, RZ, 0xc0, !PT ;  /* 0xfffffff80b0b7812 */ /* 0x000fe400078ec0ff */
[----:B------:R-:W-:-:S02]  /*0c20*/  LEA.HI R5, R5, R224, RZ, 0x1 ;  /* 0x000000e005057211 */ /* 0x000fc400078f08ff */
[----:B------:R-:W-:Y:S01]  /*0c30*/  SHF.R.S32.HI R4, RZ, 0x5, R4 ;  /* 0x00000005ff047819 */ /* 0x000fe20000011404 */
[----:B------:R-:W-:Y:S01]  /*0c40*/  IMAD.IADD R11, R8, 0x1, -R11 ;  /* 0x00000001080b7824 */ /* 0x000fe200078e0a0b */
[----:B------:R-:W-:Y:S02]  /*0c50*/  LOP3.LUT R5, R5, 0x3fffffe, RZ, 0xc0, !PT ;  /* 0x03fffffe05057812 */ /* 0x000fe400078ec0ff */
[----:B------:R-:W-:Y:S01]  /*0c60*/  LOP3.LUT R212, R6, 0x7ffffffc, RZ, 0xc0, !PT ;  /* 0x7ffffffc06d47812 */ /* 0x000fe200078ec0ff */
[----:B------:R-:W-:Y:S02]  /*0c70*/  IMAD R4, R4, 0x10, R11 ;  /* 0x0000001004047824 */ /* 0x000fe400078e020b */
[----:B------:R-:W-:Y:S02]  /*0c80*/  IMAD.IADD R5, R224, 0x1, -R5 ;  /* 0x00000001e0057824 */ /* 0x000fe400078e0a05 */
[----:B------:R-:W-:Y:S02]  /*0c90*/  IMAD.IADD R212, R223, 0x1, -R212 ;  /* 0x00000001dfd47824 */ /* 0x000fe400078e0ad4 */
[----:B------:R-:W-:Y:S01]  /*0ca0*/  IMAD R225, R5, 0x40, R4 ;  /* 0x0000004005e17824 */ /* 0x000fe200078e0204 */
[----:B--2---:R-:W-:-:S02]  /*0cb0*/  R2UR UR4, R2 ;  /* 0x00000000020472ca */ /* 0x004fc400000e0000 */
[CC--:B------:R-:W-:Y:S02]  /*0cc0*/  LEA.HI R2, R3.reuse, R232.reuse, RZ, 0x5 ;  /* 0x000000e803027211 */ /* 0x0c0fe400078f28ff */
[----:B------:R-:W-:-:S03]  /*0cd0*/  LEA.HI R3, R3, R232, RZ, 0x3 ;  /* 0x000000e803037211 */ /* 0x000fc600078f18ff */
[----:B------:R-:W-:Y:S01]  /*0ce0*/  IMAD.SHL.U32 R2, R2, 0x20, RZ ;  /* 0x0000002002027824 */ /* 0x000fe200078e00ff */
[----:B------:R-:W-:Y:S02]  /*0cf0*/  LOP3.LUT R217, R3, 0xfffffff8, RZ, 0xc0, !PT ;  /* 0xfffffff803d97812 */ /* 0x000fe400078ec0ff */
[----:B------:R-:W-:Y:S02]  /*0d00*/  SHF.R.S32.HI R220, RZ, 0x3, R3 ;  /* 0x00000003ffdc7819 */ /* 0x000fe40000011403 */
[----:B------:R-:W-:Y:S01]  /*0d10*/  LOP3.LUT R2, R2, 0xfffffc00, RZ, 0xc0, !PT ;  /* 0xfffffc0002027812 */ /* 0x000fe200078ec0ff */
[----:B------:R-:W-:Y:S01]  /*0d20*/  IMAD.IADD R217, R232, 0x1, -R217 ;  /* 0x00000001e8d97824 */ /* 0x000fe200078e0ad9 */
[----:B------:R-:W-:-:S03]  /*0d30*/  ULOP3.LUT UR7, UR4, 0x1, URZ, 0xfc, !UPT ;  /* 0x0000000104077892 */ /* 0x000fc6000f8efc3f */
[----:B------:R-:W-:Y:S01]  /*0d40*/  IMAD R7, R7, 0x40, R2 ;  /* 0x0000004007077824 */ /* 0x000fe200078e0202 */
[----:B------:R-:W-:Y:S01]  /*0d50*/  LEA.HI R2, R9, R9, RZ, 0x1 ;  /* 0x0000000909027211 */ /* 0x000fe200078f08ff */
[----:B------:R-:W-:Y:S01]  /*0d60*/  IMAD.SHL.U32 R18, R217, 0x8, RZ ;  /* 0x00000008d9127824 */ /* 0x000fe200078e00ff */
[----:B------:R-:W-:Y:S01]  /*0d70*/  UMOV UR4, URZ ;  /* 0x0000003f00047c82 */ /* 0x000fe20008000000 */
[----:B------:R-:W-:Y:S01]  /*0d80*/  IMAD R226, R0, 0x8, R7 ;  /* 0x0000000800e27824 */ /* 0x000fe200078e0207 */
[----:B------:R-:W-:Y:S01]  /*0d90*/  LOP3.LUT R2, R2, 0x1ffffffe, RZ, 0xc0, !PT ;  /* 0x1ffffffe02027812 */ /* 0x000fe200078ec0ff */
[C---:B------:R-:W-:Y:S01]  /*0da0*/  VIADD R215, R18.reuse, 0x40 ;  /* 0x0000004012d77836 */ /* 0x040fe20000000000 */
[----:B------:R-:W-:Y:S01]  /*0db0*/  SHF.R.S32.HI R231, RZ, 0x1f, R18 ;  /* 0x0000001fffe77819 */ /* 0x000fe20000011412 */
[C---:B------:R-:W-:Y:S02]  /*0dc0*/  VIADD R214, R18.reuse, 0x80 ;  /* 0x0000008012d67836 */ /* 0x040fe40000000000 */
[----:B------:R-:W-:Y:S01]  /*0dd0*/  VIADD R216, R18, 0xc0 ;  /* 0x000000c012d87836 */ /* 0x000fe20000000000 */
[----:B------:R-:W-:Y:S01]  /*0de0*/  SHF.R.S32.HI R230, RZ, 0x1f, R215 ;  /* 0x0000001fffe67819 */ /* 0x000fe200000114d7 */
[----:B------:R-:W-:Y:S01]  /*0df0*/  IMAD.IADD R2, R9, 0x1, -R2 ;  /* 0x0000000109027824 */ /* 0x000fe200078e0a02 */
[----:B------:R-:W-:Y:S01]  /*0e00*/  SHF.R.S32.HI R229, RZ, 0x1f, R214 ;  /* 0x0000001fffe57819 */ /* 0x000fe200000114d6 */
[----:B------:R-:W-:Y:S01]  /*0e10*/  IMAD.MOV.U32 R7, RZ, RZ, R15 ;  /* 0x000000ffff077224 */ /* 0x000fe200078e000f */
[----:B------:R-:W-:Y:S01]  /*0e20*/  SHF.R.S32.HI R228, RZ, 0x1f, R216 ;  /* 0x0000001fffe47819 */ /* 0x000fe200000114d8 */
[----:B------:R-:W-:-:S02]  /*0e30*/  IMAD.U32 R227, RZ, RZ, UR7 ;  /* 0x00000007ffe37e24 */ /* 0x000fc4000f8e00ff */
[----:B------:R-:W-:Y:S02]  /*0e40*/  IMAD.U32 R222, RZ, RZ, UR4 ;  /* 0x00000004ffde7e24 */ /* 0x000fe4000f8e00ff */
[----:B------:R-:W-:Y:S02]  /*0e50*/  IMAD R213, R2, 0x8, R225 ;  /* 0x0000000802d57824 */ /* 0x000fe400078e02e1 */
[----:B------:R-:W-:-:S07]  /*0e60*/  IMAD.U32 R16, RZ, RZ, UR4 ;  /* 0x00000004ff107e24 */ /* 0x000fce000f8e00ff */
.L_x_2643:
[----:B012-4-:R-:W0:Y:S01]  /*0e70*/  LDC.64 R2, c[0x0][0xc88] ;  /* 0x00032200ff027b82 */ /* 0x017e220000000a00 */
        /* <DEDUP_REMOVED lines=14> */
[----:B------:R-:W-:-:S04]  /*0f60*/  @UP0 ULEA UR8, UP2, UR4, UR8, 0x2 ;  /* 0x0000000804080291 */ /* 0x000fc8000f84103f */
[----:B------:R-:W-:Y:S02]  /*0f70*/  @UP0 ULEA.HI.X UR9, UR4, UR9, UR7, 0x2, UP2 ;  /* 0x0000000904090291 */ /* 0x000fe400090f1407 */
[----:B------:R-:W-:Y:S01]  /*0f80*/  IMAD.U32 R221, RZ, RZ, UR7 ;  /* 0x00000007ffdd7e24 */ /* 0x000fe2000f8e00ff */
[----:B------:R-:W-:Y:S01]  /*0f90*/  @UP1 ULEA UR10, UP0, UR4, UR10, 0x2 ;  /* 0x0000000a040a1291 */ /* 0x000fe2000f80103f */
[----:B------:R-:W-:-:S03]  /*0fa0*/  IMAD.U32 R2, RZ, RZ, UR8 ;  /* 0x00000008ff027e24 */ /* 0x000fc6000f8e00ff */
[----:B------:R-:W-:Y:S01]  /*0fb0*/  @UP1 ULEA.HI.X UR11, UR4, UR11, UR7, 0x2, UP0 ;  /* 0x0000000b040b1291 */ /* 0x000fe200080f1407 */
[----:B------:R-:W-:Y:S01]  /*0fc0*/  IMAD.U32 R3, RZ, RZ, UR9 ;  /* 0x00000009ff037e24 */ /* 0x000fe2000f8e00ff */
[----:B------:R-:W-:Y:S01]  /*0fd0*/  ULDC.64 UR8, c[0x0][0x418] ;  /* 0x0001060000087ab9 */ /* 0x000fe20000000a00 */
[----:B------:R-:W-:Y:S01]  /*0fe0*/  IMAD.U32 R4, RZ, RZ, UR10 ;  /* 0x0000000aff047e24 */ /* 0x000fe2000f8e00ff */
[----:B------:R-:W-:Y:S02]  /*0ff0*/  ULDC UR7, c[0x0][0x424] ;  /* 0x0001090000077ab9 */ /* 0x000fe40000000800 */
[----:B------:R-:W-:Y:S01]  /*1000*/  IMAD.U32 R5, RZ, RZ, UR11 ;  /* 0x0000000bff057e24 */ /* 0x000fe2000f8e00ff */
[----:B------:R-:W2:Y:S01]  /*1010*/  @P0 LDG.E R2, desc[UR12][R2.64] ;  /* 0x0000000c02020981 */ /* 0x000ea2000c1e1900 */
[----:B------:R-:W-:Y:S01]  /*1020*/  UISETP.NE.U32.AND UP0, UPT, UR8, URZ, UPT ;  /* 0x0000003f0800728c */ /* 0x000fe2000bf05070 */
[----:B------:R-:W-:Y:S02]  /*1030*/  ULDC.64 UR10, c[0x0][0xa20] ;  /* 0x00028800000a7ab9 */ /* 0x000fe40000000a00 */
[----:B---3--:R-:W3:Y:S01]  /*1040*/  @P2 LDG.E R4, desc[UR12][R4.64] ;  /* 0x0000000c04042981 */ /* 0x008ee2000c1e1900 */
[----:B------:R-:W-:Y:S01]  /*1050*/  ULDC UR12, c[0x0][0x288] ;  /* 0x0000a200000c7ab9 */ /* 0x000fe20000000800 */
[----:B------:R-:W-:Y:S01]  /*1060*/  UISETP.NE.AND.EX UP0, UPT, UR9, URZ, UPT, UP0 ;  /* 0x0000003f0900728c */ /* 0x000fe2000bf05300 */
[----:B------:R-:W-:Y:S01]  /*1070*/  ISETP.NE.U32.AND P1, PT, RZ, UR10, PT ;  /* 0x0000000aff007c0c */ /* 0x000fe2000bf25070 */
[----:B------:R-:W-:Y:S01]  /*1080*/  ULDC UR8, c[0x0][0x2f0] ;  /* 0x0000bc0000087ab9 */ /* 0x000fe20000000800 */
[----:B------:R-:W-:Y:S01]  /*1090*/  UMOV UR4, URZ ;  /* 0x0000003f00047c82 */ /* 0x000fe20008000000 */
[----:B------:R-:W-:Y:S01]  /*10a0*/  USEL UR7, UR7, 0x1, UP0 ;  /* 0x0000000107077887 */ /* 0x000fe20008000000 */
[----:B------:R-:W-:Y:S01]  /*10b0*/  ISETP.NE.AND.EX P1, PT, RZ, UR11, PT, P1 ;  /* 0x0000000bff007c0c */ /* 0x000fe2000bf25310 */
[----:B------:R-:W-:-:S02]  /*10c0*/  IMAD.U32 R219, RZ, RZ, UR6 ;  /* 0x00000006ffdb7e24 */ /* 0x000fc4000f8e00ff */
[----:B------:R-:W-:Y:S01]  /*10d0*/  UIMAD UR8, UR7, UR8, URZ ;  /* 0x00000008070872a4 */ /* 0x000fe2000f8e023f */
[----:B--2---:R-:W-:Y:S02]  /*10e0*/  @P0 R2UR UR4, R2 ;  /* 0x00000000020402ca */ /* 0x004fe400000e0000 */
[----:B---3--:R-:W-:-:S13]  /*10f0*/  @P2 R2UR UR12, R4 ;  /* 0x00000000040c22ca */ /* 0x008fda00000e0000 */
[----:B------:R-:W-:Y:S01]  /*1100*/  IMAD.U32 R19, RZ, RZ, UR12 ;  /* 0x0000000cff137e24 */ /* 0x000fe2000f8e00ff */
[----:B------:R-:W-:Y:S06]  /*1110*/  @P2 BRA `(.L_x_2590) ;  /* 0x0000000000402947 */ /* 0x000fec0003800000 */
        /* <DEDUP_REMOVED lines=14> */
[----:B------:R-:W-:-:S06]  /*1200*/  UIADD3 UR6, -UR6, UR7, URZ ;  /* 0x0000000706067290 */ /* 0x000fcc000fffe13f */
[----:B------:R-:W-:-:S07]  /*1210*/  IMAD.U32 R19, RZ, RZ, UR6 ;  /* 0x00000006ff137e24 */ /* 0x000fce000f8e00ff */
.L_x_2590:
[----:B------:R-:W-:Y:S05]  /*1220*/  @!P1 BRA `(.L_x_2591) ;  /* 0x0000000000289947 */ /* 0x000fea0003800000 */
[----:B------:R-:W-:Y:S01]  /*1230*/  R2UR UR7, R218 ;  /* 0x00000000da0772ca */ /* 0x000fe200000e0000 */
[----:B------:R-:W-:Y:S01]  /*1240*/  ULDC.64 UR8, c[0x0][0x208] ;  /* 0x0000820000087ab9 */ /* 0x000fe20000000a00 */
[----:B------:R-:W-:-:S11]  /*1250*/  R2UR UR12, R221 ;  /* 0x00000000dd0c72ca */ /* 0x000fd600000e0000 */
[----:B------:R-:W-:-:S04]  /*1260*/  ULEA UR6, UP0, UR7, UR10, 0x2 ;  /* 0x0000000a07067291 */ /* 0x000fc8000f80103f */
[----:B------:R-:W-:Y:S02]  /*1270*/  ULEA.HI.X UR7, UR7, UR11, UR12, 0x2, UP0 ;  /* 0x0000000b07077291 */ /* 0x000fe400080f140c */
[----:B------:R-:W-:-:S04]  /*1280*/  IMAD.U32 R2, RZ, RZ, UR6 ;  /* 0x00000006ff027e24 */ /* 0x000fc8000f8e00ff */
[----:B------:R-:W-:-:S05]  /*1290*/  IMAD.U32 R3, RZ, RZ, UR7 ;  /* 0x00000007ff037e24 */ /* 0x000fca000f8e00ff */
[----:B------:R-:W2:Y:S02]  /*12a0*/  LDG.E R2, desc[UR8][R2.64] ;  /* 0x0000000802027981 */ /* 0x000ea4000c1e1900 */
[----:B--2---:R-:W-:Y:S01]  /*12b0*/  R2UR UR8, R2 ;  /* 0x00000000020872ca */ /* 0x004fe200000e0000 */
[----:B------:R-:W-:-:S14]  /*12c0*/  BRA `(.L_x_2592) ;  /* 0x00000000003c7947 */ /* 0x000fdc0003800000 */
.L_x_2591:
        /* <DEDUP_REMOVED lines=15> */
.L_x_2592:
[----:B------:R-:W-:Y:S01]  /*13c0*/  UIADD3 UR9, -UR4, UR8, URZ ;  /* 0x0000000804097290 */ /* 0x000fe2000fffe13f */
[----:B------:R-:W-:Y:S01]  /*13d0*/  R2UR UR7, R19 ;  /* 0x00000000130772ca */ /* 0x000fe200000e0000 */
[----:B------:R-:W-:Y:S01]  /*13e0*/  USHF.L.U32 UR5, UR5, 0x7, URZ ;  /* 0x0000000705057899 */ /* 0x000fe2000800063f */
[----:B------:R-:W-:Y:S01]  /*13f0*/  PLOP3.LUT P0, PT, PT, PT, PT, 0x80, 0x0 ;  /* 0x000000000000781c */ /* 0x000fe20003f0f070 */
[----:B------:R-:W-:Y:S01]  /*1400*/  ULDC UR4, c[0x0][0x448] ;  /* 0x0001120000047ab9 */ /* 0x000fe20000000800 */
[----:B------:R-:W-:Y:S01]  /*1410*/  IMAD.MOV.U32 R0, RZ, RZ, RZ ;  /* 0x000000ffff007224 */ /* 0x000fe200078e00ff */
[----:B------:R-:W-:Y:S01]  /*1420*/  UISETP.NE.AND UP0, UPT, UR4, 0x1, UPT ;  /* 0x000000010400788c */ /* 0x000fe2000bf05270 */
[----:B------:R-:W-:Y:S01]  /*1430*/  IMAD.U32 R22, RZ, RZ, UR9 ;  /* 0x00000009ff167e24 */ /* 0x000fe2000f8e00ff */
[----:B------:R-:W-:Y:S02]  /*1440*/  UIADD3 UR6, UR5, 0x7f, URZ ;  /* 0x0000007f05067890 */ /* 0x000fe4000fffe03f */
[----:B------:R-:W-:Y:S01]  /*1450*/  IMAD.U32 R23, RZ, RZ, UR5 ;  /* 0x00000005ff177e24 */ /* 0x000fe2000f8e00ff */
[----:B------:R-:W-:-:S02]  /*1460*/  CS2R R2, SRZ ;  /* 0x0000000000027805 */ /* 0x000fc4000001ff00 */
[----:B------:R-:W-:Y:S02]  /*1470*/  CS2R R150, SRZ ;  /* 0x0000000000967805 */ /* 0x000fe4000001ff00 */
[----:B------:R-:W-:Y:S02]  /*1480*/  CS2R R148, SRZ ;  /* 0x0000000000947805 */ /* 0x000fe4000001ff00 */
[----:B------:R-:W-:Y:S01]  /*1490*/  CS2R R146, SRZ ;  /* 0x0000000000927805 */ /* 0x000fe2000001ff00 */
[----:B------:R-:W-:Y:S01]  /*14a0*/  UIADD3 UR7, UR9, 0x50, -UR7 ;  /* 0x0000005009077890 */ /* 0x000fe2000fffe807 */
[----:B------:R-:W-:Y:S02]  /*14b0*/  CS2R R144, SRZ ;  /* 0x0000000000907805 */ /* 0x000fe4000001ff00 */
[----:B------:R-:W-:Y:S01]  /*14c0*/  CS2R R142, SRZ ;  /* 0x00000000008e7805 */ /* 0x000fe2000001ff00 */
[----:B------:R-:W-:Y:S01]  /*14d0*/  @UP0 ULDC UR4, c[0x0][0x44c] ;  /* 0x0001130000040ab9 */ /* 0x000fe20000000800 */
[----:B------:R-:W-:Y:S01]  /*14e0*/  @UP0 ULDC UR8, c[0x0][0x450] ;  /* 0x0001140000080ab9 */ /* 0x000fe20000000800 */
[----:B------:R-:W-:Y:S01]  /*14f0*/  UIMAD.WIDE.U32 UR4, UR6, UR4, URZ ;  /* 0x00000004060472a5 */ /* 0x000fe2000f8e003f */
[----:B------:R-:W-:Y:S01]  /*1500*/  CS2R R140, SRZ ;  /* 0x00000000008c7805 */ /* 0x000fe2000001ff00 */
[----:B------:R-:W-:Y:S01]  /*1510*/  UIADD3 UR4, UR9, 0x4f, URZ ;  /* 0x0000004f09047890 */ /* 0x000fe2000fffe03f */
[----:B------:R-:W-:Y:S01]  /*1520*/  CS2R R138, SRZ ;  /* 0x00000000008a7805 */ /* 0x000fe2000001ff00 */
[----:B------:R-:W-:Y:S01]  /*1530*/  @UP0 USHF.R.U32.HI UR6, URZ, UR8, UR5 ;  /* 0x000000083f060299 */ /* 0x000fe20008011605 */
[----:B------:R-:W-:Y:S01]  /*1540*/  CS2R R136, SRZ ;  /* 0x0000000000887805 */ /* 0x000fe2000001ff00 */
[----:B------:R-:W-:Y:S01]  /*1550*/  UIMAD.WIDE UR4, UR4, 0x66666667, URZ ;  /* 0x66666667040478a5 */ /* 0x000fe2000f8e023f */
[----:B------:R-:W-:Y:S01]  /*1560*/  CS2R R134, SRZ ;  /* 0x0000000000867805 */ /* 0x000fe2000001ff00 */
[----:B------:R-:W-:Y:S01]  /*1570*/  UIADD3 UR6, UR7, UR6, URZ ;  /* 0x0000000607067290 */ /* 0x000fe2000fffe03f */
[----:B------:R-:W-:Y:S01]  /*1580*/  CS2R R132, SRZ ;  /* 0x0000000000847805 */ /* 0x000fe2000001ff00 */
[----:B------:R-:W-:Y:S01]  /*1590*/  USHF.R.U32.HI UR4, URZ, 0x1f, UR5 ;  /* 0x0000001f3f047899 */ /* 0x000fe20008011605 */
[----:B------:R-:W-:Y:S01]  /*15a0*/  CS2R R130, SRZ ;  /* 0x0000000000827805 */ /* 0x000fe2000001ff00 */
[----:B------:R-:W-:Y:S01]  /*15b0*/  UIMAD.WIDE UR6, UR6, 0x66666667, URZ ;  /* 0x66666667060678a5 */ /* 0x000fe2000f8e023f */
[----:B------:R-:W-:Y:S01]  /*15c0*/  CS2R R128, SRZ ;  /* 0x0000000000807805 */ /* 0x000fe2000001ff00 */
[----:B------:R-:W-:Y:S01]  /*15d0*/  ULEA.HI.SX32 UR4, UR5, UR4, 0x1b ;  /* 0x0000000405047291 */ /* 0x000fe2000f8fda3f */
[----:B------:R-:W-:Y:S01]  /*15e0*/  CS2R R126, SRZ ;  /* 0x00000000007e7805 */ /* 0x000fe2000001ff00 */
[----:B------:R-:W-:Y:S01]  /*15f0*/  USHF.R.U32.HI UR6, URZ, 0x1f, UR7 ;  /* 0x0000001f3f067899 */ /* 0x000fe20008011607 */
[----:B------:R-:W-:-:S02]  /*1600*/  CS2R R124, SRZ ;  /* 0x00000000007c7805 */ /* 0x000fc4000001ff00 */
[----:B------:R-:W-:Y:S02]  /*1610*/  CS2R R122, SRZ ;  /* 0x00000000007a7805 */ /* 0x000fe4000001ff00 */
[----:B------:R-:W-:Y:S01]  /*1620*/  CS2R R120, SRZ ;  /* 0x0000000000787805 */ /* 0x000fe2000001ff00 */
[----:B------:R-:W-:Y:S01]  /*1630*/  ULEA.HI.SX32 UR6, UR7, UR6, 0x1b ;  /* 0x0000000607067291 */ /* 0x000fe2000f8fda3f */
[----:B------:R-:W-:Y:S02]  /*1640*/  CS2R R118, SRZ ;  /* 0x0000000000767805 */ /* 0x000fe4000001ff00 */
[----:B------:R-:W-:Y:S02]  /*1650*/  CS2R R116, SRZ ;  /* 0x0000000000747805 */ /* 0x000fe4000001ff00 */
[----:B------:R-:W-:Y:S01]  /*1660*/  CS2R R114, SRZ ;  /* 0x0000000000727805 */ /* 0x000fe2000001ff00 */
[----:B------:R-:W-:Y:S01]  /*1670*/  UISETP.LT.AND UP0, UPT, UR4, UR6, UPT ;  /* 0x000000060400728c */ /* 0x000fe2000bf01270 */
[----:B------:R-:W-:-:S02]  /*1680*/  CS2R R112, SRZ ;  /* 0x0000000000707805 */ /* 0x000fc4000001ff00 */
[----:B------:R-:W-:Y:S02]  /*1690*/  CS2R R110, SRZ ;  /* 0x00000000006e7805 */ /* 0x000fe4000001ff00 */
[----:B------:R-:W-:Y:S01]  /*16a0*/  CS2R R108, SRZ ;  /* 0x00000000006c7805 */ /* 0x000fe2000001ff00 */
[----:B------:R-:W-:Y:S01]  /*16b0*/  USEL UR61, UR4, UR6, UP0 ;  /* 0x00000006043d7287 */ /* 0x000fe20008000000 */
[----:B------:R-:W-:Y:S01]  /*16c0*/  IMAD.MOV.U32 R170, RZ, RZ, RZ ;  /* 0x000000ffffaa7224 */ /* 0x000fe200078e00ff */
[----:B------:R-:W-:Y:S02]  /*16d0*/  CS2R R168, SRZ ;  /* 0x0000000000a87805 */ /* 0x000fe4000001ff00 */
[----:B------:R-:W-:Y:S01]  /*16e0*/  CS2R R104, SRZ ;  /* 0x0000000000687805 */ /* 0x000fe2000001ff00 */
[----:B------:R-:W-:Y:S01]  /*16f0*/  UISETP.GE.AND UP0, UPT, UR61, 0x1, UPT ;  /* 0x000000013d00788c */ /* 0x000fe2000bf06270 */
[----:B------:R-:W-:Y:S02]  /*1700*/  CS2R R166, SRZ ;  /* 0x0000000000a67805 */ /* 0x000fe4000001ff00 */
[----:B------:R-:W-:Y:S01]  /*1710*/  CS2R R100, SRZ ;  /* 0x0000000000647805 */ /* 0x000fe2000001ff00 */
[----:B------:R-:W-:Y:S01]  /*1720*/  IMAD.MOV.U32 R17, RZ, RZ, RZ ;  /* 0x000000ffff117224 */ /* 0x000fe200078e00ff */
[----:B------:R-:W-:-:S02]  /*1730*/  CS2R R96, SRZ ;  /* 0x0000000000607805 */ /* 0x000fc4000001ff00 */
[----:B------:R-:W-:Y:S02]  /*1740*/  CS2R R90, SRZ ;  /* 0x00000000005a7805 */ /* 0x000fe4000001ff00 */
[----:B------:R-:W-:Y:S02]  /*1750*/  PLOP3.LUT P1, PT, PT, PT, UP0, 0x80, 0x0 ;  /* 0x000000000000781c */ /* 0x000fe40003f2f008 */
        /* <DEDUP_REMOVED lines=68> */
.L_x_2594:
        /* <DEDUP_REMOVED lines=12> */
.L_x_2779:
[----:B------:R-:W-:Y:S05]  /*1c60*/  @!P0 BRA `(.L_x_2596) ;  /* 0x0000000000048947 */ /* 0x000fea0003800000 */
[----:B------:R-:W-:Y:S01]  /*1c70*/  BPT.TRAP 0x1 ;  /* 0x000000040000795c */ /* 0x000fe20000300000 */
.L_x_2596:
        /* <DEDUP_REMOVED lines=9> */
.L_x_2597:
[----:B------:R-:W2:Y:S02]  /*1d10*/  S2R R2, SR_TID.X ;  /* 0x0000000000027919 */ /* 0x000ea40000002100 */
[----:B--2---:R-:W-:Y:S01]  /*1d20*/  LOP3.LUT P1, RZ, R2, 0x7f, RZ, 0xc0, !PT ;  /* 0x0000007f02ff7812 */ /* 0x004fe2000782c0ff */
[----:B-1----:R-:W-:-:S12]  /*1d30*/  @P2 BRA `(.L_x_2598) ;  /* 0x0000000000082947 */ /* 0x002fd80003800000 */
[----:B------:R-:W1:Y:S02]  /*1d40*/  SYNCS.PHASECHK.TRANS64.TRYWAIT P2, [R0+URZ+0x38830], R3 ;  /* 0x03883003000075a7 */ /* 0x000e64000804017f */
[----:B-1----:R-:W-:Y:S05]  /*1d50*/  @!P2 BRA `(.L_x_2599) ;  /* 0x0000017800dca947 */ /* 0x002fea0003800000 */
.L_x_2598:
        /* <DEDUP_REMOVED lines=564> */
[----:B------:R-:W-:Y:S01]  /*40a0*/  UMOV UR14, 0xffffffb0 ;  /* 0xffffffb0000e7882 */ /* 0x000fe20000000000 */
[----:B------:R-:W-:Y:S02]  /*40b0*/  UIADD3 UR15, UR61, -0x2, URZ ;  /* 0xfffffffe3d0f7890 */ /* 0x000fe4000fffe03f */
[----:B------:R-:W-:-:S06]  /*40c0*/  UIMAD UR14, UR61, UR14, 0x51 ;  /* 0x000000513d0e74a4 */ /* 0x000fcc000f8e020e */
[----:B------:R-:W-:-:S04]  /*40d0*/  IMAD.U32 R21, RZ, RZ, UR14 ;  /* 0x0000000eff157e24 */ /* 0x000fc8000f8e00ff */
[----:B------:R-:W-:Y:S02]  /*40e0*/  IMAD R4, R212, -0x2, R21 ;  /* 0xfffffffed4047824 */ /* 0x000fe400078e0215 */
[----:B------:R-:W-:-:S05]  /*40f0*/  IMAD.U32 R21, RZ, RZ, UR19 ;  /* 0x00000013ff157e24 */ /* 0x000fca000f8e00ff */
[----:B------:R-:W-:Y:S01]  /*4100*/  IADD3 R4, -R21, UR18, R4 ;  /* 0x0000001215047c10 */ /* 0x000fe2000fffe104 */
        /* <DEDUP_REMOVED lines=12> */
[----:B------:R-:W-:Y:S01]  /*41d0*/  UISETP.NE.AND UP0, UPT, UR5, 0x1, UPT ;  /* 0x000000010500788c */ /* 0x000fe2000bf05270 */
[----:B------:R-:W-:-:S05]  /*41e0*/  UMOV UR7, 0x40000040 ;  /* 0x4000004000077882 */ /* 0x000fca0000000000 */
[----:B------:R-:W-:-:S05]  /*41f0*/  PLOP3.LUT P2, PT, PT, PT, UP0, 0x80, 0x0 ;  /* 0x000000000000781c */ /* 0x000fca0003f4f008 */
[----:B------:R-:W-:-:S08]  /*4200*/  @UP0 ULDC UR5, c[0x0][0x44c] ;  /* 0x0001130000050ab9 */ /* 0x000fd00000000800 */
[----:B------:R-:W-:Y:S01]  /*4210*/  @P2 IMAD.HI.U32 R3, R2, UR5, RZ ;  /* 0x0000000502032c27 */ /* 0x000fe2000f8e00ff */
[----:B------:R-:W-:-:S04]  /*4220*/  @UP0 ULDC UR5, c[0x0][0x450] ;  /* 0x0001140000050ab9 */ /* 0x000fc80000000800 */
[----:B------:R-:W-:Y:S01]  /*4230*/  @P2 SHF.R.U32.HI R2, RZ, UR5, R3 ;  /* 0x00000005ff022c19 */ /* 0x000fe20008011603 */
[----:B------:R-:W-:-:S04]  /*4240*/  UIMAD UR5, UR61, -0x50, UR18 ;  /* 0xffffffb03d0578a4 */ /* 0x000fc8000f8e0212 */
[----:B------:R-:W0:Y:S01]  /*4250*/  SHFL.IDX PT, R5, R2, 0x1, 0x1c1f ;  /* 0x003c1f0002057f89 */ /* 0x000e2200000e0000 */
[----:B------:R-:W-:-:S03]  /*4260*/  UIADD3 UR11, UR5, 0x50, URZ ;  /* 0x00000050050b7890 */ /* 0x000fc6000fffe03f */
[----:B------:R-:W-:Y:S01]  /*4270*/  UMOV UR5, UR27 ;  /* 0x0000001b00057c82 */ /* 0x000fe20008000000 */
[----:B------:R-:W1:Y:S02]  /*4280*/  SHFL.IDX PT, R2, R2, RZ, 0x1c1f ;  /* 0x001c1fff02027589 */ /* 0x000e6400000e0000 */
[----:B------:R-:W-:-:S04]  /*4290*/  IMAD.U32 R3, RZ, RZ, UR11 ;  /* 0x0000000bff037e24 */ /* 0x000fc8000f8e00ff */
[----:B------:R-:W-:Y:S01]  /*42a0*/  IMAD R3, R212, -0x2, R3 ;  /* 0xfffffffed4037824 */ /* 0x000fe200078e0203 */
[----:B------:R-:W-:Y:S02]  /*42b0*/  WARPGROUP.DEPBAR.LE gsb0, 0x0 ;  /* 0x00008000000079c5 */ /* 0x000fe40000010000 */
[----:B------:R-:W-:-:S06]  /*42c0*/  WARPGROUP.ARRIVE ;  /* 0x00000000000079c5 */ /* 0x000fcc0000000000 */
[----:B------:R-:W-:Y:S01]  /*42d0*/  HGMMA.64x16x16.F32 R32, gdesc[UR52], R32, gsb0 ;  /* 0x00200000342079f0 */ /* 0x000fe20008000820 */
[----:B------:R-:W-:Y:S01]  /*42e0*/  UMOV UR54, UR6 ;  /* 0x0000000600367c82 */ /* 0x000fe20008000000 */
[----:B------:R-:W-:Y:S01]  /*42f0*/  UMOV UR55, 0x40000040 ;  /* 0x4000004000377882 */ /* 0x000fe20000000000 */
[----:B------:R-:W-:Y:S01]  /*4300*/  UIADD3 UR6, UR4, 0x986, URZ ;  /* 0x0000098604067890 */ /* 0x000fe2000fffe03f */
[----:B0-----:R-:W-:-:S04]  /*4310*/  VIADDMNMX R5, R5, R4, R3, PT ;  /* 0x0000000405057246 */ /* 0x001fc80003800103 */
[C---:B------:R-:W-:Y:S02]  /*4320*/  ISETP.GT.AND P3, PT, R5.reuse, RZ, PT ;  /* 0x000000ff0500720c */ /* 0x040fe40003f64270 */
[C---:B------:R-:W-:Y:S02]  /*4330*/  ISETP.GT.AND P4, PT, R5.reuse, 0x1, PT ;  /* 0x000000010500780c */ /* 0x040fe40003f84270 */
[----:B------:R-:W-:Y:S02]  /*4340*/  ISETP.GT.AND P5, PT, R5, 0x8, PT ;  /* 0x000000080500780c */ /* 0x000fe40003fa4270 */
[----:B-1----:R-:W-:-:S04]  /*4350*/  VIADDMNMX R2, R2, R4, R3, PT ;  /* 0x0000000402027246 */ /* 0x002fc80003800103 */
[----:B------:R-:W-:Y:S01]  /*4360*/  ISETP.GT.AND P6, PT, R2, 0x11, PT ;  /* 0x000000110200780c */ /* 0x000fe20003fc4270 */
        /* <DEDUP_REMOVED lines=72> */
[C---:B------:R-:W-:Y:S02]  /*47f0*/  ISETP.GT.AND P4, PT, R5.reuse, 0x10, PT ;  /* 0x000000100500780c */ /* 0x040fe40003f84270 */
        /* <DEDUP_REMOVED lines=14> */
[----:B------:R-:W-:Y:S02]  /*48e0*/  ISETP.GT.AND P3, PT, R5, 0x19, PT ;  /* 0x000000190500780c */ /* 0x000fe40003f64270 */
        /* <DEDUP_REMOVED lines=22> */
[----:B------:R-:W-:Y:S01]  /*4a50*/  ISETP.GT.AND P3, PT, R5, 0x29, PT ;  /* 0x000000290500780c */ /* 0x000fe20003f64270 */
        /* <DEDUP_REMOVED lines=19> */
[----:B------:R-:W-:Y:S02]  /*4b90*/  ISETP.GT.AND P4, PT, R5, 0x38, PT ;  /* 0x000000380500780c */ /* 0x000fe40003f84270 */
        /* <DEDUP_REMOVED lines=20> */
[C---:B------:R-:W-:Y:S01]  /*4ce0*/  ISETP.GT.AND P3, PT, R5.reuse, 0x41, PT ;  /* 0x000000410500780c */ /* 0x040fe20003f64270 */
[----:B------:R-:W-:Y:S01]  /*4cf0*/  @UP0 ULDC UR10, c[0x0][0x450] ;  /* 0x00011400000a0ab9 */ /* 0x000fe20000000800 */
[----:B------:R-:W-:Y:S01]  /*4d00*/  FMNMX.FTZ R14, R62, R21, !PT ;  /* 0x000000153e0e7209 */ /* 0x000fe20007810000 */
[----:B------:R-:W-:Y:S01]  /*4d10*/  @UP0 USHF.R.U32.HI UR4, URZ, UR10, UR7 ;  /* 0x0000000a3f040299 */ /* 0x000fe20008011607 */
[----:B------:R2:W-:Y:S03]  /*4d20*/  @!P1 SYNCS.ARRIVE.TRANS64.RED.A1T0 RZ, [R0+URZ], RZ ;  /* 0x000000ff00ff99a7 */ /* 0x0005e6000810043f */
[----:B------:R-:W3:Y:S01]  /*4d30*/  MUFU.TANH R30, R30 ;  /* 0x0000001e001e7308 */ /* 0x000ee20000002400 */
[----:B0-----:R-:W-:Y:S01]  /*4d40*/  FSEL R63, R26, -INF , P4 ;  /* 0xff8000001a3f7808 */ /* 0x001fe20002000000 */
[----:B------:R-:W-:Y:S01]  /*4d50*/  UIADD3 UR6, UR4, UR18, -UR19 ;  /* 0x0000001204067290 */ /* 0x000fe2000fffe813 */
        /* <DEDUP_REMOVED lines=14> */
[----:B------:R-:W-:Y:S02]  /*4e40*/  USEL UR10, URZ, UR4, !UP1 ;  /* 0x000000043f0a7287 */ /* 0x000fe4000c800000 */
[----:B------:R3:W-:Y:S01]  /*4e50*/  MUFU.TANH R36, R24 ;  /* 0x0000001800247308 */ /* 0x0007e20000002400 */
[----:B0-----:R-:W-:Y:S01]  /*4e60*/  FSEL R66, R31, -INF , P3 ;  /* 0xff8000001f427808 */ /* 0x001fe20001800000 */
[----:B------:R-:W-:Y:S01]  /*4e70*/  UISETP.GE.AND UP1, UPT, UR15, UR10, UPT ;  /* 0x0000000a0f00728c */ /* 0x000fe2000bf26270 */
[----:B------:R-:W-:Y:S01]  /*4e80*/  ISETP.GT.AND P3, PT, R2, RZ, PT ;  /* 0x000000ff0200720c */ /* 0x000fe20003f64270 */
[----:B------:R-:W-:Y:S01]  /*4e90*/  IMAD.U32 R236, RZ, RZ, UR10 ;  /* 0x0000000affec7e24 */ /* 0x000fe2000f8e00ff */
[----:B------:R-:W-:-:S03]  /*4ea0*/  FMNMX.FTZ R5, R66, R5, !PT ;  /* 0x0000000542057209 */ /* 0x000fc60007810000 */
[----:B------:R-:W0:Y:S01]  /*4eb0*/  MUFU.TANH R31, R40 ;  /* 0x00000028001f7308 */ /* 0x000e220000002400 */
[----:B-1----:R-:W-:Y:S01]  /*4ec0*/  FSEL R26, R26, -INF , P6 ;  /* 0xff8000001a1a7808 */ /* 0x002fe20003000000 */
[----:B------:R-:W1:Y:S06]  /*4ed0*/  SHFL.BFLY PT, R14, R5, 0x2, 0x1f ;  /* 0x0c401f00050e7f89 */ /* 0x000e6c00000e0000 */
[----:B------:R4:W-:Y:S08]  /*4ee0*/  MUFU.TANH R49, R25 ;  /* 0x0000001900317308 */ /* 0x0009f00000002400 */
[----:B------:R-:W5:Y:S08]  /*4ef0*/  MUFU.TANH R33, R33 ;  /* 0x0000002100217308 */ /* 0x000f700000002400 */
[----:B------:R-:W2:Y:S01]  /*4f00*/  MUFU.TANH R38, R37 ;  /* 0x0000002500267308 */ /* 0x000ea20000002400 */
[----:B-1----:R-:W-:-:S05]  /*4f10*/  FMNMX.FTZ R14, R5, R14, !PT ;  /* 0x0000000e050e7209 */ /* 0x002fca0007810000 */
[----:B------:R-:W1:Y:S02]  /*4f20*/  SHFL.BFLY PT, R5, R14, 0x1, 0x1f ;  /* 0x0c201f000e057f89 */ /* 0x000e6400000e0000 */
[----:B-1----:R-:W-:Y:S02]  /*4f30*/  FMNMX.FTZ R3, R14, R5, !PT ;  /* 0x000000050e037209 */ /* 0x002fe40007810000 */
[----:B------:R-:W-:Y:S02]  /*4f40*/  FSEL R5, R20, -INF , P3 ;  /* 0xff80000014057808 */ /* 0x000fe40001800000 */
[----:B------:R-:W-:Y:S01]  /*4f50*/  FSEL R14, R67, -INF , P5 ;  /* 0xff800000430e7808 */ /* 0x000fe20002800000 */
[----:B------:R-:W-:Y:S01]  /*4f60*/  FMUL.FTZ R30, R3, UR5 ;  /* 0x00000005031e7c20 */ /* 0x000fe20008410000 */
[----:B------:R-:W-:Y:S02]  /*4f70*/  ISETP.GT.AND P5, PT, R2, 0x9, PT ;  /* 0x000000090200780c */ /* 0x000fe40003fa4270 */
[----:B------:R-:W-:-:S02]  /*4f80*/  FSEL R20, R68, -INF , P4 ;  /* 0xff80000044147808 */ /* 0x000fc40002000000 */
[----:B------:R-:W-:Y:S02]  /*4f90*/  FMNMX.FTZ R27, R5, R14, !PT ;  /* 0x0000000e051b7209 */ /* 0x000fe40007810000 */
[----:B------:R-:W-:Y:S02]  /*4fa0*/  ISETP.GT.AND P3, PT, R2, 0x10, PT ;  /* 0x000000100200780c */ /* 0x000fe40003f64270 */
[----:B------:R-:W-:Y:S02]  /*4fb0*/  FSEL R21, R69, -INF , P5 ;  /* 0xff80000045157808 */ /* 0x000fe40002800000 */
[----:B------:R-:W-:Y:S02]  /*4fc0*/  CS2R R68, SRZ ;  /* 0x0000000000447805 */ /* 0x000fe4000001ff00 */
[----:B------:R-:W-:Y:S02]  /*4fd0*/  FMNMX.FTZ R4, R20, R27, !PT ;  /* 0x0000001b14047209 */ /* 0x000fe40007810000 */
[----:B---3--:R-:W-:-:S02]  /*4fe0*/  FSEL R24, R48, -INF , P3 ;  /* 0xff80000030187808 */ /* 0x008fc40001800000 */
[----:B------:R-:W-:Y:S01]  /*4ff0*/  FMNMX.FTZ R27, R21, R4, !PT ;  /* 0x00000004151b7209 */ /* 0x000fe20007810000 */
[----:B------:R0:W1:Y:S01]  /*5000*/  MUFU.TANH R48, R28 ;  /* 0x0000001c00307308 */ /* 0x0000620000002400 */
[----:B------:R-:W-:Y:S02]  /*5010*/  ISETP.GT.AND P4, PT, R2, 0x18, PT ;  /* 0x000000180200780c */ /* 0x000fe40003f84270 */
[----:B------:R-:W-:Y:S02]  /*5020*/  FMNMX.FTZ R27, R24, R27, !PT ;  /* 0x0000001b181b7209 */ /* 0x000fe40007810000 */
[----:B------:R-:W-:Y:S02]  /*5030*/  ISETP.GT.AND P5, PT, R2, 0x19, PT ;  /* 0x000000190200780c */ /* 0x000fe40003fa4270 */
[----:B----4-:R-:W-:Y:S02]  /*5040*/  FSEL R25, R52, -INF , P4 ;  /* 0xff80000034197808 */ /* 0x010fe40002000000 */
[----:B------:R-:W-:Y:S01]  /*5050*/  FMNMX.FTZ R4, R26, R27, !PT ;  /* 0x0000001b1a047209 */ /* 0x000fe20007810000 */
[----:B------:R3:W4:Y:S01]  /*5060*/  MUFU.TANH R52, R29 ;  /* 0x0000001d00347308 */ /* 0x0007220000002400 */
[----:B------:R-:W-:-:S02]  /*5070*/  ISETP.GT.AND P3, PT, R2, 0x20, PT ;  /* 0x000000200200780c */ /* 0x000fc40003f64270 */
[----:B------:R-:W-:Y:S02]  /*5080*/  FSEL R27, R53, -INF , P5 ;  /* 0xff800000351b7808 */ /* 0x000fe40002800000 */
[----:B------:R-:W-:Y:S02]  /*5090*/  FMNMX.FTZ R4, R25, R4, !PT ;  /* 0x0000000419047209 */ /* 0x000fe40007810000 */
[----:B------:R-:W-:Y:S02]  /*50a0*/  FSETP.NEU.FTZ.AND P6, PT, R3, -INF , PT ;  /* 0xff8000000300780b */ /* 0x000fe40003fdd000 */
[----:B0-----:R-:W-:Y:S02]  /*50b0*/  FSEL R28, R31, -INF , P3 ;  /* 0xff8000001f1c7808 */ /* 0x001fe40001800000 */
[----:B------:R-:W-:Y:S02]  /*50c0*/  ISETP.GT.AND P4, PT, R2, 0x21, PT ;  /* 0x000000210200780c */ /* 0x000fe40003f84270 */
[----:B------:R-:W-:-:S02]  /*50d0*/  FMNMX.FTZ R31, R27, R4, !PT ;  /* 0x000000041b1f7209 */ /* 0x000fc40007810000 */
        /* <DEDUP_REMOVED lines=8> */
[----:B---3--:R-:W-:Y:S01]  /*5160*/  FSEL R29, R44, -INF , P3 ;  /* 0xff8000002c1d7808 */ /* 0x008fe20001800000 */
        /* <DEDUP_REMOVED lines=17> */
[----:B-----5:R-:W-:Y:S01]  /*5280*/  FSEL R33, R33, -INF , P4 ;  /* 0xff80000021217808 */ /* 0x020fe20002000000 */
        /* <DEDUP_REMOVED lines=11> */
[----:B--2---:R-:W-:Y:S01]  /*5340*/  FSEL R35, R38, -INF , P4 ;  /* 0xff80000026237808 */ /* 0x004fe20002000000 */
        /* <DEDUP_REMOVED lines=8> */
[----:B------:R-:W2:Y:S01]  /*53d0*/  MUFU.EX2 R51, R51 ;  /* 0x0000003300337308 */ /* 0x000ea20000000800 */
        /* <DEDUP_REMOVED lines=12> */
[----:B----4-:R-:W-:Y:S02]  /*54a0*/  FSEL R38, R52, -INF , P4 ;  /* 0xff80000034267808 */ /* 0x010fe40002000000 */
[----:B------:R-:W-:Y:S02]  /*54b0*/  CS2R R52, SRZ ;  /* 0x0000000000347805 */ /* 0x000fe4000001ff00 */
[----:B------:R-:W-:Y:S01]  /*54c0*/  FMNMX.FTZ R41, R2, R41, !PT ;  /* 0x0000002902297209 */ /* 0x000fe20007810000 */
[----:B------:R-:W1:Y:S01]  /*54d0*/  MUFU.EX2 R55, R55 ;  /* 0x0000003700377308 */ /* 0x000e620000000800 */
[----:B0-----:R-:W-:-:S02]  /*54e0*/  F2FP.F16.F32.PACK_AB R211, R47, R46 ;  /* 0x0000002e2fd3723e */ /* 0x001fc400000000ff */
[----:B------:R-:W-:Y:S02]  /*54f0*/  FMNMX.FTZ R41, R38, R41, !PT ;  /* 0x0000002926297209 */ /* 0x000fe40007810000 */
[----:B--2---:R-:W-:-:S03]  /*5500*/  F2FP.F16.F32.PACK_AB R205, R51, R50 ;  /* 0x0000003233cd723e */ /* 0x004fc600000000ff */
        /* <DEDUP_REMOVED lines=35> */
[----:B------:R2:W3:Y:S01]  /*5740*/  MUFU.EX2 R41, R14 ;  /* 0x0000000e00297308 */ /* 0x0004e20000000800 */
        /* <DEDUP_REMOVED lines=9> */
[----:B------:R-:W-:-:S02]  /*57e0*/  F2FP.F16.F32.PACK_AB R209, R209, R42 ;  /* 0x0000002ad1d1723e */ /* 0x000fc400000000ff */
[----:B0-----:R-:W-:Y:S01]  /*57f0*/  F2FP.F16.F32.PACK_AB R199, R62, R61 ;  /* 0x0000003d3ec7723e */ /* 0x001fe200000000ff */
[----:B------:R-:W-:Y:S01]  /*5800*/  FADD.FTZ R5, R47, R14 ;  /* 0x0000000e2f057221 */ /* 0x000fe20000010000 */
[----:B------:R-:W-:Y:S02]  /*5810*/  CS2R R46, SRZ ;  /* 0x00000000002e7805 */ /* 0x000fe4000001ff00 */
[----:B------:R-:W0:Y:S01]  /*5820*/  MUFU.EX2 R21, R21 ;  /* 0x0000001500157308 */ /* 0x000e220000000800 */
[----:B------:R-:W-:Y:S01]  /*5830*/  FADD.FTZ R14, R50, R5 ;  /* 0x00000005320e7221 */ /* 0x000fe20000010000 */
[----:B---3--:R-:W-:Y:S01]  /*5840*/  FADD.FTZ R5, R208, R41 ;  /* 0x00000029d0057221 */ /* 0x008fe20000010000 */
[----:B------:R-:W-:-:S05]  /*5850*/  F2FP.F16.F32.PACK_AB R208, R41, R208 ;  /* 0x000000d029d0723e */ /* 0x000fca00000000ff */
[----:B------:R-:W-:Y:S08]  /*5860*/  MUFU.EX2 R24, R24 ;  /* 0x0000001800187308 */ /* 0x000ff00000000800 */
[----:B------:R-:W1:Y:S01]  /*5870*/  MUFU.EX2 R43, R26 ;  /* 0x0000001a002b7308 */ /* 0x000e620000000800 */
[----:B0-----:R-:W-:-:S07]  /*5880*/  F2FP.F16.F32.PACK_AB R210, R21, R20 ;  /* 0x0000001415d2723e */ /* 0x001fce00000000ff */
[----:B------:R0:W-:Y:S08]  /*5890*/  MUFU.EX2 R206, R27 ;  /* 0x0000001b00ce7308 */ /* 0x0001f00000000800 */
[----:B------:R-:W2:Y:S01]  /*58a0*/  MUFU.EX2 R25, R25 ;  /* 0x0000001900197308 */ /* 0x000ea20000000800 */
[----:B0-----:R-:W-:Y:S01]  /*58b0*/  FADD.FTZ R27, R51, R14 ;  /* 0x0000000e331b7221 */ /* 0x001fe20000010000 */
[----:B------:R-:W-:Y:S01]  /*58c0*/  FADD.FTZ R14, R20, R5 ;  /* 0x00000005140e7221 */ /* 0x000fe20000010000 */
[----:B------:R-:W-:Y:S01]  /*58d0*/  IMAD.U32 R20, RZ, RZ, UR15 ;  /* 0x0000000fff147e24 */ /* 0x000fe2000f8e00ff */
[----:B-1----:R-:W-:Y:S01]  /*58e0*/  F2FP.F16.F32.PACK_AB R204, R43, R24 ;  /* 0x000000182bcc723e */ /* 0x002fe200000000ff */
[----:B------:R-:W-:Y:S01]  /*58f0*/  FADD.FTZ R26, R54, R27 ;  /* 0x0000001b361a7221 */ /* 0x000fe20000010000 */
[----:B------:R-:W-:Y:S01]  /*5900*/  FADD.FTZ R5, R21, R14 ;  /* 0x0000000e15057221 */ /* 0x000fe20000010000 */
[----:B------:R-:W-:Y:S01]  /*5910*/  CS2R R50, SRZ ;  /* 0x0000000000327805 */ /* 0x000fe2000001ff00 */
[----:B------:R-:W0:Y:S01]  /*5920*/  MUFU.EX2 R28, R28 ;  /* 0x0000001c001c7308 */ /* 0x000e220000000800 */
[----:B------:R-:W-:Y:S01]  /*5930*/  FADD.FTZ R27, R55, R26 ;  /* 0x0000001a371b7221 */ /* 0x000fe20000010000 */
[----:B------:R-:W-:Y:S01]  /*5940*/  FADD.FTZ R14, R24, R5 ;  /* 0x00000005180e7221 */ /* 0x000fe20000010000 */
[----:B------:R-:W-:-:S02]  /*5950*/  CS2R R54, SRZ ;  /* 0x0000000000367805 */ /* 0x000fc4000001ff00 */
[----:B------:R-:W-:Y:S01]  /*5960*/  FADD.FTZ R26, R56, R27 ;  /* 0x0000001b381a7221 */ /* 0x000fe20000010000 */
[----:B------:R-:W-:Y:S01]  /*5970*/  FADD.FTZ R14, R43, R14 ;  /* 0x0000000e2b0e7221 */ /* 0x000fe20000010000 */
[----:B------:R-:W-:Y:S01]  /*5980*/  CS2R R42, SRZ ;  /* 0x00000000002a7805 */ /* 0x000fe2000001ff00 */
[----:B------:R-:W1:Y:S01]  /*5990*/  MUFU.EX2 R45, R30 ;  /* 0x0000001e002d7308 */ /* 0x000e620000000800 */
[----:B------:R-:W-:Y:S01]  /*59a0*/  FADD.FTZ R26, R57, R26 ;  /* 0x0000001a391a7221 */ /* 0x000fe20000010000 */
[----:B--2---:R-:W-:Y:S01]  /*59b0*/  FADD.FTZ R5, R25, R14 ;  /* 0x0000000e19057221 */ /* 0x004fe20000010000 */
[----:B------:R-:W-:Y:S02]  /*59c0*/  CS2R R56, SRZ ;  /* 0x0000000000387805 */ /* 0x000fe4000001ff00 */
[----:B------:R-:W-:Y:S01]  /*59d0*/  FADD.FTZ R27, R203, R26 ;  /* 0x0000001acb1b7221 */ /* 0x000fe20000010000 */
[----:B------:R-:W-:Y:S01]  /*59e0*/  FADD.FTZ R5, R206, R5 ;  /* 0x00000005ce057221 */ /* 0x000fe20000010000 */
[C---:B------:R-:W-:Y:S01]  /*59f0*/  F2FP.F16.F32.PACK_AB R203, R58.reuse, R203 ;  /* 0x000000cb3acb723e */ /* 0x040fe200000000ff */
[----:B------:R-:W2:Y:S01]  /*5a00*/  MUFU.EX2 R29, R29 ;  /* 0x0000001d001d7308 */ /* 0x000ea20000000800 */
[----:B------:R-:W-:Y:S01]  /*5a10*/  FADD.FTZ R14, R58, R27 ;  /* 0x0000001b3a0e7221 */ /* 0x000fe20000010000 */
[----:B0-----:R-:W-:Y:S01]  /*5a20*/  FADD.FTZ R0, R28, R5 ;  /* 0x000000051c007221 */ /* 0x001fe20000010000 */
[----:B------:R-:W-:-:S02]  /*5a30*/  F2FP.F16.F32.PACK_AB R206, R206, R25 ;  /* 0x00000019cece723e */ /* 0x000fc400000000ff */
[----:B------:R-:W-:Y:S01]  /*5a40*/  CS2R R24, SRZ ;  /* 0x0000000000187805 */ /* 0x000fe2000001ff00 */
[----:B------:R-:W-:Y:S01]  /*5a50*/  FADD.FTZ R5, R59, R14 ;  /* 0x0000000e3b057221 */ /* 0x000fe20000010000 */
[----:B------:R-:W-:Y:S01]  /*5a60*/  CS2R R58, SRZ ;  /* 0x00000000003a7805 */ /* 0x000fe2000001ff00 */
[----:B------:R-:W0:Y:S01]  /*5a70*/  MUFU.EX2 R202, R31 ;  /* 0x0000001f00ca7308 */ /* 0x000e220000000800 */
[C---:B-1----:R-:W-:Y:S01]  /*5a80*/  FADD.FTZ R0, R45.reuse, R0 ;  /* 0x000000002d007221 */ /* 0x042fe20000010000 */
[----:B------:R-:W-:Y:S01]  /*5a90*/  FADD.FTZ R14, R60, R5 ;  /* 0x000000053c0e7221 */ /* 0x000fe20000010000 */
[----:B------:R-:W-:Y:S02]  /*5aa0*/  F2FP.F16.F32.PACK_AB R200, R45, R28 ;  /* 0x0000001c2dc8723e */ /* 0x000fe400000000ff */
[----:B------:R-:W-:Y:S01]  /*5ab0*/  CS2R R44, SRZ ;  /* 0x00000000002c7805 */ /* 0x000fe2000001ff00 */
[----:B------:R-:W-:Y:S01]  /*5ac0*/  FADD.FTZ R27, R61, R14 ;  /* 0x0000000e3d1b7221 */ /* 0x000fe20000010000 */
[----:B------:R-:W-:Y:S01]  /*5ad0*/  CS2R R60, SRZ ;  /* 0x00000000003c7805 */ /* 0x000fe2000001ff00 */
[----:B------:R-:W1:Y:S01]  /*5ae0*/  MUFU.EX2 R32, R32 ;  /* 0x0000002000207308 */ /* 0x000e620000000800 */
[----:B--2---:R-:W-:Y:S01]  /*5af0*/  FADD.FTZ R5, R29, R0 ;  /* 0x000000001d057221 */ /* 0x004fe20000010000 */
[----:B------:R-:W-:-:S04]  /*5b00*/  FADD.FTZ R14, R62, R27 ;  /* 0x0000001b3e0e7221 */ /* 0x000fc80000010000 */
[----:B------:R-:W-:Y:S02]  /*5b10*/  FADD.FTZ R27, R63, R14 ;  /* 0x0000000e3f1b7221 */ /* 0x000fe40000010000 */
[----:B------:R-:W2:Y:S01]  /*5b20*/  MUFU.EX2 R33, R33 ;  /* 0x0000002100217308 */ /* 0x000ea20000000800 */
[C---:B0-----:R-:W-:Y:S01]  /*5b30*/  FADD.FTZ R5, R202.reuse, R5 ;  /* 0x00000005ca057221 */ /* 0x041fe20000010000 */
[----:B------:R-:W-:Y:S02]  /*5b40*/  F2FP.F16.F32.PACK_AB R202, R202, R29 ;  /* 0x0000001dcaca723e */ /* 0x000fe400000000ff */
[----:B------:R-:W-:-:S04]  /*5b50*/  CS2R R28, SRZ ;  /* 0x00000000001c7805 */ /* 0x000fc8000001ff00 */
[----:B------:R-:W0:Y:S01]  /*5b60*/  MUFU.EX2 R34, R34 ;  /* 0x0000002200227308 */ /* 0x000e220000000800 */
[----:B-1----:R-:W-:-:S07]  /*5b70*/  FADD.FTZ R0, R32, R5 ;  /* 0x0000000520007221 */ /* 0x002fce0000010000 */
        /* <DEDUP_REMOVED lines=16> */
[----:B------:R-:W-:-:S06]  /*5c80*/  CS2R R30, SRZ ;  /* 0x00000000001e7805 */ /* 0x000fcc000001ff00 */
[----:B------:R-:W0:Y:S01]  /*5c90*/  MUFU.EX2 R2, R2 ;  /* 0x0000000200027308 */ /* 0x000e220000000800 */
[C---:B-1----:R-:W-:Y:S01]  /*5ca0*/  FADD.FTZ R21, R37.reuse, R0 ;  /* 0x0000000025157221 */ /* 0x042fe20000010000 */
[----:B------:R-:W-:Y:S01]  /*5cb0*/  F2FP.F16.F32.PACK_AB R192, R37, R36 ;  /* 0x0000002425c0723e */ /* 0x000fe200000000ff */
[----:B------:R-:W-:Y:S01]  /*5cc0*/  IMAD.MOV.U32 R0, RZ, RZ, 0x3f800000 ;  /* 0x3f800000ff007424 */ /* 0x000fe200078e00ff */
[----:B------:R-:W-:-:S04]  /*5cd0*/  CS2R R36, SRZ ;  /* 0x0000000000247805 */ /* 0x000fc8000001ff00 */
[----:B------:R-:W1:Y:S01]  /*5ce0*/  MUFU.EX2 R40, R40 ;  /* 0x0000002800287308 */ /* 0x000e620000000800 */
[----:B--2---:R-:W-:-:S07]  /*5cf0*/  FADD.FTZ R5, R65, R14 ;  /* 0x0000000e41057221 */ /* 0x004fce0000010000 */
[----:B------:R2:W3:Y:S01]  /*5d00*/  MUFU.EX2 R27, R38 ;  /* 0x00000026001b7308 */ /* 0x0004e20000000800 */
[----:B0-----:R-:W-:Y:S01]  /*5d10*/  FADD.FTZ R14, R2, R21 ;  /* 0x00000015020e7221 */ /* 0x001fe20000010000 */
[C---:B-1----:R-:W-:Y:S01]  /*5d20*/  FADD.FTZ R5, R40.reuse, R5 ;  /* 0x0000000528057221 */ /* 0x042fe20000010000 */
[----:B------:R-:W-:Y:S02]  /*5d30*/  F2FP.F16.F32.PACK_AB R195, R40, R65 ;  /* 0x0000004128c3723e */ /* 0x000fe400000000ff */
[----:B------:R-:W-:Y:S02]  /*5d40*/  CS2R R64, SRZ ;  /* 0x0000000000407805 */ /* 0x000fe4000001ff00 */
[----:B------:R-:W-:Y:S02]  /*5d50*/  CS2R R40, SRZ ;  /* 0x0000000000287805 */ /* 0x000fe4000001ff00 */
[----:B--2---:R-:W-:Y:S01]  /*5d60*/  CS2R R38, SRZ ;  /* 0x0000000000267805 */ /* 0x004fe2000001ff00 */
        /* <DEDUP_REMOVED lines=15> */
.L_x_2609:
        /* <DEDUP_REMOVED lines=10> */
.L_x_2601:
        /* <DEDUP_REMOVED lines=9> */
.L_x_2602:
[----:B-1----:R-:W-:Y:S05]  /*5f90*/  @P3 BRA `(.L_x_2603) ;  /* 0x00000000000c3947 */ /* 0x002fea0003800000 */
[----:B------:R-:W-:-:S13]  /*5fa0*/  R2UR UR4, R4 ;  /* 0x00000000040472ca */ /* 0x000fda00000e0000 */
[----:B------:R-:W1:Y:S02]  /*5fb0*/  SYNCS.PHASECHK.TRANS64.TRYWAIT P3, [UR4+0x38830], R3 ;  /* 0x03883003ff0075a7 */ /* 0x000e640008060144 */
[----:B-1----:R-:W-:Y:S05]  /*5fc0*/  @!P3 BRA `(.L_x_2604) ;  /* 0x000001380054b947 */ /* 0x002fea0003800000 */
.L_x_2603:
        /* <DEDUP_REMOVED lines=576> */
[----:B------:R-:W-:Y:S03]  /*83d0*/  HGMMA.64x16x16.F32 R152, gdesc[UR4], R152, gsb0 ;  /* 0x00200000049879f0 */ /* 0x000fe60008000898 */
[----:B------:R-:W-:Y:S02]  /*83e0*/  WARPGROUP.DEPBAR.LE gsb0, 0x0 ;  /* 0x00008000000079c5 */ /* 0x000fe40000010000 */
[----:B------:R-:W-:Y:S05]  /*83f0*/  @!P0 BRA `(.L_x_2605) ;  /* 0x0000000000048947 */ /* 0x000fea0003800000 */
[----:B------:R-:W-:Y:S01]  /*8400*/  BPT.TRAP 0x1 ;  /* 0x000000040000795c */ /* 0x000fe20000300000 */
.L_x_2605:
        /* <DEDUP_REMOVED lines=9> */
.L_x_2606:
[----:B--2---:R-:W-:Y:S05]  /*84a0*/  @P3 BRA `(.L_x_2607) ;  /* 0x0000000000083947 */ /* 0x004fea0003800000 */
[----:B------:R-:W2:Y:S02]  /*84b0*/  SYNCS.PHASECHK.TRANS64.TRYWAIT P3, [UR4+0x38850], R0 ;  /* 0x03885000ff0075a7 */ /* 0x000ea40008060144 */
[----:B--2---:R-:W-:Y:S05]  /*84c0*/  @!P3 BRA `(.L_x_2608) ;  /* 0x000001140030b947 */ /* 0x004fea0003800000 */
.L_x_2607:
[----:B------:R-:W-:Y:S01]  /*84d0*/  R2UR UR5, R17 ;  /* 0x00000000110572ca */ /* 0x000fe200000e0000 */
[----:B------:R-:W-:Y:S01]  /*84e0*/  WARPGROUP.ARRIVE ;  /* 0x00000000000079c5 */ /* 0x000fe20000000000 */
[----:B------:R-:W-:Y:S01]  /*84f0*/  R2UR UR6, R21 ;  /* 0x00000000150672ca */ /* 0x000fe200000e0000 */
[----:B------:R-:W-:Y:S01]  /*8500*/  UMOV UR7, 0x40000040 ;  /* 0x4000004000077882 */ /* 0x000fe20000000000 */
[----:B------:R-:W-:Y:S01]  /*8510*/  R2UR UR18, R23 ;  /* 0x00000000171272ca */ /* 0x000fe200000e0000 */
[----:B------:R-:W-:Y:S01]  /*8520*/  FMUL.FTZ R20, R189, UR61 ;  /* 0x0000003dbd147c20 */ /* 0x000fe20008410000 */
[----:B------:R-:W-:Y:S01]  /*8530*/  FMUL.FTZ R189, R178, UR61 ;  /* 0x0000003db2bd7c20 */ /* 0x000fe20008410000 */
[----:B------:R-:W-:Y:S01]  /*8540*/  FMUL.FTZ R21, R176, UR61 ;  /* 0x0000003db0157c20 */ /* 0x000fe20008410000 */
[----:B------:R-:W-:Y:S01]  /*8550*/  FMUL.FTZ R176, R177, UR61 ;  /* 0x0000003db1b07c20 */ /* 0x000fe20008410000 */
[----:B------:R-:W-:Y:S01]  /*8560*/  FMUL.FTZ R177, R180, UR61 ;  /* 0x0000003db4b17c20 */ /* 0x000fe20008410000 */
[----:B------:R-:W-:Y:S01]  /*8570*/  FMUL.FTZ R180, R182, UR61 ;  /* 0x0000003db6b47c20 */ /* 0x000fe20008410000 */
[----:B------:R-:W-:Y:S01]  /*8580*/  R2UR UR11, R233 ;  /* 0x00000000e90b72ca */ /* 0x000fe200000e0000 */
[----:B------:R-:W-:Y:S01]  /*8590*/  FMUL.FTZ R2, R185, UR61 ;  /* 0x0000003db9027c20 */ /* 0x000fe20008410000 */
[----:B------:R-:W-:Y:S01]  /*85a0*/  UIADD3 UR5, UR5, 0x400, URZ ;  /* 0x0000040005057890 */ /* 0x000fe2000fffe03f */
[----:B------:R-:W-:Y:S01]  /*85b0*/  R2UR UR15, R19 ;  /* 0x00000000130f72ca */ /* 0x000fe200000e0000 */
[----:B------:R-:W-:Y:S01]  /*85c0*/  FMUL.FTZ R185, R187, UR61 ;  /* 0x0000003dbbb97c20 */ /* 0x000fe20008410000 */
[----:B------:R-:W-:Y:S01]  /*85d0*/  R2UR UR14, R22 ;  /* 0x00000000160e72ca */ /* 0x000fe200000e0000 */
[----:B------:R-:W-:Y:S01]  /*85e0*/  USHF.R.U32.HI UR5, URZ, 0x4, UR5 ;  /* 0x000000043f057899 */ /* 0x000fe20008011605 */
[----:B------:R-:W-:-:S02]  /*85f0*/  VIADD R178, R213, UR18 ;  /* 0x00000012d5b27c36 */ /* 0x000fc40008000000 */
[----:B------:R-:W-:Y:S01]  /*8600*/  FMUL.FTZ R187, R191, UR61 ;  /* 0x0000003dbfbb7c20 */ /* 0x000fe20008410000 */
[----:B------:R-:W-:Y:S01]  /*8610*/  FMUL.FTZ R191, R183, UR61 ;  /* 0x0000003db7bf7c20 */ /* 0x000fe20008410000 */
[----:B------:R-:W-:Y:S01]  /*8620*/  ULOP3.LUT UR5, UR5, 0x3fff, URZ, 0xc0, !UPT ;  /* 0x00003fff05057892 */ /* 0x000fe2000f8ec03f */
[----:B01----:R-:W-:Y:S01]  /*8630*/  FMUL.FTZ R0, R184, UR61 ;  /* 0x0000003db8007c20 */ /* 0x003fe20008410000 */
[----:B------:R-:W-:Y:S02]  /*8640*/  IMAD.MOV.U32 R183, RZ, RZ, -0x2 ;  /* 0xfffffffeffb77424 */ /* 0x000fe400078e00ff */
[----:B------:R-:W-:Y:S01]  /*8650*/  FMUL.FTZ R184, R186, UR61 ;  /* 0x0000003dbab87c20 */ /* 0x000fe20008410000 */
[----:B------:R-:W-:Y:S01]  /*8660*/  ULOP3.LUT UR5, UR5, 0x2800000, URZ, 0xfc, !UPT ;  /* 0x0280000005057892 */ /* 0x000fe2000f8efc3f */
[----:B------:R-:W-:Y:S01]  /*8670*/  FMUL.FTZ R186, R190, UR61 ;  /* 0x0000003dbeba7c20 */ /* 0x000fe20008410000 */
[----:B------:R-:W-:Y:S01]  /*8680*/  MUFU.TANH R185, R185 ;  /* 0x000000b900b97308 */ /* 0x000fe20000002400 */
[----:B------:R-:W-:Y:S01]  /*8690*/  FMUL.FTZ R3, R188, UR61 ;  /* 0x0000003dbc037c20 */ /* 0x000fe20008410000 */
[----:B------:R-:W-:Y:S01]  /*86a0*/  UIMAD UR10, UR6, 0xa00, UR5 ;  /* 0x00000a00060a78a4 */ /* 0x000fe2000f8e0205 */
[----:B------:R-:W-:Y:S01]  /*86b0*/  FMUL.FTZ R179, R179, UR61 ;  /* 0x0000003db3b37c20 */ /* 0x000fe20008410000 */
[----:B------:R-:W-:Y:S01]  /*86c0*/  FMUL.FTZ R190, R174, UR61 ;  /* 0x0000003daebe7c20 */ /* 0x000fe20008410000 */
[----:B------:R-:W-:Y:S01]  /*86d0*/  @UP0 ULDC UR5, c[0x0][0x44c] ;  /* 0x0001130000050ab9 */ /* 0x000fe20000000800 */
[----:B------:R-:W-:Y:S01]  /*86e0*/  FMUL.FTZ R171, R171, UR61 ;  /* 0x0000003dabab7c20 */ /* 0x000fe20008410000 */
[----:B------:R-:W-:Y:S01]  /*86f0*/  @P2 IMAD.HI.U32 R182, R178, UR5, RZ ;  /* 0x00000005b2b62c27 */ /* 0x000fe2000f8e00ff */
[----:B------:R-:W-:Y:S01]  /*8700*/  @UP0 ULDC UR5, c[0x0][0x450] ;  /* 0x0001140000050ab9 */ /* 0x000fe20000000800 */
[----:B------:R-:W-:Y:S01]  /*8710*/  UMOV UR6, UR10 ;  /* 0x0000000a00067c82 */ /* 0x000fe20008000000 */
[----:B------:R-:W0:Y:S01]  /*8720*/  MUFU.TANH R184, R184 ;  /* 0x000000b800b87308 */ /* 0x000e220000002400 */
[----:B------:R-:W-:Y:S01]  /*8730*/  HGMMA.64x256x16.F32 R24, R208, gdesc[UR4].tnspB, R24, gsb0 ;  /* 0x43e00004d0187df0 */ /* 0x000fe20008000818 */
[----:B------:R-:W-:Y:S01]  /*8740*/  UIADD3 UR6, UR10, 0x80, URZ ;  /* 0x000000800a067890 */ /* 0x000fe2000fffe03f */
[----:B------:R-:W-:Y:S01]  /*8750*/  @P2 SHF.R.U32.HI R178, RZ, UR5, R182 ;  /* 0x00000005ffb22c19 */ /* 0x000fe200080116b6 */
[----:B------:R-:W-:Y:S01]  /*8760*/  UMOV UR7, 0x40000040 ;  /* 0x4000004000077882 */ /* 0x000fe20000000000 */
[----:B------:R-:W-:Y:S01]  /*8770*/  UMOV UR5, 0x1 ;  /* 0x0000000100057882 */ /* 0x000fe20000000000 */
[----:B------:R-:W-:Y:S01]  /*8780*/  FMUL.FTZ R182, R170, UR61 ;  /* 0x0000003daab67c20 */ /* 0x000fe20008410000 */
[----:B------:R-:W-:Y:S01]  /*8790*/  UIMAD UR5, UR11, -0x50, UR5 ;  /* 0xffffffb00b0578a4 */ /* 0x000fe2000f8e0205 */
[----:B------:R-:W1:Y:S01]  /*87a0*/  MUFU.TANH R186, R186 ;  /* 0x000000ba00ba7308 */ /* 0x000e620000002400 */
[----:B------:R-:W-:Y:S01]  /*87b0*/  FMUL.FTZ R159, R159, UR61 ;  /* 0x0000003d9f9f7c20 */ /* 0x000fe20008410000 */
[----:B------:R-:W-:Y:S01]  /*87c0*/  FMUL.FTZ R169, R169, UR61 ;  /* 0x0000003da9a97c20 */ /* 0x000fe20008410000 */
[----:B------:R-:W-:Y:S01]  /*87d0*/  FMUL.FTZ R172, R172, UR61 ;  /* 0x0000003dacac7c20 */ /* 0x000fe20008410000 */
[----:B------:R-:W-:Y:S01]  /*87e0*/  FMUL.FTZ R173, R173, UR61 ;  /* 0x0000003dadad7c20 */ /* 0x000fe20008410000 */
[----:B------:R-:W-:-:S02]  /*87f0*/  IMAD R170, R212, R183, UR5 ;  /* 0x00000005d4aa7e24 */ /* 0x000fc4000f8e02b7 */
[----:B------:R-:W-:Y:S01]  /*8800*/  FMUL.FTZ R160, R160, UR61 ;  /* 0x0000003da0a07c20 */ /* 0x000fe20008410000 */
[----:B------:R-:W-:Y:S01]  /*8810*/  IMAD.U32 R183, RZ, RZ, UR15 ;  /* 0x0000000fffb77e24 */ /* 0x000fe2000f8e00ff */
[----:B------:R-:W2:Y:S01]  /*8820*/  MUFU.TANH R187, R187 ;  /* 0x000000bb00bb7308 */ /* 0x000ea20000002400 */
[----:B------:R-:W-:Y:S01]  /*8830*/  FMUL.FTZ R161, R161, UR61 ;  /* 0x0000003da1a17c20 */ /* 0x000fe20008410000 */
[----:B------:R-:W-:Y:S01]  /*8840*/  FMUL.FTZ R164, R164, UR61 ;  /* 0x0000003da4a47c20 */ /* 0x000fe20008410000 */
[----:B------:R-:W-:Y:S01]  /*8850*/  FMUL.FTZ R157, R157, UR61 ;  /* 0x0000003d9d9d7c20 */ /* 0x000fe20008410000 */
[----:B------:R-:W-:Y:S01]  /*8860*/  IADD3 R170, -R183, UR14, R170 ;  /* 0x0000000eb7aa7c10 */ /* 0x000fe2000fffe1aa */
[----:B------:R-:W-:Y:S01]  /*8870*/  FMUL.FTZ R183, R175, UR61 ;  /* 0x0000003dafb77c20 */ /* 0x000fe20008410000 */
[----:B------:R-:W-:Y:S01]  /*8880*/  FMUL.FTZ R175, R162, UR61 ;  /* 0x0000003da2af7c20 */ /* 0x000fe20008410000 */
[----:B------:R-:W-:Y:S01]  /*8890*/  R2UR UR14, R4 ;  /* 0x00000000040e72ca */ /* 0x000fe200000e0000 */
[----:B------:R-:W3:Y:S01]  /*88a0*/  MUFU.TANH R189, R189 ;  /* 0x000000bd00bd7308 */ /* 0x000ee20000002400 */
[----:B------:R-:W-:Y:S01]  /*88b0*/  FMUL.FTZ R165, R165, UR61 ;  /* 0x0000003da5a57c20 */ /* 0x000fe20008410000 */
[----:B------:R-:W-:Y:S01]  /*88c0*/  FMUL.FTZ R156, R156, UR61 ;  /* 0x0000003d9c9c7c20 */ /* 0x000fe20008410000 */
[----:B------:R-:W-:-:S05]  /*88d0*/  ULDC UR5, c[0x0][0x988] ;  /* 0x0002620000057ab9 */ /* 0x000fca0000000800 */
[----:B------:R-:W4:Y:S08]  /*88e0*/  MUFU.TANH R179, R179 ;  /* 0x000000b300b37308 */ /* 0x000f300000002400 */
        /* <DEDUP_REMOVED lines=32> */
[----:B------:R-:W5:Y:S01]  /*8af0*/  SHFL.IDX PT, R201, R178, 0x1, 0x1c1f ;  /* 0x003c1f00b2c97f89 */ /* 0x000f6200000e0000 */
[----:B------:R-:W4:-:S15]  /*8b00*/  MUFU.TANH R200, R180 ;  /* 0x000000b400c87308 */ /* 0x000f1e0000002400 */
[----:B------:R-:W-:-:S06]  /*8b10*/  NOP ;  /* 0x0000000000007918 */ /* 0x000fcc0000000000 */
[----:B------:R-:W-:Y:S01]  /*8b20*/  HGMMA.64x256x16.F32 R24, R196, gdesc[UR4].tnspB, R24, gsb0 ;  /* 0x43e00004c4187df0 */ /* 0x000fe20008000818 */
[----:B------:R-:W-:Y:S01]  /*8b30*/  UIADD3 UR6, UR10, 0x200, URZ ;  /* 0x000002000a067890 */ /* 0x000fe2000fffe03f */
[----:B------:R-:W-:Y:S01]  /*8b40*/  UMOV UR7, 0x40000040 ;  /* 0x4000004000077882 */ /* 0x000fe20000000000 */
[----:B------:R1:W4:Y:S01]  /*8b50*/  MUFU.TANH R180, R171 ;  /* 0x000000ab00b47308 */ /* 0x0003220000002400 */
[----:B-----5:R-:W-:-:S05]  /*8b60*/  IMAD.IADD R188, R170, 0x1, R201 ;  /* 0x00000001aabc7824 */ /* 0x020fca00078e02c9 */
[C---:B------:R-:W-:Y:S02]  /*8b70*/  ISETP.GT.AND P3, PT, R188.reuse, RZ, PT ;  /* 0x000000ffbc00720c */ /* 0x040fe40003f64270 */
[----:B------:R-:W-:Y:S02]  /*8b80*/  ISETP.GT.AND P4, PT, R188, 0x1, PT ;  /* 0x00000001bc00780c */ /* 0x000fe40003f84270 */
[----:B0-----:R-:W-:Y:S02]  /*8b90*/  FSEL R174, R184, -INF , P3 ;  /* 0xff800000b8ae7808 */ /* 0x001fe40001800000 */
[----:B------:R-:W-:Y:S01]  /*8ba0*/  ISETP.GT.AND P3, PT, R188, 0x8, PT ;  /* 0x00000008bc00780c */ /* 0x000fe20003f64270 */
[----:B------:R4:W0:Y:S01]  /*8bb0*/  MUFU.TANH R184, R175 ;  /* 0x000000af00b87308 */ /* 0x0008220000002400 */
[----:B------:R-:W-:Y:S01]  /*8bc0*/  FSEL R162, R185, -INF , P4 ;  /* 0xff800000b9a27808 */ /* 0x000fe20002000000 */
[----:B------:R-:W-:Y:S01]  /*8bd0*/  FMUL.FTZ R185, R163, UR61 ;  /* 0x0000003da3b97c20 */ /* 0x000fe20008410000 */
[----:B------:R-:W-:-:S02]  /*8be0*/  FMNMX.FTZ R201, R174, R235, !PT ;  /* 0x000000ebaec97209 */ /* 0x000fc40007810000 */
[----:B-1----:R-:W-:Y:S02]  /*8bf0*/  FSEL R171, R186, -INF , P3 ;  /* 0xff800000baab7808 */ /* 0x002fe40001800000 */
[----:B------:R-:W-:Y:S01]  /*8c00*/  ISETP.GT.AND P4, PT, R188, 0x9, PT ;  /* 0x00000009bc00780c */ /* 0x000fe20003f84270 */
[----:B------:R-:W1:Y:S01]  /*8c10*/  MUFU.TANH R185, R185 ;  /* 0x000000b900b97308 */ /* 0x000e620000002400 */
[----:B------:R-:W-:Y:S02]  /*8c20*/  FMNMX.FTZ R186, R162, R201, !PT ;  /* 0x000000c9a2ba7209 */ /* 0x000fe40007810000 */
[----:B------:R-:W-:Y:S02]  /*8c30*/  ISETP.GT.AND P3, PT, R188, 0x10, PT ;  /* 0x00000010bc00780c */ /* 0x000fe40003f64270 */
[----:B--2---:R-:W-:Y:S02]  /*8c40*/  FSEL R163, R187, -INF , P4 ;  /* 0xff800000bba37808 */ /* 0x004fe40002000000 */
[----:B------:R-:W-:Y:S01]  /*8c50*/  FMNMX.FTZ R202, R171, R186, !PT ;  /* 0x000000baabca7209 */ /* 0x000fe20007810000 */
[----:B------:R-:W-:Y:S01]  /*8c60*/  FMUL.FTZ R186, R166, UR61 ;  /* 0x0000003da6ba7c20 */ /* 0x000fe20008410000 */
[----:B------:R-:W-:-:S02]  /*8c70*/  ISETP.GT.AND P4, PT, R188, 0x11, PT ;  /* 0x00000011bc00780c */ /* 0x000fc40003f84270 */
[----:B---3--:R-:W-:Y:S01]  /*8c80*/  FSEL R166, R189, -INF , P3 ;  /* 0xff800000bda67808 */ /* 0x008fe20001800000 */
[----:B------:R-:W-:Y:S01]  /*8c90*/  FMUL.FTZ R189, R154, UR61 ;  /* 0x0000003d9abd7c20 */ /* 0x000fe20008410000 */
[----:B------:R-:W-:Y:S01]  /*8ca0*/  FMNMX.FTZ R187, R163, R202, !PT ;  /* 0x000000caa3bb7209 */ /* 0x000fe20007810000 */
[----:B------:R-:W2:Y:S01]  /*8cb0*/  MUFU.TANH R186, R186 ;  /* 0x000000ba00ba7308 */ /* 0x000ea20000002400 */
[----:B------:R-:W-:Y:S02]  /*8cc0*/  ISETP.GT.AND P3, PT, R188, 0x18, PT ;  /* 0x00000018bc00780c */ /* 0x000fe40003f64270 */
[----:B----4-:R-:W-:Y:S02]  /*8cd0*/  FSEL R175, R179, -INF , P4 ;  /* 0xff800000b3af7808 */ /* 0x010fe40002000000 */
[----:B------:R-:W-:Y:S01]  /*8ce0*/  FMNMX.FTZ R202, R166, R187, !PT ;  /* 0x000000bba6ca7209 */ /* 0x000fe20007810000 */
[----:B------:R-:W-:Y:S01]  /*8cf0*/  FMUL.FTZ R187, R167, UR61 ;  /* 0x0000003da7bb7c20 */ /* 0x000fe20008410000 */
[----:B------:R-:W-:Y:S01]  /*8d00*/  ISETP.GT.AND P4, PT, R188, 0x19, PT ;  /* 0x00000019bc00780c */ /* 0x000fe20003f84270 */
[----:B------:R-:W-:Y:S01]  /*8d10*/  MUFU.TANH R189, R189 ;  /* 0x000000bd00bd7308 */ /* 0x000fe20000002400 */
[----:B------:R-:W-:Y:S01]  /*8d20*/  FSEL R167, R200, -INF , P3 ;  /* 0xff800000c8a77808 */ /* 0x000fe20001800000 */
[----:B------:R-:W-:Y:S01]  /*8d30*/  FMUL.FTZ R200, R155, UR61 ;  /* 0x0000003d9bc87c20 */ /* 0x000fe20008410000 */
[----:B------:R-:W-:-:S02]  /*8d40*/  FMNMX.FTZ R202, R175, R202, !PT ;  /* 0x000000caafca7209 */ /* 0x000fc40007810000 */
[C---:B------:R-:W-:Y:S02]  /*8d50*/  ISETP.GT.AND P3, PT, R188.reuse, 0x20, PT ;  /* 0x00000020bc00780c */ /* 0x040fe40003f64270 */
[----:B------:R-:W-:Y:S01]  /*8d60*/  FSEL R179, R191, -INF , P4 ;  /* 0xff800000bfb37808 */ /* 0x000fe20002000000 */
[----:B------:R-:W3:Y:S01]  /*8d70*/  MUFU.TANH R187, R187 ;  /* 0x000000bb00bb7308 */ /* 0x000ee20000002400 */
[----:B------:R-:W-:Y:S02]  /*8d80*/  FMNMX.FTZ R202, R167, R202, !PT ;  /* 0x000000caa7ca7209 */ /* 0x000fe40007810000 */
[----:B------:R-:W-:Y:S02]  /*8d90*/  ISETP.GT.AND P4, PT, R188, 0x21, PT ;  /* 0x00000021bc00780c */ /* 0x000fe40003f84270 */
[----:B------:R-:W-:Y:S02]  /*8da0*/  FSEL R154, R182, -INF , P3 ;  /* 0xff800000b69a7808 */ /* 0x000fe40001800000 */
[----:B------:R-:W-:-:S02]  /*8db0*/  FMNMX.FTZ R191, R179, R202, !PT ;  /* 0x000000cab3bf7209 */ /* 0x000fc40007810000 */
[----:B------:R-:W-:Y:S02]  /*8dc0*/  ISETP.GT.AND P3, PT, R188, 0x28, PT ;  /* 0x00000028bc00780c */ /* 0x000fe40003f64270 */
[----:B------:R-:W-:Y:S02]  /*8dd0*/  FSEL R180, R180, -INF , P4 ;  /* 0xff800000b4b47808 */ /* 0x000fe40002000000 */
[----:B------:R-:W-:Y:S02]  /*8de0*/  FMNMX.FTZ R191, R154, R191, !PT ;  /* 0x000000bf9abf7209 */ /* 0x000fe40007810000 */
[----:B------:R-:W-:Y:S02]  /*8df0*/  ISETP.GT.AND P4, PT, R188, 0x29, PT ;  /* 0x00000029bc00780c */ /* 0x000fe40003f84270 */
[----:B------:R-:W-:Y:S02]  /*8e00*/  FSEL R155, R190, -INF , P3 ;  /* 0xff800000be9b7808 */ /* 0x000fe40001800000 */
[----:B------:R-:W-:Y:S01]  /*8e10*/  FMNMX.FTZ R202, R180, R191, !PT ;  /* 0x000000bfb4ca7209 */ /* 0x000fe20007810000 */
[----:B------:R-:W-:Y:S01]  /*8e20*/  FMUL.FTZ R191, R158, UR61 ;  /* 0x0000003d9ebf7c20 */ /* 0x000fe20008410000 */
[----:B------:R-:W-:Y:S01]  /*8e30*/  FSEL R182, R183, -INF , P4 ;  /* 0xff800000b7b67808 */ /* 0x000fe20002000000 */
[----:B------:R4:W5:Y:S01]  /*8e40*/  MUFU.TANH R190, R200 ;  /* 0x000000c800be7308 */ /* 0x0009620000002400 */
[----:B------:R-:W-:-:S02]  /*8e50*/  ISETP.GT.AND P3, PT, R188, 0x30, PT ;  /* 0x00000030bc00780c */ /* 0x000fc40003f64270 */
[----:B------:R-:W-:Y:S02]  /*8e60*/  FMNMX.FTZ R183, R155, R202, !PT ;  /* 0x000000ca9bb77209 */ /* 0x000fe40007810000 */
[----:B------:R-:W-:Y:S02]  /*8e70*/  ISETP.GT.AND P4, PT, R188, 0x31, PT ;  /* 0x00000031bc00780c */ /* 0x000fe40003f84270 */
[----:B0-----:R-:W-:Y:S01]  /*8e80*/  FSEL R158, R184, -INF , P3 ;  /* 0xff800000b89e7808 */ /* 0x001fe20001800000 */
[----:B------:R-:W0:Y:S01]  /*8e90*/  MUFU.TANH R191, R191 ;  /* 0x000000bf00bf7308 */ /* 0x000e220000002400 */
[----:B------:R-:W-:Y:S02]  /*8ea0*/  FMNMX.FTZ R201, R182, R183, !PT ;  /* 0x000000b7b6c97209 */ /* 0x000fe40007810000 */
[----:B------:R-:W-:Y:S02]  /*8eb0*/  ISETP.GT.AND P3, PT, R188, 0x38, PT ;  /* 0x00000038bc00780c */ /* 0x000fe40003f64270 */
[----:B-1----:R-:W-:-:S02]  /*8ec0*/  FSEL R183, R185, -INF , P4 ;  /* 0xff800000b9b77808 */ /* 0x002fc40002000000 */
[----:B----4-:R-:W-:Y:S02]  /*8ed0*/  FMNMX.FTZ R200, R158, R201, !PT ;  /* 0x000000c99ec87209 */ /* 0x010fe40007810000 */
[----:B------:R-:W-:Y:S02]  /*8ee0*/  ISETP.GT.AND P4, PT, R188, 0x39, PT ;  /* 0x00000039bc00780c */ /* 0x000fe40003f84270 */
[----:B--2---:R-:W-:Y:S02]  /*8ef0*/  FSEL R184, R186, -INF , P3 ;  /* 0xff800000bab87808 */ /* 0x004fe40001800000 */
[----:B------:R-:W-:Y:S02]  /*8f00*/  FMNMX.FTZ R185, R183, R200, !PT ;  /* 0x000000c8b7b97209 */ /* 0x000fe40007810000 */
[----:B------:R-:W-:Y:S02]  /*8f10*/  ISETP.GT.AND P3, PT, R188, 0x40, PT ;  /* 0x00000040bc00780c */ /* 0x000fe40003f64270 */
[----:B---3--:R-:W-:Y:S01]  /*8f20*/  FSEL R186, R187, -INF , P4 ;  /* 0xff800000bbba7808 */ /* 0x008fe20002000000 */
[----:B------:R-:W-:Y:S01]  /*8f30*/  FMUL.FTZ R187, R181, UR61 ;  /* 0x0000003db5bb7c20 */ /* 0x000fe20008410000 */
[----:B------:R-:W-:-:S02]  /*8f40*/  FMNMX.FTZ R185, R184, R185, !PT ;  /* 0x000000b9b8b97209 */ /* 0x000fc40007810000 */
[----:B------:R-:W-:Y:S02]  /*8f50*/  ISETP.GT.AND P4, PT, R188, 0x41, PT ;  /* 0x00000041bc00780c */ /* 0x000fe40003f84270 */
[----:B------:R-:W-:Y:S01]  /*8f60*/  FSEL R181, R189, -INF , P3 ;  /* 0xff800000bdb57808 */ /* 0x000fe20001800000 */
[----:B------:R-:W1:Y:S01]  /*8f70*/  MUFU.TANH R187, R187 ;  /* 0x000000bb00bb7308 */ /* 0x000e620000002400 */
[----:B------:R-:W-:Y:S02]  /*8f80*/  FMNMX.FTZ R200, R186, R185, !PT ;  /* 0x000000b9bac87209 */ /* 0x000fe40007810000 */
[----:B------:R-:W-:Y:S02]  /*8f90*/  ISETP.GT.AND P3, PT, R188, 0x48, PT ;  /* 0x00000048bc00780c */ /* 0x000fe40003f64270 */
[----:B-----5:R-:W-:Y:S02]  /*8fa0*/  FSEL R185, R190, -INF , P4 ;  /* 0xff800000beb97808 */ /* 0x020fe40002000000 */
[----:B------:R-:W-:-:S02]  /*8fb0*/  FMNMX.FTZ R200, R181, R200, !PT ;  /* 0x000000c8b5c87209 */ /* 0x000fc40007810000 */
[----:B------:R-:W-:Y:S01]  /*8fc0*/  ISETP.GT.AND P4, PT, R188, 0x49, PT ;  /* 0x00000049bc00780c */ /* 0x000fe20003f84270 */
[----:B------:R-:W-:Y:S01]  /*8fd0*/  FMUL.FTZ R188, R168, UR61 ;  /* 0x0000003da8bc7c20 */ /* 0x000fe20008410000 */
[----:B0-----:R-:W-:Y:S02]  /*8fe0*/  FSEL R168, R191, -INF , P3 ;  /* 0xff800000bfa87808 */ /* 0x001fe40001800000 */
[----:B------:R-:W-:Y:S02]  /*8ff0*/  FMNMX.FTZ R189, R185, R200, !PT ;  /* 0x000000c8b9bd7209 */ /* 0x000fe40007810000 */
[----:B------:R-:W-:Y:S01]  /*9000*/  FSEL R159, R159, -INF , P4 ;  /* 0xff8000009f9f7808 */ /* 0x000fe20002000000 */
[----:B------:R-:W0:Y:S01]  /*9010*/  MUFU.TANH R188, R188 ;  /* 0x000000bc00bc7308 */ /* 0x000e220000002400 */
[----:B------:R-:W-:Y:S02]  /*9020*/  FMNMX.FTZ R190, R168, R189, !PT ;  /* 0x000000bda8be7209 */ /* 0x000fe40007810000 */
[----:B------:R2:W3:Y:S02]  /*9030*/  SHFL.IDX PT, R189, R178, RZ, 0x1c1f ;  /* 0x001c1fffb2bd7589 */ /* 0x0004e400000e0000 */
[----:B------:R-:W-:-:S05]  /*9040*/  FMNMX.FTZ R190, R159, R190, !PT ;  /* 0x000000be9fbe7209 */ /* 0x000fca0007810000 */
[----:B------:R-:W4:Y:S01]  /*9050*/  SHFL.BFLY PT, R191, R190, 0x2, 0x1f ;  /* 0x0c401f00bebf7f89 */ /* 0x000f2200000e0000 */
[----:B--2---:R-:W-:-:S06]  /*9060*/  FMUL.FTZ R178, R152, UR61 ;  /* 0x0000003d98b27c20 */ /* 0x004fcc0008410000 */
[----:B------:R-:W-:Y:S01]  /*9070*/  MUFU.TANH R178, R178 ;  /* 0x000000b200b27308 */ /* 0x000fe20000002400 */
[----:B---3--:R-:W-:Y:S02]  /*9080*/  IMAD.IADD R170, R170, 0x1, R189 ;  /* 0x00000001aaaa7824 */ /* 0x008fe400078e02bd */
[----:B------:R-:W-:-:S03]  /*9090*/  FMUL.FTZ R189, R153, UR61 ;  /* 0x0000003d99bd7c20 */ /* 0x000fc60008410000 */
[----:B------:R-:W-:Y:S02]  /*90a0*/  ISETP.GT.AND P3, PT, R170, RZ, PT ;  /* 0x000000ffaa00720c */ /* 0x000fe40003f64270 */
[----:B----4-:R-:W-:Y:S01]  /*90b0*/  FMNMX.FTZ R190, R190, R191, !PT ;  /* 0x000000bfbebe7209 */ /* 0x010fe20007810000 */
[----:B------:R-:W2:Y:S01]  /*90c0*/  MUFU.TANH R189, R189 ;  /* 0x000000bd00bd7308 */ /* 0x000ea20000002400 */
[----:B------:R-:W-:Y:S02]  /*90d0*/  ISETP.GT.AND P4, PT, R170, 0x1, PT ;  /* 0x00000001aa00780c */ /* 0x000fe40003f84270 */
[----:B------:R-:W-:Y:S01]  /*90e0*/  FSEL R153, R0, -INF , P3 ;  /* 0xff80000000997808 */ /* 0x000fe20001800000 */
[----:B------:R-:W3:Y:S01]  /*90f0*/  SHFL.BFLY PT, R191, R190, 0x1, 0x1f ;  /* 0x0c201f00bebf7f89 */ /* 0x000ee200000e0000 */
[----:B------:R-:W-:Y:S02]  /*9100*/  ISETP.GT.AND P3, PT, R170, 0x8, PT ;  /* 0x00000008aa00780c */ /* 0x000fe40003f64270 */
[----:B------:R-:W-:-:S02]  /*9110*/  FSEL R2, R2, -INF , P4 ;  /* 0xff80000002027808 */ /* 0x000fc40002000000 */
[C---:B------:R-:W-:Y:S02]  /*9120*/  ISETP.GT.AND P4, PT, R170.reuse, 0x9, PT ;  /* 0x00000009aa00780c */ /* 0x040fe40003f84270 */
[----:B------:R-:W-:Y:S02]  /*9130*/  FSEL R0, R3, -INF , P3 ;  /* 0xff80000003007808 */ /* 0x000fe40001800000 */
[----:B------:R-:W-:Y:S02]  /*9140*/  ISETP.GT.AND P3, PT, R170, 0x10, PT ;  /* 0x00000010aa00780c */ /* 0x000fe40003f64270 */
[----:B------:R-:W-:Y:S02]  /*9150*/  FSEL R20, R20, -INF , P4 ;  /* 0xff80000014147808 */ /* 0x000fe40002000000 */
[----:B------:R-:W-:Y:S02]  /*9160*/  ISETP.GT.AND P4, PT, R170, 0x11, PT ;  /* 0x00000011aa00780c */ /* 0x000fe40003f84270 */
[----:B------:R-:W-:-:S02]  /*9170*/  FSEL R21, R21, -INF , P3 ;  /* 0xff80000015157808 */ /* 0x000fc40001800000 */
[----:B------:R-:W-:Y:S02]  /*9180*/  ISETP.GT.AND P3, PT, R170, 0x18, PT ;  /* 0x00000018aa00780c */ /* 0x000fe40003f64270 */
[----:B------:R-:W-:Y:S02]  /*9190*/  FSEL R176, R176, -INF , P4 ;  /* 0xff800000b0b07808 */ /* 0x000fe40002000000 */
[----:B------:R-:W-:Y:S02]  /*91a0*/  ISETP.GT.AND P4, PT, R170, 0x19, PT ;  /* 0x00000019aa00780c */ /* 0x000fe40003f84270 */
[----:B------:R-:W-:Y:S02]  /*91b0*/  FSEL R177, R177, -INF , P3 ;  /* 0xff800000b1b17808 */ /* 0x000fe40001800000 */
[----:B---3--:R-:W-:Y:S02]  /*91c0*/  FMNMX.FTZ R3, R190, R191, !PT ;  /* 0x000000bfbe037209 */ /* 0x008fe40007810000 */
[----:B------:R-:W-:Y:S01]  /*91d0*/  ISETP.GT.AND P5, PT, R170, 0x20, PT ;  /* 0x00000020aa00780c */ /* 0x000fe20003fa4270 */
[----:B------:R-:W-:Y:S01]  /*91e0*/  MUFU.TANH R190, R156 ;  /* 0x0000009c00be7308 */ /* 0x000fe20000002400 */
[----:B-1----:R-:W-:-:S02]  /*91f0*/  FSEL R187, R187, -INF , P4 ;  /* 0xff800000bbbb7808 */ /* 0x002fc40002000000 */
[----:B------:R-:W-:Y:S02]  /*9200*/  ISETP.GT.AND P6, PT, R170, 0x21, PT ;  /* 0x00000021aa00780c */ /* 0x000fe40003fc4270 */
[----:B0-----:R-:W-:Y:S02]  /*9210*/  FSEL R188, R188, -INF , P5 ;  /* 0xff800000bcbc7808 */ /* 0x001fe40002800000 */
[C---:B------:R-:W-:Y:S02]  /*9220*/  ISETP.GT.AND P3, PT, R170.reuse, 0x28, PT ;  /* 0x00000028aa00780c */ /* 0x040fe40003f64270 */
[----:B------:R-:W-:Y:S02]  /*9230*/  FSEL R169, R169, -INF , P6 ;  /* 0xff800000a9a97808 */ /* 0x000fe40003000000 */
        /* <DEDUP_REMOVED lines=10> */
[----:B------:R-:W-:Y:S02]  /*92e0*/  FSETP.NEU.FTZ.AND P4, PT, R3, -INF , PT ;  /* 0xff8000000300780b */ /* 0x000fe40003f9d000 */
[C---:B------:R-:W-:Y:S02]  /*92f0*/  ISETP.GT.AND P3, PT, R170.reuse, 0x40, PT ;  /* 0x00000040aa00780c */ /* 0x040fe40003f64270 */
[----:B------:R-:W-:Y:S02]  /*9300*/  FSEL R165, R165, -INF , P5 ;  /* 0xff800000a5a57808 */ /* 0x000fe40002800000 */
[----:B------:R-:W-:Y:S01]  /*9310*/  ISETP.GT.AND P5, PT, R170, 0x41, PT ;  /* 0x00000041aa00780c */ /* 0x000fe20003fa4270 */
[----:B------:R-:W-:-:S02]  /*9320*/  WARPGROUP.DEPBAR.LE gsb0, 0x0 ;  /* 0x00008000000079c5 */ /* 0x000fc40000010000 */
[----:B------:R-:W-:Y:S01]  /*9330*/  FMNMX.FTZ R197, R153, R234, !PT ;  /* 0x000000ea99c57209 */ /* 0x000fe20007810000 */
[----:B------:R-:W-:-:S03]  /*9340*/  WARPGROUP.ARRIVE ;  /* 0x00000000000079c5 */ /* 0x000fc60000000000 */
[----:B------:R-:W-:-:S03]  /*9350*/  FMNMX.FTZ R197, R2, R197, !PT ;  /* 0x000000c502c57209 */ /* 0x000fc60007810000 */
[----:B------:R-:W-:Y:S01]  /*9360*/  HGMMA.64x256x16.F32 R24, R192, gdesc[UR4].tnspB, R24, gsb0 ;  /* 0x43e00004c0187df0 */ /* 0x000fe20008000818 */
[----:B------:R-:W-:Y:S02]  /*9370*/  FMNMX.FTZ R197, R0, R197, !PT ;  /* 0x000000c500c57209 */ /* 0x000fe40007810000 */
[----:B------:R-:W-:Y:S02]  /*9380*/  R2UR UR6, R236 ;  /* 0x00000000ec0672ca */ /* 0x000fe400000e0000 */
[----:B------:R-:W-:-:S04]  /*9390*/  FMNMX.FTZ R152, R20, R197, !PT ;  /* 0x000000c514987209 */ /* 0x000fc80007810000 */
[----:B------:R-:W-:Y:S01]  /*93a0*/  FMNMX.FTZ R191, R21, R152, !PT ;  /* 0x0000009815bf7209 */ /* 0x000fe20007810000 */
[----:B------:R-:W-:-:S03]  /*93b0*/  FMUL.FTZ R152, R3, UR5 ;  /* 0x0000000503987c20 */ /* 0x000fc60008410000 */
[----:B------:R-:W-:Y:S02]  /*93c0*/  FMNMX.FTZ R4, R176, R191, !PT ;  /* 0x000000bfb0047209 */ /* 0x000fe40007810000 */
[----:B------:R0:W1:Y:S01]  /*93d0*/  MUFU.TANH R191, R157 ;  /* 0x0000009d00bf7308 */ /* 0x0000620000002400 */
[----:B------:R-:W-:Y:S01]  /*93e0*/  FSEL R152, R152, RZ, P4 ;  /* 0x000000ff98987208 */ /* 0x000fe20002000000 */
[----:B------:R-:W-:Y:S01]  /*93f0*/  UISETP.GT.AND UP1, UPT, UR11, UR6, UPT ;  /* 0x000000060b00728c */ /* 0x000fe2000bf24270 */
[----:B------:R-:W-:Y:S02]  /*9400*/  FMNMX.FTZ R4, R177, R4, !PT ;  /* 0x00000004b1047209 */ /* 0x000fe40007810000 */
[----:B------:R-:W-:Y:S01]  /*9410*/  R2UR UR6, R16 ;  /* 0x00000000100672ca */ /* 0x000fe200000e0000 */
[--C-:B------:R-:W-:Y:S01]  /*9420*/  FFMA.FTZ R211, R171, UR5, -R152.reuse ;  /* 0x00000005abd37c23 */ /* 0x100fe20008010898 */
[----:B------:R-:W-:Y:S01]  /*9430*/  FMNMX.FTZ R197, R187, R4, !PT ;  /* 0x00000004bbc57209 */ /* 0x000fe20007810000 */
[--C-:B------:R-:W-:Y:S01]  /*9440*/  FFMA.FTZ R209, R174, UR5, -R152.reuse ;  /* 0x00000005aed17c23 */ /* 0x100fe20008010898 */
[----:B--2---:R-:W-:Y:S01]  /*9450*/  FSEL R171, R189, -INF , P5 ;  /* 0xff800000bdab7808 */ /* 0x004fe20002800000 */
[--C-:B------:R-:W-:Y:S01]  /*9460*/  FFMA.FTZ R174, R163, UR5, -R152.reuse ;  /* 0x00000005a3ae7c23 */ /* 0x100fe20008010898 */
[----:B------:R-:W-:Y:S01]  /*9470*/  FMNMX.FTZ R4, R188, R197, !PT ;  /* 0x000000c5bc047209 */ /* 0x000fe20007810000 */
[--C-:B------:R-:W-:Y:S01]  /*9480*/  FFMA.FTZ R201, R154, UR5, -R152.reuse ;  /* 0x000000059ac97c23 */ /* 0x100fe20008010898 */
[----:B------:R-:W-:Y:S01]  /*9490*/  ISETP.GT.AND P5, PT, R170, 0x49, PT ;  /* 0x00000049aa00780c */ /* 0x000fe20003fa4270 */
[--C-:B------:R-:W-:Y:S01]  /*94a0*/  FFMA.FTZ R154, R180, UR5, -R152.reuse ;  /* 0x00000005b49a7c23 */ /* 0x100fe20008010898 */
[----:B0-----:R-:W-:Y:S01]  /*94b0*/  FMNMX.FTZ R157, R169, R4, !PT ;  /* 0x00000004a99d7209 */ /* 0x001fe20007810000 */
[--C-:B------:R-:W-:Y:S01]  /*94c0*/  FFMA.FTZ R156, R162, UR5, -R152.reuse ;  /* 0x00000005a29c7c23 */ /* 0x100fe20008010898 */
[----:B-1----:R-:W-:Y:S01]  /*94d0*/  FSEL R191, R191, -INF , P5 ;  /* 0xff800000bfbf7808 */ /* 0x002fe20002800000 */
        /* <DEDUP_REMOVED lines=14> */
[----:B------:R-:W-:-:S02]  /*95c0*/  FFMA.FTZ R155, R181, UR5, -R152 ;  /* 0x00000005b59b7c23 */ /* 0x000fc40008010898 */
[----:B------:R-:W-:Y:S01]  /*95d0*/  MUFU.EX2 R211, R211 ;  /* 0x000000d300d37308 */ /* 0x000fe20000000800 */
[----:B------:R-:W-:Y:S02]  /*95e0*/  FMNMX.FTZ R4, R164, R157, !PT ;  /* 0x0000009da4047209 */ /* 0x000fe40007810000 */
[----:B------:R-:W-:Y:S01]  /*95f0*/  FSEL R157, R178, -INF , P3 ;  /* 0xff800000b29d7808 */ /* 0x000fe20001800000 */
[--C-:B------:R-:W-:Y:S01]  /*9600*/  FFMA.FTZ R178, R185, UR5, -R152.reuse ;  /* 0x00000005b9b27c23 */ /* 0x100fe20008010898 */
[----:B------:R-:W-:Y:S02]  /*9610*/  FMNMX.FTZ R4, R165, R4, !PT ;  /* 0x00000004a5047209 */ /* 0x000fe40007810000 */
[----:B------:R-:W-:Y:S01]  /*9620*/  ISETP.GT.AND P3, PT, R170, 0x48, PT ;  /* 0x00000048aa00780c */ /* 0x000fe20003f64270 */
[----:B------:R-:W-:Y:S01]  /*9630*/  MUFU.EX2 R205, R205 ;  /* 0x000000cd00cd7308 */ /* 0x000fe20000000800 */
[----:B------:R-:W-:Y:S01]  /*9640*/  FMNMX.FTZ R4, R157, R4, !PT ;  /* 0x000000049d047209 */ /* 0x000fe20007810000 */
[----:B------:R-:W-:Y:S01]  /*9650*/  FFMA.FTZ R170, R182, UR5, -R152 ;  /* 0x00000005b6aa7c23 */ /* 0x000fe20008010898 */
[----:B------:R-:W-:-:S02]  /*9660*/  FSEL R189, R190, -INF , P3 ;  /* 0xff800000bebd7808 */ /* 0x000fc40001800000 */
[----:B------:R-:W-:-:S03]  /*9670*/  FMNMX.FTZ R4, R171, R4, !PT ;  /* 0x00000004ab047209 */ /* 0x000fc60007810000 */
[----:B------:R0:W-:Y:S01]  /*9680*/  MUFU.EX2 R190, R174 ;  /* 0x000000ae00be7308 */ /* 0x0001e20000000800 */
[----:B------:R-:W-:-:S04]  /*9690*/  FMNMX.FTZ R4, R189, R4, !PT ;  /* 0x00000004bd047209 */ /* 0x000fc80007810000 */
[----:B------:R-:W-:-:S03]  /*96a0*/  FMNMX.FTZ R4, R191, R4, !PT ;  /* 0x00000004bf047209 */ /* 0x000fc60007810000 */
[----:B------:R-:W-:Y:S01]  /*96b0*/  MUFU.EX2 R162, R162 ;  /* 0x000000a200a27308 */ /* 0x000fe20000000800 */
[----:B0-----:R-:W-:Y:S01]  /*96c0*/  FFMA.FTZ R174, R186, UR5, -R152 ;  /* 0x00000005baae7c23 */ /* 0x001fe20008010898 */
        /* <DEDUP_REMOVED lines=9> */
[----:B0-----:R-:W-:Y:S01]  /*9760*/  FMNMX.FTZ R4, R163, R4, !PT ;  /* 0x00000004a3047209 */ /* 0x001fe20007810000 */
[--C-:B------:R-:W-:Y:S01]  /*9770*/  FFMA.FTZ R163, R168, UR5, -R152.reuse ;  /* 0x00000005a8a37c23 */ /* 0x100fe20008010898 */
[----:B------:R-:W-:-:S05]  /*9780*/  FFMA.FTZ R152, R159, UR5, -R152 ;  /* 0x000000059f987c23 */ /* 0x000fca0008010898 */
[----:B------:R-:W-:Y:S01]  /*9790*/  MUFU.EX2 R197, R197 ;  /* 0x000000c500c57308 */ /* 0x000fe20000000800 */
[C---:B------:R-:W-:Y:S01]  /*97a0*/  FSETP.NEU.FTZ.AND P3, PT, R4.reuse, -INF , PT ;  /* 0xff8000000400780b */ /* 0x040fe20003f7d000 */
[----:B------:R-:W-:Y:S01]  /*97b0*/  FMUL.FTZ R180, R4, UR5 ;  /* 0x0000000504b47c20 */ /* 0x000fe20008410000 */
[----:B------:R-:W-:Y:S01]  /*97c0*/  IMAD.U32 R168, RZ, RZ, UR4 ;  /* 0x00000004ffa87e24 */ /* 0x000fe2000f8e00ff */
[----:B------:R-:W-:-:S03]  /*97d0*/  UIADD3 UR4, UR11, -0x1, URZ ;  /* 0xffffffff0b047890 */ /* 0x000fc6000fffe03f */
[----:B------:R-:W-:Y:S01]  /*97e0*/  FSEL R180, R180, RZ, P3 ;  /* 0x000000ffb4b47208 */ /* 0x000fe20001800000 */
[----:B------:R-:W-:Y:S02]  /*97f0*/  MUFU.EX2 R158, R158 ;  /* 0x0000009e009e7308 */ /* 0x000fe40000000800 */
[----:B------:R-:W-:Y:S02]  /*9800*/  IMAD.U32 R233, RZ, RZ, UR4 ;  /* 0x00000004ffe97e24 */ /* 0x000fe4000f8e00ff */
[--C-:B------:R-:W-:Y:S01]  /*9810*/  FFMA.FTZ R206, R177, UR5, -R180.reuse ;  /* 0x00000005b1ce7c23 */ /* 0x100fe200080108b4 */
[--C-:B------:R-:W-:Y:S01]  /*9820*/  FFMA.FTZ R210, R0, UR5, -R180.reuse ;  /* 0x0000000500d27c23 */ /* 0x100fe200080108b4 */
[----:B------:R-:W-:Y:S01]  /*9830*/  FSEL R177, R4, RZ, P3 ;  /* 0x000000ff04b17208 */ /* 0x000fe20001800000 */
[--C-:B------:R-:W-:Y:S01]  /*9840*/  FFMA.FTZ R153, R153, UR5, -R180.reuse ;  /* 0x0000000599997c23 */ /* 0x100fe200080108b4 */
[----:B------:R-:W-:Y:S01]  /*9850*/  FSEL R0, R3, RZ, P4 ;  /* 0x000000ff03007208 */ /* 0x000fe20002000000 */
[--C-:B------:R-:W-:Y:S01]  /*9860*/  FFMA.FTZ R208, R2, UR5, -R180.reuse ;  /* 0x0000000502d07c23 */ /* 0x100fe200080108b4 */
[----:B------:R-:W-:Y:S01]  /*9870*/  FFMA.FTZ R167, R20, UR5, -R180 ;  /* 0x0000000514a77c23 */ /* 0x000fe200080108b4 */
[----:B------:R-:W-:Y:S01]  /*9880*/  FADD.FTZ R177, -R177, R234 ;  /* 0x000000eab1b17221 */ /* 0x000fe20000010100 */
[----:B------:R-:W-:Y:S01]  /*9890*/  MUFU.EX2 R210, R210 ;  /* 0x000000d200d27308 */ /* 0x000fe20000000800 */
[----:B------:R-:W-:Y:S01]  /*98a0*/  FADD.FTZ R0, -R0, R235 ;  /* 0x000000eb00007221 */ /* 0x000fe20000010100 */
[----:B------:R-:W-:Y:S01]  /*98b0*/  FFMA.FTZ R204, R21, UR5, -R180 ;  /* 0x0000000515cc7c23 */ /* 0x000fe200080108b4 */
[----:B------:R-:W-:Y:S01]  /*98c0*/  FMUL.FTZ R177, R177, UR5 ;  /* 0x00000005b1b17c20 */ /* 0x000fe20008410000 */
[----:B------:R-:W-:-:S02]  /*98d0*/  IMAD.U32 R20, RZ, RZ, UR14 ;  /* 0x0000000eff147e24 */ /* 0x000fc4000f8e00ff */
[----:B------:R-:W-:Y:S01]  /*98e0*/  FMUL.FTZ R2, R0, UR5 ;  /* 0x0000000500027c20 */ /* 0x000fe20008410000 */
[--C-:B------:R-:W-:Y:S01]  /*98f0*/  FFMA.FTZ R175, R176, UR5, -R180.reuse ;  /* 0x00000005b0af7c23 */ /* 0x100fe200080108b4 */
[--C-:B------:R-:W-:Y:S01]  /*9900*/  FFMA.FTZ R21, R187, UR5, -R180.reuse ;  /* 0x00000005bb157c23 */ /* 0x100fe200080108b4 */
        /* <DEDUP_REMOVED lines=12> */
[--C-:B------:R-:W-:Y:S01]  /*99d0*/  FFMA.FTZ R171, R171, UR5, -R180.reuse ;  /* 0x00000005abab7c23 */ /* 0x100fe200080108b4 */
[----:B------:R-:W-:Y:S01]  /*99e0*/  FFMA.FTZ R189, R189, UR5, -R180 ;  /* 0x00000005bdbd7c23 */ /* 0x000fe200080108b4 */
[----:B------:R-:W-:Y:S01]  /*99f0*/  PLOP3.LUT P3, PT, PT, PT, UP1, 0x80, 0x0 ;  /* 0x000000000000781c */ /* 0x000fe20003f6f018 */
[----:B------:R-:W-:Y:S01]  /*9a00*/  @!P1 VIADD R160, R168, 0x38860 ;  /* 0x00038860a8a09836 */ /* 0x000fe20000000000 */
[----:B------:R-:W1:Y:S01]  /*9a10*/  MUFU.EX2 R2, R2 ;  /* 0x0000000200027308 */ /* 0x000e620000000800 */
[----:B------:R-:W-:-:S02]  /*9a20*/  IMAD.MOV.U32 R235, RZ, RZ, R3 ;  /* 0x000000ffffeb7224 */ /* 0x000fc400078e0003 */
[----:B------:R-:W-:Y:S01]  /*9a30*/  IMAD.MOV.U32 R234, RZ, RZ, R4 ;  /* 0x000000ffffea7224 */ /* 0x000fe200078e0004 */
[----:B------:R-:W-:-:S04]  /*9a40*/  @!P1 PRMT R160, RZ, 0x654, R160 ;  /* 0x00000654ffa09816 */ /* 0x000fc800000000a0 */
[----:B------:R-:W2:Y:S01]  /*9a50*/  MUFU.EX2 R208, R208 ;  /* 0x000000d000d07308 */ /* 0x000ea20000000800 */
[----:B0-----:R-:W-:-:S07]  /*9a60*/  FFMA.FTZ R177, R0, R14, R153 ;  /* 0x0000000e00b17223 */ /* 0x001fce0000010099 */
[----:B------:R-:W0:Y:S01]  /*9a70*/  MUFU.EX2 R167, R167 ;  /* 0x000000a700a77308 */ /* 0x000e220000000800 */
[----:B-1----:R-:W-:Y:S01]  /*9a80*/  FFMA.FTZ R179, R2, R5, R209 ;  /* 0x0000000502b37223 */ /* 0x002fe200000100d1 */
[----:B------:R-:W-:-:S03]  /*9a90*/  F2FP.F16.F32.PACK_AB R209, R156, R209 ;  /* 0x000000d19cd1723e */ /* 0x000fc600000000ff */
[----:B------:R-:W-:-:S03]  /*9aa0*/  FADD.FTZ R14, R156, R179 ;  /* 0x000000b39c0e7221 */ /* 0x000fc60000010000 */
[----:B------:R-:W1:Y:S01]  /*9ab0*/  MUFU.EX2 R204, R204 ;  /* 0x000000cc00cc7308 */ /* 0x000e620000000800 */
[C---:B--2---:R-:W-:Y:S01]  /*9ac0*/  FADD.FTZ R177, R208.reuse, R177 ;  /* 0x000000b1d0b17221 */ /* 0x044fe20000010000 */
[----:B------:R-:W-:Y:S01]  /*9ad0*/  FADD.FTZ R159, R211, R14 ;  /* 0x0000000ed39f7221 */ /* 0x000fe20000010000 */
[----:B------:R-:W-:Y:S02]  /*9ae0*/  F2FP.F16.F32.PACK_AB R208, R208, R153 ;  /* 0x00000099d0d0723e */ /* 0x000fe400000000ff */
[C---:B------:R-:W-:Y:S01]  /*9af0*/  F2FP.F16.F32.PACK_AB R211, R190.reuse, R211 ;  /* 0x000000d3bed3723e */ /* 0x040fe200000000ff */
[----:B------:R-:W-:Y:S02]  /*9b00*/  FADD.FTZ R14, R190, R159 ;  /* 0x0000009fbe0e7221 */ /* 0x000fe40000010000 */
[----:B------:R-:W2:Y:S02]  /*9b10*/  MUFU.EX2 R175, R175 ;  /* 0x000000af00af7308 */ /* 0x000ea40000000800 */
[----:B------:R-:W-:Y:S01]  /*9b20*/  FADD.FTZ R159, R205, R14 ;  /* 0x0000000ecd9f7221 */ /* 0x000fe20000010000 */
[----:B------:R-:W-:-:S03]  /*9b30*/  F2FP.F16.F32.PACK_AB R205, R162, R205 ;  /* 0x000000cda2cd723e */ /* 0x000fc600000000ff */
[----:B------:R-:W-:Y:S02]  /*9b40*/  FADD.FTZ R14, R162, R159 ;  /* 0x0000009fa20e7221 */ /* 0x000fe40000010000 */
[----:B------:R-:W3:Y:S02]  /*9b50*/  MUFU.EX2 R206, R206 ;  /* 0x000000ce00ce7308 */ /* 0x000ee40000000800 */
[----:B------:R-:W-:Y:S01]  /*9b60*/  FADD.FTZ R159, R207, R14 ;  /* 0x0000000ecf9f7221 */ /* 0x000fe20000010000 */
[----:B------:R-:W-:-:S03]  /*9b70*/  F2FP.F16.F32.PACK_AB R207, R166, R207 ;  /* 0x000000cfa6cf723e */ /* 0x000fc600000000ff */
[----:B------:R-:W-:Y:S02]  /*9b80*/  FADD.FTZ R14, R166, R159 ;  /* 0x0000009fa60e7221 */ /* 0x000fe40000010000 */
[----:B------:R-:W4:Y:S02]  /*9b90*/  MUFU.EX2 R21, R21 ;  /* 0x0000001500157308 */ /* 0x000f240000000800 */
[----:B------:R-:W-:Y:S01]  /*9ba0*/  FADD.FTZ R159, R201, R14 ;  /* 0x0000000ec99f7221 */ /* 0x000fe20000010000 */
[----:B------:R-:W-:-:S03]  /*9bb0*/  F2FP.F16.F32.PACK_AB R201, R154, R201 ;  /* 0x000000c99ac9723e */ /* 0x000fc600000000ff */
[----:B------:R-:W-:Y:S02]  /*9bc0*/  FADD.FTZ R14, R154, R159 ;  /* 0x0000009f9a0e7221 */ /* 0x000fe40000010000 */
[----:B------:R-:W5:Y:S08]  /*9bd0*/  MUFU.EX2 R200, R200 ;  /* 0x000000c800c87308 */ /* 0x000f700000000800 */
[----:B------:R-:W5:Y:S08]  /*9be0*/  MUFU.EX2 R169, R169 ;  /* 0x000000a900a97308 */ /* 0x000f700000000800 */
[----:B------:R3:W-:Y:S08]  /*9bf0*/  MUFU.EX2 R5, R161 ;  /* 0x000000a100057308 */ /* 0x0007f00000000800 */
[----:B------:R-:W5:Y:S08]  /*9c00*/  MUFU.EX2 R202, R202 ;  /* 0x000000ca00ca7308 */ /* 0x000f700000000800 */
[----:B------:R-:W5:Y:S01]  /*9c10*/  MUFU.EX2 R173, R173 ;  /* 0x000000ad00ad7308 */ /* 0x000f620000000800 */
[----:B------:R-:W-:-:S02]  /*9c20*/  WARPGROUP.DEPBAR.LE gsb0, 0x0 ;  /* 0x00008000000079c5 */ /* 0x000fc40000010000 */
[----:B------:R0:W-:Y:S05]  /*9c30*/  @!P1 SYNCS.ARRIVE.TRANS64.RED.A1T0 RZ, [R20+URZ], RZ ;  /* 0x000000ff14ff99a7 */ /* 0x0001ea000810043f */
[----:B------:R-:W5:Y:S01]  /*9c40*/  MUFU.EX2 R196, R196 ;  /* 0x000000c400c47308 */ /* 0x000f620000000800 */
[--C-:B------:R-:W-:Y:S01]  /*9c50*/  FFMA.FTZ R192, R157, UR5, -R180.reuse ;  /* 0x000000059dc07c23 */ /* 0x100fe200080108b4 */
[----:B------:R-:W-:Y:S01]  /*9c60*/  FFMA.FTZ R180, R191, UR5, -R180 ;  /* 0x00000005bfb47c23 */ /* 0x000fe200080108b4 */
[----:B0-----:R-:W-:-:S05]  /*9c70*/  FADD.FTZ R20, R210, R177 ;  /* 0x000000b1d2147221 */ /* 0x001fca0000010000 */
[----:B------:R-:W-:Y:S01]  /*9c80*/  MUFU.EX2 R198, R198 ;  /* 0x000000c600c67308 */ /* 0x000fe20000000800 */
[----:B------:R0:W-:Y:S01]  /*9c90*/  @!P1 SYNCS.ARRIVE.TRANS64.RED.A1T0 RZ, [R160+URZ], RZ ;  /* 0x000000ffa0ff99a7 */ /* 0x0001e2000810043f */
[C---:B------:R-:W-:Y:S01]  /*9ca0*/  F2FP.F16.F32.PACK_AB R210, R167.reuse, R210 ;  /* 0x000000d2a7d2723e */ /* 0x040fe200000000ff */
[----:B------:R-:W-:-:S04]  /*9cb0*/  FADD.FTZ R177, R167, R20 ;  /* 0x00000014a7b17221 */ /* 0x000fc80000010000 */
[----:B-1----:R-:W-:Y:S01]  /*9cc0*/  FADD.FTZ R20, R204, R177 ;  /* 0x000000b1cc147221 */ /* 0x002fe20000010000 */
[----:B------:R-:W1:Y:S01]  /*9cd0*/  MUFU.EX2 R199, R199 ;  /* 0x000000c700c77308 */ /* 0x000e620000000800 */
[C---:B--2---:R-:W-:Y:S02]  /*9ce0*/  F2FP.F16.F32.PACK_AB R204, R175.reuse, R204 ;  /* 0x000000ccafcc723e */ /* 0x044fe400000000ff */
[----:B---3--:R-:W-:-:S04]  /*9cf0*/  FADD.FTZ R161, R175, R20 ;  /* 0x00000014afa17221 */ /* 0x008fc80000010000 */
[----:B------:R-:W-:Y:S01]  /*9d00*/  FADD.FTZ R20, R206, R161 ;  /* 0x000000a1ce147221 */ /* 0x000fe20000010000 */
[C---:B----4-:R-:W-:Y:S01]  /*9d10*/  F2FP.F16.F32.PACK_AB R206, R21.reuse, R206 ;  /* 0x000000ce15ce723e */ /* 0x050fe200000000ff */
[----:B------:R-:W-:Y:S02]  /*9d20*/  MUFU.EX2 R157, R165 ;  /* 0x000000a5009d7308 */ /* 0x000fe40000000800 */
[----:B------:R-:W-:Y:S01]  /*9d30*/  FADD.FTZ R161, R21, R20 ;  /* 0x0000001415a17221 */ /* 0x000fe20000010000 */
[----:B------:R-:W-:Y:S01]  /*9d40*/  FADD.FTZ R21, R203, R14 ;  /* 0x0000000ecb157221 */ /* 0x000fe20000010000 */
[----:B------:R-:W-:Y:S02]  /*9d50*/  F2FP.F16.F32.PACK_AB R203, R170, R203 ;  /* 0x000000cbaacb723e */ /* 0x000fe400000000ff */
[----:B-----5:R-:W-:Y:S01]  /*9d60*/  FADD.FTZ R20, R200, R161 ;  /* 0x000000a1c8147221 */ /* 0x020fe20000010000 */
[----:B------:R-:W-:Y:S01]  /*9d70*/  FADD.FTZ R14, R170, R21 ;  /* 0x00000015aa0e7221 */ /* 0x000fe20000010000 */
[----:B------:R-:W2:Y:S01]  /*9d80*/  MUFU.EX2 R174, R174 ;  /* 0x000000ae00ae7308 */ /* 0x000ea20000000800 */
[C---:B------:R-:W-:Y:S01]  /*9d90*/  F2FP.F16.F32.PACK_AB R200, R169.reuse, R200 ;  /* 0x000000c8a9c8723e */ /* 0x040fe200000000ff */
[----:B------:R-:W-:Y:S01]  /*9da0*/  FADD.FTZ R161, R169, R20 ;  /* 0x00000014a9a17221 */ /* 0x000fe20000010000 */
[----:B------:R-:W-:Y:S01]  /*9db0*/  FADD.FTZ R21, R197, R14 ;  /* 0x0000000ec5157221 */ /* 0x000fe20000010000 */
[----:B------:R-:W-:-:S02]  /*9dc0*/  F2FP.F16.F32.PACK_AB R197, R158, R197 ;  /* 0x000000c59ec5723e */ /* 0x000fc400000000ff */
[----:B------:R-:W-:Y:S01]  /*9dd0*/  FADD.FTZ R20, R202, R161 ;  /* 0x000000a1ca147221 */ /* 0x000fe20000010000 */
[----:B------:R-:W-:Y:S01]  /*9de0*/  FADD.FTZ R14, R158, R21 ;  /* 0x000000159e0e7221 */ /* 0x000fe20000010000 */
[----:B------:R-:W3:Y:S01]  /*9df0*/  MUFU.EX2 R192, R192 ;  /* 0x000000c000c07308 */ /* 0x000ee20000000800 */
[C---:B------:R-:W-:Y:S01]  /*9e00*/  F2FP.F16.F32.PACK_AB R202, R173.reuse, R202 ;  /* 0x000000caadca723e */ /* 0x040fe200000000ff */
[----:B------:R-:W-:-:S04]  /*9e10*/  FADD.FTZ R159, R173, R20 ;  /* 0x00000014ad9f7221 */ /* 0x000fc80000010000 */
[----:B------:R-:W-:Y:S01]  /*9e20*/  FADD.FTZ R20, R196, R159 ;  /* 0x0000009fc4147221 */ /* 0x000fe20000010000 */
[C---:B------:R-:W-:Y:S01]  /*9e30*/  F2FP.F16.F32.PACK_AB R196, R5.reuse, R196 ;  /* 0x000000c405c4723e */ /* 0x040fe200000000ff */
[----:B------:R-:W4:Y:S02]  /*9e40*/  MUFU.EX2 R155, R155 ;  /* 0x0000009b009b7308 */ /* 0x000f240000000800 */
[----:B------:R-:W-:Y:S01]  /*9e50*/  FADD.FTZ R159, R5, R20 ;  /* 0x00000014059f7221 */ /* 0x000fe20000010000 */
[----:B-1----:R-:W-:Y:S01]  /*9e60*/  FADD.FTZ R5, R199, R14 ;  /* 0x0000000ec7057221 */ /* 0x002fe20000010000 */
[----:B--2---:R-:W-:Y:S02]  /*9e70*/  F2FP.F16.F32.PACK_AB R199, R174, R199 ;  /* 0x000000c7aec7723e */ /* 0x004fe400000000ff */
[----:B------:R-:W-:Y:S01]  /*9e80*/  FADD.FTZ R20, R198, R159 ;  /* 0x0000009fc6147221 */ /* 0x000fe20000010000 */
[----:B------:R-:W-:Y:S01]  /*9e90*/  FADD.FTZ R14, R174, R5 ;  /* 0x00000005ae0e7221 */ /* 0x000fe20000010000 */
[----:B------:R-:W1:Y:S01]  /*9ea0*/  MUFU.EX2 R153, R171 ;  /* 0x000000ab00997308 */ /* 0x000e620000000800 */
[C---:B------:R-:W-:Y:S01]  /*9eb0*/  F2FP.F16.F32.PACK_AB R198, R157.reuse, R198 ;  /* 0x000000c69dc6723e */ /* 0x040fe200000000ff */
[----:B------:R-:W-:-:S04]  /*9ec0*/  FADD.FTZ R21, R157, R20 ;  /* 0x000000149d157221 */ /* 0x000fc80000010000 */
[----:B---3--:R-:W-:Y:S01]  /*9ed0*/  FADD.FTZ R20, R192, R21 ;  /* 0x00000015c0147221 */ /* 0x008fe20000010000 */
[----:B------:R-:W-:Y:S01]  /*9ee0*/  IMAD.U32 R21, RZ, RZ, UR60 ;  /* 0x0000003cff157e24 */ /* 0x000fe2000f8e00ff */
[----:B------:R-:W2:Y:S01]  /*9ef0*/  MUFU.EX2 R178, R178 ;  /* 0x000000b200b27308 */ /* 0x000ea20000000800 */
[----:B----4-:R-:W-:-:S07]  /*9f00*/  FADD.FTZ R5, R155, R14 ;  /* 0x0000000e9b057221 */ /* 0x010fce0000010000 */
        /* <DEDUP_REMOVED lines=11> */
[----:B------:R-:W-:Y:S01]  /*9fc0*/  IMAD.U32 R20, RZ, RZ, UR6 ;  /* 0x00000006ff147e24 */ /* 0x000fe2000f8e00ff */
[----:B------:R-:W-:Y:S01]  /*9fd0*/  F2FP.F16.F32.PACK_AB R194, R180, R189 ;  /* 0x000000bdb4c2723e */ /* 0x000fe200000000ff */
[C---:B---3--:R-:W-:Y:S01]  /*9fe0*/  FADD.FTZ R5, R152.reuse, R5 ;  /* 0x0000000598057221 */ /* 0x048fe20000010000 */
[----:B------:R-:W-:Y:S01]  /*9ff0*/  F2FP.F16.F32.PACK_AB R195, R152, R163 ;  /* 0x000000a398c3723e */ /* 0x000fe200000000ff */
[----:B0-----:R-:W-:Y:S06]  /*a000*/  @P3 BRA `(.L_x_2609) ;  /* 0xffffffbc00943947 */ /* 0x001fec000383ffff */
[----:B------:R-:W-:-:S07]  /*a010*/  IMAD.U32 R20, RZ, RZ, UR4 ;  /* 0x00000004ff147e24 */ /* 0x000fce000f8e00ff */
.L_x_2600:
        /* <DEDUP_REMOVED lines=9> */
.L_x_2619:
        /* <DEDUP_REMOVED lines=10> */
.L_x_2611:
        /* <DEDUP_REMOVED lines=8> */
.L_x_2612:
[----:B-1----:R-:W-:Y:S05]  /*a1d0*/  @P2 BRA `(.L_x_2613) ;  /* 0x0000000000082947 */ /* 0x002fea0003800000 */
[----:B------:R-:W1:Y:S02]  /*a1e0*/  SYNCS.PHASECHK.TRANS64.TRYWAIT P2, [UR4+0x38830], R3 ;  /* 0x03883003ff0075a7 */ /* 0x000e640008040144 */
[----:B-1----:R-:W-:Y:S05]  /*a1f0*/  @!P2 BRA `(.L_x_2614) ;  /* 0x000000f400fca947 */ /* 0x002fea0003800000 */
.L_x_2613:
        /* <DEDUP_REMOVED lines=643> */
.L_x_2615:
        /* <DEDUP_REMOVED lines=9> */
.L_x_2616:
[----:B---3--:R-:W-:Y:S05]  /*cac0*/  @P2 BRA `(.L_x_2617) ;  /* 0x0000000000082947 */ /* 0x008fea0003800000 */
[----:B------:R-:W3:Y:S02]  /*cad0*/  SYNCS.PHASECHK.TRANS64.TRYWAIT P2, [UR4+0x38850], R0 ;  /* 0x03885000ff0075a7 */ /* 0x000ee40008040144 */
[----:B---3--:R-:W-:Y:S05]  /*cae0*/  @!P2 BRA `(.L_x_2618) ;  /* 0x000000cc00d8a947 */ /* 0x008fea0003800000 */
.L_x_2617:
        /* <DEDUP_REMOVED lines=236> */
[----:B0-----:R-:W-:-:S03]  /*d9b0*/  FFMA.FTZ R5, R2, R5, R209 ;  /* 0x0000000502057223 */ /* 0x001fc600000100d1 */
        /* <DEDUP_REMOVED lines=62> */
[C---:B------:R-:W-:Y:S01]  /*dda0*/  FADD.FTZ R21, R173.reuse, R162 ;  /* 0x000000a2ad157221 */ /* 0x040fe20000010000 */
[----:B------:R-:W-:Y:S01]  /*ddb0*/  FADD.FTZ R160, R20, R5 ;  /* 0x0000000514a07221 */ /* 0x000fe20000010000 */
        /* <DEDUP_REMOVED lines=27> */
[----:B------:R-:W-:Y:S02]  /*df70*/  IMAD.U32 R20, RZ, RZ, UR4 ;  /* 0x00000004ff147e24 */ /* 0x000fe4000f8e00ff */
[----:B------:R-:W-:Y:S01]  /*df80*/  IMAD.MOV.U32 R22, RZ, RZ, R3 ;  /* 0x000000ffff167224 */ /* 0x000fe200078e0003 */
[----:B0-----:R-:W-:Y:S06]  /*df90*/  @P2 BRA `(.L_x_2619) ;  /* 0xffffffc000442947 */ /* 0x001fec000383ffff */
.L_x_2610:
        /* <DEDUP_REMOVED lines=131> */
.L_x_2620:
        /* <DEDUP_REMOVED lines=8> */
.L_x_2621:
[----:B-1----:R-:W-:Y:S05]  /*e850*/  @P2 BRA `(.L_x_2622) ;  /* 0x0000000000082947 */ /* 0x002fea0003800000 */
[----:B------:R-:W1:Y:S02]  /*e860*/  SYNCS.PHASECHK.TRANS64.TRYWAIT P0, [UR7+0x38850], R0 ;  /* 0x03885000ff0075a7 */ /* 0x000e640008000147 */
[----:B-1----:R-:W-:Y:S05]  /*e870*/  @!P0 BRA `(.L_x_2623) ;  /* 0x000000b0008c8947 */ /* 0x002fea0003800000 */
.L_x_2622:
        /* <DEDUP_REMOVED lines=206> */
.L_x_2593:
        /* <DEDUP_REMOVED lines=79> */
[----:B------:R-:W-:Y:S01]  /*fa50*/  LOP3.LUT R106, R9, R106, RZ, 0x3c, !PT ;  /* 0x0000006a096a7212 */ /* 0x000fe200078e3cff */
[----:B------:R-:W-:Y:S01]  /*fa60*/  IMAD.X R9, RZ, RZ, R107, P1 ;  /* 0x000000ffff097224 */ /* 0x000fe200008e066b */
        /* <DEDUP_REMOVED lines=29> */
[----:B------:R0:W-:Y:S01]  /*fc40*/  STSM.16.M88.4 [R106], R24 ;  /* 0x000000186a007844 */ /* 0x0001e20000000200 */
[----:B------:R-:W-:-:S02]  /*fc50*/  LOP3.LUT R54, R54, R185, RZ, 0x3c, !PT ;  /* 0x000000b936367212 */ /* 0x000fc400078e3cff */
[----:B------:R-:W-:Y:S01]  /*fc60*/  SHF.R.U64 R94, R94, 0x3, RZ ;  /* 0x000000035e5e7819 */ /* 0x000fe200000012ff */
[----:B------:R1:W-:Y:S01]  /*fc70*/  STSM.16.M88.4 [R11], R32 ;  /* 0x000000200b007844 */ /* 0x0003e20000000200 */
[----:B------:R-:W-:Y:S02]  /*fc80*/  LOP3.LUT R98, R29, R6, RZ, 0x3c, !PT ;  /* 0x000000061d627212 */ /* 0x000fe400078e3cff */
[----:B------:R-:W-:Y:S01]  /*fc90*/  MOV R20, R20 ;  /* 0x0000001400147202 */ /* 0x000fe20000000f00 */
[----:B------:R-:W-:Y:S01]  /*fca0*/  STSM.16.M88.4 [R12], R40 ;  /* 0x000000280c007844 */ /* 0x000fe20000000200 */
[----:B------:R-:W-:Y:S02]  /*fcb0*/  F2FP.F16.F32.PACK_AB R59, R157, R59 ;  /* 0x0000003b9d3b723e */ /* 0x000fe400000000ff */
[----:B------:R-:W-:Y:S01]  /*fcc0*/  F2FP.F16.F32.PACK_AB R65, R156, R66 ;  /* 0x000000429c41723e */ /* 0x000fe200000000ff */
[----:B------:R2:W-:Y:S01]  /*fcd0*/  STSM.16.M88.4 [R14], R48 ;  /* 0x000000300e007844 */ /* 0x0005e20000000200 */
[----:B------:R-:W-:-:S02]  /*fce0*/  F2FP.F16.F32.PACK_AB R72, R73, R72 ;  /* 0x000000484948723e */ /* 0x000fc400000000ff */
[----:B------:R-:W-:Y:S01]  /*fcf0*/  LOP3.LUT R62, R62, R187, RZ, 0x3c, !PT ;  /* 0x000000bb3e3e7212 */ /* 0x000fe200078e3cff */
[----:B------:R3:W-:Y:S01]  /*fd00*/  STSM.16.M88.4 [R20], R56 ;  /* 0x0000003814007844 */ /* 0x0007e20000000200 */
[----:B------:R-:W-:Y:S02]  /*fd10*/  SHF.R.U64 R107, R107, 0x3, RZ ;  /* 0x000000036b6b7819 */ /* 0x000fe400000012ff */
[----:B------:R-:W-:Y:S02]  /*fd20*/  MOV R30, R30 ;  /* 0x0000001e001e7202 */ /* 0x000fe40000000f00 */
[----:B------:R-:W-:Y:S02]  /*fd30*/  F2FP.F16.F32.PACK_AB R66, R69, R68 ;  /* 0x000000444542723e */ /* 0x000fe400000000ff */
[----:B------:R-:W-:Y:S02]  /*fd40*/  F2FP.F16.F32.PACK_AB R67, R155, R67 ;  /* 0x000000439b43723e */ /* 0x000fe400000000ff */
[----:B------:R-:W-:-:S02]  /*fd50*/  F2FP.F16.F32.PACK_AB R73, R154, R74 ;  /* 0x0000004a9a49723e */ /* 0x000fc400000000ff */
[----:B------:R-:W-:Y:S01]  /*fd60*/  F2FP.F16.F32.PACK_AB R80, R81, R80 ;  /* 0x000000505150723e */ /* 0x000fe200000000ff */
[----:B------:R3:W-:Y:S01]  /*fd70*/  STSM.16.M88.4 [R30], R64 ;  /* 0x000000401e007844 */ /* 0x0007e20000000200 */
[----:B------:R-:W-:Y:S02]  /*fd80*/  LOP3.LUT R70, R70, R189, RZ, 0x3c, !PT ;  /* 0x000000bd46467212 */ /* 0x000fe400078e3cff */
[----:B------:R-:W-:Y:S02]  /*fd90*/  MOV R38, R38 ;  /* 0x0000002600267202 */ /* 0x000fe40000000f00 */
[----:B------:R-:W-:Y:S02]  /*fda0*/  F2FP.F16.F32.PACK_AB R74, R77, R76 ;  /* 0x0000004c4d4a723e */ /* 0x000fe400000000ff */
[----:B------:R-:W-:Y:S01]  /*fdb0*/  F2FP.F16.F32.PACK_AB R75, R153, R75 ;  /* 0x0000004b994b723e */ /* 0x000fe200000000ff */
[----:B------:R-:W4:Y:S01]  /*fdc0*/  LDC R76, c[0x0][0xbe8] ;  /* 0x0002fa00ff4c7b82 */ /* 0x000f220000000800 */
[----:B------:R-:W-:-:S02]  /*fdd0*/  F2FP.F16.F32.PACK_AB R81, R152, R82 ;  /* 0x000000529851723e */ /* 0x000fc400000000ff */
[----:B------:R-:W-:Y:S01]  /*fde0*/  F2FP.F16.F32.PACK_AB R88, R89, R88 ;  /* 0x000000585958723e */ /* 0x000fe200000000ff */
[----:B------:R3:W-:Y:S01]  /*fdf0*/  STSM.16.M88.4 [R38], R72 ;  /* 0x0000004826007844 */ /* 0x0007e20000000200 */
[----:B------:R-:W-:Y:S02]  /*fe00*/  LOP3.LUT R78, R78, R191, RZ, 0x3c, !PT ;  /* 0x000000bf4e4e7212 */ /* 0x000fe400078e3cff */
[----:B------:R-:W-:Y:S02]  /*fe10*/  SHF.R.U64 R165, R165, 0x3, RZ ;  /* 0x00000003a5a57819 */ /* 0x000fe400000012ff */
[----:B------:R-:W-:Y:S02]  /*fe20*/  MOV R46, R46 ;  /* 0x0000002e002e7202 */ /* 0x000fe40000000f00 */
[----:B------:R-:W-:Y:S02]  /*fe30*/  F2FP.F16.F32.PACK_AB R82, R85, R84 ;  /* 0x000000545552723e */ /* 0x000fe400000000ff */
[----:B------:R-:W-:-:S02]  /*fe40*/  F2FP.F16.F32.PACK_AB R83, R83, R86 ;  /* 0x000000565353723e */ /* 0x000fc400000000ff */
[----:B------:R-:W-:Y:S02]  /*fe50*/  F2FP.F16.F32.PACK_AB R89, R87, R90 ;  /* 0x0000005a5759723e */ /* 0x000fe400000000ff */
[----:B------:R-:W-:Y:S01]  /*fe60*/  LOP3.LUT R94, R94, R193, RZ, 0x3c, !PT ;  /* 0x000000c15e5e7212 */ /* 0x000fe200078e3cff */
[----:B------:R3:W-:Y:S01]  /*fe70*/  STSM.16.M88.4 [R46], R80 ;  /* 0x000000502e007844 */ /* 0x0007e20000000200 */
[----:B------:R-:W-:Y:S02]  /*fe80*/  MOV R54, R54 ;  /* 0x0000003600367202 */ /* 0x000fe40000000f00 */
[----:B------:R-:W-:Y:S02]  /*fe90*/  MOV R10, R98 ;  /* 0x00000062000a7202 */ /* 0x000fe40000000f00 */
[----:B------:R-:W-:Y:S02]  /*fea0*/  F2FP.F16.F32.PACK_AB R90, R93, R92 ;  /* 0x0000005c5d5a723e */ /* 0x000fe400000000ff */
[----:B------:R-:W-:-:S02]  /*feb0*/  F2FP.F16.F32.PACK_AB R91, R91, R3 ;  /* 0x000000035b5b723e */ /* 0x000fc400000000ff */
[----:B------:R-:W-:Y:S02]  /*fec0*/  F2FP.F16.F32.PACK_AB R96, R97, R96 ;  /* 0x000000606160723e */ /* 0x000fe400000000ff */
[----:B------:R-:W-:Y:S01]  /*fed0*/  LOP3.LUT R102, R107, R102, RZ, 0x3c, !PT ;  /* 0x000000666b667212 */ /* 0x000fe200078e3cff */
        /* <DEDUP_REMOVED lines=10> */
[----:B0-----:R-:W-:Y:S02]  /*ff80*/  F2FP.F16.F32.PACK_AB R106, R109, R108 ;  /* 0x0000006c6d6a723e */ /* 0x001fe400000000ff */
        /* <DEDUP_REMOVED lines=34> */
[----:B------:R3:W-:Y:S10]  /*101b0*/  STSM.16.M88.4 [R6], R144 ;  /* 0x0000009006007844 */ /* 0x0007f40000000200 */
[----:B------:R-:W-:-:S02]  /*101c0*/  USHF.L.U64.HI UR11, UR4, 0x2, UR7 ;  /* 0x00000002040b7899 */ /* 0x000fc40008010207 */
[----:B------:R-:W-:-:S04]  /*101d0*/  UIADD3 UR4, UP1, UR10, UR8, URZ ;  /* 0x000000080a047290 */ /* 0x000fc8000ff3e03f */
[----:B------:R-:W-:Y:S02]  /*101e0*/  UIADD3.X UR7, UR11, UR9, URZ, UP1, !UPT ;  /* 0x000000090b077290 */ /* 0x000fe40008ffe43f */
[----:B------:R-:W-:Y:S01]  /*101f0*/  IMAD.U32 R8, RZ, RZ, UR4 ;  /* 0x00000004ff087e24 */ /* 0x000fe2000f8e00ff */
[----:B------:R-:W-:-:S03]  /*10200*/  ULDC.64 UR8, c[0x0][0xc08] ;  /* 0x0003020000087ab9 */ /* 0x000fc60000000a00 */
[----:B------:R-:W-:Y:S01]  /*10210*/  IMAD.U32 R9, RZ, RZ, UR7 ;  /* 0x00000007ff097e24 */ /* 0x000fe2000f8e00ff */
[----:B------:R-:W-:Y:S06]  /*10220*/  BAR.SYNC.DEFER_BLOCKING 0x1, 0x100 ;  /* 0x0044000000007b1d */ /* 0x000fec0000010000 */
[----:B------:R-:W3:Y:S01]  /*10230*/  @P0 LDG.E R3, desc[UR12][R8.64] ;  /* 0x0000000c08030981 */ /* 0x000ee2000c1e1900 */
[----:B----4-:R-:W-:Y:S01]  /*10240*/  ISETP.NE.AND P1, PT, R76, 0x1, PT ;  /* 0x000000014c00780c */ /* 0x010fe20003f25270 */
[----:B------:R-:W-:Y:S01]  /*10250*/  UISETP.NE.U32.AND UP1, UPT, UR8, URZ, UPT ;  /* 0x0000003f0800728c */ /* 0x000fe2000bf25070 */
[----:B------:R-:W-:Y:S01]  /*10260*/  ULDC UR7, c[0x0][0xa88] ;  /* 0x0002a20000077ab9 */ /* 0x000fe20000000800 */
[----:B------:R-:W-:-:S02]  /*10270*/  UMOV UR4, URZ ;  /* 0x0000003f00047c82 */ /* 0x000fc40008000000 */
[----:B------:R-:W-:-:S06]  /*10280*/  UISETP.NE.AND.EX UP1, UPT, UR9, URZ, UPT, UP1 ;  /* 0x0000003f0900728c */ /* 0x000fcc000bf25310 */
[----:B------:R-:W-:Y:S02]  /*10290*/  PLOP3.LUT P2, PT, PT, PT, UP1, 0x80, 0x0 ;  /* 0x000000000000781c */ /* 0x000fe40003f4f018 */
[----:B-1----:R-:W0:Y:S03]  /*102a0*/  @P1 LDC R11, c[0x0][0xbec] ;  /* 0x0002fb00ff0b1b82 */ /* 0x002e260000000800 */
[----:B------:R-:W-:-:S04]  /*102b0*/  @UP1 UIADD3 UR8, UP2, UR10, UR8, URZ ;  /* 0x000000080a081290 */ /* 0x000fc8000ff5e03f */
[----:B------:R-:W-:Y:S01]  /*102c0*/  @UP1 UIADD3.X UR9, UR11, UR9, URZ, UP2, !UPT ;  /* 0x000000090b091290 */ /* 0x000fe200097fe43f */
[----:B------:R-:W1:Y:S01]  /*102d0*/  @P1 LDC R13, c[0x0][0xbf0] ;  /* 0x0002fc00ff0d1b82 */ /* 0x000e620000000800 */
[----:B--2---:R-:W-:-:S04]  /*102e0*/  IMAD.U32 R14, RZ, RZ, UR8 ;  /* 0x00000008ff0e7e24 */ /* 0x004fc8000f8e00ff */
[----:B------:R-:W-:Y:S01]  /*102f0*/  IMAD.U32 R15, RZ, RZ, UR9 ;  /* 0x00000009ff0f7e24 */ /* 0x000fe2000f8e00ff */
[----:B---3--:R-:W-:Y:S01]  /*10300*/  @P0 R2UR UR4, R3 ;  /* 0x00000000030402ca */ /* 0x008fe200000e0000 */
[----:B------:R-:W-:-:S06]  /*10310*/  IMAD.U32 R3, RZ, RZ, UR7 ;  /* 0x00000007ff037e24 */ /* 0x000fcc000f8e00ff */
[----:B------:R2:W5:Y:S01]  /*10320*/  @P2 LDG.E R3, desc[UR12][R14.64] ;  /* 0x0000000c0e032981 */ /* 0x000562000c1e1900 */
[----:B01----:R-:W-:Y:S07]  /*10330*/  @P2 BRA `(.L_x_2626) ;  /* 0x0000000000142947 */ /* 0x003fee0003800000 */
[----:B------:R-:W-:Y:S05]  /*10340*/  @!P0 BRA `(.L_x_2626) ;  /* 0x0000000000108947 */ /* 0x000fea0003800000 */
[----:B------:R-:W-:Y:S02]  /*10350*/  ULDC.64 UR8, c[0x0][0x208] ;  /* 0x0000820000087ab9 */ /* 0x000fe40000000a00 */
[----:B------:R-:W3:Y:S04]  /*10360*/  LDG.E R6, desc[UR8][R8.64] ;  /* 0x0000000808067981 */ /* 0x000ee8000c1e1900 */
[----:B-----5:R-:W3:Y:S02]  /*10370*/  LDG.E R3, desc[UR8][R8.64+0x4] ;  /* 0x0000040808037981 */ /* 0x020ee4000c1e1900 */
[----:B---3--:R-:W-:-:S07]  /*10380*/  IMAD.IADD R3, R3, 0x1, -R6 ;  /* 0x0000000103037824 */ /* 0x008fce00078e0a06 */
.L_x_2626:
[----:B------:R-:W-:Y:S01]  /*10390*/  R2UR UR18, R219 ;  /* 0x00000000db1272ca */ /* 0x000fe200000e0000 */
[----:B------:R-:W-:Y:S01]  /*103a0*/  ULDC.64 UR12, c[0x0][0xb90] ;  /* 0x0002e400000c7ab9 */ /* 0x000fe20000000a00 */
[----:B------:R-:W-:Y:S01]  /*103b0*/  R2UR UR17, R23 ;  /* 0x00000000171172ca */ /* 0x000fe200000e0000 */
[----:B------:R-:W-:Y:S01]  /*103c0*/  USHF.R.S32.HI UR11, URZ, 0x1f, UR4 ;  /* 0x0000001f3f0b7899 */ /* 0x000fe20008011404 */
[----:B------:R-:W-:Y:S01]  /*103d0*/  R2UR UR16, R221 ;  /* 0x00000000dd1072ca */ /* 0x000fe200000e0000 */
[----:B------:R-:W-:Y:S01]  /*103e0*/  UMOV UR10, UR4 ;  /* 0x00000004000a7c82 */ /* 0x000fe20008000000 */
[----:B------:R-:W-:Y:S01]  /*103f0*/  R2UR UR15, R218 ;  /* 0x00000000da0f72ca */ /* 0x000fe200000e0000 */
[----:B------:R-:W-:Y:S01]  /*10400*/  IMAD R9, R220, 0x40, R18 ;  /* 0x00000040dc097824 */ /* 0x000fe200078e0212 */
[----:B------:R-:W0:Y:S01]  /*10410*/  @P1 LDC R17, c[0x0][0xbf0] ;  /* 0x0002fc00ff111b82 */ /* 0x000e220000000800 */
[----:B-----5:R-:W-:Y:S01]  /*10420*/  IMAD R81, R3, R76, RZ ;  /* 0x0000004c03517224 */ /* 0x020fe200078e02ff */
[----:B------:R-:W-:Y:S01]  /*10430*/  ULDC.64 UR20, c[0x0][0x208] ;  /* 0x0000820000147ab9 */ /* 0x000fe20000000a00 */
[----:B------:R-:W-:-:S02]  /*10440*/  IMAD.WIDE R4, R9, 0x2, R4 ;  /* 0x0000000209047825 */ /* 0x000fc400078e0204 */
[----:B------:R-:W-:Y:S02]  /*10450*/  USHF.R.S32.HI UR14, URZ, 0x1f, UR18 ;  /* 0x0000001f3f0e7899 */ /* 0x000fe40008011412 */
[----:B------:R-:W-:Y:S01]  /*10460*/  VIADD R10, R213, UR17 ;  /* 0x00000011d50a7c36 */ /* 0x000fe20008000000 */
[----:B------:R-:W-:Y:S01]  /*10470*/  UIMAD.WIDE.U32 UR8, UR18, UR12, UR10 ;  /* 0x0000000c120872a5 */ /* 0x000fe2000f8e000a */
[----:B------:R-:W-:Y:S01]  /*10480*/  IADD3 R29, P3, R4, 0x4000, RZ ;  /* 0x00004000041d7810 */ /* 0x000fe20007f7e0ff */
[----:B------:R-:W-:Y:S01]  /*10490*/  UIMAD UR7, UR14, UR12, URZ ;  /* 0x0000000c0e0772a4 */ /* 0x000fe2000f8e023f */
[----:B------:R-:W-:Y:S01]  /*104a0*/  @P1 IMAD.HI.U32 R6, R10, R11, RZ ;  /* 0x0000000b0a061227 */ /* 0x000fe200078e00ff */
[----:B------:R-:W-:Y:S01]  /*104b0*/  USEL UR16, UR16, URZ, !UP0 ;  /* 0x0000003f10107287 */ /* 0x000fe2000c000000 */
[----:B------:R-:W-:Y:S01]  /*104c0*/  LOP3.LUT R28, R29, 0x380, RZ, 0xc0, !PT ;  /* 0x000003801d1c7812 */ /* 0x000fe200078ec0ff */
[----:B------:R-:W-:Y:S01]  /*104d0*/  UIMAD UR7, UR18, UR13, UR7 ;  /* 0x0000000d120772a4 */ /* 0x000fe2000f8e0207 */
[----:B------:R-:W-:Y:S01]  /*104e0*/  IMAD.MOV.U32 R8, RZ, RZ, R10 ;  /* 0x000000ffff087224 */ /* 0x000fe200078e000a */
[----:B------:R-:W-:Y:S01]  /*104f0*/  @P1 SHF.R.U32.HI R8, RZ, R13, R6 ;  /* 0x0000000dff081219 */ /* 0x000fe20000011606 */
[----:B------:R-:W-:Y:S01]  /*10500*/  ULDC.64 UR12, c[0x0][0xb98] ;  /* 0x0002e600000c7ab9 */ /* 0x000fe20000000a00 */
[----:B------:R-:W-:Y:S01]  /*10510*/  UIADD3 UR9, UR9, UR7, URZ ;  /* 0x0000000709097290 */ /* 0x000fe2000fffe03f */
[----:B------:R-:W-:Y:S01]  /*10520*/  SHF.R.U64 R28, R28, 0x3, RZ ;  /* 0x000000031c1c7819 */ /* 0x000fe200000012ff */
[----:B------:R-:W-:Y:S01]  /*10530*/  USEL UR15, UR15, URZ, !UP0 ;  /* 0x0000003f0f0f7287 */ /* 0x000fe2000c000000 */
[--C-:B------:R-:W-:Y:S01]  /*10540*/  IMAD.MOV R11, RZ, RZ, -R8.reuse ;  /* 0x000000ffff0b7224 */ /* 0x100fe200078e0a08 */
[----:B------:R-:W-:Y:S01]  /*10550*/  UIMAD UR7, UR16, UR12, URZ ;  /* 0x0000000c100772a4 */ /* 0x000fe2000f8e023f */
[----:B------:R-:W-:Y:S01]  /*10560*/  SHF.R.S32.HI R9, RZ, 0x1f, R8 ;  /* 0x0000001fff097819 */ /* 0x000fe20000011408 */
[----:B------:R-:W-:Y:S01]  /*10570*/  UIMAD.WIDE.U32 UR8, UR15, UR12, UR8 ;  /* 0x0000000c0f0872a5 */ /* 0x000fe2000f8e0008 */
[----:B------:R-:W-:Y:S01]  /*10580*/  IMAD R11, R76, R11, R10 ;  /* 0x0000000b4c0b7224 */ /* 0x000fe200078e020a */
[----:B------:R-:W-:Y:S01]  /*10590*/  UIMAD UR7, UR15, UR13, UR7 ;  /* 0x0000000d0f0772a4 */ /* 0x000fe2000f8e0207 */
[----:B------:R-:W-:Y:S01]  /*105a0*/  LOP3.LUT R28, R28, R29, RZ, 0x3c, !PT ;  /* 0x0000001d1c1c7212 */ /* 0x000fe200078e3cff */
[----:B------:R-:W-:Y:S01]  /*105b0*/  IMAD.X R29, RZ, RZ, R5, P3 ;  /* 0x000000ffff1d7224 */ /* 0x000fe200018e0605 */
[----:B------:R-:W-:Y:S01]  /*105c0*/  IADD3 R45, P3, R4, 0xa000, RZ ;  /* 0x0000a000042d7810 */ /* 0x000fe20007f7e0ff */
[----:B--2---:R-:W-:Y:S01]  /*105d0*/  VIADD R14, R225, UR17 ;  /* 0x00000011e10e7c36 */ /* 0x004fe20008000000 */
[----:B------:R-:W-:Y:S01]  /*105e0*/  IADD3 R8, P0, R8, UR8, RZ ;  /* 0x0000000808087c10 */ /* 0x000fe2000ff1e0ff */
[----:B------:R-:W-:Y:S01]  /*105f0*/  IMAD.U32 R10, RZ, RZ, UR7 ;  /* 0x00000007ff0a7e24 */ /* 0x000fe2000f8e00ff */
[----:B------:R-:W-:Y:S01]  /*10600*/  SHF.R.S32.HI R6, RZ, 0x1f, R11 ;  /* 0x0000001fff067819 */ /* 0x000fe2000001140b */
[----:B------:R-:W-:Y:S01]  /*10610*/  ULDC.64 UR12, c[0x0][0xaa0] ;  /* 0x0002a800000c7ab9 */ /* 0x000fe20000000a00 */
[----:B------:R-:W-:-:S02]  /*10620*/  IADD3 R33, P2, R4, 0x5000, RZ ;  /* 0x0000500004217810 */ /* 0x000fc40007f5e0ff */
[----:B------:R-:W-:Y:S01]  /*10630*/  IADD3.X R9, R9, UR9, R10, P0, !PT ;  /* 0x0000000909097c10 */ /* 0x000fe200087fe40a */
[----:B------:R-:W-:Y:S01]  /*10640*/  ULDC.64 UR8, c[0x0][0xb88] ;  /* 0x0002e20000087ab9 */ /* 0x000fe20000000a00 */
[----:B------:R-:W-:Y:S01]  /*10650*/  LOP3.LUT R44, R45, 0x380, RZ, 0xc0, !PT ;  /* 0x000003802d2c7812 */ /* 0x000fe200078ec0ff */
[----:B------:R-:W-:Y:S01]  /*10660*/  IMAD R6, R6, UR8, RZ ;  /* 0x0000000806067c24 */ /* 0x000fe2000f8e02ff */
[----:B------:R-:W-:Y:S01]  /*10670*/  LOP3.LUT R32, R33, 0x380, RZ, 0xc0, !PT ;  /* 0x0000038021207812 */ /* 0x000fe200078ec0ff */
[C---:B------:R-:W-:Y:S01]  /*10680*/  IMAD.WIDE.U32 R8, R11.reuse, UR8, R8 ;  /* 0x000000080b087c25 */ /* 0x040fe2000f8e0008 */
[----:B------:R-:W-:Y:S02]  /*10690*/  SHF.R.U64 R44, R44, 0x3, RZ ;  /* 0x000000032c2c7819 */ /* 0x000fe400000012ff */
[----:B------:R-:W-:Y:S01]  /*106a0*/  SHF.R.U64 R32, R32, 0x3, RZ ;  /* 0x0000000320207819 */ /* 0x000fe200000012ff */
[----:B------:R-:W-:Y:S01]  /*106b0*/  IMAD R15, R11, UR9, R6 ;  /* 0x000000090b0f7c24 */ /* 0x000fe2000f8e0206 */
[----:B------:R-:W-:Y:S01]  /*106c0*/  ULDC.64 UR8, c[0x0][0xb50] ;  /* 0x0002d40000087ab9 */ /* 0x000fe20000000a00 */
[----:B------:R-:W-:Y:S01]  /*106d0*/  LOP3.LUT R44, R44, R45, RZ, 0x3c, !PT ;  /* 0x0000002d2c2c7212 */ /* 0x000fe200078e3cff */
[----:B------:R-:W-:Y:S01]  /*106e0*/  IMAD.X R45, RZ, RZ, R5, P3 ;  /* 0x000000ffff2d7224 */ /* 0x000fe200018e0605 */
[----:B------:R-:W-:Y:S01]  /*106f0*/  LEA R10, P0, R8, UR8, 0x2 ;  /* 0x00000008080a7c11 */ /* 0x000fe2000f8010ff */
[----:B------:R-:W-:Y:S01]  /*10700*/  IMAD.IADD R9, R9, 0x1, R15 ;  /* 0x0000000109097824 */ /* 0x000fe200078e020f */
[----:B------:R-:W-:Y:S01]  /*10710*/  IADD3 R13, P5, R4, 0x1000, RZ ;  /* 0x00001000040d7810 */ /* 0x000fe20007fbe0ff */
[----:B------:R-:W-:Y:S01]  /*10720*/  VIADD R6, R14, 0x8 ;  /* 0x000000080e067836 */ /* 0x000fe20000000000 */
[----:B------:R-:W-:Y:S01]  /*10730*/  IADD3 R21, P4, R4, 0x2000, RZ ;  /* 0x0000200004157810 */ /* 0x000fe20007f9e0ff */
[----:B------:R-:W-:Y:S01]  /*10740*/  SHFL.IDX PT, R46, R10, RZ, 0x1c1f ;  /* 0x001c1fff0a2e7589 */ /* 0x000fe200000e0000 */
[----:B------:R-:W-:-:S02]  /*10750*/  LEA.HI.X R11, R8, UR9, R9, 0x2, P0 ;  /* 0x00000009080b7c11 */ /* 0x000fc400080f1409 */
[----:B------:R-:W-:Y:S01]  /*10760*/  IADD3 R25, P0, R4, 0x3000, RZ ;  /* 0x0000300004197810 */ /* 0x000fe20007f1e0ff */
[----:B------:R-:W-:Y:S01]  /*10770*/  SHFL.IDX PT, R50, R10, 0x1, 0x1c1f ;  /* 0x003c1f000a327f89 */ /* 0x000fe200000e0000 */
[----:B------:R-:W-:Y:S01]  /*10780*/  LOP3.LUT R32, R32, R33, RZ, 0x3c, !PT ;  /* 0x0000002120207212 */ /* 0x000fe200078e3cff */
[----:B------:R-:W-:Y:S01]  /*10790*/  IMAD.X R33, RZ, RZ, R5, P2 ;  /* 0x000000ffff217224 */ /* 0x000fe200010e0605 */
[----:B------:R-:W-:Y:S01]  /*107a0*/  LOP3.LUT R24, R25, 0x380, RZ, 0xc0, !PT ;  /* 0x0000038019187812 */ /* 0x000fe200078ec0ff */
[----:B------:R-:W1:Y:S01]  /*107b0*/  SHFL.IDX PT, R47, R11, RZ, 0x1c1f ;  /* 0x001c1fff0b2f7589 */ /* 0x000e6200000e0000 */
[----:B------:R-:W-:Y:S02]  /*107c0*/  IADD3 R8, P3, R4, 0xf000, RZ ;  /* 0x0000f00004087810 */ /* 0x000fe40007f7e0ff */
[----:B------:R-:W-:Y:S01]  /*107d0*/  SHF.R.U64 R24, R24, 0x3, RZ ;  /* 0x0000000318187819 */ /* 0x000fe200000012ff */
[----:B------:R-:W2:Y:S01]  /*107e0*/  SHFL.IDX PT, R51, R11, 0x1, 0x1c1f ;  /* 0x003c1f000b337f89 */ /* 0x000ea200000e0000 */
[----:B------:R-:W-:-:S02]  /*107f0*/  IADD3 R49, P2, R4, 0xb000, RZ ;  /* 0x0000b00004317810 */ /* 0x000fc40007f5e0ff */
[----:B------:R-:W-:Y:S02]  /*10800*/  LOP3.LUT R12, R13, 0x380, RZ, 0xc0, !PT ;  /* 0x000003800d0c7812 */ /* 0x000fe400078ec0ff */
[----:B------:R-:W-:Y:S02]  /*10810*/  LOP3.LUT R20, R21, 0x380, RZ, 0xc0, !PT ;  /* 0x0000038015147812 */ /* 0x000fe400078ec0ff */
[----:B------:R-:W-:Y:S01]  /*10820*/  IADD3 R37, P6, R4, 0x6000, RZ ;  /* 0x0000600004257810 */ /* 0x000fe20007fde0ff */
[----:B------:R-:W-:Y:S01]  /*10830*/  UIMAD UR7, UR11, UR12, URZ ;  /* 0x0000000c0b0772a4 */ /* 0x000fe2000f8e023f */
[----:B------:R-:W-:Y:S01]  /*10840*/  LOP3.LUT R24, R24, R25, RZ, 0x3c, !PT ;  /* 0x0000001918187212 */ /* 0x000fe200078e3cff */
[--C-:B------:R-:W-:Y:S01]  /*10850*/  IMAD.X R25, RZ, RZ, R5.reuse, P0 ;  /* 0x000000ffff197224 */ /* 0x100fe200000e0605 */
[----:B------:R-:W-:Y:S01]  /*10860*/  IADD3 R57, P0, R4, 0x9000, RZ ;  /* 0x0000900004397810 */ /* 0x000fe20007f1e0ff */
[----:B------:R-:W-:Y:S01]  /*10870*/  UIMAD.WIDE.U32 UR8, UR4, UR12, URZ ;  /* 0x0000000c040872a5 */ /* 0x000fe2000f8e003f */
[----:B------:R-:W-:Y:S01]  /*10880*/  LOP3.LUT R3, R8, 0x380, RZ, 0xc0, !PT ;  /* 0x0000038008037812 */ /* 0x000fe200078ec0ff */
[----:B------:R-:W-:Y:S01]  /*10890*/  ULDC.64 UR10, c[0x0][0xae8] ;  /* 0x0002ba00000a7ab9 */ /* 0x000fe20000000a00 */
[----:B------:R-:W-:Y:S01]  /*108a0*/  LOP3.LUT R56, R57, 0x380, RZ, 0xc0, !PT ;  /* 0x0000038039387812 */ /* 0x000fe200078ec0ff */
[----:B------:R-:W-:Y:S01]  /*108b0*/  IMAD.X R53, RZ, RZ, R5, P3 ;  /* 0x000000ffff357224 */ /* 0x000fe200018e0605 */
[----:B------:R-:W-:-:S02]  /*108c0*/  LOP3.LUT R48, R49, 0x380, RZ, 0xc0, !PT ;  /* 0x0000038031307812 */ /* 0x000fc400078ec0ff */
[----:B------:R-:W-:Y:S02]  /*108d0*/  SHF.R.U64 R56, R56, 0x3, RZ ;  /* 0x0000000338387819 */ /* 0x000fe400000012ff */
[----:B------:R-:W-:Y:S02]  /*108e0*/  SHF.R.U64 R12, R12, 0x3, RZ ;  /* 0x000000030c0c7819 */ /* 0x000fe400000012ff */
[----:B------:R-:W-:Y:S02]  /*108f0*/  SHF.R.U64 R20, R20, 0x3, RZ ;  /* 0x0000000314147819 */ /* 0x000fe400000012ff */
[----:B------:R-:W-:Y:S02]  /*10900*/  SHF.R.U64 R3, R3, 0x3, RZ ;  /* 0x0000000303037819 */ /* 0x000fe400000012ff */
[----:B------:R-:W-:Y:S01]  /*10910*/  LOP3.LUT R56, R56, R57, RZ, 0x3c, !PT ;  /* 0x0000003938387212 */ /* 0x000fe200078e3cff */
[----:B------:R-:W-:Y:S01]  /*10920*/  IMAD.X R57, RZ, RZ, R5, P0 ;  /* 0x000000ffff397224 */ /* 0x000fe200000e0605 */
[----:B------:R-:W-:-:S02]  /*10930*/  SHF.R.U64 R48, R48, 0x3, RZ ;  /* 0x0000000330307819 */ /* 0x000fc400000012ff */
[----:B------:R-:W-:Y:S01]  /*10940*/  LOP3.LUT R12, R12, R13, RZ, 0x3c, !PT ;  /* 0x0000000d0c0c7212 */ /* 0x000fe200078e3cff */
[--C-:B------:R-:W-:Y:S01]  /*10950*/  IMAD.X R13, RZ, RZ, R5.reuse, P5 ;  /* 0x000000ffff0d7224 */ /* 0x100fe200028e0605 */
[----:B------:R-:W-:Y:S01]  /*10960*/  LOP3.LUT R20, R20, R21, RZ, 0x3c, !PT ;  /* 0x0000001514147212 */ /* 0x000fe200078e3cff */
[--C-:B------:R-:W-:Y:S01]  /*10970*/  IMAD.X R21, RZ, RZ, R5.reuse, P4 ;  /* 0x000000ffff157224 */ /* 0x100fe200020e0605 */
[----:B------:R-:W-:Y:S02]  /*10980*/  LOP3.LUT P0, RZ, R223, 0x3, RZ, 0xc0, !PT ;  /* 0x00000003dfff7812 */ /* 0x000fe4000780c0ff */
[C---:B------:R-:W-:Y:S02]  /*10990*/  IADD3 R41, P5, R4.reuse, 0x7000, RZ ;  /* 0x0000700004297810 */ /* 0x040fe40007fbe0ff */
[----:B------:R-:W-:Y:S02]  /*109a0*/  IADD3 R65, P4, R4, 0x8000, RZ ;  /* 0x0000800004417810 */ /* 0x000fe40007f9e0ff */
[----:B------:R-:W-:Y:S01]  /*109b0*/  LOP3.LUT R48, R48, R49, RZ, 0x3c, !PT ;  /* 0x0000003130307212 */ /* 0x000fe200078e3cff */
[----:B------:R-:W-:Y:S01]  /*109c0*/  IMAD.X R49, RZ, RZ, R5, P2 ;  /* 0x000000ffff317224 */ /* 0x000fe200010e0605 */
[----:B------:R-:W-:-:S02]  /*109d0*/  LOP3.LUT R52, R3, R8, RZ, 0x3c, !PT ;  /* 0x0000000803347212 */ /* 0x000fc400078e3cff */
[----:B------:R-:W3:Y:S01]  /*109e0*/  @P1 LDC R3, c[0x0][0xbec] ;  /* 0x0002fb00ff031b82 */ /* 0x000ee20000000800 */
[-C--:B------:R-:W-:Y:S02]  /*109f0*/  ISETP.GE.OR P2, PT, R14, R81.reuse, P0 ;  /* 0x000000510e00720c */ /* 0x080fe40000746670 */
[----:B------:R-:W-:Y:S02]  /*10a00*/  ISETP.GE.OR P0, PT, R6, R81, P0 ;  /* 0x000000510600720c */ /* 0x000fe40000706670 */
[----:B------:R-:W-:Y:S02]  /*10a10*/  LOP3.LUT R36, R37, 0x380, RZ, 0xc0, !PT ;  /* 0x0000038025247812 */ /* 0x000fe400078ec0ff */
[----:B------:R-:W-:Y:S02]  /*10a20*/  LOP3.LUT R40, R41, 0x380, RZ, 0xc0, !PT ;  /* 0x0000038029287812 */ /* 0x000fe400078ec0ff */
[----:B------:R-:W-:Y:S02]  /*10a30*/  LOP3.LUT R64, R65, 0x380, RZ, 0xc0, !PT ;  /* 0x0000038041407812 */ /* 0x000fe400078ec0ff */
[----:B------:R-:W-:-:S02]  /*10a40*/  LOP3.LUT R9, R4, 0x380, RZ, 0xc0, !PT ;  /* 0x0000038004097812 */ /* 0x000fc400078ec0ff */
[----:B------:R-:W-:Y:S01]  /*10a50*/  SHF.R.U64 R36, R36, 0x3, RZ ;  /* 0x0000000324247819 */ /* 0x000fe200000012ff */
[----:B------:R-:W-:Y:S01]  /*10a60*/  UIMAD UR7, UR4, UR13, UR7 ;  /* 0x0000000d040772a4 */ /* 0x000fe2000f8e0207 */
[----:B------:R-:W-:Y:S01]  /*10a70*/  SHF.R.U64 R40, R40, 0x3, RZ ;  /* 0x0000000328287819 */ /* 0x000fe200000012ff */
[----:B-1----:R-:W-:Y:S01]  /*10a80*/  @!P2 ST.E desc[UR20][R46.64], R2 ;  /* 0x000000022e00a985 */ /* 0x002fe2000c101914 */
[----:B------:R-:W-:Y:S02]  /*10a90*/  SHF.R.U64 R64, R64, 0x3, RZ ;  /* 0x0000000340407819 */ /* 0x000fe400000012ff */
[----:B------:R-:W-:Y:S01]  /*10aa0*/  SHF.R.U64 R9, R9, 0x3, RZ ;  /* 0x0000000309097819 */ /* 0x000fe200000012ff */
[----:B--2---:R1:W-:Y:S01]  /*10ab0*/  @!P0 ST.E desc[UR20][R50.64], R0 ;  /* 0x0000000032008985 */ /* 0x0043e2000c101914 */
[----:B------:R-:W-:Y:S01]  /*10ac0*/  LOP3.LUT R36, R36, R37, RZ, 0x3c, !PT ;  /* 0x0000002524247212 */ /* 0x000fe200078e3cff */
[--C-:B------:R-:W-:Y:S01]  /*10ad0*/  IMAD.X R37, RZ, RZ, R5.reuse, P6 ;  /* 0x000000ffff257224 */ /* 0x100fe200030e0605 */
[----:B------:R-:W-:Y:S01]  /*10ae0*/  LOP3.LUT R40, R40, R41, RZ, 0x3c, !PT ;  /* 0x0000002928287212 */ /* 0x000fe200078e3cff */
[--C-:B------:R-:W-:Y:S01]  /*10af0*/  IMAD.X R41, RZ, RZ, R5.reuse, P5 ;  /* 0x000000ffff297224 */ /* 0x100fe200028e0605 */
[----:B------:R-:W-:Y:S01]  /*10b00*/  LOP3.LUT R64, R64, R65, RZ, 0x3c, !PT ;  /* 0x0000004140407212 */ /* 0x000fe200078e3cff */
[----:B------:R-:W-:Y:S01]  /*10b10*/  IMAD.X R65, RZ, RZ, R5, P4 ;  /* 0x000000ffff417224 */ /* 0x000fe200020e0605 */
[C---:B------:R-:W-:Y:S01]  /*10b20*/  IADD3 R73, P6, R4.reuse, 0xc000, RZ ;  /* 0x0000c00004497810 */ /* 0x040fe20007fde0ff */
[----:B------:R-:W-:Y:S01]  /*10b30*/  UIADD3 UR9, UR9, UR7, URZ ;  /* 0x0000000709097290 */ /* 0x000fe2000fffe03f */
[C---:B------:R-:W-:Y:S01]  /*10b40*/  IADD3 R69, P5, R4.reuse, 0xd000, RZ ;  /* 0x0000d00004457810 */ /* 0x040fe20007fbe0ff */
[----:B------:R-:W-:Y:S01]  /*10b50*/  UIMAD UR4, UR14, UR10, URZ ;  /* 0x0000000a0e0472a4 */ /* 0x000fe2000f8e023f */
[----:B------:R-:W-:Y:S01]  /*10b60*/  IADD3 R61, P4, R4, 0xe000, RZ ;  /* 0x0000e000043d7810 */ /* 0x000fe20007f9e0ff */
[----:B-1----:R-:W-:Y:S01]  /*10b70*/  IMAD R0, R217, 0x20, R220 ;  /* 0x00000020d9007824 */ /* 0x002fe200078e02dc */
[----:B------:R-:W-:Y:S01]  /*10b80*/  LOP3.LUT R4, R9, R4, RZ, 0x3c, !PT ;  /* 0x0000000409047212 */ /* 0x000fe200078e3cff */
[----:B------:R-:W5:Y:S01]  /*10b90*/  LD.E.128 R12, desc[UR20][R12.64] ;  /* 0x000000140c0c7980 */ /* 0x000f62000c101d00 */
[----:B------:R-:W-:-:S02]  /*10ba0*/  LOP3.LUT R72, R73, 0x380, RZ, 0xc0, !PT ;  /* 0x0000038049487812 */ /* 0x000fc400078ec0ff */
[----:B------:R-:W-:Y:S01]  /*10bb0*/  LOP3.LUT R68, R69, 0x380, RZ, 0xc0, !PT ;  /* 0x0000038045447812 */ /* 0x000fe200078ec0ff */
[----:B------:R1:W5:Y:S01]  /*10bc0*/  LD.E.128 R8, desc[UR20][R4.64] ;  /* 0x0000001404087980 */ /* 0x000362000c101d00 */
[----:B------:R-:W-:Y:S01]  /*10bd0*/  LOP3.LUT R60, R61, 0x380, RZ, 0xc0, !PT ;  /* 0x000003803d3c7812 */ /* 0x000fe200078ec0ff */
[----:B------:R-:W-:Y:S01]  /*10be0*/  UIMAD UR4, UR18, UR11, UR4 ;  /* 0x0000000b120472a4 */ /* 0x000fe2000f8e0204 */
[----:B------:R-:W-:Y:S01]  /*10bf0*/  SHF.R.U64 R72, R72, 0x3, RZ ;  /* 0x0000000348487819 */ /* 0x000fe200000012ff */
[----:B------:R-:W-:Y:S01]  /*10c00*/  UIMAD.WIDE.U32 UR8, UR18, UR10, UR8 ;  /* 0x0000000a120872a5 */ /* 0x000fe2000f8e0008 */
[----:B------:R-:W-:Y:S01]  /*10c10*/  SHF.R.U64 R68, R68, 0x3, RZ ;  /* 0x0000000344447819 */ /* 0x000fe200000012ff */
[----:B------:R-:W5:Y:S01]  /*10c20*/  LD.E.128 R20, desc[UR20][R20.64] ;  /* 0x0000001414147980 */ /* 0x000f62000c101d00 */
[----:B------:R-:W-:Y:S01]  /*10c30*/  SHF.R.U64 R60, R60, 0x3, RZ ;  /* 0x000000033c3c7819 */ /* 0x000fe200000012ff */
[----:B------:R-:W-:Y:S01]  /*10c40*/  ULDC.64 UR10, c[0x0][0xaf0] ;  /* 0x0002bc00000a7ab9 */ /* 0x000fe20000000a00 */
[----:B-1----:R-:W-:Y:S01]  /*10c50*/  VIADD R4, R0, UR17 ;  /* 0x0000001100047c36 */ /* 0x002fe20008000000 */
[----:B------:R-:W-:Y:S01]  /*10c60*/  UIADD3 UR9, UR9, UR4, URZ ;  /* 0x0000000409097290 */ /* 0x000fe2000fffe03f */
[----:B------:R-:W-:Y:S01]  /*10c70*/  LOP3.LUT R72, R72, R73, RZ, 0x3c, !PT ;  /* 0x0000004948487212 */ /* 0x000fe200078e3cff */
[----:B------:R-:W5:Y:S01]  /*10c80*/  LD.E.128 R24, desc[UR20][R24.64] ;  /* 0x0000001418187980 */ /* 0x000f62000c101d00 */
[----:B---3--:R-:W-:Y:S01]  /*10c90*/  @P1 IMAD.HI.U32 R0, R4, R3, RZ ;  /* 0x0000000304001227 */ /* 0x008fe200078e00ff */
[----:B------:R-:W-:Y:S01]  /*10ca0*/  LOP3.LUT R68, R68, R69, RZ, 0x3c, !PT ;  /* 0x0000004544447212 */ /* 0x000fe200078e3cff */
[----:B------:R-:W-:Y:S01]  /*10cb0*/  UIMAD UR4, UR16, UR10, URZ ;  /* 0x0000000a100472a4 */ /* 0x000fe2000f8e023f */
[----:B------:R-:W-:Y:S01]  /*10cc0*/  LOP3.LUT R60, R60, R61, RZ, 0x3c, !PT ;  /* 0x0000003d3c3c7212 */ /* 0x000fe200078e3cff */
[--C-:B------:R-:W-:Y:S01]  /*10cd0*/  IMAD.X R73, RZ, RZ, R5.reuse, P6 ;  /* 0x000000ffff497224 */ /* 0x100fe200030e0605 */
[----:B------:R-:W5:Y:S01]  /*10ce0*/  LD.E.128 R28, desc[UR20][R28.64] ;  /* 0x000000141c1c7980 */ /* 0x000f62000c101d00 */
[----:B------:R-:W-:-:S02]  /*10cf0*/  IMAD.X R69, RZ, RZ, R5, P5 ;  /* 0x000000ffff457224 */ /* 0x000fc400028e0605 */
[----:B------:R-:W-:Y:S01]  /*10d00*/  IMAD.X R61, RZ, RZ, R5, P4 ;  /* 0x000000ffff3d7224 */ /* 0x000fe200020e0605 */
[----:B------:R-:W5:Y:S01]  /*10d10*/  LD.E.128 R32, desc[UR20][R32.64] ;  /* 0x0000001420207980 */ /* 0x000f62000c101d00 */
[----:B------:R-:W-:Y:S01]  /*10d20*/  IMAD.MOV.U32 R5, RZ, RZ, R4 ;  /* 0x000000ffff057224 */ /* 0x000fe200078e0004 */
[----:B0-----:R-:W-:Y:S01]  /*10d30*/  @P1 SHF.R.U32.HI R5, RZ, R17, R0 ;  /* 0x00000011ff051219 */ /* 0x001fe20000011600 */
[----:B------:R-:W-:Y:S01]  /*10d40*/  UIMAD UR4, UR15, UR11, UR4 ;  /* 0x0000000b0f0472a4 */ /* 0x000fe2000f8e0204 */
[----:B------:R-:W5:Y:S01]  /*10d50*/  LD.E.128 R36, desc[UR20][R36.64] ;  /* 0x0000001424247980 */ /* 0x000f62000c101d00 */
[----:B------:R-:W-:Y:S01]  /*10d60*/  UIMAD.WIDE.U32 UR8, UR15, UR10, UR8 ;  /* 0x0000000a0f0872a5 */ /* 0x000fe2000f8e0008 */
[--C-:B------:R-:W-:Y:S01]  /*10d70*/  SHF.R.S32.HI R0, RZ, 0x1f, R5.reuse ;  /* 0x0000001fff007819 */ /* 0x100fe20000011405 */
[----:B------:R-:W-:Y:S01]  /*10d80*/  IMAD.MOV R17, RZ, RZ, -R5 ;  /* 0x000000ffff117224 */ /* 0x000fe200078e0a05 */
[----:B------:R-:W-:Y:S01]  /*10d90*/  ULDC.64 UR10, c[0x0][0xae0] ;  /* 0x0002b800000a7ab9 */ /* 0x000fe20000000a00 */
[----:B------:R-:W-:Y:S01]  /*10da0*/  UIADD3 UR4, UR9, UR4, URZ ;  /* 0x0000000409047290 */ /* 0x000fe2000fffe03f */
[----:B------:R-:W5:Y:S01]  /*10db0*/  LD.E.128 R40, desc[UR20][R40.64] ;  /* 0x0000001428287980 */ /* 0x000f62000c101d00 */
[----:B------:R-:W-:-:S02]  /*10dc0*/  IMAD R0, R0, UR10, RZ ;  /* 0x0000000a00007c24 */ /* 0x000fc4000f8e02ff */
[----:B------:R-:W-:Y:S01]  /*10dd0*/  IMAD R17, R76, R17, R4 ;  /* 0x000000114c117224 */ /* 0x000fe200078e0204 */
[----:B------:R-:W5:Y:S01]  /*10de0*/  LD.E.128 R64, desc[UR20][R64.64] ;  /* 0x0000001440407980 */ /* 0x000f62000c101d00 */
[----:B------:R-:W-:Y:S02]  /*10df0*/  IMAD.U32 R3, RZ, RZ, UR9 ;  /* 0x00000009ff037e24 */ /* 0x000fe4000f8e00ff */
[----:B------:R-:W-:Y:S01]  /*10e00*/  IMAD.U32 R2, RZ, RZ, UR8 ;  /* 0x00000008ff027e24 */ /* 0x000fe2000f8e00ff */
[----:B------:R-:W5:Y:S01]  /*10e10*/  LD.E.128 R56, desc[UR20][R56.64] ;  /* 0x0000001438387980 */ /* 0x000f62000c101d00 */
[----:B------:R-:W-:Y:S01]  /*10e20*/  IMAD.U32 R3, RZ, RZ, UR4 ;  /* 0x00000004ff037e24 */ /* 0x000fe2000f8e00ff */
[----:B------:R-:W-:Y:S02]  /*10e30*/  ULDC.64 UR8, c[0x0][0xad8] ;  /* 0x0002b60000087ab9 */ /* 0x000fe40000000a00 */
[----:B------:R-:W5:Y:S01]  /*10e40*/  LD.E.128 R44, desc[UR20][R44.64] ;  /* 0x000000142c2c7980 */ /* 0x000f62000c101d00 */
[----:B------:R-:W-:-:S03]  /*10e50*/  IMAD R77, R5, UR11, R0 ;  /* 0x0000000b054d7c24 */ /* 0x000fc6000f8e0200 */
[----:B------:R-:W5:Y:S01]  /*10e60*/  LD.E.128 R48, desc[UR20][R48.64] ;  /* 0x0000001430307980 */ /* 0x000f62000c101d00 */
[----:B------:R-:W-:-:S03]  /*10e70*/  SHF.R.S32.HI R0, RZ, 0x1f, R17 ;  /* 0x0000001fff007819 */ /* 0x000fc60000011411 */
[----:B------:R-:W5:Y:S04]  /*10e80*/  LD.E.128 R72, desc[UR20][R72.64] ;  /* 0x0000001448487980 */ /* 0x000f68000c101d00 */
[----:B------:R-:W5:Y:S04]  /*10e90*/  LD.E.128 R68, desc[UR20][R68.64] ;  /* 0x0000001444447980 */ /* 0x000f68000c101d00 */
[----:B------:R-:W5:Y:S04]  /*10ea0*/  LD.E.128 R60, desc[UR20][R60.64] ;  /* 0x000000143c3c7980 */ /* 0x000f68000c101d00 */
[----:B------:R-:W5:Y:S01]  /*10eb0*/  LD.E.128 R52, desc[UR20][R52.64] ;  /* 0x0000001434347980 */ /* 0x000f62000c101d00 */
[----:B------:R-:W-:Y:S01]  /*10ec0*/  IMAD.WIDE.U32 R2, R5, UR10, R2 ;  /* 0x0000000a05027c25 */ /* 0x000fe2000f8e0002 */
[----:B------:R-:W-:Y:S01]  /*10ed0*/  @!PT LDS RZ, [RZ] ;  /* 0x00000000fffff984 */ /* 0x000fe20000000800 */
[----:B------:R-:W-:Y:S01]  /*10ee0*/  @!PT LDS RZ, [RZ] ;  /* 0x00000000fffff984 */ /* 0x000fe20000000800 */
[----:B------:R-:W-:Y:S01]  /*10ef0*/  @!PT LDS RZ, [RZ] ;  /* 0x00000000fffff984 */ /* 0x000fe20000000800 */
[----:B------:R-:W-:Y:S01]  /*10f00*/  @!PT LDS RZ, [RZ] ;  /* 0x00000000fffff984 */ /* 0x000fe20000000800 */
[----:B------:R0:W-:Y:S06]  /*10f10*/  MEMBAR.ALL.CTA ;  /* 0x0000000000007992 */ /* 0x0001ec0000008000 */
[----:B0-----:R-:W0:Y:S01]  /*10f20*/  FENCE.VIEW.ASYNC.S ;  /* 0x00000000000073c6 */ /* 0x001e220000000000 */
[----:B------:R-:W-:-:S02]  /*10f30*/  IMAD.IADD R3, R3, 0x1, R77 ;  /* 0x0000000103037824 */ /* 0x000fc400078e024d */
[----:B------:R-:W-:Y:S02]  /*10f40*/  IMAD R4, R0, UR8, RZ ;  /* 0x0000000800047c24 */ /* 0x000fe4000f8e02ff */
[----:B------:R-:W-:Y:S02]  /*10f50*/  VIADD R80, R220, UR17 ;  /* 0x00000011dc507c36 */ /* 0x000fe40008000000 */
[C---:B------:R-:W-:Y:S02]  /*10f60*/  IMAD R5, R17.reuse, UR9, R4 ;  /* 0x0000000911057c24 */ /* 0x040fe4000f8e0204 */
[----:B------:R-:W-:Y:S01]  /*10f70*/  IMAD.WIDE.U32 R2, R17, UR8, R2 ;  /* 0x0000000811027c25 */ /* 0x000fe2000f8e0002 */
[----:B------:R-:W-:Y:S01]  /*10f80*/  ISETP.GE.AND P2, PT, R80, R81, PT ;  /* 0x000000515000720c */ /* 0x000fe20003f46270 */
[----:B------:R-:W-:Y:S02]  /*10f90*/  ULDC.64 UR8, c[0x0][0xa80] ;  /* 0x0002a00000087ab9 */ /* 0x000fe40000000a00 */
[----:B------:R-:W-:Y:S01]  /*10fa0*/  VIADD R19, R19, 0x38820 ;  /* 0x0003882013137836 */ /* 0x000fe20000000000 */
[----:B------:R-:W-:Y:S01]  /*10fb0*/  LEA R6, P3, R2, UR8, 0x1 ;  /* 0x0000000802067c11 */ /* 0x000fe2000f8608ff */
[----:B------:R-:W-:-:S02]  /*10fc0*/  IMAD.IADD R3, R3, 0x1, R5 ;  /* 0x0000000103037824 */ /* 0x000fc400078e0205 */
[----:B------:R-:W-:Y:S01]  /*10fd0*/  VIADD R0, R80, 0x20 ;  /* 0x0000002050007836 */ /* 0x000fe20000000000 */
[----:B------:R-:W-:Y:S02]  /*10fe0*/  PRMT R19, RZ, 0x654, R19 ;  /* 0x00000654ff137816 */ /* 0x000fe40000000013 */
[----:B------:R-:W-:Y:S02]  /*10ff0*/  LEA.HI.X R17, R2, UR9, R3, 0x1, P3 ;  /* 0x0000000902117c11 */ /* 0x000fe400098f0c03 */
[-C--:B------:R-:W-:Y:S01]  /*11000*/  ISETP.GE.AND P1, PT, R0, R81.reuse, PT ;  /* 0x000000510000720c */ /* 0x080fe20003f26270 */
[----:B------:R-:W-:Y:S01]  /*11010*/  VIADD R0, R80, 0x40 ;  /* 0x0000004050007836 */ /* 0x000fe20000000000 */
[----:B0-----:R0:W-:Y:S01]  /*11020*/  SYNCS.ARRIVE.TRANS64.RED.A1T0 RZ, [R19+URZ], RZ ;  /* 0x000000ff13ff79a7 */ /* 0x0011e2000810043f */
[----:B------:R1:W2:Y:S01]  /*11030*/  SHFL.IDX PT, R79, R6, RZ, 0x181f ;  /* 0x00181fff064f7589 */ /* 0x0002a200000e0000 */
[----:B------:R-:W-:Y:S02]  /*11040*/  BSSY B1, `(.L_x_2627) ;  /* 0x0000016000017945 */ /* 0x000fe40003800000 */
[----:B------:R-:W-:Y:S01]  /*11050*/  ISETP.GE.AND P0, PT, R0, R81, PT ;  /* 0x000000510000720c */ /* 0x000fe20003f06270 */
[----:B0-----:R1:W0:Y:S01]  /*11060*/  SHFL.IDX PT, R19, R17, RZ, 0x181f ;  /* 0x00181fff11137589 */ /* 0x00122200000e0000 */
[----:B------:R-:W-:Y:S11]  /*11070*/  @P2 BRA `(.L_x_2628) ;  /* 0x0000000000482947 */ /* 0x000ff60003800000 */
[----:B------:R-:W-:Y:S01]  /*11080*/  ULDC UR4, c[0x0][0xac8] ;  /* 0x0002b20000047ab9 */ /* 0x000fe20000000800 */
[----:B------:R-:W-:Y:S01]  /*11090*/  ULDC.64 UR8, c[0x0][0x208] ;  /* 0x0000820000087ab9 */ /* 0x000fe20000000a00 */
[----:B------:R-:W-:Y:S02]  /*110a0*/  ISETP.GE.AND P5, PT, R18, UR4, PT ;  /* 0x0000000412007c0c */ /* 0x000fe4000bfa6270 */
[----:B------:R-:W-:Y:S02]  /*110b0*/  ISETP.GE.AND P4, PT, R215, UR4, PT ;  /* 0x00000004d7007c0c */ /* 0x000fe4000bf86270 */
[----:B------:R-:W-:Y:S02]  /*110c0*/  ISETP.GE.AND P3, PT, R214, UR4, PT ;  /* 0x00000004d6007c0c */ /* 0x000fe4000bf66270 */
[----:B------:R-:W-:-:S07]  /*110d0*/  ISETP.GE.AND P2, PT, R216, UR4, PT ;  /* 0x00000004d8007c0c */ /* 0x000fce000bf46270 */
[----:B--2---:R-:W-:-:S04]  /*110e0*/  @!P5 LEA R2, P6, R18, R79, 0x1 ;  /* 0x0000004f1202d211 */ /* 0x004fc800078c08ff */
[----:B0-----:R-:W-:Y:S02]  /*110f0*/  @!P5 LEA.HI.X R3, R18, R19, R231, 0x1, P6 ;  /* 0x000000131203d211 */ /* 0x001fe400030f0ce7 */
        /* <DEDUP_REMOVED lines=10> */
.L_x_2628:
[----:B------:R-:W-:Y:S05]  /*111a0*/  BSYNC B1 ;  /* 0x0000000000017941 */ /* 0x000fea0003800000 */
.L_x_2627:
        /* <DEDUP_REMOVED lines=22> */
.L_x_2630:
[----:B------:R-:W-:Y:S05]  /*11310*/  BSYNC B1 ;  /* 0x0000000000017941 */ /* 0x000fea0003800000 */
.L_x_2629:
        /* <DEDUP_REMOVED lines=22> */
.L_x_2632:
[----:B------:R-:W-:Y:S05]  /*11480*/  BSYNC B1 ;  /* 0x0000000000017941 */ /* 0x000fea0003800000 */
.L_x_2631:
[----:B------:R-:W-:Y:S01]  /*11490*/  VIADD R0, R80, 0x60 ;  /* 0x0000006050007836 */ /* 0x000fe20000000000 */
[----:B01-3--:R-:W3:Y:S04]  /*114a0*/  SHFL.IDX PT, R17, R17, 0x3, 0x181f ;  /* 0x00781f0011117f89 */ /* 0x00bee800000e0000 */
[----:B------:R-:W-:Y:S01]  /*114b0*/  ISETP.GE.AND P0, PT, R0, R81, PT ;  /* 0x000000510000720c */ /* 0x000fe20003f06270 */
[----:B----4-:R4:W0:-:S12]  /*114c0*/  SHFL.IDX PT, R11, R6, 0x3, 0x181f ;  /* 0x00781f00060b7f89 */ /* 0x01081800000e0000 */
[----:B----4-:R-:W-:Y:S05]  /*114d0*/  @P0 BRA `(.L_x_2633) ;  /* 0x0000000c00ec0947 */ /* 0x010fea0003800000 */
[----:B------:R-:W-:Y:S01]  /*114e0*/  ULDC UR4, c[0x0][0xac8] ;  /* 0x0002b20000047ab9 */ /* 0x000fe20000000800 */
[----:B------:R-:W-:Y:S01]  /*114f0*/  ULDC.64 UR8, c[0x0][0x208] ;  /* 0x0000820000087ab9 */ /* 0x000fe20000000a00 */
[----:B------:R-:W-:Y:S02]  /*11500*/  ISETP.GE.AND P3, PT, R18, UR4, PT ;  /* 0x0000000412007c0c */ /* 0x000fe4000bf66270 */
[----:B------:R-:W-:Y:S02]  /*11510*/  ISETP.GE.AND P4, PT, R215, UR4, PT ;  /* 0x00000004d7007c0c */ /* 0x000fe4000bf86270 */
[----:B------:R-:W-:-:S09]  /*11520*/  ISETP.GE.AND P5, PT, R214, UR4, PT ;  /* 0x00000004d6007c0c */ /* 0x000fd2000bfa6270 */
[CC--:B0-----:R-:W-:Y:S02]  /*11530*/  @!P3 LEA R2, P0, R18.reuse, R11.reuse, 0x1 ;  /* 0x0000000b1202b211 */ /* 0x0c1fe400078008ff */
[C---:B------:R-:W-:Y:S02]  /*11540*/  @!P4 LEA R4, P1, R215.reuse, R11, 0x1 ;  /* 0x0000000bd704c211 */ /* 0x040fe400078208ff */
[----:B---3--:R-:W-:Y:S02]  /*11550*/  @!P3 LEA.HI.X R3, R18, R17, R231, 0x1, P0 ;  /* 0x000000111203b211 */ /* 0x008fe400000f0ce7 */
        /* <DEDUP_REMOVED lines=13> */
.L_x_2625:
        /* <DEDUP_REMOVED lines=37> */
.L_x_2634:
        /* <DEDUP_REMOVED lines=50> */
.L_x_2636:
[----:B------:R-:W-:Y:S05]  /*11ba0*/  BSYNC B1 ;  /* 0x0000000000017941 */ /* 0x000fea0003800000 */
.L_x_2635:
        /* <DEDUP_REMOVED lines=13> */
[----:B------:R-:W-:Y:S02]  /*11c80*/  UIMAD.WIDE.U32 UR8, UR17, UR14, UR8 ;  /* 0x0000000e110872a5 */ /* 0x000fe4000f8e0008 */
        /* <DEDUP_REMOVED lines=24> */
[----:B------:R-:W-:Y:S02]  /*11e10*/  VIADD R6, R220, UR16 ;  /* 0x00000010dc067c36 */ /* 0x000fe40008000000 */
        /* <DEDUP_REMOVED lines=33> */
.L_x_2638:
[----:B------:R-:W-:Y:S05]  /*12030*/  BSYNC B1 ;  /* 0x0000000000017941 */ /* 0x000fea0003800000 */
.L_x_2637:
        /* <DEDUP_REMOVED lines=22> */
.L_x_2640:
[----:B------:R-:W-:Y:S05]  /*121a0*/  BSYNC B1 ;  /* 0x0000000000017941 */ /* 0x000fea0003800000 */
.L_x_2639:
        /* <DEDUP_REMOVED lines=22> */
.L_x_2642:
[----:B------:R-:W-:Y:S05]  /*12310*/  BSYNC B1 ;  /* 0x0000000000017941 */ /* 0x000fea0003800000 */
.L_x_2641:
        /* <DEDUP_REMOVED lines=23> */
.L_x_2633:
[----:B------:R-:W-:Y:S05]  /*12490*/  BSYNC B0 ;  /* 0x0000000000007941 */ /* 0x000fea0003800000 */
.L_x_2624:
[----:B------:R-:W-:Y:S02]  /*124a0*/  ULDC UR4, c[0x0][0xc3c] ;  /* 0x00030f0000047ab9 */ /* 0x000fe40000000800 */
[----:B------:R-:W-:-:S13]  /*124b0*/  ISETP.GE.AND P0, PT, R7, UR4, PT ;  /* 0x0000000407007c0c */ /* 0x000fda000bf06270 */
[----:B------:R-:W-:Y:S05]  /*124c0*/  @!P0 BRA `(.L_x_2643) ;  /* 0xfffffee800688947 */ /* 0x000fea000383ffff */
[----:B------:R-:W-:Y:S05]  /*124d0*/  EXIT ;  /* 0x000000000000794d */ /* 0x000fea0003800000 */
.L_x_2588:
[----:B------:R-:W-:-:S08]  /*124e0*/  NOP ;  /* 0x0000000000007918 */ /* 0x000fd00000000000 */
[----:B0-----:R-:W0:-:S00]  /*124f0*/  USETMAXREG.DEALLOC.CTAPOOL 0x18 ;  /* 0x00000018000079c8 */ /* 0x001e0000080e0500 */
[----:B0-----:R-:W-:Y:S01]  /*12500*/  LOP3.LUT R0, R0, 0x3, RZ, 0xc0, !PT ;  /* 0x0000000300007812 */ /* 0x001fe200078ec0ff */
[----:B------:R-:W-:-:S05]  /*12510*/  IMAD.MOV.U32 R5, RZ, RZ, RZ ;  /* 0x000000ffff057224 */ /* 0x000fca00078e00ff */
[----:B------:R-:W0:Y:S02]  /*12520*/  SHFL.IDX PT, R0, R0, RZ, 0x1f ;  /* 0x00001fff00007589 */ /* 0x000e2400000e0000 */
[----:B0-----:R-:W-:-:S04]  /*12530*/  ISETP.NE.AND P0, PT, R0, RZ, PT ;  /* 0x000000ff0000720c */ /* 0x001fc80003f05270 */
        /* <DEDUP_REMOVED lines=10> */
.L_x_2644:
        /* <DEDUP_REMOVED lines=43> */
.L_x_2650:
        /* <DEDUP_REMOVED lines=13> */
.L_x_2649:
[----:B------:R-:W-:Y:S05]  /*12960*/  BSYNC B0 ;  /* 0x0000000000007941 */ /* 0x000fea0003800000 */
.L_x_2648:
        /* <DEDUP_REMOVED lines=21> */
.L_x_2646:
        /* <DEDUP_REMOVED lines=21> */
.L_x_2651:
        /* <DEDUP_REMOVED lines=57> */
.L_x_2647:
[----:B------:R-:W-:Y:S02]  /*12fa0*/  IMAD.MOV.U32 R17, RZ, RZ, RZ ;  /* 0x000000ffff117224 */ /* 0x000fe400078e00ff */
[----:B------:R-:W-:Y:S02]  /*12fb0*/  IMAD.U32 R16, RZ, RZ, UR6 ;  /* 0x00000006ff107e24 */ /* 0x000fe4000f8e00ff */
[----:B------:R-:W-:-:S07]  /*12fc0*/  IMAD.MOV.U32 R18, RZ, RZ, RZ ;  /* 0x000000ffff127224 */ /* 0x000fce00078e00ff */
.L_x_2652:
[----:B------:R-:W-:-:S13]  /*12fd0*/  ISETP.NE.AND P0, PT, R0, RZ, PT ;  /* 0x000000ff0000720c */ /* 0x000fda0003f05270 */
[----:B------:R-:W1:Y:S01]  /*12fe0*/  @!P0 S2R R3, SR_CgaCtaId ;  /* 0x0000000000038919 */ /* 0x000e620000008800 */
[----:B------:R-:W-:-:S04]  /*12ff0*/  @!P0 MOV R0, 0x400 ;  /* 0x0000040000008802 */ /* 0x000fc80000000f00 */
[----:B-1----:R-:W-:-:S05]  /*13000*/  @!P0 LEA R0, R3, R0, 0x18 ;  /* 0x0000000003008211 */ /* 0x002fca00078ec0ff */
[----:B------:R2:W-:Y:S01]  /*13010*/  @!P0 STS.128 [R0+0x388d0], R16 ;  /* 0x0388d01000008388 */ /* 0x0005e20000000c00 */
[----:B------:R-:W-:Y:S06]  /*13020*/  BAR.ARV 0x5, 0x180 ;  /* 0x0146000000007b1d */ /* 0x000fec0000002000 */
.L_x_2645:
[----:B0-2---:R-:W-:Y:S01]  /*13030*/  IMAD.MOV.U32 R0, RZ, RZ, 0x1 ;  /* 0x00000001ff007424 */ /* 0x005fe200078e00ff */
        /* <DEDUP_REMOVED lines=34> */
.L_x_2766:
[----:B-1----:R-:W1:Y:S01]  /*13260*/  LDC.64 R2, c[0x0][0xc88] ;  /* 0x00032200ff027b82 */ /* 0x002e620000000a00 */
[----:B------:R-:W-:Y:S01]  /*13270*/  ULDC.64 UR4, c[0x0][0x208] ;  /* 0x0000820000047ab9 */ /* 0x000fe20000000a00 */
[----:B-1----:R-:W-:-:S05]  /*13280*/  IMAD.WIDE R2, R19, 0x4, R2 ;  /* 0x0000000413027825 */ /* 0x002fca00078e0202 */
[----:B--2---:R-:W2:Y:S01]  /*13290*/  LDG.E R12, desc[UR4][R2.64] ;  /* 0x00000004020c7981 */ /* 0x004ea2000c1e1900 */
[----:B------:R-:W-:Y:S05]  /*132a0*/  YIELD ;  /* 0x0000000000007946 */ /* 0x000fea0003800000 */
[----:B------:R-:W-:Y:S01]  /*132b0*/  ULDC.64 UR4, c[0x0][0xa28] ;  /* 0x00028a0000047ab9 */ /* 0x000fe20000000a00 */
[----:B----4-:R-:W-:Y:S01]  /*132c0*/  IMAD.MOV.U32 R0, RZ, RZ, RZ ;  /* 0x000000ffff007224 */ /* 0x010fe200078e00ff */
        /* <DEDUP_REMOVED lines=17> */
[----:B---3--:R-:W-:Y:S01]  /*133e0*/  IMAD.MOV.U32 R8, RZ, RZ, RZ ;  /* 0x000000ffff087224 */ /* 0x008fe200078e00ff */
        /* <DEDUP_REMOVED lines=34> */
.L_x_2654:
[----:B------:R-:W-:Y:S01]  /*13610*/  IMAD.MOV.U32 R2, RZ, RZ, R12 ;  /* 0x000000ffff027224 */ /* 0x000fe200078e000c */
[----:B------:R-:W-:Y:S01]  /*13620*/  ULDC.64 UR4, c[0x0][0xa20] ;  /* 0x0002880000047ab9 */ /* 0x000fe20000000a00 */
[----:B-----5:R-:W-:Y:S01]  /*13630*/  IMAD.IADD R3, R8, 0x1, R0 ;  /* 0x0000000108037824 */ /* 0x020fe200078e0200 */
[----:B------:R-:W-:Y:S02]  /*13640*/  ISETP.NE.U32.AND P1, PT, RZ, UR4, PT ;  /* 0x00000004ff007c0c */ /* 0x000fe4000bf25070 */
[----:B------:R3:W-:Y:S02]  /*13650*/  STL [R1+0x10], R2 ;  /* 0x0000100201007387 */ /* 0x0007e40000100800 */
[----:B------:R-:W-:Y:S02]  /*13660*/  ISETP.NE.AND.EX P1, PT, RZ, UR5, PT, P1 ;  /* 0x00000005ff007c0c */ /* 0x000fe4000bf25310 */
[----:B------:R3:W-:Y:S11]  /*13670*/  STL [R1+0x18], R3 ;  /* 0x0000180301007387 */ /* 0x0007f60000100800 */
[----:B---3--:R-:W-:Y:S05]  /*13680*/  @!P1 BRA `(.L_x_2655) ;  /* 0x0000000000149947 */ /* 0x008fea0003800000 */
[----:B------:R-:W-:Y:S01]  /*13690*/  IADD3 R6, P0, R11, UR4, RZ ;  /* 0x000000040b067c10 */ /* 0x000fe2000ff1e0ff */
[----:B------:R-:W-:-:S03]  /*136a0*/  ULDC.64 UR6, c[0x0][0x208] ;  /* 0x0000820000067ab9 */ /* 0x000fc60000000a00 */
[----:B------:R-:W-:-:S05]  /*136b0*/  IADD3.X R7, R10, UR5, RZ, P0, !PT ;  /* 0x000000050a077c10 */ /* 0x000fca00087fe4ff */
[----:B------:R3:W5:Y:S01]  /*136c0*/  LDG.E R6, desc[UR6][R6.64] ;  /* 0x0000000606067981 */ /* 0x000762000c1e1900 */
[----:B------:R-:W-:Y:S05]  /*136d0*/  BRA `(.L_x_2656) ;  /* 0x0000000000147947 */ /* 0x000fea0003800000 */
.L_x_2655:
[----:B------:R-:W-:Y:S05]  /*136e0*/  @!P0 BRA `(.L_x_2656) ;  /* 0x0000000000108947 */ /* 0x000fea0003800000 */
[----:B------:R-:W-:Y:S02]  /*136f0*/  ULDC.64 UR4, c[0x0][0x208] ;  /* 0x0000820000047ab9 */ /* 0x000fe40000000a00 */
[----:B------:R-:W3:Y:S04]  /*13700*/  LDG.E R6, desc[UR4][R4.64] ;  /* 0x0000000404067981 */ /* 0x000ee8000c1e1900 */
[----:B------:R-:W3:Y:S02]  /*13710*/  LDG.E R4, desc[UR4][R4.64+0x4] ;  /* 0x0000040404047981 */ /* 0x000ee4000c1e1900 */
[----:B---3--:R-:W-:-:S07]  /*13720*/  IMAD.IADD R6, R4, 0x1, -R6 ;  /* 0x0000000104067824 */ /* 0x008fce00078e0a06 */
.L_x_2656:
[----:B-----5:R-:W-:Y:S01]  /*13730*/  IMAD.IADD R6, R6, 0x1, -R0 ;  /* 0x0000000106067824 */ /* 0x020fe200078e0a00 */
[----:B------:R-:W-:Y:S01]  /*13740*/  BSSY B7, `(.L_x_2657) ;  /* 0x0000508000077945 */ /* 0x000fe20003800000 */
[----:B------:R-:W4:Y:S02]  /*13750*/  LDC R0, c[0x0][0x448] ;  /* 0x00011200ff007b82 */ /* 0x000f240000000800 */
[----:B----4-:R-:W-:Y:S01]  /*13760*/  ISETP.NE.AND P0, PT, R0, 0x1, PT ;  /* 0x000000010000780c */ /* 0x010fe20003f05270 */
[----:B------:R-:W-:-:S04]  /*13770*/  IMAD.SHL.U32 R0, R17, 0x80, RZ ;  /* 0x0000008011007824 */ /* 0x000fc800078e00ff */
[----:B------:R-:W-:-:S08]  /*13780*/  VIADD R0, R0, 0x7f ;  /* 0x0000007f00007836 */ /* 0x000fd00000000000 */
[----:B------:R-:W4:Y:S08]  /*13790*/  @P0 LDC R2, c[0x0][0x44c] ;  /* 0x00011300ff020b82 */ /* 0x000f300000000800 */
[----:B------:R-:W0:Y:S01]  /*137a0*/  @P0 LDC R3, c[0x0][0x450] ;  /* 0x00011400ff030b82 */ /* 0x000e220000000800 */
[----:B----4-:R-:W-:-:S05]  /*137b0*/  @P0 IMAD.HI.U32 R2, R0, R2, RZ ;  /* 0x0000000200020227 */ /* 0x010fca00078e00ff */
[----:B0-----:R-:W-:Y:S01]  /*137c0*/  @P0 SHF.R.U32.HI R0, RZ, R3, R2 ;  /* 0x00000003ff000219 */ /* 0x001fe20000011602 */
[C---:B------:R-:W-:Y:S01]  /*137d0*/  VIADD R2, R6.reuse, 0x4f ;  /* 0x0000004f06027836 */ /* 0x040fe20000000000 */
[----:B------:R-:W-:-:S03]  /*137e0*/  IADD3 R6, R6, 0x50, -R9 ;  /* 0x0000005006067810 */ /* 0x000fc60007ffe809 */
[----:B------:R-:W-:-:S04]  /*137f0*/  IMAD.HI R2, R2, 0x66666667, RZ ;  /* 0x6666666702027827 */ /* 0x000fc800078e02ff */
[----:B------:R-:W-:Y:S01]  /*13800*/  IMAD.IADD R0, R6, 0x1, R0 ;  /* 0x0000000106007824 */ /* 0x000fe200078e0200 */
[----:B------:R-:W-:-:S03]  /*13810*/  SHF.R.U32.HI R3, RZ, 0x1f, R2 ;  /* 0x0000001fff037819 */ /* 0x000fc60000011602 */
[----:B------:R-:W-:Y:S01]  /*13820*/  IMAD.HI R0, R0, 0x66666667, RZ ;  /* 0x6666666700007827 */ /* 0x000fe200078e02ff */
[----:B------:R-:W-:-:S04]  /*13830*/  LEA.HI.SX32 R3, R2, R3, 0x1b ;  /* 0x0000000302037211 */ /* 0x000fc800078fdaff */
[----:B------:R-:W-:-:S04]  /*13840*/  SHF.R.U32.HI R2, RZ, 0x1f, R0 ;  /* 0x0000001fff027819 */ /* 0x000fc80000011600 */
[----:B------:R-:W-:-:S04]  /*13850*/  LEA.HI.SX32 R2, R0, R2, 0x1b ;  /* 0x0000000200027211 */ /* 0x000fc800078fdaff */
[----:B------:R-:W-:-:S04]  /*13860*/  VIMNMX R4, R3, R2, PT ;  /* 0x0000000203047248 */ /* 0x000fc80003fe0100 */
[----:B------:R-:W-:Y:S01]  /*13870*/  ISETP.GT.AND P0, PT, R4, RZ, PT ;  /* 0x000000ff0400720c */ /* 0x000fe20003f04270 */
[----:B------:R0:W-:-:S12]  /*13880*/  STL [R1+0x2c], R4 ;  /* 0x00002c0401007387 */ /* 0x0001d80000100800 */
[----:B0-----:R-:W-:Y:S05]  /*13890*/  @P0 BRA `(.L_x_2658) ;  /* 0x0000000000480947 */ /* 0x001fea0003800000 */
[----:B------:R-:W0:Y:S02]  /*138a0*/  S2R R4, SR_TID.X ;  /* 0x0000000000047919 */ /* 0x000e240000002100 */
[----:B0-----:R-:W-:-:S04]  /*138b0*/  LOP3.LUT R4, R4, 0x7f, RZ, 0xc0, !PT ;  /* 0x0000007f04047812 */ /* 0x001fc800078ec0ff */
[----:B------:R-:W-:-:S13]  /*138c0*/  ISETP.NE.AND P0, PT, R4, RZ, PT ;  /* 0x000000ff0400720c */ /* 0x000fda0003f05270 */
[----:B------:R-:W-:Y:S05]  /*138d0*/  @P0 BRA `(.L_x_2659) ;  /* 0x0000004c00b80947 */ /* 0x000fea0003800000 */
[----:B------:R-:W0:Y:S01]  /*138e0*/  S2R R3, SR_LANEID ;  /* 0x0000000000037919 */ /* 0x000e220000000000 */
[----:B------:R-:W-:Y:S01]  /*138f0*/  VOTEU.ANY UR4, UPT, PT ;  /* 0x0000000000047886 */ /* 0x000fe200038e0100 */
[----:B------:R-:W-:Y:S01]  /*13900*/  ULDC.64 UR6, c[0x0][0x208] ;  /* 0x0000820000067ab9 */ /* 0x000fe20000000a00 */
[----:B------:R-:W0:Y:S08]  /*13910*/  FLO.U32 R0, UR4 ;  /* 0x0000000400007d00 */ /* 0x000e3000080e0000 */
[----:B------:R-:W4:Y:S01]  /*13920*/  POPC R5, UR4 ;  /* 0x0000000400057d09 */ /* 0x000f220008000000 */
[----:B0-----:R-:W-:-:S02]  /*13930*/  ISETP.EQ.U32.AND P0, PT, R0, R3, PT ;  /* 0x000000030000720c */ /* 0x001fc40003f02070 */
[----:B------:R-:W4:Y:S11]  /*13940*/  LDC.64 R2, c[0x0][0xc60] ;  /* 0x00031800ff027b82 */ /* 0x000f360000000a00 */
[----:B----4-:R-:W4:Y:S01]  /*13950*/  @P0 ATOMG.E.ADD.STRONG.GPU PT, R3, desc[UR6][R2.64], R5 ;  /* 0x00000005020309a8 */ /* 0x010f2200081ee1c6 */
[----:B------:R-:W0:Y:S02]  /*13960*/  S2R R4, SR_LTMASK ;  /* 0x0000000000047919 */ /* 0x000e240000003900 */
[----:B0-----:R-:W-:-:S04]  /*13970*/  LOP3.LUT R4, R4, UR4, RZ, 0xc0, !PT ;  /* 0x0000000404047c12 */ /* 0x001fc8000f8ec0ff */
[----:B---3--:R-:W0:Y:S01]  /*13980*/  POPC R7, R4 ;  /* 0x0000000400077309 */ /* 0x008e220000000000 */
[----:B----4-:R-:W0:Y:S02]  /*13990*/  SHFL.IDX PT, R0, R3, R0, 0x1f ;  /* 0x00001f0003007589 */ /* 0x010e2400000e0000 */
[----:B0-----:R-:W-:Y:S01]  /*139a0*/  IADD3 R16, R0, UR38, R7 ;  /* 0x0000002600107c10 */ /* 0x001fe2000fffe007 */
[----:B------:R-:W-:Y:S06]  /*139b0*/  BRA `(.L_x_2659) ;  /* 0x0000004c00807947 */ /* 0x000fec0003800000 */
.L_x_2658:
[----:B------:R-:W4:Y:S01]  /*139c0*/  LDL R0, [R1+0x4] ;  /* 0x0000040001007983 */ /* 0x000f220000100800 */
[----:B------:R-:W-:Y:S01]  /*139d0*/  BSSY B6, `(.L_x_2660) ;  /* 0x0000014000067945 */ /* 0x000fe20003800000 */
[----:B----4-:R-:W-:-:S05]  /*139e0*/  VIADD R0, R0, 0x24400 ;  /* 0x0002440000007836 */ /* 0x010fca0000000000 */
        /* <DEDUP_REMOVED lines=10> */
[----:B---3--:R-:W-:-:S02]  /*13a90*/  IMAD.U32 R7, RZ, RZ, UR9 ;  /* 0x00000009ff077e24 */ /* 0x008fc4000f8e00ff */
[----:B------:R-:W-:Y:S02]  /*13aa0*/  IMAD.U32 R10, RZ, RZ, UR4 ;  /* 0x00000004ff0a7e24 */ /* 0x000fe4000f8e00ff */
[----:B------:R-:W-:Y:S02]  /*13ab0*/  IMAD.U32 R11, RZ, RZ, UR5 ;  /* 0x00000005ff0b7e24 */ /* 0x000fe4000f8e00ff */
[----:B------:R-:W-:Y:S02]  /*13ac0*/  IMAD.MOV.U32 R8, RZ, RZ, 0x70 ;  /* 0x00000070ff087424 */ /* 0x000fe400078e00ff */
[----:B------:R-:W-:Y:S02]  /*13ad0*/  IMAD.MOV.U32 R12, RZ, RZ, 0x1 ;  /* 0x00000001ff0c7424 */ /* 0x000fe400078e00ff */
[----:B------:R-:W-:-:S07]  /*13ae0*/  IMAD.MOV.U32 R13, RZ, RZ, RZ ;  /* 0x000000ffff0d7224 */ /* 0x000fce00078e00ff */
[----:B------:R-:W-:-:S07]  /*13af0*/  LEPC R20, `(.L_x_2661) ;  /* 0x000000001014794e */ /* 0x000fce0000000000 */
[----:B012---:R-:W-:Y:S05]  /*13b00*/  CALL.ABS.NOINC R2 ;  /* 0x0000000002007343 */ /* 0x007fea0003c00000 */
.L_x_2661:
[----:B------:R-:W-:Y:S05]  /*13b10*/  BSYNC B6 ;  /* 0x0000000000067941 */ /* 0x000fea0003800000 */
.L_x_2660:
        /* <DEDUP_REMOVED lines=13> */
[----:B---3--:R-:W-:-:S02]  /*13bf0*/  IMAD.U32 R7, RZ, RZ, UR9 ;  /* 0x00000009ff077e24 */ /* 0x008fc4000f8e00ff */
[----:B------:R-:W-:Y:S02]  /*13c00*/  IMAD.U32 R10, RZ, RZ, UR4 ;  /* 0x00000004ff0a7e24 */ /* 0x000fe4000f8e00ff */
[----:B------:R-:W-:Y:S02]  /*13c10*/  IMAD.U32 R11, RZ, RZ, UR5 ;  /* 0x00000005ff0b7e24 */ /* 0x000fe4000f8e00ff */
[----:B------:R-:W-:Y:S02]  /*13c20*/  IMAD.MOV.U32 R8, RZ, RZ, 0x70 ;  /* 0x00000070ff087424 */ /* 0x000fe400078e00ff */
[----:B------:R-:W-:Y:S02]  /*13c30*/  IMAD.MOV.U32 R12, RZ, RZ, 0x1 ;  /* 0x00000001ff0c7424 */ /* 0x000fe400078e00ff */
[----:B0-----:R-:W-:-:S07]  /*13c40*/  IMAD.MOV.U32 R13, RZ, RZ, RZ ;  /* 0x000000ffff0d7224 */ /* 0x001fce00078e00ff */
[----:B------:R-:W-:-:S07]  /*13c50*/  LEPC R20, `(.L_x_2664) ;  /* 0x000000001014794e */ /* 0x000fce0000000000 */
[----:B-12-4-:R-:W-:Y:S05]  /*13c60*/  CALL.ABS.NOINC R2 ;  /* 0x0000000002007343 */ /* 0x016fea0003c00000 */
.L_x_2664:
        /* <DEDUP_REMOVED lines=16> */
.L_x_2663:
[----:B------:R-:W-:Y:S05]  /*13d70*/  BSYNC B6 ;  /* 0x0000000000067941 */ /* 0x000fea0003800000 */
.L_x_2662:
[----:B------:R-:W4:Y:S01]  /*13d80*/  LDL.LU R2, [R1] ;  /* 0x0000000001027983 */ /* 0x000f220000300800 */
[----:B------:R-:W-:-:S03]  /*13d90*/  ULDC.64 UR4, c[0x0][0x9f8] ;  /* 0x00027e0000047ab9 */ /* 0x000fc60000000a00 */
[----:B------:R-:W5:Y:S04]  /*13da0*/  LDL.LU R4, [R1+0xc] ;  /* 0x00000c0001047983 */ /* 0x000f680000300800 */
[----:B---3--:R-:W3:Y:S01]  /*13db0*/  LDL R7, [R1+0x10] ;  /* 0x0000100001077983 */ /* 0x008ee20000100800 */
[----:B------:R-:W-:Y:S01]  /*13dc0*/  ISETP.NE.U32.AND P0, PT, RZ, UR4, PT ;  /* 0x00000004ff007c0c */ /* 0x000fe2000bf05070 */
[----:B------:R-:W-:Y:S02]  /*13dd0*/  ULDC.64 UR6, c[0x0][0x208] ;  /* 0x0000820000067ab9 */ /* 0x000fe40000000a00 */
[----:B------:R-:W2:Y:S01]  /*13de0*/  LDL R0, [R1+0x2c] ;  /* 0x00002c0001007983 */ /* 0x000ea20000100800 */
[----:B------:R-:W-:-:S13]  /*13df0*/  ISETP.NE.AND.EX P0, PT, RZ, UR5, PT, P0 ;  /* 0x00000005ff007c0c */ /* 0x000fda000bf05300 */
[----:B----4-:R-:W-:-:S04]  /*13e00*/  @P0 IADD3 R2, P1, R2, UR4, RZ ;  /* 0x0000000402020c10 */ /* 0x010fc8000ff3e0ff */
[----:B-----5:R-:W-:Y:S01]  /*13e10*/  @P0 IADD3.X R3, R4, UR5, RZ, P1, !PT ;  /* 0x0000000504030c10 */ /* 0x020fe20008ffe4ff */
[----:B------:R-:W-:-:S04]  /*13e20*/  ULDC.64 UR4, c[0x0][0xa08] ;  /* 0x0002820000047ab9 */ /* 0x000fc80000000a00 */
[----:B---3--:R0:W3:Y:S02]  /*13e30*/  @P0 LDG.E R7, desc[UR6][R2.64] ;  /* 0x0000000602070981 */ /* 0x0080e4000c1e1900 */
[----:B0-----:R-:W0:Y:S01]  /*13e40*/  LDC.64 R2, c[0x0][0x418] ;  /* 0x00010600ff027b82 */ /* 0x001e220000000a00 */
[----:B--2---:R-:W-:Y:S01]  /*13e50*/  VIADD R4, R0, 0xffffffff ;  /* 0xffffffff00047836 */ /* 0x004fe20000000000 */
[----:B---3--:R-:W-:Y:S01]  /*13e60*/  SHF.R.S32.HI R8, RZ, 0x1f, R7 ;  /* 0x0000001fff087819 */ /* 0x008fe20000011407 */
[----:B------:R2:W-:Y:S04]  /*13e70*/  @P0 STL [R1+0x10], R7 ;  /* 0x0000100701000387 */ /* 0x0005e80000100800 */
        /* <DEDUP_REMOVED lines=10> */
.L_x_2782:
[----:B------:R-:W-:Y:S01]  /*13f20*/  PLOP3.LUT P1, PT, PT, PT, PT, 0x8, 0x0 ;  /* 0x000000000000781c */ /* 0x000fe20003f2e170 */
[----:B------:R3:W-:Y:S01]  /*13f30*/  STL [R1], R0 ;  /* 0x0000000001007387 */ /* 0x0007e20000100800 */
[----:B--2---:R-:W-:-:S03]  /*13f40*/  ISETP.NE.AND P0, PT, R14, RZ, PT ;  /* 0x000000ff0e00720c */ /* 0x004fc60003f05270 */
[----:B------:R2:W-:Y:S01]  /*13f50*/  STL [R1+0xc], R4 ;  /* 0x00000c0401007387 */ /* 0x0005e20000100800 */
[----:B---3--:R-:W-:-:S05]  /*13f60*/  P2R R0, PR, RZ, 0x2 ;  /* 0x00000002ff007803 */ /* 0x008fca0000000000 */
[----:B------:R2:W-:Y:S04]  /*13f70*/  STL [R1+0x20], R0 ;  /* 0x0000200001007387 */ /* 0x0005e80000100800 */
[----:B------:R-:W-:Y:S05]  /*13f80*/  @P0 BRA `(.L_x_2666) ;  /* 0x00000004005c0947 */ /* 0x000fea0003800000 */
[----:B------:R-:W-:-:S03]  /*13f90*/  UMOV UR4, 0xffffffff ;  /* 0xffffffff00047882 */ /* 0x000fc60000000000 */
[----:B------:R-:W-:Y:S05]  /*13fa0*/  BRA.DIV UR4, `(.L_x_2667) ;  /* 0x0000005e040c7947 */ /* 0x000fea000b800000 */
[----:B------:R-:W-:-:S13]  /*13fb0*/  ELECT P6, URZ, PT ;  /* 0x00000000003f782f */ /* 0x000fda00038c0000 */
.L_x_2785:
[----:B------:R-:W-:Y:S05]  /*13fc0*/  @!P6 BRA `(.L_x_2666) ;  /* 0x00000004004ce947 */ /* 0x000fea0003800000 */
[----:B------:R-:W-:-:S04]  /*13fd0*/  ISETP.NE.U32.AND P0, PT, R2, RZ, PT ;  /* 0x000000ff0200720c */ /* 0x000fc80003f05070 */
[----:B------:R-:W-:-:S13]  /*13fe0*/  ISETP.NE.AND.EX P0, PT, R3, RZ, PT, P0 ;  /* 0x000000ff0300720c */ /* 0x000fda0003f05300 */
[----:B------:R-:W-:Y:S05]  /*13ff0*/  @!P0 BRA `(.L_x_2668) ;  /* 0x0000000000588947 */ /* 0x000fea0003800000 */
[----:B------:R-:W3:Y:S01]  /*14000*/  LDC R6, c[0x0][0x43c] ;  /* 0x00010f00ff067b82 */ /* 0x000ee20000000800 */
[----:B-1----:R-:W-:Y:S01]  /*14010*/  IMAD.MOV.U32 R9, RZ, RZ, R4 ;  /* 0x000000ffff097224 */ /* 0x002fe200078e0004 */
[----:B------:R-:W-:Y:S01]  /*14020*/  ULDC.64 UR4, c[0x0][0x428] ;  /* 0x00010a0000047ab9 */ /* 0x000fe20000000a00 */
[----:B------:R-:W-:Y:S02]  /*14030*/  ULDC.64 UR6, c[0x0][0x208] ;  /* 0x0000820000067ab9 */ /* 0x000fe40000000a00 */
[----:B--2---:R-:W-:Y:S01]  /*14040*/  IMAD.MOV.U32 R0, RZ, RZ, R9 ;  /* 0x000000ffff007224 */ /* 0x004fe200078e0009 */
[----:B---3--:R-:W-:-:S13]  /*14050*/  ISETP.NE.AND P0, PT, R6, 0x1, PT ;  /* 0x000000010600780c */ /* 0x008fda0003f05270 */
[----:B0-----:R-:W0:Y:S02]  /*14060*/  @P0 LDC.64 R4, c[0x0][0x440] ;  /* 0x00011000ff040b82 */ /* 0x001e240000000a00 */
[----:B0-----:R-:W-:-:S05]  /*14070*/  @P0 IMAD.HI.U32 R4, R9, R4, RZ ;  /* 0x0000000409040227 */ /* 0x001fca00078e00ff */
        /* <DEDUP_REMOVED lines=12> */
[----:B------:R-:W2:Y:S04]  /*14140*/  LDG.E R0, desc[UR6][R2.64] ;  /* 0x0000000602007981 */ /* 0x000ea8000c1e1900 */
[----:B--2---:R3:W-:Y:S02]  /*14150*/  STL [R1], R0 ;  /* 0x0000000001007387 */ /* 0x0047e40000100800 */
.L_x_2668:
[----:B------:R-:W4:Y:S04]  /*14160*/  LDL R7, [R1+0x4] ;  /* 0x0000040001077983 */ /* 0x000f280000100800 */
[----:B--23--:R-:W4:Y:S04]  /*14170*/  LDL R0, [R1+0x8] ;  /* 0x0000080001007983 */ /* 0x00cf280000100800 */
[----:B------:R-:W2:Y:S01]  /*14180*/  LDL R2, [R1+0x14] ;  /* 0x0000140001027983 */ /* 0x000ea20000100800 */
[----:B----4-:R-:W-:Y:S01]  /*14190*/  IMAD R0, R0, 0x8, R7 ;  /* 0x0000000800007824 */ /* 0x010fe200078e0207 */
[----:B--2---:R-:W-:-:S04]  /*141a0*/  SHF.L.U32 R2, R2, 0x1f, RZ ;  /* 0x0000001f02027819 */ /* 0x004fc800000006ff */
[----:B------:R-:W2:Y:S02]  /*141b0*/  SYNCS.PHASECHK.TRANS64.TRYWAIT P0, [R0+URZ+0x38840], R2 ;  /* 0x03884002000075a7 */ /* 0x000ea4000800017f */
[----:B--2---:R-:W-:Y:S05]  /*141c0*/  @!P0 BRA `(.L_x_2669) ;  /* 0x0000005800a48947 */ /* 0x004fea0003800000 */
.L_x_2786:
        /* <DEDUP_REMOVED lines=11> */
.L_x_2670:
[----:B------:R-:W3:Y:S04]  /*14280*/  LDL R6, [R1+0x4] ;  /* 0x0000040001067983 */ /* 0x000ee80000100800 */
[----:B0-----:R-:W3:Y:S04]  /*14290*/  LDL R5, [R1+0x8] ;  /* 0x0000080001057983 */ /* 0x001ee80000100800 */
[----:B------:R-:W4:Y:S04]  /*142a0*/  LDL R4, [R1+0xc] ;  /* 0x00000c0001047983 */ /* 0x000f280000100800 */
[----:B------:R-:W5:Y:S04]  /*142b0*/  LDL R3, [R1+0x18] ;  /* 0x0000180001037983 */ /* 0x000f680000100800 */
[----:B--2---:R-:W2:Y:S01]  /*142c0*/  LDL R2, [R1] ;  /* 0x0000000001027983 */ /* 0x004ea20000100800 */
        /* <DEDUP_REMOVED lines=9> */
[----:B---3--:R-:W-:Y:S01]  /*14360*/  IMAD R0, R5, 0xa000, R6 ;  /* 0x0000a00005007824 */ /* 0x008fe200078e0206 */
[----:B----4-:R-:W-:-:S04]  /*14370*/  R2UR UR11, R4 ;  /* 0x00000000040b72ca */ /* 0x010fc800000e0000 */
[----:B------:R-:W-:Y:S02]  /*14380*/  R2UR UR14, R0 ;  /* 0x00000000000e72ca */ /* 0x000fe400000e0000 */
[----:B-----5:R-:W-:Y:S02]  /*14390*/  R2UR UR5, R3 ;  /* 0x00000000030572ca */ /* 0x020fe400000e0000 */
[----:B------:R-:W-:Y:S02]  /*143a0*/  P2R R0, PR, RZ, 0x1 ;  /* 0x00000001ff007803 */ /* 0x000fe40000000000 */
[----:B--2---:R-:W-:-:S03]  /*143b0*/  R2UR UR13, R2 ;  /* 0x00000000020d72ca */ /* 0x004fc600000e0000 */
        /* <DEDUP_REMOVED lines=9> */
[----:B0-----:R-:W-:Y:S01]  /*14450*/  UMOV UR8, UR15 ;  /* 0x0000000f00087c82 */ /* 0x001fe20008000000 */
[----:B------:R-:W-:Y:S02]  /*14460*/  UMOV UR10, UR16 ;  /* 0x00000010000a7c82 */ /* 0x000fe40008000000 */
[----:B------:R0:W-:Y:S02]  /*14470*/  UTMALDG.4D [UR8], [UR4], desc[UR6] ;  /* 0x00000608040075b4 */ /* 0x0001e40008019000 */
[----:B0-----:R-:W-:Y:S01]  /*14480*/  UMOV UR8, UR17 ;  /* 0x0000001100087c82 */ /* 0x001fe20008000000 */
[----:B------:R-:W-:Y:S01]  /*14490*/  UMOV UR10, UR14 ;  /* 0x0000000e000a7c82 */ /* 0x000fe20008000000 */
[----:B------:R-:W-:Y:S01]  /*144a0*/  UMOV UR14, 0xc0 ;  /* 0x000000c0000e7882 */ /* 0x000fe20000000000 */
[----:B------:R0:W-:Y:S02]  /*144b0*/  UTMALDG.4D [UR8], [UR4], desc[UR6] ;  /* 0x00000608040075b4 */ /* 0x0001e40008019000 */
[----:B0-----:R-:W-:Y:S01]  /*144c0*/  UMOV UR8, UR18 ;  /* 0x0000001200087c82 */ /* 0x001fe20008000000 */
[----:B------:R-:W-:-:S02]  /*144d0*/  UMOV UR10, UR14 ;  /* 0x0000000e000a7c82 */ /* 0x000fc40008000000 */
[----:B------:R3:W-:Y:S02]  /*144e0*/  UTMALDG.4D [UR8], [UR4], desc[UR6] ;  /* 0x00000608040075b4 */ /* 0x0007e40008019000 */
[----:B---3--:R-:W-:Y:S01]  /*144f0*/  NOP ;  /* 0x0000000000007918 */ /* 0x008fe20000000000 */
.L_x_2666:
[----:B------:R-:W3:Y:S04]  /*14500*/  LDL R2, [R1+0x4] ;  /* 0x0000040001027983 */ /* 0x000ee80000100800 */
[----:B------:R-:W4:Y:S04]  /*14510*/  LDL.LU R3, [R1+0x30] ;  /* 0x0000300001037983 */ /* 0x000f280000300800 */
[----:B0-----:R-:W5:Y:S04]  /*14520*/  LDL.LU R5, [R1+0x28] ;  /* 0x0000280001057983 */ /* 0x001f680000300800 */
        /* <DEDUP_REMOVED lines=8> */
[----:B---3--:R-:W-:Y:S01]  /*145b0*/  VIADD R2, R2, 0x14400 ;  /* 0x0001440002027836 */ /* 0x008fe20000000000 */
[----:B----4-:R-:W-:-:S04]  /*145c0*/  SHF.R.S32.HI R0, RZ, 0x1f, R3 ;  /* 0x0000001fff007819 */ /* 0x010fc80000011403 */
        /* <DEDUP_REMOVED lines=9> */
[----:B0-----:R-:W-:Y:S01]  /*14660*/  IMAD.IADD R2, R3, 0x1, R0 ;  /* 0x0000000103027824 */ /* 0x001fe200078e0200 */
        /* <DEDUP_REMOVED lines=20> */
.L_x_2672:
[----:B------:R-:W-:Y:S05]  /*147b0*/  BSYNC B6 ;  /* 0x0000000000067941 */ /* 0x000fea0003800000 */
.L_x_2671:
[----:B--2---:R-:W2:Y:S01]  /*147c0*/  LDL.LU R5, [R1+0x30] ;  /* 0x0000300001057983 */ /* 0x004ea20000300800 */
[----:B------:R-:W-:Y:S01]  /*147d0*/  ULDC.64 UR4, c[0x0][0x2d8] ;  /* 0x0000b60000047ab9 */ /* 0x000fe20000000a00 */
[----:B------:R-:W0:Y:S01]  /*147e0*/  LDC R7, c[0x0][0x448] ;  /* 0x00011200ff077b82 */ /* 0x000e220000000800 */
[----:B------:R-:W-:Y:S01]  /*147f0*/  ULDC.64 UR6, c[0x0][0x280] ;  /* 0x0000a00000067ab9 */ /* 0x000fe20000000a00 */
[----:B------:R-:W2:Y:S04]  /*14800*/  LDL.LU.64 R2, [R1+0x40] ;  /* 0x0000400001027983 */ /* 0x000ea80000300a00 */
[----:B------:R-:W3:Y:S04]  /*14810*/  LDL.LU R0, [R1+0x38] ;  /* 0x0000380001007983 */ /* 0x000ee80000300800 */
[----:B------:R-:W4:Y:S04]  /*14820*/  LDL.LU R6, [R1+0x4c] ;  /* 0x00004c0001067983 */ /* 0x000f280000300800 */
[----:B------:R-:W4:Y:S01]  /*14830*/  LDL.LU R4, [R1+0x28] ;  /* 0x0000280001047983 */ /* 0x000f220000300800 */
[----:B------:R-:W1:Y:S01]  /*14840*/  S2R R8, SR_TID.X ;  /* 0x0000000000087919 */ /* 0x000e620000002100 */
[----:B------:R-:W1:Y:S01]  /*14850*/  S2R R10, SR_TID.X ;  /* 0x00000000000a7919 */ /* 0x000e620000002100 */
[----:B0-----:R-:W-:Y:S01]  /*14860*/  ISETP.NE.AND P0, PT, R7, 0x1, PT ;  /* 0x000000010700780c */ /* 0x001fe20003f05270 */
[----:B-1----:R-:W-:-:S02]  /*14870*/  IMAD.SHL.U32 R8, R8, 0x8, RZ ;  /* 0x0000000808087824 */ /* 0x002fc400078e00ff */
[----:B------:R-:W-:-:S03]  /*14880*/  IMAD.SHL.U32 R9, R10, 0x8, RZ ;  /* 0x000000080a097824 */ /* 0x000fc600078e00ff */
[----:B------:R-:W-:-:S04]  /*14890*/  LOP3.LUT R8, R8, 0x38, RZ, 0xc0, !PT ;  /* 0x0000003808087812 */ /* 0x000fc800078ec0ff */
[C---:B------:R-:W-:Y:S02]  /*148a0*/  LOP3.LUT R12, R8.reuse, 0x40, RZ, 0xfc, !PT ;  /* 0x00000040080c7812 */ /* 0x040fe400078efcff */
[C---:B------:R-:W-:Y:S02]  /*148b0*/  LOP3.LUT R11, R8.reuse, 0x80, RZ, 0xfc, !PT ;  /* 0x00000080080b7812 */ /* 0x040fe400078efcff */
[----:B------:R-:W-:Y:S02]  /*148c0*/  LOP3.LUT R8, R8, 0xc0, RZ, 0xfc, !PT ;  /* 0x000000c008087812 */ /* 0x000fe400078efcff */
[----:B------:R-:W-:Y:S01]  /*148d0*/  LOP3.LUT R9, R9, 0x38, RZ, 0xc0, !PT ;  /* 0x0000003809097812 */ /* 0x000fe200078ec0ff */
[----:B--2---:R-:W-:Y:S02]  /*148e0*/  IMAD.MOV.U32 R3, RZ, RZ, R5 ;  /* 0x000000ffff037224 */ /* 0x004fe400078e0005 */
[----:B------:R-:W0:Y:S01]  /*148f0*/  S2R R5, SR_TID.X ;  /* 0x0000000000057919 */ /* 0x000e220000002100 */
[----:B---3--:R-:W-:-:S02]  /*14900*/  IMAD R0, R0, UR4, RZ ;  /* 0x0000000400007c24 */ /* 0x008fc4000f8e02ff */
[----:B------:R-:W-:-:S04]  /*14910*/  IMAD.WIDE.U32 R2, R18, UR4, R2 ;  /* 0x0000000412027c25 */ /* 0x000fc8000f8e0002 */
[----:B------:R-:W-:Y:S01]  /*14920*/  IMAD R0, R18, UR5, R0 ;  /* 0x0000000512007c24 */ /* 0x000fe2000f8e0200 */
[----:B------:R-:W-:-:S03]  /*14930*/  ULDC.64 UR4, c[0x0][0x2e0] ;  /* 0x0000b80000047ab9 */ /* 0x000fc60000000a00 */
[----:B------:R-:W-:Y:S02]  /*14940*/  IMAD.IADD R3, R3, 0x1, R0 ;  /* 0x0000000103037824 */ /* 0x000fe400078e0200 */
[----:B----4-:R-:W-:Y:S02]  /*14950*/  IMAD R0, R6, UR4, RZ ;  /* 0x0000000406007c24 */ /* 0x010fe4000f8e02ff */
[C---:B------:R-:W-:Y:S01]  /*14960*/  IMAD.WIDE.U32 R2, R4.reuse, UR4, R2 ;  /* 0x0000000404027c25 */ /* 0x040fe2000f8e0002 */
[----:B------:R-:W1:Y:S03]  /*14970*/  @P0 LDC R6, c[0x0][0x450] ;  /* 0x00011400ff060b82 */ /* 0x000e660000000800 */
[----:B------:R-:W-:Y:S01]  /*14980*/  IMAD R0, R4, UR5, R0 ;  /* 0x0000000504007c24 */ /* 0x000fe2000f8e0200 */
[----:B------:R-:W-:Y:S01]  /*14990*/  ULDC.64 UR4, c[0x0][0x2d0] ;  /* 0x0000b40000047ab9 */ /* 0x000fe20000000a00 */
[----:B------:R-:W2:Y:S02]  /*149a0*/  S2R R4, SR_TID.X ;  /* 0x0000000000047919 */ /* 0x000ea40000002100 */
[----:B------:R-:W-:Y:S01]  /*149b0*/  IMAD.IADD R3, R3, 0x1, R0 ;  /* 0x0000000103037824 */ /* 0x000fe200078e0200 */
[----:B0-----:R-:W-:-:S04]  /*149c0*/  LOP3.LUT R5, R5, 0x7f, RZ, 0xc0, !PT ;  /* 0x0000007f05057812 */ /* 0x001fc800078ec0ff */
[----:B------:R-:W-:Y:S01]  /*149d0*/  SHF.R.U32.HI R5, RZ, 0x3, R5 ;  /* 0x00000003ff057819 */ /* 0x000fe20000011605 */
[----:B--2---:R-:W-:-:S05]  /*149e0*/  IMAD.SHL.U32 R4, R4, 0x10, RZ ;  /* 0x0000001004047824 */ /* 0x004fca00078e00ff */
[----:B------:R-:W-:Y:S02]  /*149f0*/  LOP3.LUT R4, R5, 0x70, R4, 0xf8, !PT ;  /* 0x0000007005047812 */ /* 0x000fe400078ef804 */
[----:B------:R-:W0:Y:S03]  /*14a00*/  @P0 LDC R5, c[0x0][0x44c] ;  /* 0x00011300ff050b82 */ /* 0x000e260000000800 */
[----:B------:R-:W-:-:S04]  /*14a10*/  IMAD R0, R17, 0x80, R4 ;  /* 0x0000008011007824 */ /* 0x000fc800078e0204 */
        /* <DEDUP_REMOVED lines=11> */
[----:B------:R-:W-:-:S05]  /*14ad0*/  SHF.R.S32.HI R4, RZ, 0x1f, R0 ;  /* 0x0000001fff047819 */ /* 0x000fca0000011400 */
[----:B------:R-:W-:Y:S02]  /*14ae0*/  IMAD R6, R4, UR4, RZ ;  /* 0x0000000404067c24 */ /* 0x000fe4000f8e02ff */
[----:B------:R-:W-:Y:S01]  /*14af0*/  IMAD.WIDE.U32 R4, R0, UR4, R2 ;  /* 0x0000000400047c25 */ /* 0x000fe2000f8e0002 */
[----:B------:R-:W-:Y:S02]  /*14b00*/  ULDC UR4, c[0x0][0x2b8] ;  /* 0x0000ae0000047ab9 */ /* 0x000fe40000000800 */
[----:B------:R-:W-:Y:S01]  /*14b10*/  ISETP.GE.AND P3, PT, R8, UR4, PT ;  /* 0x0000000408007c0c */ /* 0x000fe2000bf66270 */
[----:B------:R-:W-:Y:S01]  /*14b20*/  IMAD R0, R0, UR5, R6 ;  /* 0x0000000500007c24 */ /* 0x000fe2000f8e0206 */
[----:B------:R0:W5:Y:S01]  /*14b30*/  LDL R8, [R1+0x24] ;  /* 0x0000240001087983 */ /* 0x0001620000100800 */
[----:B------:R-:W-:Y:S02]  /*14b40*/  LEA R3, P4, R4, UR6, 0x1 ;  /* 0x0000000604037c11 */ /* 0x000fe4000f8808ff */
[----:B------:R-:W-:Y:S01]  /*14b50*/  IMAD.IADD R0, R5, 0x1, R0 ;  /* 0x0000000105007824 */ /* 0x000fe200078e0200 */
[----:B------:R-:W-:-:S02]  /*14b60*/  ISETP.GE.AND P0, PT, R9, UR4, PT ;  /* 0x0000000409007c0c */ /* 0x000fc4000bf06270 */
[----:B------:R-:W-:Y:S02]  /*14b70*/  ISETP.GE.AND P1, PT, R12, UR4, PT ;  /* 0x000000040c007c0c */ /* 0x000fe4000bf26270 */
[----:B------:R-:W-:Y:S01]  /*14b80*/  ISETP.GE.AND P2, PT, R11, UR4, PT ;  /* 0x000000040b007c0c */ /* 0x000fe2000bf46270 */
[----:B------:R-:W-:Y:S01]  /*14b90*/  UMOV UR4, 0xffffffff ;  /* 0xffffffff00047882 */ /* 0x000fe20000000000 */
[----:B------:R-:W-:Y:S02]  /*14ba0*/  LOP3.LUT R10, R10, 0x7f, RZ, 0xc0, !PT ;  /* 0x0000007f0a0a7812 */ /* 0x000fe400078ec0ff */
[----:B------:R-:W-:Y:S02]  /*14bb0*/  LEA.HI.X R0, R4, UR7, R0, 0x1, P4 ;  /* 0x0000000704007c11 */ /* 0x000fe4000a0f0c00 */
[----:B------:R-:W-:Y:S01]  /*14bc0*/  SHF.R.U32.HI R10, RZ, 0x3, R10 ;  /* 0x00000003ff0a7819 */ /* 0x000fe2000001160a */
[----:B0-----:R-:W-:Y:S06]  /*14bd0*/  BRA.DIV UR4, `(.L_x_2673) ;  /* 0x0000005204347947 */ /* 0x001fec000b800000 */
[----:B------:R-:W2:Y:S01]  /*14be0*/  LDL.LU R4, [R1+0x34] ;  /* 0x0000340001047983 */ /* 0x000ea20000300800 */
[----:B------:R-:W-:Y:S01]  /*14bf0*/  IMAD R17, R17, 0x80, R10 ;  /* 0x0000008011117824 */ /* 0x000fe200078e020a */
[----:B------:R-:W-:Y:S02]  /*14c00*/  ULDC.64 UR4, c[0x0][0x208] ;  /* 0x0000820000047ab9 */ /* 0x000fe40000000a00 */
[----:B------:R-:W0:Y:S04]  /*14c10*/  SHFL.IDX PT, R5, R3, RZ, 0x181f ;  /* 0x00181fff03057589 */ /* 0x000e2800000e0000 */
[----:B------:R-:W-:Y:S01]  /*14c20*/  SHFL.IDX PT, R6, R0, 0x6, 0x181f ;  /* 0x00d81f0000067f89 */ /* 0x000fe200000e0000 */
[----:B--2---:R-:W-:-:S03]  /*14c30*/  IMAD R2, R4, R7, RZ ;  /* 0x0000000704027224 */ /* 0x004fc600078e02ff */
[----:B------:R-:W1:Y:S02]  /*14c40*/  SHFL.IDX PT, R4, R0, RZ, 0x181f ;  /* 0x00181fff00047589 */ /* 0x000e6400000e0000 */
        /* <DEDUP_REMOVED lines=75> */
[----:B0-----:R-:W0:Y:S01]  /*15100*/  SHFL.IDX PT, R5, R3, 0x6, 0x181f ;  /* 0x00d81f0003057f89 */ /* 0x001e2200000e0000 */
[----:B------:R-:W-:-:S03]  /*15110*/  VIADD R4, R17, 0x60 ;  /* 0x0000006011047836 */ /* 0x000fc60000000000 */
[----:B------:R-:W1:Y:S02]  /*15120*/  SHFL.IDX PT, R3, R3, 0x7, 0x181f ;  /* 0x00f81f0003037f89 */ /* 0x000e6400000e0000 */
[----:B------:R-:W-:-:S13]  /*15130*/  ISETP.GE.AND P5, PT, R4, R2, PT ;  /* 0x000000020400720c */ /* 0x000fda0003fa6270 */
[----:B0-----:R-:W-:-:S05]  /*15140*/  @!P5 LEA R5, P4, R9, R5, 0x1 ;  /* 0x000000050905d211 */ /* 0x001fca00078808ff */
[----:B------:R-:W-:Y:S02]  /*15150*/  @!P5 IMAD.X R4, RZ, RZ, R6, P4 ;  /* 0x000000ffff04d224 */ /* 0x000fe400020e0606 */
[----:B------:R0:W2:Y:S03]  /*15160*/  SHFL.IDX PT, R6, R0, 0x7, 0x181f ;  /* 0x00f81f0000067f89 */ /* 0x0000a600000e0000 */
[----:B------:R-:W-:-:S04]  /*15170*/  @!P5 LOP3.LUT R5, R5, R4, RZ, 0x3c, !PT ;  /* 0x000000040505d212 */ /* 0x000fc800078e3cff */
[----:B------:R-:W-:-:S04]  /*15180*/  @!P5 LOP3.LUT R4, R5, R4, RZ, 0x3c, !PT ;  /* 0x000000040504d212 */ /* 0x000fc800078e3cff */
[----:B------:R-:W-:-:S05]  /*15190*/  @!P5 LOP3.LUT R5, R5, R4, RZ, 0x3c, !PT ;  /* 0x000000040505d212 */ /* 0x000fca00078e3cff */
[----:B------:R0:W-:Y:S04]  /*151a0*/  @!P5 LDGSTS.E.BYPASS.LTC128B.128 [R8+0x17400], desc[UR4][R4.64], !P0 ;  /* 0x174000000408dfae */ /* 0x0001e8000c101d44 */
[----:B------:R0:W-:Y:S04]  /*151b0*/  @!P5 LDGSTS.E.BYPASS.LTC128B.128 [R8+0x1b400], desc[UR4][R4.64+0x80], !P1 ;  /* 0x1b4000800408dfae */ /* 0x0001e8000c901d44 */
[----:B------:R0:W-:Y:S04]  /*151c0*/  @!P5 LDGSTS.E.BYPASS.LTC128B.128 [R8+0x1f400], desc[UR4][R4.64+0x100], !P2 ;  /* 0x1f4001000408dfae */ /* 0x0001e8000d101d44 */
[----:B-12---:R0:W-:Y:S02]  /*151d0*/  @!P5 LDGSTS.E.BYPASS.LTC128B.128 [R8+0x23400], desc[UR4][R4.64+0x180], !P3 ;  /* 0x234001800408dfae */ /* 0x0061e4000d901d44 */
.L_x_2803:
[----:B------:R-:W-:Y:S01]  /*151e0*/  VIADD R17, R17, 0x70 ;  /* 0x0000007011117836 */ /* 0x000fe20000000000 */
[----:B------:R-:W-:Y:S04]  /*151f0*/  BSSY B0, `(.L_x_2674) ;  /* 0x000000d000007945 */ /* 0x000fe80003800000 */
[----:B------:R-:W-:-:S13]  /*15200*/  ISETP.GE.AND P4, PT, R17, R2, PT ;  /* 0x000000021100720c */ /* 0x000fda0003f86270 */
[----:B------:R-:W-:Y:S05]  /*15210*/  @P4 BRA `(.L_x_2675) ;  /* 0x0000000000284947 */ /* 0x000fea0003800000 */
[----:B------:R-:W-:Y:S01]  /*15220*/  LEA R2, P4, R9, R3, 0x1 ;  /* 0x0000000309027211 */ /* 0x000fe200078808ff */
        /* <DEDUP_REMOVED lines=9> */
.L_x_2675:
[----:B------:R-:W-:Y:S05]  /*152c0*/  BSYNC B0 ;  /* 0x0000000000007941 */ /* 0x000fea0003800000 */
.L_x_2674:
[----:B01----:R-:W2:Y:S01]  /*152d0*/  LDL R8, [R1+0x4] ;  /* 0x0000040001087983 */ /* 0x003ea20000100800 */
[----:B------:R-:W-:Y:S01]  /*152e0*/  PLOP3.LUT P0, PT, PT, PT, PT, 0x80, 0x0 ;  /* 0x000000000000781c */ /* 0x000fe20003f0f070 */
[----:B------:R-:W-:Y:S01]  /*152f0*/  NOP ;  /* 0x0000000000007918 */ /* 0x000fe20000000000 */
[----:B--2---:R-:W-:-:S11]  /*15300*/  VIADD R6, R8, 0x38800 ;  /* 0x0003880008067836 */ /* 0x004fd60000000000 */
.L_x_2676:
        /* <DEDUP_REMOVED lines=19> */
.L_x_2804:
[----:B------:R-:W-:Y:S05]  /*15440*/  BSYNC B0 ;  /* 0x0000000000007941 */ /* 0x000fea0003800000 */
.L_x_2677:
[----:B0-----:R-:W2:Y:S01]  /*15450*/  LDL R2, [R1+0x2c] ;  /* 0x00002c0001027983 */ /* 0x001ea20000100800 */
[----:B------:R-:W-:Y:S01]  /*15460*/  BSSY B0, `(.L_x_2679) ;  /* 0x00002b7000007945 */ /* 0x000fe20003800000 */
[----:B--2---:R-:W-:-:S13]  /*15470*/  ISETP.GE.AND P0, PT, R2, 0x2, PT ;  /* 0x000000020200780c */ /* 0x004fda0003f06270 */
[----:B------:R-:W-:Y:S05]  /*15480*/  @!P0 BRA `(.L_x_2680) ;  /* 0x0000002800d08947 */ /* 0x000fea0003800000 */
[C---:B------:R-:W-:Y:S01]  /*15490*/  LOP3.LUT R0, R2.reuse, 0x1, RZ, 0xc0, !PT ;  /* 0x0000000102007812 */ /* 0x040fe200078ec0ff */
[----:B------:R-:W-:Y:S01]  /*154a0*/  VIADD R4, R2, 0xfffffffe ;  /* 0xfffffffe02047836 */ /* 0x000fe20000000000 */
[----:B------:R-:W-:Y:S02]  /*154b0*/  BSSY B2, `(.L_x_2681) ;  /* 0x00000ed000027945 */ /* 0x000fe40003800000 */
[----:B------:R-:W-:Y:S01]  /*154c0*/  ISETP.NE.U32.AND P0, PT, R0, 0x1, PT ;  /* 0x000000010000780c */ /* 0x000fe20003f05070 */
[----:B------:R-:W-:-:S12]  /*154d0*/  IMAD.MOV.U32 R0, RZ, RZ, R4 ;  /* 0x000000ffff007224 */ /* 0x000fd800078e0004 */
[----:B------:R-:W-:Y:S05]  /*154e0*/  @!P0 BRA `(.L_x_2682) ;  /* 0x0000000c00a48947 */ /* 0x000fea0003800000 */
        /* <DEDUP_REMOVED lines=14> */
[----:B------:R-:W-:Y:S01]  /*155d0*/  ISETP.NE.AND.EX P0, PT, RZ, UR5, PT, P0 ;  /* 0x00000005ff007c0c */ /* 0x000fe2000bf05300 */
[----:B------:R-:W-:-:S12]  /*155e0*/  IMAD.MOV.U32 R8, RZ, RZ, R4 ;  /* 0x000000ffff087224 */ /* 0x000fd800078e0004 */
[----:B0-----:R-:W-:Y:S05]  /*155f0*/  @!P0 BRA `(.L_x_2685) ;  /* 0x0000000000548947 */ /* 0x001fea0003800000 */
[----:B------:R-:W2:Y:S01]  /*15600*/  LDL R10, [R1+0x1c] ;  /* 0x00001c00010a7983 */ /* 0x000ea20000100800 */
[----:B-----5:R-:W0:Y:S03]  /*15610*/  LDC R5, c[0x0][0x43c] ;  /* 0x00010f00ff057b82 */ /* 0x020e260000000800 */
[----:B------:R-:W3:Y:S01]  /*15620*/  LDL R7, [R1+0x10] ;  /* 0x0000100001077983 */ /* 0x000ee20000100800 */
[----:B------:R-:W-:Y:S01]  /*15630*/  IMAD.MOV.U32 R0, RZ, RZ, R4 ;  /* 0x000000ffff007224 */ /* 0x000fe200078e0004 */
[----:B------:R-:W-:Y:S01]  /*15640*/  ULDC.64 UR6, c[0x0][0x428] ;  /* 0x00010a0000067ab9 */ /* 0x000fe20000000a00 */
[----:B------:R-:W-:Y:S01]  /*15650*/  ULDC.64 UR8, c[0x0][0x208] ;  /* 0x0000820000087ab9 */ /* 0x000fe20000000a00 */
[----:B0-----:R-:W-:-:S13]  /*15660*/  ISETP.NE.AND P0, PT, R5, 0x1, PT ;  /* 0x000000010500780c */ /* 0x001fda0003f05270 */
[----:B------:R-:W0:Y:S02]  /*15670*/  @P0 LDC.64 R2, c[0x0][0x440] ;  /* 0x00011000ff020b82 */ /* 0x000e240000000a00 */
[----:B0-----:R-:W-:-:S05]  /*15680*/  @P0 IMAD.HI.U32 R2, R4, R2, RZ ;  /* 0x0000000204020227 */ /* 0x001fca00078e00ff */
[----:B------:R-:W-:-:S04]  /*15690*/  @P0 SHF.R.U32.HI R0, RZ, R3, R2 ;  /* 0x00000003ff000219 */ /* 0x000fc80000011602 */
[--C-:B------:R-:W-:Y:S01]  /*156a0*/  SHF.R.S32.HI R3, RZ, 0x1f, R0.reuse ;  /* 0x0000001fff037819 */ /* 0x100fe20000011400 */
[----:B------:R-:W-:-:S04]  /*156b0*/  IMAD.MOV R8, RZ, RZ, -R0 ;  /* 0x000000ffff087224 */ /* 0x000fc800078e0a00 */
[----:B------:R-:W-:Y:S02]  /*156c0*/  IMAD R8, R5, R8, R4 ;  /* 0x0000000805087224 */ /* 0x000fe400078e0204 */
[----:B--2---:R-:W-:-:S04]  /*156d0*/  IMAD R2, R10, UR6, RZ ;  /* 0x000000060a027c24 */ /* 0x004fc8000f8e02ff */
[----:B---3--:R-:W-:Y:S02]  /*156e0*/  IMAD R5, R7, UR7, R2 ;  /* 0x0000000707057c24 */ /* 0x008fe4000f8e0202 */
[----:B------:R-:W-:-:S04]  /*156f0*/  IMAD.MOV.U32 R2, RZ, RZ, R0 ;  /* 0x000000ffff027224 */ /* 0x000fc800078e0000 */
[----:B------:R-:W-:-:S04]  /*15700*/  IMAD.WIDE.U32 R2, R7, UR6, R2 ;  /* 0x0000000607027c25 */ /* 0x000fc8000f8e0002 */
[----:B------:R-:W-:Y:S01]  /*15710*/  IMAD.IADD R0, R5, 0x1, R3 ;  /* 0x0000000105007824 */ /* 0x000fe200078e0203 */
[----:B------:R-:W-:-:S04]  /*15720*/  LEA R10, P0, R2, UR4, 0x2 ;  /* 0x00000004020a7c11 */ /* 0x000fc8000f8010ff */
[----:B------:R-:W-:-:S05]  /*15730*/  LEA.HI.X R11, R2, UR5, R0, 0x2, P0 ;  /* 0x00000005020b7c11 */ /* 0x000fca00080f1400 */
[----:B------:R0:W5:Y:S04]  /*15740*/  LDG.E R5, desc[UR8][R10.64] ;  /* 0x000000080a057981 */ /* 0x000168000c1e1900 */
.L_x_2685:
[----:B------:R-:W2:Y:S01]  /*15750*/  LDL R0, [R1+0x4] ;  /* 0x0000040001007983 */ /* 0x000ea20000100800 */
[----:B------:R-:W-:Y:S01]  /*15760*/  BSSY B3, `(.L_x_2686) ;  /* 0x0000005000037945 */ /* 0x000fe20003800000 */
[----:B--2---:R-:W-:Y:S01]  /*15770*/  IMAD R2, R9, 0x8, R0 ;  /* 0x0000000809027824 */ /* 0x004fe200078e0200 */
[----:B------:R-:W-:-:S04]  /*15780*/  SHF.L.U32 R0, R12, 0x1f, RZ ;  /* 0x0000001f0c007819 */ /* 0x000fc800000006ff */
[----:B------:R-:W1:Y:S02]  /*15790*/  SYNCS.PHASECHK.TRANS64.TRYWAIT P0, [R2+URZ+0x38840], R0 ;  /* 0x03884000020075a7 */ /* 0x000e64000800017f */
[----:B-1----:R-:W-:Y:S05]  /*157a0*/  @!P0 BRA `(.L_x_2687) ;  /* 0x0000005000708947 */ /* 0x002fea0003800000 */
.L_x_2805:
[----:B------:R-:W-:Y:S05]  /*157b0*/  BSYNC B3 ;  /* 0x0000000000037941 */ /* 0x000fea0003800000 */
.L_x_2686:
[----:B------:R-:W2:Y:S01]  /*157c0*/  S2R R3, SR_TID.X ;  /* 0x0000000000037919 */ /* 0x000ea20000002100 */
[----:B------:R-:W-:Y:S01]  /*157d0*/  BSSY B3, `(.L_x_2688) ;  /* 0x000000b000037945 */ /* 0x000fe20003800000 */
        /* <DEDUP_REMOVED lines=10> */
.L_x_2689:
[----:B------:R-:W-:Y:S05]  /*15880*/  BSYNC B3 ;  /* 0x0000000000037941 */ /* 0x000fea0003800000 */
.L_x_2688:
        /* <DEDUP_REMOVED lines=13> */
.L_x_2690:
        /* <DEDUP_REMOVED lines=16> */
.L_x_2691:
        /* <DEDUP_REMOVED lines=16> */
.L_x_2692:
        /* <DEDUP_REMOVED lines=16> */
.L_x_2693:
        /* <DEDUP_REMOVED lines=10> */
[----:B0-----:R-:W2:Y:S04]  /*15d00*/  LDL.LU R10, [R1+0x14] ;  /* 0x00001400010a7983 */ /* 0x001ea80000300800 */
[----:B------:R-:W3:Y:S01]  /*15d10*/  LDL R7, [R1+0x8] ;  /* 0x0000080001077983 */ /* 0x000ee20000100800 */
[----:B------:R-:W-:Y:S01]  /*15d20*/  BSSY B3, `(.L_x_2694) ;  /* 0x0000005000037945 */ /* 0x000fe20003800000 */
[----:B--2---:R-:W-:Y:S01]  /*15d30*/  SHF.L.U32 R0, R10, 0x1f, RZ ;  /* 0x0000001f0a007819 */ /* 0x004fe200000006ff */
[----:B---3--:R-:W-:-:S04]  /*15d40*/  IMAD R2, R7, 0x8, R6 ;  /* 0x0000000807027824 */ /* 0x008fc800078e0206 */
[----:B------:R-:W0:Y:S02]  /*15d50*/  SYNCS.PHASECHK.TRANS64.TRYWAIT P0, [R2+URZ+0x60], R0 ;  /* 0x00006000020075a7 */ /* 0x000e24000800017f */
[----:B0-----:R-:W-:Y:S05]  /*15d60*/  @!P0 BRA `(.L_x_2695) ;  /* 0x0000004c00148947 */ /* 0x001fea0003800000 */
.L_x_2806:
[----:B------:R-:W-:Y:S05]  /*15d70*/  BSYNC B3 ;  /* 0x0000000000037941 */ /* 0x000fea0003800000 */
.L_x_2694:
        /* <DEDUP_REMOVED lines=14> */
.L_x_2697:
[----:B------:R-:W-:Y:S05]  /*15e60*/  BSYNC B3 ;  /* 0x0000000000037941 */ /* 0x000fea0003800000 */
.L_x_2696:
        /* <DEDUP_REMOVED lines=15> */
.L_x_2698:
        /* <DEDUP_REMOVED lines=16> */
.L_x_2699:
        /* <DEDUP_REMOVED lines=16> */
.L_x_2700:
        /* <DEDUP_REMOVED lines=16> */
.L_x_2701:
        /* <DEDUP_REMOVED lines=13> */
.L_x_2684:
[----:B------:R-:W-:Y:S05]  /*16330*/  BSYNC B1 ;  /* 0x0000000000017941 */ /* 0x000fea0003800000 */
.L_x_2683:
[----:B------:R-:W2:Y:S04]  /*16340*/  LDL.LU R0, [R1+0x2c] ;  /* 0x00002c0001007983 */ /* 0x000ea80000300800 */
[----:B------:R1:W-:Y:S04]  /*16350*/  STL [R1+0x8], R9 ;  /* 0x0000080901007387 */ /* 0x0003e80000100800 */
[----:B------:R1:W-:Y:S02]  /*16360*/  STL [R1+0x14], R12 ;  /* 0x0000140c01007387 */ /* 0x0003e40000100800 */
[----:B-12---:R-:W-:-:S07]  /*16370*/  VIADD R0, R0, 0xfffffffd ;  /* 0xfffffffd00007836 */ /* 0x006fce0000000000 */
.L_x_2682:
[----:B------:R-:W-:Y:S05]  /*16380*/  BSYNC B2 ;  /* 0x0000000000027941 */ /* 0x000fea0003800000 */
.L_x_2681:
[----:B------:R-:W-:-:S13]  /*16390*/  ISETP.NE.AND P0, PT, R4, RZ, PT ;  /* 0x000000ff0400720c */ /* 0x000fda0003f05270 */
[----:B------:R-:W-:Y:S05]  /*163a0*/  @!P0 BRA `(.L_x_2680) ;  /* 0x0000001c00088947 */ /* 0x000fea0003800000 */
[----:B0-----:R0:W5:Y:S02]  /*163b0*/  LDL R8, [R1] ;  /* 0x0000000001087983 */ /* 0x0011640000100800 */
.L_x_2740:
        /* <DEDUP_REMOVED lines=8> */
[----:B------:R-:W-:Y:S02]  /*16440*/  SEL R5, RZ, 0x1, P0 ;  /* 0x00000001ff057807 */ /* 0x000fe40000000000 */
[----:B------:R-:W-:Y:S02]  /*16450*/  SEL R4, R4, RZ, P0 ;  /* 0x000000ff04047207 */ /* 0x000fe40000000000 */
[----:B----4-:R-:W-:Y:S01]  /*16460*/  LOP3.LUT R5, R2, R5, RZ, 0x3c, !PT ;  /* 0x0000000502057212 */ /* 0x010fe200078e3cff */
[----:B-1----:R-:W-:Y:S06]  /*16470*/  @!P1 BRA `(.L_x_2703) ;  /* 0x0000000c004c9947 */ /* 0x002fec0003800000 */
        /* <DEDUP_REMOVED lines=25> */
.L_x_2704:
[----:B------:R-:W2:Y:S01]  /*16610*/  LDL R2, [R1+0x4] ;  /* 0x0000040001027983 */ /* 0x000ea20000100800 */
[----:B------:R-:W-:Y:S01]  /*16620*/  BSSY B2, `(.L_x_2705) ;  /* 0x0000005000027945 */ /* 0x000fe20003800000 */
[----:B--2---:R-:W-:Y:S01]  /*16630*/  IMAD R3, R4, 0x8, R2 ;  /* 0x0000000804037824 */ /* 0x004fe200078e0202 */
[----:B------:R-:W-:-:S04]  /*16640*/  SHF.L.U32 R2, R5, 0x1f, RZ ;  /* 0x0000001f05027819 */ /* 0x000fc800000006ff */
[----:B------:R-:W2:Y:S02]  /*16650*/  SYNCS.PHASECHK.TRANS64.TRYWAIT P0, [R3+URZ+0x38840], R2 ;  /* 0x03884002030075a7 */ /* 0x000ea4000800017f */
[----:B--2---:R-:W-:Y:S05]  /*16660*/  @!P0 BRA `(.L_x_2706) ;  /* 0x0000004000e88947 */ /* 0x004fea0003800000 */
.L_x_2807:
[----:B------:R-:W-:Y:S05]  /*16670*/  BSYNC B2 ;  /* 0x0000000000027941 */ /* 0x000fea0003800000 */
.L_x_2705:
        /* <DEDUP_REMOVED lines=12> */
.L_x_2708:
[----:B------:R-:W-:Y:S05]  /*16740*/  BSYNC B2 ;  /* 0x0000000000027941 */ /* 0x000fea0003800000 */
.L_x_2707:
        /* <DEDUP_REMOVED lines=13> */
.L_x_2709:
        /* <DEDUP_REMOVED lines=16> */
.L_x_2710:
        /* <DEDUP_REMOVED lines=16> */
.L_x_2711:
        /* <DEDUP_REMOVED lines=16> */
.L_x_2712:
        /* <DEDUP_REMOVED lines=17> */
.L_x_2808:
[----:B------:R-:W-:Y:S05]  /*16c30*/  BSYNC B2 ;  /* 0x0000000000027941 */ /* 0x000fea0003800000 */
.L_x_2713:
        /* <DEDUP_REMOVED lines=11> */
.L_x_2716:
[----:B------:R-:W-:Y:S05]  /*16cf0*/  BSYNC B2 ;  /* 0x0000000000027941 */ /* 0x000fea0003800000 */
.L_x_2715:
        /* <DEDUP_REMOVED lines=14> */
.L_x_2717:
        /* <DEDUP_REMOVED lines=16> */
.L_x_2718:
        /* <DEDUP_REMOVED lines=16> */
.L_x_2719:
        /* <DEDUP_REMOVED lines=16> */
.L_x_2720:
        /* <DEDUP_REMOVED lines=13> */
.L_x_2703:
[----:B------:R-:W-:Y:S05]  /*171b0*/  BSYNC B1 ;  /* 0x0000000000017941 */ /* 0x000fea0003800000 */
.L_x_2702:
        /* <DEDUP_REMOVED lines=23> */
[----:B-1---5:R-:W-:-:S04]  /*17330*/  @P0 IMAD.HI.U32 R8, R7, R2, RZ ;  /* 0x0000000207080227 */ /* 0x022fc800078e00ff */
[----:B------:R-:W-:Y:S01]  /*17340*/  IMAD.MOV.U32 R2, RZ, RZ, R7 ;  /* 0x000000ffff027224 */ /* 0x000fe200078e0007 */
        /* <DEDUP_REMOVED lines=11> */
.L_x_2723:
[----:B------:R-:W3:Y:S01]  /*17400*/  LDL R2, [R1+0x4] ;  /* 0x0000040001027983 */ /* 0x000ee20000100800 */
[----:B------:R-:W-:Y:S01]  /*17410*/  SHF.L.U32 R3, R10, 0x1f, RZ ;  /* 0x0000001f0a037819 */ /* 0x000fe200000006ff */
[----:B------:R-:W-:Y:S01]  /*17420*/  BSSY B2, `(.L_x_2724) ;  /* 0x0000004000027945 */ /* 0x000fe20003800000 */
[----:B---3--:R-:W-:-:S04]  /*17430*/  IMAD R2, R11, 0x8, R2 ;  /* 0x000000080b027824 */ /* 0x008fc800078e0202 */
[----:B------:R-:W3:Y:S02]  /*17440*/  SYNCS.PHASECHK.TRANS64.TRYWAIT P0, [R2+URZ+0x38840], R3 ;  /* 0x03884003020075a7 */ /* 0x000ee4000800017f */
[----:B---3--:R-:W-:Y:S05]  /*17450*/  @!P0 BRA `(.L_x_2725) ;  /* 0x0000003400948947 */ /* 0x008fea0003800000 */
.L_x_2809:
[----:B------:R-:W-:Y:S05]  /*17460*/  BSYNC B2 ;  /* 0x0000000000027941 */ /* 0x000fea0003800000 */
.L_x_2724:
        /* <DEDUP_REMOVED lines=12> */
.L_x_2727:
[----:B------:R-:W-:Y:S05]  /*17530*/  BSYNC B2 ;  /* 0x0000000000027941 */ /* 0x000fea0003800000 */
.L_x_2726:
        /* <DEDUP_REMOVED lines=15> */
.L_x_2728:
        /* <DEDUP_REMOVED lines=16> */
.L_x_2729:
        /* <DEDUP_REMOVED lines=16> */
.L_x_2730:
        /* <DEDUP_REMOVED lines=16> */
.L_x_2731:
        /* <DEDUP_REMOVED lines=15> */
.L_x_2810:
[----:B------:R-:W-:Y:S05]  /*17a20*/  BSYNC B2 ;  /* 0x0000000000027941 */ /* 0x000fea0003800000 */
.L_x_2732:
        /* <DEDUP_REMOVED lines=11> */
.L_x_2735:
[----:B------:R-:W-:Y:S05]  /*17ae0*/  BSYNC B2 ;  /* 0x0000000000027941 */ /* 0x000fea0003800000 */
.L_x_2734:
        /* <DEDUP_REMOVED lines=13> */
.L_x_2736:
        /* <DEDUP_REMOVED lines=16> */
.L_x_2737:
        /* <DEDUP_REMOVED lines=16> */
.L_x_2738:
        /* <DEDUP_REMOVED lines=16> */
.L_x_2739:
        /* <DEDUP_REMOVED lines=13> */
.L_x_2722:
[----:B------:R-:W-:Y:S05]  /*17f90*/  BSYNC B1 ;  /* 0x0000000000017941 */ /* 0x000fea0003800000 */
.L_x_2721:
[C---:B------:R-:W-:Y:S01]  /*17fa0*/  ISETP.GT.AND P0, PT, R0.reuse, 0x1, PT ;  /* 0x000000010000780c */ /* 0x040fe20003f04270 */
[----:B------:R-:W-:-:S12]  /*17fb0*/  VIADD R0, R0, 0xfffffffe ;  /* 0xfffffffe00007836 */ /* 0x000fd80000000000 */
[----:B------:R-:W-:Y:S05]  /*17fc0*/  @P0 BRA `(.L_x_2740) ;  /* 0xffffffe000fc0947 */ /* 0x000fea000383ffff */
.L_x_2680:
[----:B------:R-:W-:Y:S05]  /*17fd0*/  BSYNC B0 ;  /* 0x0000000000007941 */ /* 0x000fea0003800000 */
.L_x_2679:
[----:B------:R-:W4:Y:S01]  /*17fe0*/  S2R R2, SR_TID.X ;  /* 0x0000000000027919 */ /* 0x000f220000002100 */
[----:B------:R-:W-:Y:S01]  /*17ff0*/  BSSY B0, `(.L_x_2741) ;  /* 0x0000011000007945 */ /* 0x000fe20003800000 */
[----:B----4-:R-:W-:-:S04]  /*18000*/  LOP3.LUT R3, R2, 0x7f, RZ, 0xc0, !PT ;  /* 0x0000007f02037812 */ /* 0x010fc800078ec0ff */
[----:B------:R-:W-:-:S13]  /*18010*/  ISETP.NE.AND P0, PT, R3, RZ, PT ;  /* 0x000000ff0300720c */ /* 0x000fda0003f05270 */
[----:B------:R-:W-:Y:S05]  /*18020*/  @P0 BRA `(.L_x_2742) ;  /* 0x0000000000340947 */ /* 0x000fea0003800000 */
[----:B------:R-:W4:Y:S01]  /*18030*/  S2R R2, SR_LANEID ;  /* 0x0000000000027919 */ /* 0x000f220000000000 */
[----:B------:R-:W-:Y:S01]  /*18040*/  VOTEU.ANY UR4, UPT, PT ;  /* 0x0000000000047886 */ /* 0x000fe200038e0100 */
[----:B0-----:R-:W0:Y:S01]  /*18050*/  LDC.64 R4, c[0x0][0xc60] ;  /* 0x00031800ff047b82 */ /* 0x001e220000000a00 */
[----:B------:R-:W4:Y:S01]  /*18060*/  FLO.U32 R0, UR4 ;  /* 0x0000000400007d00 */ /* 0x000f2200080e0000 */
[----:B------:R-:W-:Y:S01]  /*18070*/  ULDC.64 UR6, c[0x0][0x208] ;  /* 0x0000820000067ab9 */ /* 0x000fe20000000a00 */
[----:B----4-:R-:W-:-:S06]  /*18080*/  ISETP.EQ.U32.AND P0, PT, R0, R2, PT ;  /* 0x000000020000720c */ /* 0x010fcc0003f02070 */
[----:B------:R-:W0:Y:S07]  /*18090*/  POPC R2, UR4 ;  /* 0x0000000400027d09 */ /* 0x000e2e0008000000 */
[----:B0-----:R-:W4:Y:S04]  /*180a0*/  @P0 ATOMG.E.ADD.STRONG.GPU PT, R2, desc[UR6][R4.64], R2 ;  /* 0x00000002040209a8 */ /* 0x001f2800081ee1c6 */
[----:B----4-:R0:W4:Y:S02]  /*180b0*/  SHFL.IDX PT, R2, R2, R0, 0x1f ;  /* 0x00001f0002027589 */ /* 0x01012400000e0000 */
[----:B0-----:R-:W0:Y:S02]  /*180c0*/  S2R R0, SR_LTMASK ;  /* 0x0000000000007919 */ /* 0x001e240000003900 */
[----:B0-----:R-:W-:-:S06]  /*180d0*/  LOP3.LUT R0, R0, UR4, RZ, 0xc0, !PT ;  /* 0x0000000400007c12 */ /* 0x001fcc000f8ec0ff */
[----:B------:R-:W4:Y:S02]  /*180e0*/  POPC R0, R0 ;  /* 0x0000000000007309 */ /* 0x000f240000000000 */
[----:B----4-:R-:W-:-:S07]  /*180f0*/  IADD3 R16, R2, UR38, R0 ;  /* 0x0000002602107c10 */ /* 0x010fce000fffe000 */
.L_x_2742:
[----:B------:R-:W-:Y:S05]  /*18100*/  BSYNC B0 ;  /* 0x0000000000007941 */ /* 0x000fea0003800000 */
.L_x_2741:
        /* <DEDUP_REMOVED lines=13> */
.L_x_2811:
[----:B------:R-:W-:Y:S05]  /*181e0*/  BSYNC B1 ;  /* 0x0000000000017941 */ /* 0x000fea0003800000 */
.L_x_2745:
        /* <DEDUP_REMOVED lines=9> */
.L_x_2748:
[----:B------:R-:W-:Y:S05]  /*18280*/  BSYNC B1 ;  /* 0x0000000000017941 */ /* 0x000fea0003800000 */
.L_x_2747:
[----:B0-----:R-:W4:Y:S04]  /*18290*/  LDL.LU R5, [R1+0x18] ;  /* 0x0000180001057983 */ /* 0x001f280000300800 */
[----:B------:R-:W4:Y:S04]  /*182a0*/  LDL.LU R3, [R1+0xc] ;  /* 0x00000c0001037983 */ /* 0x000f280000300800 */
[----:B------:R-:W3:Y:S04]  /*182b0*/  LDL R4, [R1+0x4] ;  /* 0x0000040001047983 */ /* 0x000ee80000100800 */
[----:B--2---:R-:W3:Y:S01]  /*182c0*/  LDL R2, [R1+0x8] ;  /* 0x0000080001027983 */ /* 0x004ee20000100800 */
        /* <DEDUP_REMOVED lines=8> */
[----:B---3--:R-:W-:-:S04]  /*18350*/  IMAD R2, R2, 0xa000, R4 ;  /* 0x0000a00002027824 */ /* 0x008fc800078e0204 */
[----:B------:R-:W-:-:S07]  /*18360*/  VIADD R4, R2, 0x400 ;  /* 0x0000040002047836 */ /* 0x000fce0000000000 */
.L_x_2749:
        /* <DEDUP_REMOVED lines=11> */
[----:B------:R-:W-:Y:S01]  /*18420*/  PLOP3.LUT P0, PT, PT, PT, PT, 0x80, 0x0 ;  /* 0x000000000000781c */ /* 0x000fe20003f0f070 */
[----:B------:R-:W-:Y:S01]  /*18430*/  VIADD R4, R2, 0x2c00 ;  /* 0x00002c0002047836 */ /* 0x000fe20000000000 */
[----:B------:R-:W-:Y:S01]  /*18440*/  UMOV UR6, 0x0 ;  /* 0x0000000000067882 */ /* 0x000fe20000000000 */
[----:B------:R-:W-:Y:S01]  /*18450*/  UMOV UR7, 0x14f00000 ;  /* 0x14f0000000077882 */ /* 0x000fe20000000000 */
[----:B------:R-:W-:-:S09]  /*18460*/  UMOV UR10, 0x40 ;  /* 0x00000040000a7882 */ /* 0x000fd20000000000 */
.L_x_2750:
        /* <DEDUP_REMOVED lines=16> */
.L_x_2751:
        /* <DEDUP_REMOVED lines=16> */
.L_x_2752:
        /* <DEDUP_REMOVED lines=11> */
.L_x_2744:
[----:B------:R-:W-:Y:S05]  /*18720*/  BSYNC B0 ;  /* 0x0000000000007941 */ /* 0x000fea0003800000 */
.L_x_2743:
[----:B0-----:R-:W4:Y:S04]  /*18730*/  LDL.LU R5, [R1+0x8] ;  /* 0x0000080001057983 */ /* 0x001f280000300800 */
        /* <DEDUP_REMOVED lines=8> */
.L_x_2659:
[----:B------:R-:W-:Y:S05]  /*187c0*/  BSYNC B7 ;  /* 0x0000000000077941 */ /* 0x000fea0003800000 */
.L_x_2657:
[----:B0-----:R-:W4:Y:S02]  /*187d0*/  LDL R0, [R1+0x50] ;  /* 0x0000500001007983 */ /* 0x001f240000100800 */
[----:B----4-:R-:W-:-:S13]  /*187e0*/  ISETP.NE.AND P0, PT, R0, RZ, PT ;  /* 0x000000ff0000720c */ /* 0x010fda0003f05270 */
[----:B------:R-:W-:Y:S05]  /*187f0*/  @!P0 BRA `(.L_x_2753) ;  /* 0x0000000000288947 */ /* 0x000fea0003800000 */
[----:B------:R-:W-:Y:S05]  /*18800*/  WARPSYNC.ALL ;  /* 0x0000000000007948 */ /* 0x000fea0003800000 */
[----:B------:R-:W0:Y:S08]  /*18810*/  S2UR UR5, SR_CgaCtaId ;  /* 0x00000000000579c3 */ /* 0x000e300000008800 */
[----:B------:R-:W-:Y:S06]  /*18820*/  BAR.SYNC.DEFER_BLOCKING 0x5, 0x180 ;  /* 0x0146000000007b1d */ /* 0x000fec0000010000 */
[----:B------:R-:W-:-:S02]  /*18830*/  UMOV UR4, 0x400 ;  /* 0x0000040000047882 */ /* 0x000fc40000000000 */
[----:B0-----:R-:W-:-:S06]  /*18840*/  ULEA UR4, UR5, UR4, 0x18 ;  /* 0x0000000405047291 */ /* 0x001fcc000f8ec03f */
[----:B------:R-:W-:-:S05]  /*18850*/  IMAD.U32 R0, RZ, RZ, UR4 ;  /* 0x00000004ff007e24 */ /* 0x000fca000f8e00ff */
[----:B------:R4:W0:Y:S04]  /*18860*/  LDS.128 R16, [R0+0x388d0] ;  /* 0x0388d00000107984 */ /* 0x0008280000000c00 */
[----:B------:R4:W-:Y:S01]  /*18870*/  STL [R1+0x4], R0 ;  /* 0x0000040001007387 */ /* 0x0009e20000100800 */
[----:B------:R-:W-:Y:S06]  /*18880*/  BAR.ARV 0x4, 0x180 ;  /* 0x0106000000007b1d */ /* 0x000fec0000002000 */
[----:B------:R-:W-:Y:S05]  /*18890*/  BRA `(.L_x_2754) ;  /* 0x0000000800e47947 */ /* 0x000fea0003800000 */
.L_x_2753:
[----:B------:R-:W0:Y:S01]  /*188a0*/  S2R R0, SR_TID.X ;  /* 0x0000000000007919 */ /* 0x000e220000002100 */
[----:B------:R-:W-:Y:S01]  /*188b0*/  UMOV UR4, 0xffffffff ;  /* 0xffffffff00047882 */ /* 0x000fe20000000000 */
[----:B0-----:R-:W-:-:S04]  /*188c0*/  LOP3.LUT R6, R0, 0x1f, RZ, 0xc0, !PT ;  /* 0x0000001f00067812 */ /* 0x001fc800078ec0ff */
[----:B------:R-:W-:Y:S01]  /*188d0*/  ISETP.NE.AND P0, PT, R6, 0x1f, PT ;  /* 0x0000001f0600780c */ /* 0x000fe20003f05270 */
[----:B------:R-:W-:-:S12]  /*188e0*/  BRA.DIV UR4, `(.L_x_2755) ;  /* 0x0000002204ac7947 */ /* 0x000fd8000b800000 */
[----:B------:R-:W-:Y:S01]  /*188f0*/  IMAD.IADD R5, R19, 0x1, R6 ;  /* 0x0000000113057824 */ /* 0x000fe200078e0206 */
[----:B------:R-:W-:Y:S01]  /*18900*/  ULDC UR4, c[0x0][0xc3c] ;  /* 0x00030f0000047ab9 */ /* 0x000fe20000000800 */
[----:B------:R-:W-:-:S03]  /*18910*/  ULDC.64 UR6, c[0x0][0x208] ;  /* 0x0000820000067ab9 */ /* 0x000fc60000000a00 */
[----:B------:R-:W-:-:S13]  /*18920*/  ISETP.GE.OR P1, PT, R5, UR4, !P0 ;  /* 0x0000000405007c0c */ /* 0x000fda000c726670 */
[----:B------:R-:W0:Y:S02]  /*18930*/  @!P1 LDC.64 R2, c[0x0][0xc80] ;  /* 0x00032000ff029b82 */ /* 0x000e240000000a00 */
[----:B0-----:R-:W-:-:S06]  /*18940*/  @!P1 IMAD.WIDE R2, R5, 0x4, R2 ;  /* 0x0000000405029825 */ /* 0x001fcc00078e0202 */
[----:B------:R0:W4:Y:S01]  /*18950*/  @!P1 LDG.E R3, desc[UR6][R2.64] ;  /* 0x0000000602039981 */ /* 0x000122000c1e1900 */
[C---:B------:R-:W-:Y:S02]  /*18960*/  ISETP.GE.U32.AND P2, PT, R6.reuse, 0x2, PT ;  /* 0x000000020600780c */ /* 0x040fe40003f46070 */
[C---:B------:R-:W-:Y:S01]  /*18970*/  ISETP.GE.U32.AND P3, PT, R6.reuse, 0x4, PT ;  /* 0x000000040600780c */ /* 0x040fe20003f66070 */
[----:B------:R-:W-:Y:S01]  /*18980*/  SHFL.IDX PT, R0, R16, RZ, 0x1f ;  /* 0x00001fff10007589 */ /* 0x000fe200000e0000 */
[C---:B------:R-:W-:Y:S02]  /*18990*/  ISETP.GE.U32.AND P4, PT, R6.reuse, 0x8, PT ;  /* 0x000000080600780c */ /* 0x040fe40003f86070 */
[C---:B------:R-:W-:Y:S01]  /*189a0*/  ISETP.GE.U32.AND P5, PT, R6.reuse, 0x10, PT ;  /* 0x000000100600780c */ /* 0x040fe20003fa6070 */
[----:B0-----:R-:W-:Y:S02]  /*189b0*/  IMAD.MOV.U32 R2, RZ, RZ, RZ ;  /* 0x000000ffff027224 */ /* 0x001fe400078e00ff */
[----:B----4-:R-:W-:Y:S01]  /*189c0*/  @!P1 IMAD.MOV.U32 R2, RZ, RZ, R3 ;  /* 0x000000ffff029224 */ /* 0x010fe200078e0003 */
[----:B------:R-:W-:-:S04]  /*189d0*/  ISETP.NE.AND P1, PT, R6, RZ, PT ;  /* 0x000000ff0600720c */ /* 0x000fc80003f25270 */
[----:B------:R-:W0:Y:S02]  /*189e0*/  SHFL.UP PT, R3, R2, 0x1, RZ ;  /* 0x0420000002037989 */ /* 0x000e2400000e00ff */
[----:B0-----:R-:W-:-:S05]  /*189f0*/  SEL R5, R3, RZ, P1 ;  /* 0x000000ff03057207 */ /* 0x001fca0000800000 */
[----:B------:R-:W-:Y:S02]  /*18a00*/  IMAD.IADD R3, R2, 0x1, R5 ;  /* 0x0000000102037824 */ /* 0x000fe400078e0205 */
[----:B------:R-:W-:Y:S04]  /*18a10*/  SHFL.IDX PT, R5, R16, 0x1, 0x1f ;  /* 0x00201f0010057f89 */ /* 0x000fe800000e0000 */
        /* <DEDUP_REMOVED lines=12> */
[----:B------:R0:W4:Y:S02]  /*18ae0*/  SHFL.IDX PT, R16, R3, 0x1f, 0x1f ;  /* 0x03e01f0003107f89 */ /* 0x00012400000e0000 */
.L_x_2821:
[----:B------:R-:W-:Y:S02]  /*18af0*/  ULDC UR4, c[0x0][0xc38] ;  /* 0x00030e0000047ab9 */ /* 0x000fe40000000800 */
[----:B------:R-:W-:-:S04]  /*18b00*/  IMAD.U32 R4, RZ, RZ, UR4 ;  /* 0x00000004ff047e24 */ /* 0x000fc8000f8e00ff */
[----:B----4-:R-:W-:-:S04]  /*18b10*/  IMAD R16, R16, R4, RZ ;  /* 0x0000000410107224 */ /* 0x010fc800078e02ff */
[----:B------:R-:W-:-:S05]  /*18b20*/  IMAD.IADD R5, R5, 0x1, R16 ;  /* 0x0000000105057824 */ /* 0x000fca00078e0210 */
[----:B------:R-:W-:-:S13]  /*18b30*/  ISETP.GT.AND P6, PT, R5, R0, PT ;  /* 0x000000000500720c */ /* 0x000fda0003fc4270 */
[----:B------:R-:W-:Y:S05]  /*18b40*/  @P6 BRA `(.L_x_2756) ;  /* 0x0000000000a06947 */ /* 0x000fea0003800000 */
.L_x_2761:
[----:B0-----:R-:W0:Y:S01]  /*18b50*/  LDC R3, c[0x0][0xc3c] ;  /* 0x00030f00ff037b82 */ /* 0x001e220000000800 */
[----:B------:R-:W-:-:S05]  /*18b60*/  VIADD R19, R19, 0x1f ;  /* 0x0000001f13137836 */ /* 0x000fca0000000000 */
[----:B0-----:R-:W-:-:S13]  /*18b70*/  ISETP.GE.AND P6, PT, R19, R3, PT ;  /* 0x000000031300720c */ /* 0x001fda0003fc6270 */
[----:B------:R-:W-:Y:S05]  /*18b80*/  @P6 BRA `(.L_x_2757) ;  /* 0x0000000400dc6947 */ /* 0x000fea0003800000 */
[----:B------:R-:W0:Y:S01]  /*18b90*/  S2R R2, SR_TID.X ;  /* 0x0000000000027919 */ /* 0x000e220000002100 */
[----:B------:R-:W-:Y:S01]  /*18ba0*/  BSSY B0, `(.L_x_2758) ;  /* 0x000000a000007945 */ /* 0x000fe20003800000 */
[----:B0-----:R-:W-:-:S05]  /*18bb0*/  LOP3.LUT R2, R2, 0x1f, RZ, 0xc0, !PT ;  /* 0x0000001f02027812 */ /* 0x001fca00078ec0ff */
[----:B------:R-:W-:Y:S02]  /*18bc0*/  IMAD.IADD R4, R19, 0x1, R2 ;  /* 0x0000000113047824 */ /* 0x000fe400078e0202 */
[----:B------:R-:W-:-:S03]  /*18bd0*/  IMAD.MOV.U32 R2, RZ, RZ, RZ ;  /* 0x000000ffff027224 */ /* 0x000fc600078e00ff */
[----:B------:R-:W-:-:S13]  /*18be0*/  ISETP.GE.OR P6, PT, R4, R3, !P0 ;  /* 0x000000030400720c */ /* 0x000fda00047c6670 */
[----:B------:R-:W-:Y:S05]  /*18bf0*/  @P6 BRA `(.L_x_2759) ;  /* 0x0000000000106947 */ /* 0x000fea0003800000 */
[----:B------:R-:W0:Y:S01]  /*18c00*/  LDC.64 R2, c[0x0][0xc80] ;  /* 0x00032000ff027b82 */ /* 0x000e220000000a00 */
[----:B------:R-:W-:Y:S01]  /*18c10*/  ULDC.64 UR4, c[0x0][0x208] ;  /* 0x0000820000047ab9 */ /* 0x000fe20000000a00 */
[----:B0-----:R-:W-:-:S06]  /*18c20*/  IMAD.WIDE R2, R4, 0x4, R2 ;  /* 0x0000000404027825 */ /* 0x001fcc00078e0202 */
[----:B------:R0:W5:Y:S02]  /*18c30*/  LDG.E R2, desc[UR4][R2.64] ;  /* 0x0000000402027981 */ /* 0x000164000c1e1900 */
.L_x_2759:
[----:B------:R-:W-:Y:S05]  /*18c40*/  BSYNC B0 ;  /* 0x0000000000007941 */ /* 0x000fea0003800000 */
.L_x_2758:
[----:B------:R-:W-:-:S03]  /*18c50*/  UMOV UR4, 0xffffffff ;  /* 0xffffffff00047882 */ /* 0x000fc60000000000 */
[----:B------:R-:W-:Y:S05]  /*18c60*/  BRA.DIV UR4, `(.L_x_2760) ;  /* 0x00000026040c7947 */ /* 0x000fea000b800000 */
[----:B-----5:R-:W0:Y:S02]  /*18c70*/  SHFL.UP PT, R14, R2, 0x1, RZ ;  /* 0x04200000020e7989 */ /* 0x020e2400000e00ff */
        /* <DEDUP_REMOVED lines=15> */
.L_x_2829:
[----:B------:R-:W-:Y:S02]  /*18d70*/  ULDC UR4, c[0x0][0xc38] ;  /* 0x00030e0000047ab9 */ /* 0x000fe40000000800 */
[----:B------:R-:W-:-:S04]  /*18d80*/  IMAD.U32 R4, RZ, RZ, UR4 ;  /* 0x00000004ff047e24 */ /* 0x000fc8000f8e00ff */
[----:B----4-:R-:W-:-:S04]  /*18d90*/  IMAD R16, R16, R4, RZ ;  /* 0x0000000410107224 */ /* 0x010fc800078e02ff */
[----:B------:R-:W-:-:S05]  /*18da0*/  IMAD.IADD R5, R16, 0x1, R5 ;  /* 0x0000000110057824 */ /* 0x000fca00078e0205 */
[----:B------:R-:W-:-:S13]  /*18db0*/  ISETP.GT.AND P6, PT, R5, R0, PT ;  /* 0x000000000500720c */ /* 0x000fda0003fc4270 */
[----:B------:R-:W-:Y:S05]  /*18dc0*/  @!P6 BRA `(.L_x_2761) ;  /* 0xfffffffc0060e947 */ /* 0x000fea000383ffff */
.L_x_2756:
        /* <DEDUP_REMOVED lines=8> */
.L_x_2833:
[----:B------:R-:W-:Y:S01]  /*18e50*/  ISETP.NE.AND P0, PT, R5, RZ, PT ;  /* 0x000000ff0500720c */ /* 0x000fe20003f05270 */
[----:B------:R-:W-:-:S12]  /*18e60*/  IMAD.MOV.U32 R5, RZ, RZ, RZ ;  /* 0x000000ffff057224 */ /* 0x000fd800078e00ff */
[----:B------:R-:W-:Y:S05]  /*18e70*/  @!P0 BRA `(.L_x_2763) ;  /* 0x0000000000148947 */ /* 0x000fea0003800000 */
[----:B------:R-:W-:Y:S01]  /*18e80*/  UMOV UR4, 0xffffffff ;  /* 0xffffffff00047882 */ /* 0x000fe20000000000 */
[----:B------:R-:W-:Y:S02]  /*18e90*/  VIADD R12, R6, 0xffffffff ;  /* 0xffffffff060c7836 */ /* 0x000fe40000000000 */
[----:B------:R-:W-:Y:S05]  /*18ea0*/  BRA.DIV UR4, `(.L_x_2764) ;  /* 0x0000002604987947 */ /* 0x000fea000b800000 */
[----:B0-----:R0:W0:Y:S02]  /*18eb0*/  SHFL.IDX PT, R3, R3, R12, 0x1f ;  /* 0x00001f0c03037589 */ /* 0x00102400000e0000 */
.L_x_2836:
[----:B0-----:R-:W-:-:S07]  /*18ec0*/  IMAD.MOV.U32 R5, RZ, RZ, R3 ;  /* 0x000000ffff057224 */ /* 0x001fce00078e0003 */
.L_x_2763:
[----:B0---4-:R-:W0:Y:S01]  /*18ed0*/  LDC.64 R2, c[0x0][0xc90] ;  /* 0x00032400ff027b82 */ /* 0x011e220000000a00 */
[----:B------:R-:W-:Y:S01]  /*18ee0*/  IMAD.IADD R19, R6, 0x1, R19 ;  /* 0x0000000106137824 */ /* 0x000fe200078e0213 */
[----:B------:R-:W-:-:S03]  /*18ef0*/  ULDC.64 UR4, c[0x0][0x208] ;  /* 0x0000820000047ab9 */ /* 0x000fc60000000a00 */
[----:B0-----:R-:W-:-:S05]  /*18f00*/  IMAD.WIDE R2, R19, 0x4, R2 ;  /* 0x0000000413027825 */ /* 0x001fca00078e0202 */
[----:B-1-3--:R-:W3:Y:S01]  /*18f10*/  LDG.E R7, desc[UR4][R2.64] ;  /* 0x0000000402077981 */ /* 0x00aee2000c1e1900 */
[----:B------:R-:W-:-:S04]  /*18f20*/  IMAD R16, R5, R4, R16 ;  /* 0x0000000405107224 */ /* 0x000fc800078e0210 */
[----:B------:R-:W-:Y:S02]  /*18f30*/  IMAD.IADD R0, R0, 0x1, -R16 ;  /* 0x0000000100007824 */ /* 0x000fe400078e0a10 */
[----:B---3--:R-:W-:-:S05]  /*18f40*/  IMAD R6, R17, R7, RZ ;  /* 0x0000000711067224 */ /* 0x008fca00078e02ff */
[----:B-----5:R-:W-:-:S04]  /*18f50*/  IABS R8, R6 ;  /* 0x0000000600087213 */ /* 0x020fc80000000000 */
        /* <DEDUP_REMOVED lines=58> */
.L_x_2757:
[----:B------:R-:W-:Y:S01]  /*19300*/  UMOV UR4, URZ ;  /* 0x0000003f00047c82 */ /* 0x000fe20008000000 */
[----:B------:R-:W-:Y:S01]  /*19310*/  UMOV UR5, URZ ;  /* 0x0000003f00057c82 */ /* 0x000fe20008000000 */
[----:B------:R-:W-:Y:S01]  /*19320*/  ULDC UR6, c[0x0][0xc3c] ;  /* 0x00030f0000067ab9 */ /* 0x000fe20000000800 */
[----:B------:R-:W-:Y:S02]  /*19330*/  IMAD.MOV.U32 R16, RZ, RZ, R0 ;  /* 0x000000ffff107224 */ /* 0x000fe400078e0000 */
[----:B------:R-:W-:Y:S02]  /*19340*/  IMAD.U32 R17, RZ, RZ, UR4 ;  /* 0x00000004ff117e24 */ /* 0x000fe4000f8e00ff */
[----:B------:R-:W-:Y:S02]  /*19350*/  IMAD.U32 R18, RZ, RZ, UR5 ;  /* 0x00000005ff127e24 */ /* 0x000fe4000f8e00ff */
[----:B------:R-:W-:-:S07]  /*19360*/  IMAD.U32 R19, RZ, RZ, UR6 ;  /* 0x00000006ff137e24 */ /* 0x000fce000f8e00ff */
.L_x_2765:
[----:B------:R0:W4:Y:S01]  /*19370*/  LDL R3, [R1+0x4] ;  /* 0x0000040001037983 */ /* 0x0001220000100800 */
[----:B------:R-:W1:Y:S01]  /*19380*/  S2R R0, SR_TID.X ;  /* 0x0000000000007919 */ /* 0x000e620000002100 */
[----:B------:R-:W-:Y:S05]  /*19390*/  WARPSYNC.ALL ;  /* 0x0000000000007948 */ /* 0x000fea0003800000 */
[----:B-1----:R-:W-:Y:S01]  /*193a0*/  LOP3.LUT R0, R0, 0x1f, RZ, 0xc0, !PT ;  /* 0x0000001f00007812 */ /* 0x002fe200078ec0ff */
        /* <DEDUP_REMOVED lines=8> */
.L_x_2754:
[----:B------:R-:W-:Y:S02]  /*19430*/  ULDC UR4, c[0x0][0xc3c] ;  /* 0x00030f0000047ab9 */ /* 0x000fe40000000800 */
[----:B0-----:R-:W-:-:S13]  /*19440*/  ISETP.GE.AND P0, PT, R19, UR4, PT ;  /* 0x0000000413007c0c */ /* 0x001fda000bf06270 */
[----:B------:R-:W-:Y:S05]  /*19450*/  @!P0 BRA `(.L_x_2766) ;  /* 0xffffff9c00808947 */ /* 0x000fea000383ffff */
[----:B------:R-:W-:Y:S05]  /*19460*/  BSYNC B8 ;  /* 0x0000000000087941 */ /* 0x000fea0003800000 */
.L_x_2653:
[----:B----4-:R-:W4:Y:S01]  /*19470*/  LDL.LU R0, [R1+0x48] ;  /* 0x0000480001007983 */ /* 0x010f220000300800 */
[----:B------:R-:W-:Y:S01]  /*19480*/  BSSY B0, `(.L_x_2767) ;  /* 0x000000b000007945 */ /* 0x000fe20003800000 */
[----:B------:R-:W0:Y:S01]  /*19490*/  S2R R5, SR_CgaCtaId ;  /* 0x0000000000057919 */ /* 0x000e220000008800 */
[----:B----4-:R-:W-:-:S05]  /*194a0*/  VIADD R0, R0, 0x1 ;  /* 0x0000000100007836 */ /* 0x010fca0000000000 */
[----:B------:R-:W-:-:S04]  /*194b0*/  LEA.HI R2, R0, R0, RZ, 0x1 ;  /* 0x0000000000027211 */ /* 0x000fc800078f08ff */
[----:B------:R-:W-:-:S05]  /*194c0*/  LOP3.LUT R3, R2, 0xfffffffe, RZ, 0xc0, !PT ;  /* 0xfffffffe02037812 */ /* 0x000fca00078ec0ff */
[----:B------:R-:W-:Y:S01]  /*194d0*/  IMAD.IADD R3, R0, 0x1, -R3 ;  /* 0x0000000100037824 */ /* 0x000fe200078e0a03 */
[----:B------:R-:W-:-:S04]  /*194e0*/  MOV R0, 0x400 ;  /* 0x0000040000007802 */ /* 0x000fc80000000f00 */
[----:B0-----:R-:W-:Y:S02]  /*194f0*/  LEA R0, R5, R0, 0x18 ;  /* 0x0000000005007211 */ /* 0x001fe400078ec0ff */
[----:B------:R-:W-:-:S04]  /*19500*/  SHF.L.U32 R3, R3, 0x1f, RZ ;  /* 0x0000001f03037819 */ /* 0x000fc800000006ff */
[----:B------:R-:W0:Y:S02]  /*19510*/  SYNCS.PHASECHK.TRANS64.TRYWAIT P0, [R0+URZ+0x38820], R3 ;  /* 0x03882003000075a7 */ /* 0x000e24000800017f */
[----:B0-----:R-:W-:Y:S05]  /*19520*/  @!P0 BRA `(.L_x_2768) ;  /* 0x0000002000208947 */ /* 0x001fea0003800000 */
.L_x_2837:
[----:B------:R-:W-:Y:S05]  /*19530*/  BSYNC B0 ;  /* 0x0000000000007941 */ /* 0x000fea0003800000 */
.L_x_2767:
[----:B------:R-:W-:-:S03]  /*19540*/  UMOV UR4, 0xffffffff ;  /* 0xffffffff00047882 */ /* 0x000fc60000000000 */
[----:B------:R-:W-:Y:S05]  /*19550*/  BRA.DIV UR4, `(.L_x_2769) ;  /* 0x0000002204287947 */ /* 0x000fea000b800000 */
[----:B------:R-:W4:Y:S02]  /*19560*/  S2R R2, SR_TID.X ;  /* 0x0000000000027919 */ /* 0x000f240000002100 */
[----:B----4-:R-:W-:-:S04]  /*19570*/  SHF.R.U32.HI R2, RZ, 0x5, R2 ;  /* 0x00000005ff027819 */ /* 0x010fc80000011602 */
[----:B------:R-:W-:-:S05]  /*19580*/  LOP3.LUT R2, R2, 0x3, RZ, 0xc0, !PT ;  /* 0x0000000302027812 */ /* 0x000fca00078ec0ff */
[----:B------:R4:W0:Y:S02]  /*19590*/  SHFL.IDX PT, R14, R2, RZ, 0x1f ;  /* 0x00001fff020e7589 */ /* 0x00082400000e0000 */
.L_x_2840:
[----:B0-----:R-:W-:Y:S01]  /*195a0*/  ISETP.NE.AND P0, PT, R14, RZ, PT ;  /* 0x000000ff0e00720c */ /* 0x001fe20003f05270 */
[----:B------:R-:W-:-:S12]  /*195b0*/  BSSY B0, `(.L_x_2770) ;  /* 0x0000029000007945 */ /* 0x000fd80003800000 */
[----:B------:R-:W-:Y:S05]  /*195c0*/  @P0 BRA `(.L_x_2771) ;  /* 0x00000000009c0947 */ /* 0x000fea0003800000 */
[----:B------:R-:W-:-:S03]  /*195d0*/  UMOV UR4, 0xffffffff ;  /* 0xffffffff00047882 */ /* 0x000fc60000000000 */
[----:B------:R-:W-:Y:S05]  /*195e0*/  BRA.DIV UR4, `(.L_x_2772) ;  /* 0x0000002204387947 */ /* 0x000fea000b800000 */
[----:B------:R-:W-:-:S13]  /*195f0*/  ELECT P6, URZ, PT ;  /* 0x00000000003f782f */ /* 0x000fda00038c0000 */
.L_x_2843:
[----:B------:R-:W-:Y:S05]  /*19600*/  @!P6 BRA `(.L_x_2771) ;  /* 0x00000000008ce947 */ /* 0x000fea0003800000 */
[----:B----4-:R-:W4:Y:S02]  /*19610*/  LDL R2, [R1+0x54] ;  /* 0x0000540001027983 */ /* 0x010f240000100800 */
[----:B----4-:R-:W-:-:S13]  /*19620*/  R2UR UR4, R2 ;  /* 0x00000000020472ca */ /* 0x010fda00000e0000 */
[----:B------:R-:W-:-:S06]  /*19630*/  ULOP3.LUT UR4, UR4, 0x2, URZ, 0xfc, !UPT ;  /* 0x0000000204047892 */ /* 0x000fcc000f8efc3f */
[----:B------:R-:W-:-:S05]  /*19640*/  IMAD.U32 R2, RZ, RZ, UR4 ;  /* 0x00000004ff027e24 */ /* 0x000fca000f8e00ff */
[----:B------:R-:W-:-:S13]  /*19650*/  ISETP.NE.AND P2, PT, R2, 0x3, PT ;  /* 0x000000030200780c */ /* 0x000fda0003f45270 */
[----:B------:R-:W-:Y:S05]  /*19660*/  @!P2 BRA `(.L_x_2773) ;  /* 0x000000000004a947 */ /* 0x000fea0003800000 */
[----:B------:R-:W-:Y:S01]  /*19670*/  BPT.TRAP 0x1 ;  /* 0x000000040000795c */ /* 0x000fe20000300000 */
.L_x_2773:
[----:B------:R-:W4:Y:S04]  /*19680*/  LDL R3, [R1+0x8] ;  /* 0x0000080001037983 */ /* 0x000f280000100800 */
[----:B-1-3--:R-:W3:Y:S01]  /*19690*/  LDL.LU R7, [R1+0x14] ;  /* 0x0000140001077983 */ /* 0x00aee20000300800 */
[----:B------:R-:W-:-:S04]  /*196a0*/  VIADD R2, R0, 0x38840 ;  /* 0x0003884000027836 */ /* 0x000fc80000000000 */
[C---:B----4-:R-:W-:Y:S02]  /*196b0*/  IMAD R6, R3.reuse, 0x8, R2 ;  /* 0x0000000803067824 */ /* 0x050fe400078e0202 */
        /* <DEDUP_REMOVED lines=10> */
.L_x_2844:
[----:B------:R-:W1:Y:S02]  /*19760*/  SYNCS.PHASECHK.TRANS64.TRYWAIT P0, [R7+URZ], R2 ;  /* 0x00000002070075a7 */ /* 0x000e64000800017f */
[----:B-1----:R-:W-:Y:S05]  /*19770*/  @!P0 BRA `(.L_x_2775) ;  /* 0x0000002000088947 */ /* 0x002fea0003800000 */
.L_x_2845:
[----:B------:R-:W-:Y:S05]  /*19780*/  @!P2 BRA `(.L_x_2776) ;  /* 0x000000000004a947 */ /* 0x000fea0003800000 */
[----:B------:R-:W-:Y:S01]  /*19790*/  BPT.TRAP 0x1 ;  /* 0x000000040000795c */ /* 0x000fe20000300000 */
.L_x_2776:
[----:B------:R-:W3:Y:S01]  /*197a0*/  LDL.LU R4, [R1+0x8] ;  /* 0x0000080001047983 */ /* 0x000ee20000300800 */
[----:B------:R-:W-:-:S04]  /*197b0*/  VIADD R0, R0, 0x38860 ;  /* 0x0003886000007836 */ /* 0x000fc80000000000 */
[----:B---3--:R-:W-:-:S04]  /*197c0*/  IMAD R4, R4, 0x8, R0 ;  /* 0x0000000804047824 */ /* 0x008fc800078e0200 */
[----:B------:R-:W3:Y:S02]  /*197d0*/  SYNCS.PHASECHK.TRANS64.TRYWAIT P0, [R4+URZ], R5 ;  /* 0x00000005040075a7 */ /* 0x000ee4000800017f */
[----:B---3--:R-:W-:Y:S05]  /*197e0*/  @!P0 BRA `(.L_x_2777) ;  /* 0x0000002000008947 */ /* 0x008fea0003800000 */
.L_x_2846:
[----:B------:R-:W-:-:S07]  /*197f0*/  IMAD R3, R3, 0x8, R0 ;  /* 0x0000000803037824 */ /* 0x000fce00078e0200 */
.L_x_2778:
[----:B----4-:R4:W0:Y:S02]  /*19800*/  SYNCS.PHASECHK.TRANS64.TRYWAIT P0, [R3+URZ], R2 ;  /* 0x00000002030075a7 */ /* 0x010824000800017f */
[----:B0-----:R-:W-:Y:S05]  /*19810*/  @!P0 NANOSLEEP.SYNCS 0x989680 ;  /* 0x009896800000895d */ /* 0x001fea0003900000 */
[----:B------:R-:W0:Y:S02]  /*19820*/  @!P0 SYNCS.PHASECHK.TRANS64 P0, [R3+URZ], R2 ;  /* 0x00000002030085a7 */ /* 0x000e24000800007f */
[----:B0-----:R-:W-:Y:S05]  /*19830*/  @!P0 BRA `(.L_x_2778) ;  /* 0xfffffffc00f08947 */ /* 0x001fea000383ffff */
.L_x_2771:
[----:B------:R-:W-:Y:S05]  /*19840*/  BSYNC B0 ;  /* 0x0000000000007941 */ /* 0x000fea0003800000 */
.L_x_2770:
[----:B------:R-:W-:Y:S05]  /*19850*/  EXIT ;  /* 0x000000000000794d */ /* 0x000fea0003800000 */
.L_x_2595:
[----:B------:R-:W-:-:S13]  /*19860*/  R2UR UR4, R17 ;  /* 0x00000000110472ca */ /* 0x000fda00000e0000 */
[----:B0-----:R-:W-:-:S04]  /*19870*/  IMAD.U32 R3, RZ, RZ, UR4 ;  /* 0x00000004ff037e24 */ /* 0x001fc8000f8e00ff */
[----:B------:R0:W1:Y:S03]  /*19880*/  SYNCS.PHASECHK.TRANS64.TRYWAIT P1, [R3+URZ+0x38800], R0 ;  /* 0x03880000030075a7 */ /* 0x000066000802017f */
[----:B-1----:R-:W-:Y:S05]  /*19890*/  @!P1 NANOSLEEP.SYNCS 0x989680 ;  /* 0x009896800000995d */ /* 0x002fea0003900000 */
[----:B------:R-:W1:Y:S02]  /*198a0*/  @!P1 SYNCS.PHASECHK.TRANS64 P1, [R3+URZ+0x38800], R0 ;  /* 0x03880000030095a7 */ /* 0x000e64000802007f */
[----:B-1----:R-:W-:Y:S05]  /*198b0*/  @!P1 BRA `(.L_x_2595) ;  /* 0xfffffffc00e89947 */ /* 0x002fea000383ffff */
[----:B------:R-:W-:Y:S05]  /*198c0*/  BRA `(.L_x_2779) ;  /* 0xfffffe8000e47947 */ /* 0x000fea000383ffff */
.L_x_2599:
[----:B-1----:R1:W2:Y:S02]  /*198d0*/  SYNCS.PHASECHK.TRANS64.TRYWAIT P2, [R0+URZ+0x38830], R3 ;  /* 0x03883003000075a7 */ /* 0x0022a4000804017f */
[----:B--2---:R-:W-:Y:S05]  /*198e0*/  @!P2 NANOSLEEP.SYNCS 0x989680 ;  /* 0x009896800000a95d */ /* 0x004fea0003900000 */
[----:B------:R-:W2:Y:S02]  /*198f0*/  @!P2 SYNCS.PHASECHK.TRANS64 P2, [R0+URZ+0x38830], R3 ;  /* 0x038830030000a5a7 */ /* 0x000ea4000804007f */
[----:B--2---:R-:W-:Y:S05]  /*19900*/  @!P2 BRA `(.L_x_2599) ;  /* 0xfffffffc00f0a947 */ /* 0x004fea000383ffff */
[----:B------:R-:W-:Y:S05]  /*19910*/  BRA `(.L_x_2598) ;  /* 0xfffffe8400107947 */ /* 0x000fea000383ffff */
.L_x_2604:
[----:B------:R-:W-:-:S13]  /*19920*/  R2UR UR4, R4 ;  /* 0x00000000040472ca */ /* 0x000fda00000e0000 */
[----:B-1----:R-:W-:-:S04]  /*19930*/  IMAD.U32 R152, RZ, RZ, UR4 ;  /* 0x00000004ff987e24 */ /* 0x002fc8000f8e00ff */
[----:B------:R1:W2:Y:S03]  /*19940*/  SYNCS.PHASECHK.TRANS64.TRYWAIT P3, [R152+URZ+0x38830], R3 ;  /* 0x03883003980075a7 */ /* 0x0002a6000806017f */
[----:B--2---:R-:W-:Y:S05]  /*19950*/  @!P3 NANOSLEEP.SYNCS 0x989680 ;  /* 0x009896800000b95d */ /* 0x004fea0003900000 */
[----:B------:R-:W2:Y:S02]  /*19960*/  @!P3 SYNCS.PHASECHK.TRANS64 P3, [R152+URZ+0x38830], R3 ;  /* 0x038830039800b5a7 */ /* 0x000ea4000806007f */
[----:B--2---:R-:W-:Y:S05]  /*19970*/  @!P3 BRA `(.L_x_2604) ;  /* 0xfffffffc00e8b947 */ /* 0x004fea000383ffff */
[----:B------:R-:W-:Y:S05]  /*19980*/  BRA `(.L_x_2603) ;  /* 0xfffffec400907947 */ /* 0x000fea000383ffff */
.L_x_2608:
[----:B0-----:R-:W-:-:S04]  /*19990*/  IMAD.U32 R3, RZ, RZ, UR4 ;  /* 0x00000004ff037e24 */ /* 0x001fc8000f8e00ff */
[----:B------:R0:W2:Y:S03]  /*199a0*/  SYNCS.PHASECHK.TRANS64.TRYWAIT P3, [R3+URZ+0x38850], R0 ;  /* 0x03885000030075a7 */ /* 0x0000a6000806017f */
[----:B--2---:R-:W-:Y:S05]  /*199b0*/  @!P3 NANOSLEEP.SYNCS 0x989680 ;  /* 0x009896800000b95d */ /* 0x004fea0003900000 */
[----:B------:R-:W2:Y:S02]  /*199c0*/  @!P3 SYNCS.PHASECHK.TRANS64 P3, [R3+URZ+0x38850], R0 ;  /* 0x038850000300b5a7 */ /* 0x000ea4000806007f */
[----:B--2---:R-:W-:Y:S05]  /*199d0*/  @!P3 BRA `(.L_x_2608) ;  /* 0xfffffffc00ecb947 */ /* 0x004fea000383ffff */
[----:B------:R-:W-:Y:S05]  /*199e0*/  BRA `(.L_x_2607) ;  /* 0xfffffee800b87947 */ /* 0x000fea000383ffff */
.L_x_2614:
[----:B-1----:R-:W-:-:S04]  /*199f0*/  IMAD.U32 R4, RZ, RZ, UR4 ;  /* 0x00000004ff047e24 */ /* 0x002fc8000f8e00ff */
[----:B------:R1:W2:Y:S03]  /*19a00*/  SYNCS.PHASECHK.TRANS64.TRYWAIT P2, [R4+URZ+0x38830], R3 ;  /* 0x03883003040075a7 */ /* 0x0002a6000804017f */
[----:B--2---:R-:W-:Y:S05]  /*19a10*/  @!P2 NANOSLEEP.SYNCS 0x989680 ;  /* 0x009896800000a95d */ /* 0x004fea0003900000 */
[----:B------:R-:W2:Y:S02]  /*19a20*/  @!P2 SYNCS.PHASECHK.TRANS64 P2, [R4+URZ+0x38830], R3 ;  /* 0x038830030400a5a7 */ /* 0x000ea4000804007f */
[----:B--2---:R-:W-:Y:S05]  /*19a30*/  @!P2 BRA `(.L_x_2614) ;  /* 0xfffffffc00eca947 */ /* 0x004fea000383ffff */
[----:B------:R-:W-:Y:S05]  /*19a40*/  BRA `(.L_x_2613) ;  /* 0xffffff0400ec7947 */ /* 0x000fea000383ffff */
.L_x_2618:
[----:B01----:R-:W-:-:S04]  /*19a50*/  IMAD.U32 R3, RZ, RZ, UR4 ;  /* 0x00000004ff037e24 */ /* 0x003fc8000f8e00ff */
[----:B------:R0:W1:Y:S03]  /*19a60*/  SYNCS.PHASECHK.TRANS64.TRYWAIT P2, [R3+URZ+0x38850], R0 ;  /* 0x03885000030075a7 */ /* 0x000066000804017f */
[----:B-1----:R-:W-:Y:S05]  /*19a70*/  @!P2 NANOSLEEP.SYNCS 0x989680 ;  /* 0x009896800000a95d */ /* 0x002fea0003900000 */
[----:B------:R-:W1:Y:S02]  /*19a80*/  @!P2 SYNCS.PHASECHK.TRANS64 P2, [R3+URZ+0x38850], R0 ;  /* 0x038850000300a5a7 */ /* 0x000e64000804007f */
[----:B-1----:R-:W-:Y:S05]  /*19a90*/  @!P2 BRA `(.L_x_2618) ;  /* 0xfffffffc00eca947 */ /* 0x002fea000383ffff */
[----:B------:R-:W-:Y:S05]  /*19aa0*/  BRA `(.L_x_2617) ;  /* 0xffffff3000107947 */ /* 0x000fea000383ffff */
.L_x_2623:
[----:B-1----:R-:W-:-:S04]  /*19ab0*/  IMAD.U32 R7, RZ, RZ, UR7 ;  /* 0x00000007ff077e24 */ /* 0x002fc8000f8e00ff */
[----:B------:R1:W2:Y:S03]  /*19ac0*/  SYNCS.PHASECHK.TRANS64.TRYWAIT P0, [R7+URZ+0x38850], R0 ;  /* 0x03885000070075a7 */ /* 0x0002a6000800017f */
[----:B--2---:R-:W-:Y:S05]  /*19ad0*/  @!P0 NANOSLEEP.SYNCS 0x989680 ;  /* 0x009896800000895d */ /* 0x004fea0003900000 */
[----:B------:R-:W2:Y:S02]  /*19ae0*/  @!P0 SYNCS.PHASECHK.TRANS64 P0, [R7+URZ+0x38850], R0 ;  /* 0x03885000070085a7 */ /* 0x000ea4000800007f */
[----:B--2---:R-:W-:Y:S05]  /*19af0*/  @!P0 BRA `(.L_x_2623) ;  /* 0xfffffffc00ec8947 */ /* 0x004fea000383ffff */
[----:B------:R-:W-:Y:S05]  /*19b00*/  BRA `(.L_x_2622) ;  /* 0xffffff4c005c7947 */ /* 0x000fea000383ffff */
.L_x_2665:
        /* <DEDUP_REMOVED lines=11> */
.L_x_2781:
[----:B------:R-:W-:Y:S05]  /*19bc0*/  BSYNC B0 ;  /* 0x0000000000007941 */ /* 0x000fea0003800000 */
.L_x_2780:
[----:B------:R-:W-:Y:S05]  /*19bd0*/  BRA `(.L_x_2782) ;  /* 0xffffffa000d07947 */ /* 0x000fea000383ffff */
.L_x_2667:
[----:B------:R-:W-:Y:S01]  /*19be0*/  BSSY B0, `(.L_x_2783) ;  /* 0x0000006000007945 */ /* 0x000fe20003800000 */
[----:B------:R-:W-:-:S07]  /*19bf0*/  IMAD.MOV.U32 R15, RZ, RZ, -0x1 ;  /* 0xffffffffff0f7424 */ /* 0x000fce00078e00ff */
[----:B012---:R-:W-:Y:S05]  /*19c00*/  WARPSYNC.COLLECTIVE R15, `(.L_x_2784) ;  /* 0x000000000f0c7348 */ /* 0x007fea0003c00000 */
[----:B------:R-:W-:Y:S02]  /*19c10*/  ELECT P6, UR62, PT ;  /* 0x00000000003e782f */ /* 0x000fe400038c0000 */
[----:B------:R-:W-:Y:S01]  /*19c20*/  MOV R14, UR62 ;  /* 0x0000003e000e7c02 */ /* 0x000fe20008000f00 */
[----:B012---:R-:W-:Y:S10]  /*19c30*/  ENDCOLLECTIVE ;  /* 0x000000000000791b */ /* 0x007ff40003800000 */
.L_x_2784:
[----:B------:R-:W-:Y:S05]  /*19c40*/  BSYNC B0 ;  /* 0x0000000000007941 */ /* 0x000fea0003800000 */
.L_x_2783:
[----:B------:R-:W-:Y:S05]  /*19c50*/  BRA `(.L_x_2785) ;  /* 0xffffffa000d87947 */ /* 0x000fea000383ffff */
.L_x_2669:
[----:B--2---:R2:W3:Y:S02]  /*19c60*/  SYNCS.PHASECHK.TRANS64.TRYWAIT P0, [R0+URZ+0x38840], R2 ;  /* 0x03884002000075a7 */ /* 0x0044e4000800017f */
[----:B---3--:R-:W-:Y:S05]  /*19c70*/  @!P0 NANOSLEEP.SYNCS 0x989680 ;  /* 0x009896800000895d */ /* 0x008fea0003900000 */
[----:B------:R-:W3:Y:S02]  /*19c80*/  @!P0 SYNCS.PHASECHK.TRANS64 P0, [R0+URZ+0x38840], R2 ;  /* 0x03884002000085a7 */ /* 0x000ee4000800007f */
[----:B---3--:R-:W-:Y:S05]  /*19c90*/  @!P0 BRA `(.L_x_2669) ;  /* 0xfffffffc00f08947 */ /* 0x008fea000383ffff */
[----:B------:R-:W-:Y:S05]  /*19ca0*/  BRA `(.L_x_2786) ;  /* 0xffffffa400487947 */ /* 0x000fea000383ffff */
.L_x_2673:
[----:B------:R-:W2:Y:S01]  /*19cb0*/  LDL.LU R11, [R1+0x34] ;  /* 0x00003400010b7983 */ /* 0x000ea20000300800 */
[----:B------:R-:W-:Y:S02]  /*19cc0*/  IMAD.MOV.U32 R13, RZ, RZ, R0 ;  /* 0x000000ffff0d7224 */ /* 0x000fe400078e0000 */
[----:B------:R-:W-:Y:S02]  /*19cd0*/  IMAD.MOV.U32 R12, RZ, RZ, RZ ;  /* 0x000000ffff0c7224 */ /* 0x000fe400078e00ff */
[----:B------:R-:W-:Y:S02]  /*19ce0*/  IMAD.MOV.U32 R15, RZ, RZ, -0x1 ;  /* 0xffffffffff0f7424 */ /* 0x000fe400078e00ff */
[----:B------:R-:W-:Y:S02]  /*19cf0*/  IMAD R17, R17, 0x80, R10 ;  /* 0x0000008011117824 */ /* 0x000fe400078e020a */
[----:B--2---:R-:W-:Y:S02]  /*19d00*/  IMAD R2, R11, R7, RZ ;  /* 0x000000070b027224 */ /* 0x004fe400078e02ff */
[----:B------:R-:W-:-:S02]  /*19d10*/  IMAD.MOV.U32 R11, RZ, RZ, 0x181f ;  /* 0x0000181fff0b7424 */ /* 0x000fc400078e00ff */
[C---:B------:R-:W-:Y:S01]  /*19d20*/  VIADD R7, R17.reuse, 0x60 ;  /* 0x0000006011077836 */ /* 0x040fe20000000000 */
[----:B------:R-:W-:-:S13]  /*19d30*/  ISETP.GE.AND P5, PT, R17, R2, PT ;  /* 0x000000021100720c */ /* 0x000fda0003fa6270 */
[----:B-----5:R-:W-:Y:S05]  /*19d40*/  WARPSYNC.COLLECTIVE R15, `(.L_x_2787) ;  /* 0x000000000f087348 */ /* 0x020fea0003c00000 */
[----:B------:R0:W1:Y:S02]  /*19d50*/  SHFL.IDX P6, R14, R13, R12, R11 ;  /* 0x0000000c0d0e7389 */ /* 0x00006400000c000b */
[----:B01---5:R-:W-:Y:S01]  /*19d60*/  ENDCOLLECTIVE ;  /* 0x000000000000791b */ /* 0x023fe20003800000 */
.L_x_2787:
[----:B------:R-:W-:Y:S02]  /*19d70*/  IMAD.MOV.U32 R13, RZ, RZ, R3 ;  /* 0x000000ffff0d7224 */ /* 0x000fe400078e0003 */
[----:B------:R-:W-:-:S07]  /*19d80*/  IMAD.MOV.U32 R4, RZ, RZ, R14 ;  /* 0x000000ffff047224 */ /* 0x000fce00078e000e */
[----:B------:R-:W-:Y:S05]  /*19d90*/  WARPSYNC.COLLECTIVE R15, `(.L_x_2788) ;  /* 0x000000000f087348 */ /* 0x000fea0003c00000 */
[----:B------:R0:W1:Y:S02]  /*19da0*/  SHFL.IDX P6, R14, R13, R12, R11 ;  /* 0x0000000c0d0e7389 */ /* 0x00006400000c000b */
[----:B01----:R-:W-:Y:S01]  /*19db0*/  ENDCOLLECTIVE ;  /* 0x000000000000791b */ /* 0x003fe20003800000 */
.L_x_2788:
        /* <DEDUP_REMOVED lines=19> */
.L_x_2789:
[----:B------:R-:W-:-:S05]  /*19ef0*/  VIADD R4, R17, 0x10 ;  /* 0x0000001011047836 */ /* 0x000fca0000000000 */
[----:B------:R-:W-:Y:S01]  /*19f00*/  ISETP.GE.AND P5, PT, R4, R2, PT ;  /* 0x000000020400720c */ /* 0x000fe20003fa6270 */
[----:B------:R-:W-:Y:S02]  /*19f10*/  IMAD.MOV.U32 R13, RZ, RZ, R3 ;  /* 0x000000ffff0d7224 */ /* 0x000fe400078e0003 */
[----:B------:R-:W-:-:S10]  /*19f20*/  IMAD.MOV.U32 R4, RZ, RZ, R14 ;  /* 0x000000ffff047224 */ /* 0x000fd400078e000e */
[----:B------:R-:W-:Y:S05]  /*19f30*/  WARPSYNC.COLLECTIVE R15, `(.L_x_2790) ;  /* 0x000000000f087348 */ /* 0x000fea0003c00000 */
[----:B------:R0:W1:Y:S02]  /*19f40*/  SHFL.IDX P6, R14, R13, R12, R11 ;  /* 0x0000000c0d0e7389 */ /* 0x00006400000c000b */
[----:B01----:R-:W-:Y:S01]  /*19f50*/  ENDCOLLECTIVE ;  /* 0x000000000000791b */ /* 0x003fe20003800000 */
.L_x_2790:
        /* <DEDUP_REMOVED lines=19> */
.L_x_2791:
[----:B------:R-:W-:-:S05]  /*1a090*/  VIADD R4, R17, 0x20 ;  /* 0x0000002011047836 */ /* 0x000fca0000000000 */
[----:B------:R-:W-:Y:S01]  /*1a0a0*/  ISETP.GE.AND P5, PT, R4, R2, PT ;  /* 0x000000020400720c */ /* 0x000fe20003fa6270 */
[----:B------:R-:W-:Y:S02]  /*1a0b0*/  IMAD.MOV.U32 R13, RZ, RZ, R3 ;  /* 0x000000ffff0d7224 */ /* 0x000fe400078e0003 */
[----:B------:R-:W-:-:S10]  /*1a0c0*/  IMAD.MOV.U32 R4, RZ, RZ, R14 ;  /* 0x000000ffff047224 */ /* 0x000fd400078e000e */
[----:B------:R-:W-:Y:S05]  /*1a0d0*/  WARPSYNC.COLLECTIVE R15, `(.L_x_2792) ;  /* 0x000000000f087348 */ /* 0x000fea0003c00000 */
[----:B------:R0:W1:Y:S02]  /*1a0e0*/  SHFL.IDX P6, R14, R13, R12, R11 ;  /* 0x0000000c0d0e7389 */ /* 0x00006400000c000b */
[----:B01----:R-:W-:Y:S01]  /*1a0f0*/  ENDCOLLECTIVE ;  /* 0x000000000000791b */ /* 0x003fe20003800000 */
.L_x_2792:
        /* <DEDUP_REMOVED lines=19> */
.L_x_2793:
[----:B------:R-:W-:-:S05]  /*1a230*/  VIADD R4, R17, 0x30 ;  /* 0x0000003011047836 */ /* 0x000fca0000000000 */
[----:B------:R-:W-:Y:S01]  /*1a240*/  ISETP.GE.AND P5, PT, R4, R2, PT ;  /* 0x000000020400720c */ /* 0x000fe20003fa6270 */
[----:B------:R-:W-:Y:S02]  /*1a250*/  IMAD.MOV.U32 R13, RZ, RZ, R3 ;  /* 0x000000ffff0d7224 */ /* 0x000fe400078e0003 */
[----:B------:R-:W-:-:S10]  /*1a260*/  IMAD.MOV.U32 R4, RZ, RZ, R14 ;  /* 0x000000ffff047224 */ /* 0x000fd400078e000e */
[----:B------:R-:W-:Y:S05]  /*1a270*/  WARPSYNC.COLLECTIVE R15, `(.L_x_2794) ;  /* 0x000000000f087348 */ /* 0x000fea0003c00000 */
[----:B------:R0:W1:Y:S02]  /*1a280*/  SHFL.IDX P6, R14, R13, R12, R11 ;  /* 0x0000000c0d0e7389 */ /* 0x00006400000c000b */
[----:B01----:R-:W-:Y:S01]  /*1a290*/  ENDCOLLECTIVE ;  /* 0x000000000000791b */ /* 0x003fe20003800000 */
.L_x_2794:
        /* <DEDUP_REMOVED lines=19> */
.L_x_2795:
[----:B------:R-:W-:-:S05]  /*1a3d0*/  VIADD R4, R17, 0x40 ;  /* 0x0000004011047836 */ /* 0x000fca0000000000 */
[----:B------:R-:W-:Y:S01]  /*1a3e0*/  ISETP.GE.AND P5, PT, R4, R2, PT ;  /* 0x000000020400720c */ /* 0x000fe20003fa6270 */
[----:B------:R-:W-:Y:S02]  /*1a3f0*/  IMAD.MOV.U32 R13, RZ, RZ, R3 ;  /* 0x000000ffff0d7224 */ /* 0x000fe400078e0003 */
[----:B------:R-:W-:-:S10]  /*1a400*/  IMAD.MOV.U32 R4, RZ, RZ, R14 ;  /* 0x000000ffff047224 */ /* 0x000fd400078e000e */
[----:B------:R-:W-:Y:S05]  /*1a410*/  WARPSYNC.COLLECTIVE R15, `(.L_x_2796) ;  /* 0x000000000f087348 */ /* 0x000fea0003c00000 */
[----:B------:R0:W1:Y:S02]  /*1a420*/  SHFL.IDX P6, R14, R13, R12, R11 ;  /* 0x0000000c0d0e7389 */ /* 0x00006400000c000b */
[----:B01----:R-:W-:Y:S01]  /*1a430*/  ENDCOLLECTIVE ;  /* 0x000000000000791b */ /* 0x003fe20003800000 */
.L_x_2796:
        /* <DEDUP_REMOVED lines=19> */
.L_x_2797:
[----:B------:R-:W-:-:S05]  /*1a570*/  VIADD R4, R17, 0x50 ;  /* 0x0000005011047836 */ /* 0x000fca0000000000 */
[----:B------:R-:W-:Y:S01]  /*1a580*/  ISETP.GE.AND P5, PT, R4, R2, PT ;  /* 0x000000020400720c */ /* 0x000fe20003fa6270 */
[----:B------:R-:W-:Y:S02]  /*1a590*/  IMAD.MOV.U32 R13, RZ, RZ, R3 ;  /* 0x000000ffff0d7224 */ /* 0x000fe400078e0003 */
[----:B------:R-:W-:-:S10]  /*1a5a0*/  IMAD.MOV.U32 R4, RZ, RZ, R14 ;  /* 0x000000ffff047224 */ /* 0x000fd400078e000e */
[----:B------:R-:W-:Y:S05]  /*1a5b0*/  WARPSYNC.COLLECTIVE R15, `(.L_x_2798) ;  /* 0x000000000f087348 */ /* 0x000fea0003c00000 */
[----:B------:R0:W1:Y:S02]  /*1a5c0*/  SHFL.IDX P6, R14, R13, R12, R11 ;  /* 0x0000000c0d0e7389 */ /* 0x00006400000c000b */
[----:B01----:R-:W-:Y:S01]  /*1a5d0*/  ENDCOLLECTIVE ;  /* 0x000000000000791b */ /* 0x003fe20003800000 */
.L_x_2798:
        /* <DEDUP_REMOVED lines=20> */
.L_x_2799:
[----:B------:R-:W-:Y:S02]  /*1a720*/  IMAD.MOV.U32 R13, RZ, RZ, R3 ;  /* 0x000000ffff0d7224 */ /* 0x000fe400078e0003 */
[----:B------:R-:W-:-:S07]  /*1a730*/  IMAD.MOV.U32 R6, RZ, RZ, R14 ;  /* 0x000000ffff067224 */ /* 0x000fce00078e000e */
[----:B------:R-:W-:Y:S05]  /*1a740*/  WARPSYNC.COLLECTIVE R15, `(.L_x_2800) ;  /* 0x000000000f087348 */ /* 0x000fea0003c00000 */
[----:B------:R0:W1:Y:S02]  /*1a750*/  SHFL.IDX P6, R14, R13, R12, R11 ;  /* 0x0000000c0d0e7389 */ /* 0x00006400000c000b */
[----:B01----:R-:W-:Y:S01]  /*1a760*/  ENDCOLLECTIVE ;  /* 0x000000000000791b */ /* 0x003fe20003800000 */
.L_x_2800:
        /* <DEDUP_REMOVED lines=19> */
.L_x_2801:
[----:B------:R-:W-:Y:S02]  /*1a8a0*/  IMAD.MOV.U32 R13, RZ, RZ, R3 ;  /* 0x000000ffff0d7224 */ /* 0x000fe400078e0003 */
[----:B------:R-:W-:-:S07]  /*1a8b0*/  IMAD.MOV.U32 R6, RZ, RZ, R14 ;  /* 0x000000ffff067224 */ /* 0x000fce00078e000e */
[----:B------:R-:W-:Y:S05]  /*1a8c0*/  WARPSYNC.COLLECTIVE R15, `(.L_x_2802) ;  /* 0x000000000f087348 */ /* 0x000fea0003c00000 */
[----:B------:R0:W1:Y:S02]  /*1a8d0*/  SHFL.IDX P6, R14, R13, R12, R11 ;  /* 0x0000000c0d0e7389 */ /* 0x00006400000c000b */
[----:B01----:R-:W-:Y:S01]  /*1a8e0*/  ENDCOLLECTIVE ;  /* 0x000000000000791b */ /* 0x003fe20003800000 */
.L_x_2802:
[----:B------:R-:W-:Y:S01]  /*1a8f0*/  IMAD.MOV.U32 R3, RZ, RZ, R14 ;  /* 0x000000ffff037224 */ /* 0x000fe200078e000e */
[----:B------:R-:W-:Y:S06]  /*1a900*/  BRA `(.L_x_2803) ;  /* 0xffffffa800347947 */ /* 0x000fec000383ffff */
.L_x_2678:
[----:B0-----:R-:W2:Y:S02]  /*1a910*/  LDL R2, [R1+0x4] ;  /* 0x0000040001027983 */ /* 0x001ea40000100800 */
[----:B--2---:R0:W1:Y:S02]  /*1a920*/  SYNCS.PHASECHK.TRANS64.TRYWAIT P0, [R2+URZ+0x38820], R0 ;  /* 0x03882000020075a7 */ /* 0x004064000800017f */
[----:B-1----:R-:W-:Y:S05]  /*1a930*/  @!P0 NANOSLEEP.SYNCS 0x989680 ;  /* 0x009896800000895d */ /* 0x002fea0003900000 */
[----:B------:R-:W1:Y:S02]  /*1a940*/  @!P0 SYNCS.PHASECHK.TRANS64 P0, [R2+URZ+0x38820], R0 ;  /* 0x03882000020085a7 */ /* 0x000e64000800007f */
[----:B-1----:R-:W-:Y:S05]  /*1a950*/  @!P0 BRA `(.L_x_2678) ;  /* 0xfffffffc00ec8947 */ /* 0x002fea000383ffff */
[----:B------:R-:W-:Y:S05]  /*1a960*/  BRA `(.L_x_2804) ;  /* 0xffffffa800b47947 */ /* 0x000fea000383ffff */
.L_x_2687:
[----:B-1----:R1:W2:Y:S02]  /*1a970*/  SYNCS.PHASECHK.TRANS64.TRYWAIT P0, [R2+URZ+0x38840], R0 ;  /* 0x03884000020075a7 */ /* 0x0022a4000800017f */
[----:B--2---:R-:W-:Y:S05]  /*1a980*/  @!P0 NANOSLEEP.SYNCS 0x989680 ;  /* 0x009896800000895d */ /* 0x004fea0003900000 */
[----:B------:R-:W2:Y:S02]  /*1a990*/  @!P0 SYNCS.PHASECHK.TRANS64 P0, [R2+URZ+0x38840], R0 ;  /* 0x03884000020085a7 */ /* 0x000ea4000800007f */
[----:B--2---:R-:W-:Y:S05]  /*1a9a0*/  @!P0 BRA `(.L_x_2687) ;  /* 0xfffffffc00f08947 */ /* 0x004fea000383ffff */
[----:B------:R-:W-:Y:S05]  /*1a9b0*/  BRA `(.L_x_2805) ;  /* 0xffffffac007c7947 */ /* 0x000fea000383ffff */
.L_x_2695:
[----:B0-----:R0:W1:Y:S02]  /*1a9c0*/  SYNCS.PHASECHK.TRANS64.TRYWAIT P0, [R2+URZ+0x60], R0 ;  /* 0x00006000020075a7 */ /* 0x001064000800017f */
[----:B-1----:R-:W-:Y:S05]  /*1a9d0*/  @!P0 NANOSLEEP.SYNCS 0x989680 ;  /* 0x009896800000895d */ /* 0x002fea0003900000 */
[----:B------:R-:W1:Y:S02]  /*1a9e0*/  @!P0 SYNCS.PHASECHK.TRANS64 P0, [R2+URZ+0x60], R0 ;  /* 0x00006000020085a7 */ /* 0x000e64000800007f */
[----:B-1----:R-:W-:Y:S05]  /*1a9f0*/  @!P0 BRA `(.L_x_2695) ;  /* 0xfffffffc00f08947 */ /* 0x002fea000383ffff */
[----:B------:R-:W-:Y:S05]  /*1aa00*/  BRA `(.L_x_2806) ;  /* 0xffffffb000d87947 */ /* 0x000fea000383ffff */
.L_x_2706:
[----:B--2---:R2:W3:Y:S02]  /*1aa10*/  SYNCS.PHASECHK.TRANS64.TRYWAIT P0, [R3+URZ+0x38840], R2 ;  /* 0x03884002030075a7 */ /* 0x0044e4000800017f */
[----:B---3--:R-:W-:Y:S05]  /*1aa20*/  @!P0 NANOSLEEP.SYNCS 0x989680 ;  /* 0x009896800000895d */ /* 0x008fea0003900000 */
[----:B------:R-:W3:Y:S02]  /*1aa30*/  @!P0 SYNCS.PHASECHK.TRANS64 P0, [R3+URZ+0x38840], R2 ;  /* 0x03884002030085a7 */ /* 0x000ee4000800007f */
[----:B---3--:R-:W-:Y:S05]  /*1aa40*/  @!P0 BRA `(.L_x_2706) ;  /* 0xfffffffc00f08947 */ /* 0x008fea000383ffff */
[----:B------:R-:W-:Y:S05]  /*1aa50*/  BRA `(.L_x_2807) ;  /* 0xffffffbc00047947 */ /* 0x000fea000383ffff */
.L_x_2714:
[----:B-1----:R1:W2:Y:S02]  /*1aa60*/  SYNCS.PHASECHK.TRANS64.TRYWAIT P0, [R2+URZ+0x60], R3 ;  /* 0x00006003020075a7 */ /* 0x0022a4000800017f */
[----:B--2---:R-:W-:Y:S05]  /*1aa70*/  @!P0 NANOSLEEP.SYNCS 0x989680 ;  /* 0x009896800000895d */ /* 0x004fea0003900000 */
[----:B------:R-:W2:Y:S02]  /*1aa80*/  @!P0 SYNCS.PHASECHK.TRANS64 P0, [R2+URZ+0x60], R3 ;  /* 0x00006003020085a7 */ /* 0x000ea4000800007f */
[----:B--2---:R-:W-:Y:S05]  /*1aa90*/  @!P0 BRA `(.L_x_2714) ;  /* 0xfffffffc00f08947 */ /* 0x004fea000383ffff */
[----:B------:R-:W-:Y:S05]  /*1aaa0*/  BRA `(.L_x_2808) ;  /* 0xffffffc000607947 */ /* 0x000fea000383ffff */
.L_x_2725:
[----:B---3--:R3:W4:Y:S02]  /*1aab0*/  SYNCS.PHASECHK.TRANS64.TRYWAIT P0, [R2+URZ+0x38840], R3 ;  /* 0x03884003020075a7 */ /* 0x008724000800017f */
[----:B----4-:R-:W-:Y:S05]  /*1aac0*/  @!P0 NANOSLEEP.SYNCS 0x989680 ;  /* 0x009896800000895d */ /* 0x010fea0003900000 */
[----:B------:R-:W4:Y:S02]  /*1aad0*/  @!P0 SYNCS.PHASECHK.TRANS64 P0, [R2+URZ+0x38840], R3 ;  /* 0x03884003020085a7 */ /* 0x000f24000800007f */
[----:B----4-:R-:W-:Y:S05]  /*1aae0*/  @!P0 BRA `(.L_x_2725) ;  /* 0xfffffffc00f08947 */ /* 0x010fea000383ffff */
[----:B------:R-:W-:Y:S05]  /*1aaf0*/  BRA `(.L_x_2809) ;  /* 0xffffffc800587947 */ /* 0x000fea000383ffff */
.L_x_2733:
[----:B-1----:R1:W2:Y:S02]  /*1ab00*/  SYNCS.PHASECHK.TRANS64.TRYWAIT P0, [R2+URZ+0x60], R5 ;  /* 0x00006005020075a7 */ /* 0x0022a4000800017f */
[----:B--2---:R-:W-:Y:S05]  /*1ab10*/  @!P0 NANOSLEEP.SYNCS 0x989680 ;  /* 0x009896800000895d */ /* 0x004fea0003900000 */
[----:B------:R-:W2:Y:S02]  /*1ab20*/  @!P0 SYNCS.PHASECHK.TRANS64 P0, [R2+URZ+0x60], R5 ;  /* 0x00006005020085a7 */ /* 0x000ea4000800007f */
[----:B--2---:R-:W-:Y:S05]  /*1ab30*/  @!P0 BRA `(.L_x_2733) ;  /* 0xfffffffc00f08947 */ /* 0x004fea000383ffff */
[----:B------:R-:W-:Y:S05]  /*1ab40*/  BRA `(.L_x_2810) ;  /* 0xffffffcc00b47947 */ /* 0x000fea000383ffff */
.L_x_2746:
[----:B--2---:R2:W4:Y:S02]  /*1ab50*/  SYNCS.PHASECHK.TRANS64.TRYWAIT P0, [R0+URZ+0x38860], R2 ;  /* 0x03886002000075a7 */ /* 0x004524000800017f */
[----:B----4-:R-:W-:Y:S05]  /*1ab60*/  @!P0 NANOSLEEP.SYNCS 0x989680 ;  /* 0x009896800000895d */ /* 0x010fea0003900000 */
[----:B------:R-:W4:Y:S02]  /*1ab70*/  @!P0 SYNCS.PHASECHK.TRANS64 P0, [R0+URZ+0x38860], R2 ;  /* 0x03886002000085a7 */ /* 0x000f24000800007f */
[----:B----4-:R-:W-:Y:S05]  /*1ab80*/  @!P0 BRA `(.L_x_2746) ;  /* 0xfffffffc00f08947 */ /* 0x010fea000383ffff */
[----:B------:R-:W-:Y:S05]  /*1ab90*/  BRA `(.L_x_2811) ;  /* 0xffffffd400907947 */ /* 0x000fea000383ffff */
.L_x_2755:
[----:B------:R-:W-:Y:S01]  /*1aba0*/  BSSY B0, `(.L_x_2812) ;  /* 0x0000008000007945 */ /* 0x000fe20003800000 */
[----:B------:R-:W-:Y:S02]  /*1abb0*/  IMAD.MOV.U32 R13, RZ, RZ, R16 ;  /* 0x000000ffff0d7224 */ /* 0x000fe400078e0010 */
[----:B------:R-:W-:Y:S02]  /*1abc0*/  IMAD.MOV.U32 R12, RZ, RZ, RZ ;  /* 0x000000ffff0c7224 */ /* 0x000fe400078e00ff */
[----:B------:R-:W-:Y:S02]  /*1abd0*/  IMAD.MOV.U32 R11, RZ, RZ, 0x1f ;  /* 0x0000001fff0b7424 */ /* 0x000fe400078e00ff */
[----:B------:R-:W-:-:S07]  /*1abe0*/  IMAD.MOV.U32 R15, RZ, RZ, -0x1 ;  /* 0xffffffffff0f7424 */ /* 0x000fce00078e00ff */
[----:B-123-5:R-:W-:Y:S05]  /*1abf0*/  WARPSYNC.COLLECTIVE R15, `(.L_x_2813) ;  /* 0x000000000f087348 */ /* 0x02efea0003c00000 */
[----:B------:R0:W4:Y:S02]  /*1ac00*/  SHFL.IDX P6, R14, R13, R12, R11 ;  /* 0x0000000c0d0e7389 */ /* 0x00012400000c000b */
[----:B012345:R-:W-:Y:S01]  /*1ac10*/  ENDCOLLECTIVE ;  /* 0x000000000000791b */ /* 0x03ffe20003800000 */
.L_x_2813:
[----:B------:R-:W-:Y:S05]  /*1ac20*/  BSYNC B0 ;  /* 0x0000000000007941 */ /* 0x000fea0003800000 */
.L_x_2812:
        /* <DEDUP_REMOVED lines=9> */
.L_x_2814:
        /* <DEDUP_REMOVED lines=19> */
.L_x_2815:
        /* <DEDUP_REMOVED lines=8> */
.L_x_2816:
        /* <DEDUP_REMOVED lines=8> */
.L_x_2817:
        /* <DEDUP_REMOVED lines=8> */
.L_x_2818:
        /* <DEDUP_REMOVED lines=8> */
.L_x_2819:
        /* <DEDUP_REMOVED lines=9> */
.L_x_2820:
[----:B------:R-:W-:Y:S01]  /*1b080*/  IMAD.MOV.U32 R16, RZ, RZ, R14 ;  /* 0x000000ffff107224 */ /* 0x000fe200078e000e */
[----:B------:R-:W-:Y:S06]  /*1b090*/  BRA `(.L_x_2821) ;  /* 0xffffffd800947947 */ /* 0x000fec000383ffff */
.L_x_2760:
[----:B------:R-:W-:Y:S01]  /*1b0a0*/  BSSY B0, `(.L_x_2822) ;  /* 0x0000008000007945 */ /* 0x000fe20003800000 */
[----:B-----5:R-:W-:Y:S02]  /*1b0b0*/  IMAD.MOV.U32 R13, RZ, RZ, R2 ;  /* 0x000000ffff0d7224 */ /* 0x020fe400078e0002 */
[----:B------:R-:W-:Y:S02]  /*1b0c0*/  IMAD.MOV.U32 R12, RZ, RZ, 0x1 ;  /* 0x00000001ff0c7424 */ /* 0x000fe400078e00ff */
[----:B------:R-:W-:Y:S02]  /*1b0d0*/  IMAD.MOV.U32 R11, RZ, RZ, RZ ;  /* 0x000000ffff0b7224 */ /* 0x000fe400078e00ff */
[----:B------:R-:W-:-:S07]  /*1b0e0*/  IMAD.MOV.U32 R15, RZ, RZ, -0x1 ;  /* 0xffffffffff0f7424 */ /* 0x000fce00078e00ff */
[----:B0123--:R-:W-:Y:S05]  /*1b0f0*/  WARPSYNC.COLLECTIVE R15, `(.L_x_2823) ;  /* 0x000000000f087348 */ /* 0x00ffea0003c00000 */
[----:B------:R4:W0:Y:S02]  /*1b100*/  SHFL.UP P6, R14, R13, R12, R11 ;  /* 0x0400000c0d0e7389 */ /* 0x00082400000c000b */
[----:B01234-:R-:W-:Y:S01]  /*1b110*/  ENDCOLLECTIVE ;  /* 0x000000000000791b */ /* 0x01ffe20003800000 */
.L_x_2823:
[----:B------:R-:W-:Y:S05]  /*1b120*/  BSYNC B0 ;  /* 0x0000000000007941 */ /* 0x000fea0003800000 */
.L_x_2822:
        /* <DEDUP_REMOVED lines=9> */
.L_x_2824:
        /* <DEDUP_REMOVED lines=8> */
.L_x_2825:
        /* <DEDUP_REMOVED lines=8> */
.L_x_2826:
        /* <DEDUP_REMOVED lines=8> */
.L_x_2827:
        /* <DEDUP_REMOVED lines=9> */
.L_x_2828:
[----:B------:R-:W-:Y:S01]  /*1b3d0*/  IMAD.MOV.U32 R16, RZ, RZ, R14 ;  /* 0x000000ffff107224 */ /* 0x000fe200078e000e */
[----:B------:R-:W-:Y:S06]  /*1b3e0*/  BRA `(.L_x_2829) ;  /* 0xffffffd800607947 */ /* 0x000fec000383ffff */
.L_x_2762:
[----:B------:R-:W-:Y:S01]  /*1b3f0*/  BSSY B0, `(.L_x_2830) ;  /* 0x0000006000007945 */ /* 0x000fe20003800000 */
[----:B------:R-:W-:Y:S01]  /*1b400*/  PLOP3.LUT P6, PT, P6, PT, PT, 0x8, 0x0 ;  /* 0x000000000000781c */ /* 0x000fe200037ce170 */
[----:B------:R-:W-:-:S12]  /*1b410*/  IMAD.MOV.U32 R15, RZ, RZ, -0x1 ;  /* 0xffffffffff0f7424 */ /* 0x000fd800078e00ff */
[----:B0123-5:R-:W-:Y:S05]  /*1b420*/  WARPSYNC.COLLECTIVE R15, `(.L_x_2831) ;  /* 0x000000000f087348 */ /* 0x02ffea0003c00000 */
[----:B------:R-:W-:Y:S01]  /*1b430*/  VOTE.ANY R14, PT, P6 ;  /* 0x00000000000e7806 */ /* 0x000fe200030e0100 */
[----:B0123-5:R-:W-:Y:S06]  /*1b440*/  ENDCOLLECTIVE ;  /* 0x000000000000791b */ /* 0x02ffec0003800000 */
.L_x_2831:
[----:B------:R-:W-:Y:S05]  /*1b450*/  BSYNC B0 ;  /* 0x0000000000007941 */ /* 0x000fea0003800000 */
.L_x_2830:
        /* <DEDUP_REMOVED lines=9> */
.L_x_2832:
[----:B------:R-:W-:Y:S01]  /*1b4f0*/  IMAD.MOV.U32 R17, RZ, RZ, R14 ;  /* 0x000000ffff117224 */ /* 0x000fe200078e000e */
[----:B------:R-:W-:Y:S06]  /*1b500*/  BRA `(.L_x_2833) ;  /* 0xffffffd800507947 */ /* 0x000fec000383ffff */
.L_x_2764:
[----:B------:R-:W-:Y:S01]  /*1b510*/  BSSY B0, `(.L_x_2834) ;  /* 0x0000007000007945 */ /* 0x000fe20003800000 */
[----:B------:R-:W-:Y:S02]  /*1b520*/  IMAD.MOV.U32 R13, RZ, RZ, R3 ;  /* 0x000000ffff0d7224 */ /* 0x000fe400078e0003 */
[----:B------:R-:W-:Y:S02]  /*1b530*/  IMAD.MOV.U32 R11, RZ, RZ, 0x1f ;  /* 0x0000001fff0b7424 */ /* 0x000fe400078e00ff */
[----:B------:R-:W-:-:S07]  /*1b540*/  IMAD.MOV.U32 R15, RZ, RZ, -0x1 ;  /* 0xffffffffff0f7424 */ /* 0x000fce00078e00ff */
[----:B012345:R-:W-:Y:S05]  /*1b550*/  WARPSYNC.COLLECTIVE R15, `(.L_x_2835) ;  /* 0x000000000f087348 */ /* 0x03ffea0003c00000 */
[----:B------:R0:W0:Y:S02]  /*1b560*/  SHFL.IDX P6, R14, R13, R12, R11 ;  /* 0x0000000c0d0e7389 */ /* 0x00002400000c000b */
[----:B012345:R-:W-:Y:S01]  /*1b570*/  ENDCOLLECTIVE ;  /* 0x000000000000791b */ /* 0x03ffe20003800000 */
.L_x_2835:
[----:B------:R-:W-:Y:S05]  /*1b580*/  BSYNC B0 ;  /* 0x0000000000007941 */ /* 0x000fea0003800000 */
.L_x_2834:
[----:B------:R-:W-:Y:S01]  /*1b590*/  IMAD.MOV.U32 R3, RZ, RZ, R14 ;  /* 0x000000ffff037224 */ /* 0x000fe200078e000e */
[----:B------:R-:W-:Y:S06]  /*1b5a0*/  BRA `(.L_x_2836) ;  /* 0xffffffd800447947 */ /* 0x000fec000383ffff */
.L_x_2768:
[----:B0-----:R0:W4:Y:S02]  /*1b5b0*/  SYNCS.PHASECHK.TRANS64.TRYWAIT P0, [R0+URZ+0x38820], R3 ;  /* 0x03882003000075a7 */ /* 0x001124000800017f */
[----:B----4-:R-:W-:Y:S05]  /*1b5c0*/  @!P0 NANOSLEEP.SYNCS 0x989680 ;  /* 0x009896800000895d */ /* 0x010fea0003900000 */
[----:B------:R-:W4:Y:S02]  /*1b5d0*/  @!P0 SYNCS.PHASECHK.TRANS64 P0, [R0+URZ+0x38820], R3 ;  /* 0x03882003000085a7 */ /* 0x000f24000800007f */
[----:B----4-:R-:W-:Y:S05]  /*1b5e0*/  @!P0 BRA `(.L_x_2768) ;  /* 0xfffffffc00f08947 */ /* 0x010fea000383ffff */
[----:B------:R-:W-:Y:S05]  /*1b5f0*/  BRA `(.L_x_2837) ;  /* 0xffffffdc00cc7947 */ /* 0x000fea000383ffff */
.L_x_2769:
[----:B------:R-:W4:Y:S01]  /*1b600*/  S2R R2, SR_TID.X ;  /* 0x0000000000027919 */ /* 0x000f220000002100 */
[----:B------:R-:W-:Y:S01]  /*1b610*/  BSSY B0, `(.L_x_2838) ;  /* 0x000000a000007945 */ /* 0x000fe20003800000 */
[----:B------:R-:W-:Y:S02]  /*1b620*/  IMAD.MOV.U32 R12, RZ, RZ, RZ ;  /* 0x000000ffff0c7224 */ /* 0x000fe400078e00ff */
[----:B------:R-:W-:Y:S02]  /*1b630*/  IMAD.MOV.U32 R11, RZ, RZ, 0x1f ;  /* 0x0000001fff0b7424 */ /* 0x000fe400078e00ff */
[----:B------:R-:W-:Y:S01]  /*1b640*/  IMAD.MOV.U32 R15, RZ, RZ, -0x1 ;  /* 0xffffffffff0f7424 */ /* 0x000fe200078e00ff */
[----:B----4-:R-:W-:-:S04]  /*1b650*/  SHF.R.U32.HI R2, RZ, 0x5, R2 ;  /* 0x00000005ff027819 */ /* 0x010fc80000011602 */
[----:B------:R-:W-:-:S05]  /*1b660*/  LOP3.LUT R2, R2, 0x3, RZ, 0xc0, !PT ;  /* 0x0000000302027812 */ /* 0x000fca00078ec0ff */
[----:B------:R-:W-:-:S07]  /*1b670*/  IMAD.MOV.U32 R13, RZ, RZ, R2 ;  /* 0x000000ffff0d7224 */ /* 0x000fce00078e0002 */
[----:B0123-5:R-:W-:Y:S05]  /*1b680*/  WARPSYNC.COLLECTIVE R15, `(.L_x_2839) ;  /* 0x000000000f087348 */ /* 0x02ffea0003c00000 */
[----:B------:R4:W0:Y:S02]  /*1b690*/  SHFL.IDX P6, R14, R13, R12, R11 ;  /* 0x0000000c0d0e7389 */ /* 0x00082400000c000b */
[----:B012345:R-:W-:Y:S01]  /*1b6a0*/  ENDCOLLECTIVE ;  /* 0x000000000000791b */ /* 0x03ffe20003800000 */
.L_x_2839:
[----:B------:R-:W-:Y:S05]  /*1b6b0*/  BSYNC B0 ;  /* 0x0000000000007941 */ /* 0x000fea0003800000 */
.L_x_2838:
[----:B------:R-:W-:Y:S05]  /*1b6c0*/  BRA `(.L_x_2840) ;  /* 0xffffffdc00b47947 */ /* 0x000fea000383ffff */
.L_x_2772:
[----:B------:R-:W-:Y:S01]  /*1b6d0*/  BSSY B1, `(.L_x_2841) ;  /* 0x0000006000017945 */ /* 0x000fe20003800000 */
[----:B------:R-:W-:-:S07]  /*1b6e0*/  IMAD.MOV.U32 R15, RZ, RZ, -0x1 ;  /* 0xffffffffff0f7424 */ /* 0x000fce00078e00ff */
[----:B-12345:R-:W-:Y:S05]  /*1b6f0*/  WARPSYNC.COLLECTIVE R15, `(.L_x_2842) ;  /* 0x000000000f0c7348 */ /* 0x03efea0003c00000 */
[----:B------:R-:W-:Y:S02]  /*1b700*/  ELECT P6, UR62, PT ;  /* 0x00000000003e782f */ /* 0x000fe400038c0000 */
[----:B------:R-:W-:Y:S01]  /*1b710*/  MOV R14, UR62 ;  /* 0x0000003e000e7c02 */ /* 0x000fe20008000f00 */
[----:B-12345:R-:W-:Y:S10]  /*1b720*/  ENDCOLLECTIVE ;  /* 0x000000000000791b */ /* 0x03eff40003800000 */
.L_x_2842:
[----:B------:R-:W-:Y:S05]  /*1b730*/  BSYNC B1 ;  /* 0x0000000000017941 */ /* 0x000fea0003800000 */
.L_x_2841:
[----:B------:R-:W-:Y:S05]  /*1b740*/  BRA `(.L_x_2843) ;  /* 0xffffffdc00ac7947 */ /* 0x000fea000383ffff */
.L_x_2774:
[----:B0-----:R0:W1:Y:S02]  /*1b750*/  SYNCS.PHASECHK.TRANS64.TRYWAIT P0, [R6+URZ], R5 ;  /* 0x00000005060075a7 */ /* 0x001064000800017f */
[----:B-1----:R-:W-:Y:S05]  /*1b760*/  @!P0 NANOSLEEP.SYNCS 0x989680 ;  /* 0x009896800000895d */ /* 0x002fea0003900000 */
[----:B------:R-:W1:Y:S02]  /*1b770*/  @!P0 SYNCS.PHASECHK.TRANS64 P0, [R6+URZ], R5 ;  /* 0x00000005060085a7 */ /* 0x000e64000800007f */
[----:B-1----:R-:W-:Y:S05]  /*1b780*/  @!P0 BRA `(.L_x_2774) ;  /* 0xfffffffc00f08947 */ /* 0x002fea000383ffff */
[----:B------:R-:W-:Y:S05]  /*1b790*/  BRA `(.L_x_2844) ;  /* 0xffffffdc00f07947 */ /* 0x000fea000383ffff */
.L_x_2775:
[----:B-1----:R1:W3:Y:S02]  /*1b7a0*/  SYNCS.PHASECHK.TRANS64.TRYWAIT P0, [R7+URZ], R2 ;  /* 0x00000002070075a7 */ /* 0x0022e4000800017f */
[----:B---3--:R-:W-:Y:S05]  /*1b7b0*/  @!P0 NANOSLEEP.SYNCS 0x989680 ;  /* 0x009896800000895d */ /* 0x008fea0003900000 */
[----:B------:R-:W3:Y:S02]  /*1b7c0*/  @!P0 SYNCS.PHASECHK.TRANS64 P0, [R7+URZ], R2 ;  /* 0x00000002070085a7 */ /* 0x000ee4000800007f */
[----:B---3--:R-:W-:Y:S05]  /*1b7d0*/  @!P0 BRA `(.L_x_2775) ;  /* 0xfffffffc00f08947 */ /* 0x008fea000383ffff */
[----:B------:R-:W-:Y:S05]  /*1b7e0*/  BRA `(.L_x_2845) ;  /* 0xffffffdc00e47947 */ /* 0x000fea000383ffff */
.L_x_2777:
[----:B---3--:R3:W4:Y:S02]  /*1b7f0*/  SYNCS.PHASECHK.TRANS64.TRYWAIT P0, [R4+URZ], R5 ;  /* 0x00000005040075a7 */ /* 0x008724000800017f */
[----:B----4-:R-:W-:Y:S05]  /*1b800*/  @!P0 NANOSLEEP.SYNCS 0x989680 ;  /* 0x009896800000895d */ /* 0x010fea0003900000 */
[----:B------:R-:W4:Y:S02]  /*1b810*/  @!P0 SYNCS.PHASECHK.TRANS64 P0, [R4+URZ], R5 ;  /* 0x00000005040085a7 */ /* 0x000f24000800007f */
[----:B----4-:R-:W-:Y:S05]  /*1b820*/  @!P0 BRA `(.L_x_2777) ;  /* 0xfffffffc00f08947 */ /* 0x010fea000383ffff */
[----:B------:R-:W-:Y:S05]  /*1b830*/  BRA `(.L_x_2846) ;  /* 0xffffffdc00ec7947 */ /* 0x000fea000383ffff */
.L_x_2847:
        /* <DEDUP_REMOVED lines=12> */
.L_x_3432:


//--------------------- .text._ZN7cutlass13device_kernelIN5flash11enable_sm90INS1_16FlashAttnFwdSm90INS1_25CollectiveMainloopFwdSm90ILi2EN4cute5tupleIJNS5_1CILi1EEES8_S8_EEENS6_IJNS7_ILi128EEENS7_ILi80EEENS7_ILi256EEEEEELi256ENS_6half_tEfNS_4arch4Sm90ELb1ELb0ELb1ELb1ELb0ELb1ELb0ELb1ELb1ELb1ELb0ELb0EEENS1_21CollectiveEpilogueFwdINS6_IJSA_SC_SB_EEES9_SE_SG_Li256ELb1ELb1ELb0ELb0EEENS1_36VarlenDynamicPersistentTileSchedulerILi128ELi80ELi256ELi128ELb0ELb1ELb1ELb1ELb1ELb1EEEEEEEEEvNT_6ParamsE --------------------------
	.section	.text._ZN7cutlass13device_kernelIN5flash11enable_sm90INS1_16FlashAttnFwdSm90INS1_25CollectiveMainloopFwdSm90ILi2EN4cute5tupleIJNS5_1CILi1EEES8_S8_EEENS6_IJNS7_ILi128EEENS7_ILi80EEENS7_ILi256EEEEEELi256ENS_6half_tEfNS_4arch4Sm90ELb1ELb0ELb1ELb1ELb0ELb1ELb0ELb1ELb1ELb1ELb0ELb0EEENS1_21CollectiveEpilogueFwdINS6_IJSA_SC_SB_EEES9_SE_SG_Li256ELb1ELb1ELb0ELb0EEENS1_36VarlenDynamicPersistentTileSchedulerILi128ELi80ELi256ELi128ELb0ELb1ELb1ELb1ELb1ELb1EEEEEEEEEvNT_6ParamsE,"ax",@progbits
	.align	128
.text._ZN7cutlass13device_kernelIN5flash11enable_sm90INS1_16FlashAttnFwdSm90INS1_25CollectiveMainloopFwdSm90ILi2EN4cute5tupleIJNS5_1CILi1EEES8_S8_EEENS6_IJNS7_ILi128EEENS7_ILi80EEENS7_ILi256EEEEEELi256ENS_6half_tEfNS_4arch4Sm90ELb1ELb0ELb1ELb1ELb0ELb1ELb0ELb1ELb1ELb1ELb0ELb0EEENS1_21CollectiveEpilogueFwdINS6_IJSA_SC_SB_EEES9_SE_SG_Li256ELb1ELb1ELb0ELb0EEENS1_36VarlenDynamicPersistentTileSchedulerILi128ELi80ELi256ELi128ELb0ELb1ELb1ELb1ELb1ELb1EEEEEEEEEvNT_6ParamsE:
        .type           _ZN7cutlass13device_kernelIN5flash11enable_sm90INS1_16FlashAttnFwdSm90INS1_25CollectiveMainloopFwdSm90ILi2EN4cute5tupleIJNS5_1CILi1EEES8_S8_EEENS6_IJNS7_ILi128EEENS7_ILi80EEENS7_ILi256EEEEEELi256ENS_6half_tEfNS_4arch4Sm90ELb1ELb0ELb1ELb1ELb0ELb1ELb0ELb1ELb1ELb1ELb0ELb0EEENS1_21CollectiveEpilogueFwdINS6_IJSA_SC_SB_EEES9_SE_SG_Li256ELb1ELb1ELb0ELb0EEENS1_36VarlenDynamicPersistentTileSchedulerILi128ELi80ELi256ELi128ELb0ELb1ELb1ELb1ELb1ELb1EEEEEEEEEvNT_6ParamsE,@function
        .size           _ZN7cutlass13device_kernelIN5flash11enable_sm90INS1_16FlashAttnFwdSm90INS1_25CollectiveMainloopFwdSm90ILi2EN4cute5tupleIJNS5_1CILi1EEES8_S8_EEENS6_IJNS7_ILi128EEENS7_ILi80EEENS7_ILi256EEEEEELi256ENS_6half_tEfNS_4arch4Sm90ELb1ELb0ELb1ELb1ELb0ELb1ELb0ELb1ELb1ELb1ELb0ELb0EEENS1_21CollectiveEpilogueFwdINS6_IJSA_SC_SB_EEES9_SE_SG_Li256ELb1ELb1ELb0ELb0EEENS1_36VarlenDynamicPersistentTileSchedulerILi128ELi80ELi256ELi128ELb0ELb1ELb1ELb1ELb1ELb1EEEEEEEEEvNT_6ParamsE,(.L_x_3433 - _ZN7cutlass13device_kernelIN5flash11enable_sm90INS1_16FlashAttnFwdSm90INS1_25CollectiveMainloopFwdSm90ILi2EN4cute5tupleIJNS5_1CILi1EEES8_S8_EEENS6_IJNS7_ILi128EEENS7_ILi80EEENS7_ILi256EEEEEELi256ENS_6half_tEfNS_4arch4Sm90ELb1ELb0ELb1ELb1ELb0ELb1ELb0ELb1ELb1ELb1ELb0ELb0EEENS1_21CollectiveEpilogueFwdINS6_IJSA_SC_SB_EEES9_SE_SG_Li256ELb1ELb1ELb0ELb0EEENS1_36VarlenDynamicPersistentTileSchedulerILi128ELi80ELi256ELi128ELb0ELb1ELb1ELb1ELb1ELb1EEEEEEEEEvNT_6ParamsE)
        .other          _ZN7cutlass13device_kernelIN5flash11enable_sm90INS1_16FlashAttnFwdSm90INS1_25CollectiveMainloopFwdSm90ILi2EN4cute5tupleIJNS5_1CILi1EEES8_S8_EEENS6_IJNS7_ILi128EEENS7_ILi80EEENS7_ILi256EEEEEELi256ENS_6half_tEfNS_4arch4Sm90ELb1ELb0ELb1ELb1ELb0ELb1ELb0ELb1ELb1ELb1ELb0ELb0EEENS1_21CollectiveEpilogueFwdINS6_IJSA_SC_SB_EEES9_SE_SG_Li256ELb1ELb1ELb0ELb0EEENS1_36VarlenDynamicPersistentTileSchedulerILi128ELi80ELi256ELi128ELb0ELb1ELb1ELb1ELb1ELb1EEEEEEEEEvNT_6ParamsE,@"STO_CUDA_ENTRY STV_DEFAULT"
_ZN7cutlass13device_kernelIN5flash11enable_sm90INS1_16FlashAttnFwdSm90INS1_25CollectiveMainloopFwdSm90ILi2EN4cute5tupleIJNS5_1CILi1EEES8_S8_EEENS6_IJNS7_ILi128EEENS7_ILi80EEENS7_ILi256EEEEEELi256ENS_6half_tEfNS_4arch4Sm90ELb1ELb0ELb1ELb1ELb0ELb1ELb0ELb1ELb1ELb1ELb0ELb0EEENS1_21CollectiveEpilogueFwdINS6_IJSA_SC_SB_EEES9_SE_SG_Li256ELb1ELb1ELb0ELb0EEENS1_36VarlenDynamicPersistentTileSchedulerILi128ELi80ELi256ELi128ELb0ELb1ELb1ELb1ELb1ELb1EEEEEEEEEvNT_6ParamsE:
        /* <DEDUP_REMOVED lines=24> */
.L_x_2849:
[----:B------:R-:W-:Y:S05]  /*0180*/  BSYNC B0 ;  /* 0x0000000000007941 */ /* 0x000fea0003800000 */
.L_x_2848:
        /* <DEDUP_REMOVED lines=41> */
.L_x_2850:
        /* <DEDUP_REMOVED lines=22> */
.L_x_2851:
        /* <DEDUP_REMOVED lines=18> */
.L_x_2852:
        /* <DEDUP_REMOVED lines=22> */
.L_x_2853:
        /* <DEDUP_REMOVED lines=22> */
.L_x_2854:
[----:B0-----:R-:W-:Y:S01]  /*0960*/  UMOV UR4, 0x1 ;  /* 0x0000000100047882 */ /* 0x001fe20000000000 */
[----:B------:R-:W-:Y:S01]  /*0970*/  PLOP3.LUT P0, PT, PT, PT, UP0, 0x80, 0x0 ;  /* 0x000000000000781c */ /* 0x000fe20003f0f008 */
[----:B------:R-:W-:Y:S01]  /*0980*/  USEL UR4, UR4, 0x2, !UP0 ;  /* 0x0000000204047887 */ /* 0x000fe2000c000000 */
[----:B------:R-:W-:Y:S01]  /*0990*/  NOP ;  /* 0x0000000000007918 */ /* 0x000fe20000000000 */
[----:B------:R-:W-:Y:S04]  /*09a0*/  BSSY B9, `(.L_x_2855) ;  /* 0x0003008000097945 */ /* 0x000fe80003800000 */
[----:B------:R-:W-:-:S05]  /*09b0*/  IMAD.U32 R2, RZ, RZ, UR4 ;  /* 0x00000004ff027e24 */ /* 0x000fca000f8e00ff */
[----:B------:R0:W-:Y:S01]  /*09c0*/  STL [R1+0x88], R2 ;  /* 0x0000880201007387 */ /* 0x0001e20000100800 */
[----:B-12-4-:R-:W-:Y:S06]  /*09d0*/  BAR.SYNC.DEFER_BLOCKING 0x0 ;  /* 0x0000000000007b1d */ /* 0x016fec0000010000 */
[----:B------:R-:W-:Y:S05]  /*09e0*/  @!P0 BRA `(.L_x_2856) ;  /* 0x0000027000188947 */ /* 0x000fea0003800000 */
.L_x_2857:
        /* <DEDUP_REMOVED lines=15> */
[----:B------:R-:W2:Y:S01]  /*0ae0*/  LDL R0, [R1+0x88] ;  /* 0x0000880001007983 */ /* 0x000ea20000100800 */
[----:B------:R-:W-:Y:S01]  /*0af0*/  VIADD R4, R4, 0xffffff80 ;  /* 0xffffff8004047836 */ /* 0x000fe20000000000 */
[----:B------:R-:W-:Y:S02]  /*0b00*/  R2UR UR4, R18 ;  /* 0x00000000120472ca */ /* 0x000fe400000e0000 */
[----:B------:R-:W-:Y:S02]  /*0b10*/  CS2R R218, SRZ ;  /* 0x0000000000da7805 */ /* 0x000fe4000001ff00 */
[----:B------:R-:W-:Y:S01]  /*0b20*/  MOV R19, RZ ;  /* 0x000000ff00137202 */ /* 0x000fe20000000f00 */
[----:B------:R-:W-:Y:S01]  /*0b30*/  IMAD.MOV.U32 R217, RZ, RZ, RZ ;  /* 0x000000ffffd97224 */ /* 0x000fe200078e00ff */
[----:B------:R-:W-:-:S04]  /*0b40*/  SHF.R.S32.HI R3, RZ, 0x1f, R4 ;  /* 0x0000001fff037819 */ /* 0x000fc80000011404 */
[CC--:B------:R-:W-:Y:S02]  /*0b50*/  LEA.HI R8, R3.reuse, R4.reuse, RZ, 0x2 ;  /* 0x0000000403087211 */ /* 0x0c0fe400078f10ff */
[CC--:B------:R-:W-:Y:S02]  /*0b60*/  LEA.HI R5, R3.reuse, R4.reuse, RZ, 0x5 ;  /* 0x0000000403057211 */ /* 0x0c0fe400078f28ff */
[----:B------:R-:W-:Y:S01]  /*0b70*/  LOP3.LUT R11, R8, 0xfffffffc, RZ, 0xc0, !PT ;  /* 0xfffffffc080b7812 */ /* 0x000fe200078ec0ff */
[----:B------:R-:W-:Y:S01]  /*0b80*/  UIADD3 UR4, UR4, 0x14400, URZ ;  /* 0x0001440004047890 */ /* 0x000fe2000fffe03f */
[-C--:B0-----:R-:W-:Y:S01]  /*0b90*/  LEA.HI R2, R3, R4.reuse, RZ, 0x4 ;  /* 0x0000000403027211 */ /* 0x081fe200078f20ff */
[----:B------:R-:W-:Y:S01]  /*0ba0*/  IMAD.SHL.U32 R6, R5, 0x20, RZ ;  /* 0x0000002005067824 */ /* 0x000fe200078e00ff */
[----:B------:R-:W-:Y:S01]  /*0bb0*/  LEA.HI R212, R3, R4, RZ, 0x3 ;  /* 0x0000000403d47211 */ /* 0x000fe200078f18ff */
[----:B------:R-:W-:Y:S01]  /*0bc0*/  IMAD.IADD R11, R4, 0x1, -R11 ;  /* 0x00000001040b7824 */ /* 0x000fe200078e0a0b */
[----:B------:R-:W-:-:S02]  /*0bd0*/  SHF.R.S32.HI R5, RZ, 0x4, R2 ;  /* 0x00000004ff057819 */ /* 0x000fc40000011402 */
[----:B------:R-:W-:Y:S02]  /*0be0*/  LEA.HI R12, R3, R4, RZ, 0x6 ;  /* 0x00000004030c7211 */ /* 0x000fe400078f30ff */
[----:B------:R-:W-:Y:S02]  /*0bf0*/  LOP3.LUT R237, R212, 0xfffffff8, RZ, 0xc0, !PT ;  /* 0xfffffff8d4ed7812 */ /* 0x000fe400078ec0ff */
[----:B------:R-:W-:Y:S01]  /*0c00*/  LOP3.LUT R6, R6, 0xfffffc00, RZ, 0xc0, !PT ;  /* 0xfffffc0006067812 */ /* 0x000fe200078ec0ff */
[----:B------:R-:W-:Y:S01]  /*0c10*/  IMAD.SHL.U32 R12, R12, 0x8, RZ ;  /* 0x000000080c0c7824 */ /* 0x000fe200078e00ff */
[----:B------:R-:W-:Y:S01]  /*0c20*/  SHF.R.S32.HI R212, RZ, 0x3, R212 ;  /* 0x00000003ffd47819 */ /* 0x000fe200000114d4 */
[----:B------:R-:W-:-:S03]  /*0c30*/  IMAD.IADD R237, R4, 0x1, -R237 ;  /* 0x0000000104ed7824 */ /* 0x000fc600078e0aed */
[----:B------:R-:W-:Y:S01]  /*0c40*/  LOP3.LUT R228, R12, 0xfffffe00, RZ, 0xc0, !PT ;  /* 0xfffffe000ce47812 */ /* 0x000fe200078ec0ff */
[C---:B------:R-:W-:Y:S02]  /*0c50*/  IMAD.SHL.U32 R22, R237.reuse, 0x4, RZ ;  /* 0x00000004ed167824 */ /* 0x040fe400078e00ff */
[----:B------:R-:W-:Y:S02]  /*0c60*/  IMAD.SHL.U32 R16, R237, 0x8, RZ ;  /* 0x00000008ed107824 */ /* 0x000fe400078e00ff */
[C---:B------:R-:W-:Y:S01]  /*0c70*/  VIADD R215, R22.reuse, 0x20 ;  /* 0x0000002016d77836 */ /* 0x040fe20000000000 */
[C---:B------:R-:W-:Y:S01]  /*0c80*/  IADD3 R214, R22.reuse, 0x40, RZ ;  /* 0x0000004016d67810 */ /* 0x040fe20007ffe0ff */
[----:B------:R-:W-:Y:S01]  /*0c90*/  VIADD R216, R22, 0x60 ;  /* 0x0000006016d87836 */ /* 0x000fe20000000000 */
[C---:B------:R-:W-:Y:S01]  /*0ca0*/  IADD3 R221, R16.reuse, 0xc0, RZ ;  /* 0x000000c010dd7810 */ /* 0x040fe20007ffe0ff */
[----:B------:R-:W-:Y:S02]  /*0cb0*/  VIADD R220, R16, 0x80 ;  /* 0x0000008010dc7836 */ /* 0x000fe40000000000 */
[----:B------:R-:W-:Y:S01]  /*0cc0*/  IMAD.IADD R213, R22, 0x1, R214 ;  /* 0x0000000116d57824 */ /* 0x000fe200078e02d6 */
[----:B--2---:R-:W-:-:S02]  /*0cd0*/  R2UR UR5, R0 ;  /* 0x00000000000572ca */ /* 0x004fc400000e0000 */
[----:B------:R-:W-:Y:S02]  /*0ce0*/  LEA.HI R0, R3, R4, RZ, 0x7 ;  /* 0x0000000403007211 */ /* 0x000fe400078f38ff */
[----:B------:R-:W-:Y:S02]  /*0cf0*/  LOP3.LUT R3, R2, 0x3fffff0, RZ, 0xc0, !PT ;  /* 0x03fffff002037812 */ /* 0x000fe400078ec0ff */
[----:B------:R-:W-:Y:S02]  /*0d00*/  LOP3.LUT R7, R0, 0xffffff80, RZ, 0xc0, !PT ;  /* 0xffffff8000077812 */ /* 0x000fe400078ec0ff */
[----:B------:R-:W-:Y:S01]  /*0d10*/  LEA.HI R2, R2, R5, RZ, 0x1 ;  /* 0x0000000502027211 */ /* 0x000fe200078f08ff */
[C---:B------:R-:W-:Y:S01]  /*0d20*/  IMAD.IADD R3, R4.reuse, 0x1, -R3 ;  /* 0x0000000104037824 */ /* 0x040fe200078e0a03 */
[----:B------:R-:W-:Y:S02]  /*0d30*/  IADD3 R13, R4, -R7, RZ ;  /* 0x80000007040d7210 */ /* 0x000fe40007ffe0ff */
[----:B------:R-:W-:Y:S01]  /*0d40*/  SHF.R.S32.HI R14, RZ, 0x7, R0 ;  /* 0x00000007ff0e7819 */ /* 0x000fe20000011400 */
[----:B------:R-:W-:Y:S01]  /*0d50*/  ULOP3.LUT UR5, UR5, 0x1, URZ, 0xfc, !UPT ;  /* 0x0000000105057892 */ /* 0x000fe2000f8efc3f */
[----:B------:R-:W-:Y:S01]  /*0d60*/  SHF.R.S32.HI R7, RZ, 0x1f, R13 ;  /* 0x0000001fff077819 */ /* 0x000fe2000001140d */
[----:B------:R-:W-:Y:S01]  /*0d70*/  STL [R1+0x6c], R13 ;  /* 0x00006c0d01007387 */ /* 0x000fe20000100800 */
[----:B------:R-:W-:-:S02]  /*0d80*/  LOP3.LUT R2, R2, 0x1ffffffe, RZ, 0xc0, !PT ;  /* 0x1ffffffe02027812 */ /* 0x000fc400078ec0ff */
[CC--:B------:R-:W-:Y:S01]  /*0d90*/  LEA.HI R8, R7.reuse, R13.reuse, RZ, 0x2 ;  /* 0x0000000d07087211 */ /* 0x0c0fe200078f10ff */
[----:B------:R0:W-:Y:S01]  /*0da0*/  STL [R1+0x7c], R14 ;  /* 0x00007c0e01007387 */ /* 0x0001e20000100800 */
[----:B------:R-:W-:Y:S01]  /*0db0*/  LEA.HI R7, R7, R13, RZ, 0x5 ;  /* 0x0000000d07077211 */ /* 0x000fe200078f28ff */
[----:B------:R-:W-:Y:S01]  /*0dc0*/  IMAD.IADD R2, R5, 0x1, -R2 ;  /* 0x0000000105027824 */ /* 0x000fe200078e0a02 */
[--C-:B------:R-:W-:Y:S02]  /*0dd0*/  SHF.R.S32.HI R9, RZ, 0x2, R8.reuse ;  /* 0x00000002ff097819 */ /* 0x100fe40000011408 */
[----:B------:R-:W-:Y:S02]  /*0de0*/  SHF.R.S32.HI R10, RZ, 0x1f, R8 ;  /* 0x0000001fff0a7819 */ /* 0x000fe40000011408 */
[----:B------:R-:W-:Y:S02]  /*0df0*/  LEA.HI R0, R0, R14, RZ, 0x1 ;  /* 0x0000000e00007211 */ /* 0x000fe400078f08ff */
[----:B------:R-:W-:-:S02]  /*0e00*/  LEA.HI R10, R10, R9, RZ, 0x3 ;  /* 0x000000090a0a7211 */ /* 0x000fc400078f18ff */
[----:B------:R-:W-:Y:S01]  /*0e10*/  LEA R3, R3, R6, 0x6 ;  /* 0x0000000603037211 */ /* 0x000fe200078e30ff */
[----:B------:R-:W-:Y:S01]  /*0e20*/  VIADD R6, R212, 0x60 ;  /* 0x00000060d4067836 */ /* 0x000fe20000000000 */
[----:B------:R-:W-:Y:S02]  /*0e30*/  LOP3.LUT R10, R10, 0xfffffff8, RZ, 0xc0, !PT ;  /* 0xfffffff80a0a7812 */ /* 0x000fe400078ec0ff */
[----:B------:R-:W-:Y:S01]  /*0e40*/  SHF.R.S32.HI R7, RZ, 0x5, R7 ;  /* 0x00000005ff077819 */ /* 0x000fe20000011407 */
[----:B------:R-:W-:Y:S01]  /*0e50*/  IMAD R2, R2, 0x8, R3 ;  /* 0x0000000802027824 */ /* 0x000fe200078e0203 */
[----:B------:R-:W-:Y:S01]  /*0e60*/  LOP3.LUT R0, R0, 0x3fffffe, RZ, 0xc0, !PT ;  /* 0x03fffffe00007812 */ /* 0x000fe200078ec0ff */
[----:B------:R-:W-:Y:S01]  /*0e70*/  IMAD.IADD R10, R9, 0x1, -R10 ;  /* 0x00000001090a7824 */ /* 0x000fe200078e0a0a */
[----:B------:R-:W-:Y:S02]  /*0e80*/  SHF.R.S32.HI R5, RZ, 0x1f, R6 ;  /* 0x0000001fff057819 */ /* 0x000fe40000011406 */
[----:B------:R-:W-:Y:S01]  /*0e90*/  IADD3 R0, R14, -R0, RZ ;  /* 0x800000000e007210 */ /* 0x000fe20007ffe0ff */
[----:B------:R-:W-:Y:S01]  /*0ea0*/  IMAD R7, R7, 0x10, R10 ;  /* 0x0000001007077824 */ /* 0x000fe200078e020a */
[----:B------:R-:W-:Y:S01]  /*0eb0*/  IADD3 R10, R212, 0x40, RZ ;  /* 0x00000040d40a7810 */ /* 0x000fe20007ffe0ff */
[----:B------:R1:W-:Y:S01]  /*0ec0*/  STL [R1+0x84], R2 ;  /* 0x0000840201007387 */ /* 0x0003e20000100800 */
[----:B------:R-:W-:Y:S01]  /*0ed0*/  LEA.HI R5, R5, R6, RZ, 0x3 ;  /* 0x0000000605057211 */ /* 0x000fe200078f18ff */
[----:B------:R-:W-:Y:S01]  /*0ee0*/  IMAD R9, R0, 0x40, R7 ;  /* 0x0000004000097824 */ /* 0x000fe200078e0207 */
[----:B------:R-:W-:Y:S01]  /*0ef0*/  SHF.R.S32.HI R0, RZ, 0x1f, R10 ;  /* 0x0000001fff007819 */ /* 0x000fe2000001140a */
[----:B------:R-:W-:Y:S01]  /*0f00*/  IMAD.SHL.U32 R224, R10, 0x40, RZ ;  /* 0x000000400ae07824 */ /* 0x000fe200078e00ff */
[----:B------:R-:W-:Y:S01]  /*0f10*/  LEA.HI R4, R11, R11, RZ, 0x1 ;  /* 0x0000000b0b047211 */ /* 0x000fe200078f08ff */
[----:B0-----:R-:W-:Y:S01]  /*0f20*/  IMAD.SHL.U32 R14, R212, 0x40, RZ ;  /* 0x00000040d40e7824 */ /* 0x001fe200078e00ff */
[----:B------:R-:W-:Y:S01]  /*0f30*/  LEA.HI R0, R0, R10, RZ, 0x3 ;  /* 0x0000000a00007211 */ /* 0x000fe200078f18ff */
[----:B------:R-:W-:Y:S01]  /*0f40*/  STL [R1+0x80], R9 ;  /* 0x0000800901007387 */ /* 0x000fe20000100800 */
[----:B------:R-:W-:Y:S01]  /*0f50*/  LOP3.LUT R4, R4, 0x1ffffffe, RZ, 0xc0, !PT ;  /* 0x1ffffffe04047812 */ /* 0x000fe200078ec0ff */
[----:B-1----:R-:W-:Y:S01]  /*0f60*/  IMAD.SHL.U32 R2, R6, 0x40, RZ ;  /* 0x0000004006027824 */ /* 0x002fe200078e00ff */
[----:B------:R-:W-:Y:S01]  /*0f70*/  LOP3.LUT R224, R224, 0x1c0, RZ, 0xc0, !PT ;  /* 0x000001c0e0e07812 */ /* 0x000fe200078ec0ff */
[----:B------:R-:W-:Y:S01]  /*0f80*/  IMAD.SHL.U32 R0, R0, 0x40, RZ ;  /* 0x0000004000007824 */ /* 0x000fe200078e00ff */
[----:B------:R-:W-:Y:S01]  /*0f90*/  LOP3.LUT R3, R14, 0x1c0, RZ, 0xc0, !PT ;  /* 0x000001c00e037812 */ /* 0x000fe200078ec0ff */
[----:B------:R-:W-:Y:S01]  /*0fa0*/  IMAD.SHL.U32 R6, R5, 0x40, RZ ;  /* 0x0000004005067824 */ /* 0x000fe200078e00ff */
[----:B------:R-:W-:Y:S01]  /*0fb0*/  LOP3.LUT R12, R2, 0x1c0, RZ, 0xc0, !PT ;  /* 0x000001c0020c7812 */ /* 0x000fe200078ec0ff */
[----:B------:R-:W-:Y:S01]  /*0fc0*/  IMAD.IADD R4, R11, 0x1, -R4 ;  /* 0x000000010b047824 */ /* 0x000fe200078e0a04 */
[----:B------:R-:W-:-:S02]  /*0fd0*/  SHF.R.S32.HI R2, RZ, 0x1f, R213 ;  /* 0x0000001fff027819 */ /* 0x000fc400000114d5 */
[----:B------:R-:W-:Y:S01]  /*0fe0*/  LOP3.LUT R227, R0, 0xfffffe00, RZ, 0xc0, !PT ;  /* 0xfffffe0000e37812 */ /* 0x000fe200078ec0ff */
[----:B------:R-:W-:Y:S01]  /*0ff0*/  IMAD R235, R4, 0x8, R9 ;  /* 0x0000000804eb7824 */ /* 0x000fe200078e0209 */
[CC--:B------:R-:W-:Y:S02]  /*1000*/  LEA.HI R5, R2.reuse, R213.reuse, RZ, 0x3 ;  /* 0x000000d502057211 */ /* 0x0c0fe400078f18ff */
[----:B------:R-:W-:Y:S02]  /*1010*/  LEA.HI R2, R2, R213, RZ, 0x6 ;  /* 0x000000d502027211 */ /* 0x000fe400078f30ff */
[----:B------:R-:W-:Y:S02]  /*1020*/  LOP3.LUT R0, R5, 0x38, RZ, 0xc0, !PT ;  /* 0x0000003805007812 */ /* 0x000fe400078ec0ff */
[----:B------:R-:W-:Y:S01]  /*1030*/  LOP3.LUT R10, R6, 0xfffffe00, RZ, 0xc0, !PT ;  /* 0xfffffe00060a7812 */ /* 0x000fe200078ec0ff */
[----:B------:R-:W-:Y:S01]  /*1040*/  IMAD.SHL.U32 R2, R2, 0x80, RZ ;  /* 0x0000008002027824 */ /* 0x000fe200078e00ff */
[----:B------:R-:W-:-:S02]  /*1050*/  LOP3.LUT R6, R224, 0x38, R5, 0xf8, !PT ;  /* 0x00000038e0067812 */ /* 0x000fc400078ef805 */
[----:B------:R-:W-:Y:S01]  /*1060*/  SHF.R.U32.HI R7, RZ, 0x3, R12 ;  /* 0x00000003ff077819 */ /* 0x000fe2000001160c */
[----:B------:R-:W-:Y:S01]  /*1070*/  STL [R1+0x68], R10 ;  /* 0x0000680a01007387 */ /* 0x000fe20000100800 */
[----:B------:R-:W-:Y:S02]  /*1080*/  LOP3.LUT R5, R12, 0x38, R5, 0xf8, !PT ;  /* 0x000000380c057812 */ /* 0x000fe400078ef805 */
[----:B------:R-:W-:Y:S01]  /*1090*/  SHF.R.U32.HI R229, RZ, 0x3, R3 ;  /* 0x00000003ffe57819 */ /* 0x000fe20000011603 */
[----:B------:R-:W-:Y:S01]  /*10a0*/  STL [R1+0x60], RZ ;  /* 0x000060ff01007387 */ /* 0x000fe20000100800 */
[----:B------:R-:W-:Y:S02]  /*10b0*/  SHF.R.U32.HI R11, RZ, 0x3, R224 ;  /* 0x00000003ff0b7819 */ /* 0x000fe400000116e0 */
[----:B------:R-:W-:Y:S02]  /*10c0*/  LOP3.LUT R0, R0, 0x1c0, R14, 0xf8, !PT ;  /* 0x000001c000007812 */ /* 0x000fe400078ef80e */
[----:B------:R-:W-:-:S02]  /*10d0*/  LOP3.LUT R7, R5, R7, RZ, 0x3c, !PT ;  /* 0x0000000705077212 */ /* 0x000fc400078e3cff */
[----:B------:R-:W-:Y:S02]  /*10e0*/  LOP3.LUT R2, R2, 0xffffe000, RZ, 0xc0, !PT ;  /* 0xffffe00002027812 */ /* 0x000fe400078ec0ff */
[----:B------:R-:W-:Y:S01]  /*10f0*/  LOP3.LUT R6, R6, R11, RZ, 0x3c, !PT ;  /* 0x0000000b06067212 */ /* 0x000fe200078e3cff */
[----:B------:R-:W-:Y:S01]  /*1100*/  IMAD.U32 R11, RZ, RZ, UR4 ;  /* 0x00000004ff0b7e24 */ /* 0x000fe2000f8e00ff */
[----:B------:R-:W-:Y:S01]  /*1110*/  LOP3.LUT R5, R0, R229, RZ, 0x3c, !PT ;  /* 0x000000e500057212 */ /* 0x000fe200078e3cff */
[----:B------:R-:W-:Y:S01]  /*1120*/  IMAD.U32 R0, RZ, RZ, UR5 ;  /* 0x00000005ff007e24 */ /* 0x000fe2000f8e00ff */
[-C--:B------:R-:W-:Y:S02]  /*1130*/  IADD3 R6, R6, R2.reuse, R227 ;  /* 0x0000000206067210 */ /* 0x080fe40007ffe0e3 */
[-C--:B------:R-:W-:Y:S02]  /*1140*/  IADD3 R7, R7, R2.reuse, R10 ;  /* 0x0000000207077210 */ /* 0x080fe40007ffe00a */
[----:B------:R-:W-:Y:S01]  /*1150*/  IADD3 R5, R5, R2, R228 ;  /* 0x0000000205057210 */ /* 0x000fe20007ffe0e4 */
[----:B------:R-:W-:Y:S01]  /*1160*/  VIADD R2, R212, 0x20 ;  /* 0x00000020d4027836 */ /* 0x000fe20000000000 */
[----:B------:R0:W-:Y:S01]  /*1170*/  STL [R1+0x58], R0 ;  /* 0x0000580001007387 */ /* 0x0001e20000100800 */
[----:B------:R-:W-:-:S02]  /*1180*/  LOP3.LUT R233, R3, 0x38, R16, 0xf8, !PT ;  /* 0x0000003803e97812 */ /* 0x000fc400078ef810 */
[----:B------:R-:W-:Y:S01]  /*1190*/  LEA R3, R6, UR4, 0x1 ;  /* 0x0000000406037c11 */ /* 0x000fe2000f8e08ff */
[----:B------:R1:W-:Y:S01]  /*11a0*/  STL [R1+0x64], R11 ;  /* 0x0000640b01007387 */ /* 0x0003e20000100800 */
[----:B------:R-:W-:Y:S02]  /*11b0*/  SHF.L.U32 R223, R2, 0x6, RZ ;  /* 0x0000000602df7819 */ /* 0x000fe400000006ff */
[----:B------:R-:W-:Y:S01]  /*11c0*/  LOP3.LUT R234, R8, 0x7ffffffc, RZ, 0xc0, !PT ;  /* 0x7ffffffc08ea7812 */ /* 0x000fe200078ec0ff */
[----:B------:R1:W-:Y:S01]  /*11d0*/  STL [R1+0x74], R3 ;  /* 0x0000740301007387 */ /* 0x0003e20000100800 */
[----:B------:R-:W-:Y:S02]  /*11e0*/  LOP3.LUT R223, R223, 0x1c0, RZ, 0xc0, !PT ;  /* 0x000001c0dfdf7812 */ /* 0x000fe400078ec0ff */
[----:B0-----:R-:W-:Y:S01]  /*11f0*/  SHF.R.S32.HI R0, RZ, 0x1f, R2 ;  /* 0x0000001fff007819 */ /* 0x001fe20000011402 */
[----:B------:R-:W-:Y:S01]  /*1200*/  IMAD.IADD R234, R13, 0x1, -R234 ;  /* 0x000000010dea7824 */ /* 0x000fe200078e0aea */
[----:B------:R-:W-:-:S02]  /*1210*/  SHF.R.S32.HI R10, RZ, 0x1f, R212 ;  /* 0x0000001fff0a7819 */ /* 0x000fc400000114d4 */
[----:B------:R-:W-:Y:S02]  /*1220*/  LEA.HI R0, R0, R2, RZ, 0x3 ;  /* 0x0000000200007211 */ /* 0x000fe400078f18ff */
[----:B------:R-:W-:Y:S02]  /*1230*/  SHF.R.U32.HI R2, RZ, 0x3, R223 ;  /* 0x00000003ff027819 */ /* 0x000fe400000116df */
[----:B------:R-:W-:Y:S01]  /*1240*/  LEA R2, R7, UR4, 0x1 ;  /* 0x0000000407027c11 */ /* 0x000fe2000f8e08ff */
[----:B------:R-:W-:Y:S01]  /*1250*/  IMAD.SHL.U32 R0, R0, 0x40, RZ ;  /* 0x0000004000007824 */ /* 0x000fe200078e00ff */
[----:B------:R-:W-:-:S04]  /*1260*/  LOP3.LUT R233, R228, R233, R229, 0xf6, !PT ;  /* 0x000000e9e4e97212 */ /* 0x000fc800078ef6e5 */
[----:B------:R-:W-:Y:S02]  /*1270*/  LOP3.LUT R226, R0, 0xfffffe00, RZ, 0xc0, !PT ;  /* 0xfffffe0000e27812 */ /* 0x000fe400078ec0ff */
[----:B------:R-:W-:-:S05]  /*1280*/  LEA R0, R5, UR4, 0x1 ;  /* 0x0000000405007c11 */ /* 0x000fca000f8e08ff */
[----:B------:R1:W-:Y:S04]  /*1290*/  STL [R1+0x78], R0 ;  /* 0x0000780001007387 */ /* 0x0003e80000100800 */
[----:B------:R1:W-:Y:S02]  /*12a0*/  STL [R1+0x70], R2 ;  /* 0x0000700201007387 */ /* 0x0003e40000100800 */
.L_x_3114:
[----:B01-34-:R-:W0:Y:S01]  /*12b0*/  LDC.64 R2, c[0x0][0xc88] ;  /* 0x00032200ff027b82 */ /* 0x01be220000000a00 */
        /* <DEDUP_REMOVED lines=10> */
[----:B------:R-:W-:Y:S01]  /*1360*/  ISETP.NE.AND.EX P1, PT, RZ, UR7, PT, P1 ;  /* 0x00000007ff007c0c */ /* 0x000fe2000bf25310 */
[----:B------:R0:W-:Y:S01]  /*1370*/  STL [R1+0x5c], R54 ;  /* 0x00005c3601007387 */ /* 0x0001e20000100800 */
[----:B------:R-:W-:Y:S02]  /*1380*/  MOV R0, RZ ;  /* 0x000000ff00007202 */ /* 0x000fe40000000f00 */
[----:B------:R-:W-:-:S04]  /*1390*/  ISETP.NE.U32.AND P0, PT, RZ, UR8, PT ;  /* 0x00000008ff007c0c */ /* 0x000fc8000bf05070 */
[----:B------:R-:W-:Y:S02]  /*13a0*/  ISETP.NE.AND.EX P0, PT, RZ, UR9, PT, P0 ;  /* 0x00000009ff007c0c */ /* 0x000fe4000bf05300 */
[--C-:B--2---:R-:W-:Y:S01]  /*13b0*/  SHF.R.S32.HI R5, RZ, 0x1f, R236.reuse ;  /* 0x0000001fff057819 */ /* 0x104fe200000114ec */
[C---:B------:R-:W-:Y:S01]  /*13c0*/  IMAD.SHL.U32 R28, R236.reuse, 0x4, RZ ;  /* 0x00000004ec1c7824 */ /* 0x040fe200078e00ff */
[C---:B------:R-:W-:Y:S01]  /*13d0*/  @P2 LEA R2, P3, R236.reuse, UR4, 0x2 ;  /* 0x00000004ec022c11 */ /* 0x040fe2000f8610ff */
[----:B------:R-:W-:Y:S01]  /*13e0*/  ULDC UR4, c[0x0][0x288] ;  /* 0x0000a20000047ab9 */ /* 0x000fe20000000800 */
[C-C-:B------:R-:W-:Y:S02]  /*13f0*/  SHF.L.U64.HI R29, R236.reuse, 0x2, R5.reuse ;  /* 0x00000002ec1d7819 */ /* 0x140fe40000010205 */
[----:B------:R-:W-:Y:S01]  /*1400*/  @P2 LEA.HI.X R3, R236, UR5, R5, 0x2, P3 ;  /* 0x00000005ec032c11 */ /* 0x000fe200098f1405 */
[----:B------:R-:W-:Y:S01]  /*1410*/  IMAD.U32 R231, RZ, RZ, UR4 ;  /* 0x00000004ffe77e24 */ /* 0x000fe2000f8e00ff */
[----:B------:R-:W-:Y:S01]  /*1420*/  ULDC.64 UR4, c[0x0][0x418] ;  /* 0x0001060000047ab9 */ /* 0x000fe20000000a00 */
[C---:B------:R-:W-:Y:S01]  /*1430*/  IADD3 R6, P4, R28.reuse, UR8, RZ ;  /* 0x000000081c067c10 */ /* 0x040fe2000ff9e0ff */
[----:B------:R-:W-:Y:S01]  /*1440*/  UISETP.NE.U32.AND UP0, UPT, UR4, URZ, UPT ;  /* 0x0000003f0400728c */ /* 0x000fe2000bf05070 */
[----:B------:R0:W5:Y:S01]  /*1450*/  @P2 LDG.E R0, desc[UR10][R2.64] ;  /* 0x0000000a02002981 */ /* 0x000162000c1e1900 */
[----:B------:R-:W-:Y:S01]  /*1460*/  @P1 IADD3 R4, P2, R28, UR6, RZ ;  /* 0x000000061c041c10 */ /* 0x000fe2000ff5e0ff */
[----:B------:R-:W-:Y:S01]  /*1470*/  ULDC UR4, c[0x0][0x424] ;  /* 0x0001090000047ab9 */ /* 0x000fe20000000800 */
[----:B------:R-:W-:Y:S01]  /*1480*/  UISETP.NE.AND.EX UP0, UPT, UR5, URZ, UPT, UP0 ;  /* 0x0000003f0500728c */ /* 0x000fe2000bf05300 */
[C---:B------:R-:W-:Y:S01]  /*1490*/  IADD3.X R7, R29.reuse, UR9, RZ, P4, !PT ;  /* 0x000000091d077c10 */ /* 0x040fe2000a7fe4ff */
[----:B------:R-:W-:Y:S01]  /*14a0*/  ULDC UR8, c[0x0][0x2f0] ;  /* 0x0000bc0000087ab9 */ /* 0x000fe20000000800 */
[----:B------:R-:W-:Y:S01]  /*14b0*/  @P1 IADD3.X R5, R29, UR7, RZ, P2, !PT ;  /* 0x000000071d051c10 */ /* 0x000fe200097fe4ff */
[----:B------:R-:W-:Y:S01]  /*14c0*/  ULDC.64 UR6, c[0x0][0xa20] ;  /* 0x0002880000067ab9 */ /* 0x000fe20000000a00 */
[----:B------:R-:W-:Y:S01]  /*14d0*/  USEL UR4, UR4, 0x1, UP0 ;  /* 0x0000000104047887 */ /* 0x000fe20008000000 */
[----:B------:R-:W-:Y:S01]  /*14e0*/  ISETP.NE.U32.AND P2, PT, RZ, UR6, PT ;  /* 0x00000006ff007c0c */ /* 0x000fe2000bf45070 */
[----:B------:R0:W5:Y:S01]  /*14f0*/  @P0 LDG.E R26, desc[UR10][R6.64] ;  /* 0x0000000a061a0981 */ /* 0x000162000c1e1900 */
[----:B------:R-:W-:Y:S01]  /*1500*/  ULDC UR9, c[0x0][0x348] ;  /* 0x0000d20000097ab9 */ /* 0x000fe20000000800 */
[----:B------:R-:W-:Y:S01]  /*1510*/  UIMAD UR8, UR4, UR8, URZ ;  /* 0x00000008040872a4 */ /* 0x000fe2000f8e023f */
[----:B------:R-:W-:Y:S01]  /*1520*/  ISETP.NE.AND.EX P2, PT, RZ, UR7, PT, P2 ;  /* 0x00000007ff007c0c */ /* 0x000fe2000bf45320 */
[----:B------:R0:W5:Y:S01]  /*1530*/  @P1 LDG.E R231, desc[UR10][R4.64] ;  /* 0x0000000a04e71981 */ /* 0x000162000c1e1900 */
[----:B------:R-:W-:Y:S01]  /*1540*/  IMAD.MOV.U32 R25, RZ, RZ, R236 ;  /* 0x000000ffff197224 */ /* 0x000fe200078e00ec */
[----:B------:R-:W-:Y:S10]  /*1550*/  @P1 BRA `(.L_x_2859) ;  /* 0x0000000000281947 */ /* 0x000ff40003800000 */
        /* <DEDUP_REMOVED lines=9> */
[----:B--2---:R-:W-:-:S07]  /*15f0*/  IMAD.IADD R231, R4, 0x1, -R231 ;  /* 0x0000000104e77824 */ /* 0x004fce00078e0ae7 */
.L_x_2859:
[----:B0-----:R-:W-:Y:S01]  /*1600*/  MOV R2, UR9 ;  /* 0x0000000900027c02 */ /* 0x001fe20008000f00 */
[----:B------:R-:W-:Y:S01]  /*1610*/  IMAD.U32 R27, RZ, RZ, UR8 ;  /* 0x00000008ff1b7e24 */ /* 0x000fe2000f8e00ff */
[----:B------:R-:W-:Y:S06]  /*1620*/  @!P2 BRA `(.L_x_2860) ;  /* 0x000000000014a947 */ /* 0x000fec0003800000 */
[----:B------:R-:W-:Y:S01]  /*1630*/  IADD3 R4, P0, R28, UR6, RZ ;  /* 0x000000061c047c10 */ /* 0x000fe2000ff1e0ff */
[----:B------:R-:W-:-:S03]  /*1640*/  ULDC.64 UR4, c[0x0][0x208] ;  /* 0x0000820000047ab9 */ /* 0x000fc60000000a00 */
[----:B------:R-:W-:-:S05]  /*1650*/  IADD3.X R5, R29, UR7, RZ, P0, !PT ;  /* 0x000000071d057c10 */ /* 0x000fca00087fe4ff */
[----:B------:R0:W5:Y:S01]  /*1660*/  LDG.E R27, desc[UR4][R4.64] ;  /* 0x00000004041b7981 */ /* 0x000162000c1e1900 */
[----:B------:R-:W-:Y:S05]  /*1670*/  BRA `(.L_x_2861) ;  /* 0x0000000000147947 */ /* 0x000fea0003800000 */
.L_x_2860:
[----:B------:R-:W-:Y:S05]  /*1680*/  @!P0 BRA `(.L_x_2861) ;  /* 0x0000000000108947 */ /* 0x000fea0003800000 */
[----:B------:R-:W-:Y:S02]  /*1690*/  ULDC.64 UR4, c[0x0][0x208] ;  /* 0x0000820000047ab9 */ /* 0x000fe40000000a00 */
[----:B------:R-:W2:Y:S04]  /*16a0*/  LDG.E R4, desc[UR4][R6.64] ;  /* 0x0000000406047981 */ /* 0x000ea8000c1e1900 */
[----:B------:R-:W2:Y:S02]  /*16b0*/  LDG.E R27, desc[UR4][R6.64+0x4] ;  /* 0x00000404061b7981 */ /* 0x000ea4000c1e1900 */
[----:B--2---:R-:W-:-:S07]  /*16c0*/  IMAD.IADD R27, R27, 0x1, -R4 ;  /* 0x000000011b1b7824 */ /* 0x004fce00078e0a04 */
.L_x_2861:
[----:B------:R-:W-:Y:S01]  /*16d0*/  ULDC.64 UR4, c[0x0][0xa10] ;  /* 0x0002840000047ab9 */ /* 0x000fe20000000a00 */
[----:B------:R-:W-:Y:S01]  /*16e0*/  ULDC.64 UR6, c[0x0][0x208] ;  /* 0x0000820000067ab9 */ /* 0x000fe20000000a00 */
[----:B------:R-:W-:Y:S01]  /*16f0*/  ISETP.NE.U32.AND P0, PT, RZ, UR4, PT ;  /* 0x00000004ff007c0c */ /* 0x000fe2000bf05070 */
[----:B------:R-:W1:Y:S03]  /*1700*/  LDC R9, c[0x0][0x448] ;  /* 0x00011200ff097b82 */ /* 0x000e660000000800 */
[----:B------:R-:W-:Y:S01]  /*1710*/  ISETP.NE.AND.EX P0, PT, RZ, UR5, PT, P0 ;  /* 0x00000005ff007c0c */ /* 0x000fe2000bf05300 */
[----:B------:R-:W-:-:S12]  /*1720*/  ULDC.64 UR4, c[0x0][0xa30] ;  /* 0x00028c0000047ab9 */ /* 0x000fd80000000a00 */
[----:B0-----:R-:W0:Y:S02]  /*1730*/  @P0 LDC.64 R4, c[0x0][0xa10] ;  /* 0x00028400ff040b82 */ /* 0x001e240000000a00 */
[----:B0-----:R-:W-:-:S05]  /*1740*/  @P0 IMAD.WIDE R4, R25, 0x4, R4 ;  /* 0x0000000419040825 */ /* 0x001fca00078e0204 */
[----:B------:R-:W2:Y:S04]  /*1750*/  @P0 LDG.E R3, desc[UR6][R4.64] ;  /* 0x0000000604030981 */ /* 0x000ea8000c1e1900 */
[----:B------:R0:W2:Y:S01]  /*1760*/  @P0 LDG.E R8, desc[UR6][R4.64+0x4] ;  /* 0x0000040604080981 */ /* 0x0000a2000c1e1900 */
[----:B------:R-:W-:Y:S01]  /*1770*/  ISETP.NE.U32.AND P1, PT, RZ, UR4, PT ;  /* 0x00000004ff007c0c */ /* 0x000fe2000bf25070 */
[----:B-----5:R-:W-:-:S03]  /*1780*/  IMAD.MOV.U32 R144, RZ, RZ, R27 ;  /* 0x000000ffff907224 */ /* 0x020fc600078e001b */
[----:B------:R-:W-:-:S13]  /*1790*/  ISETP.NE.AND.EX P1, PT, RZ, UR5, PT, P1 ;  /* 0x00000005ff007c0c */ /* 0x000fda000bf25310 */
[----:B------:R-:W-:-:S04]  /*17a0*/  @P1 IADD3 R6, P2, R28, UR4, RZ ;  /* 0x000000041c061c10 */ /* 0x000fc8000ff5e0ff */
[----:B------:R-:W-:-:S05]  /*17b0*/  @P1 IADD3.X R7, R29, UR5, RZ, P2, !PT ;  /* 0x000000051d071c10 */ /* 0x000fca00097fe4ff */
[----:B------:R3:W5:Y:S01]  /*17c0*/  @P1 LDG.E R144, desc[UR6][R6.64] ;  /* 0x0000000606901981 */ /* 0x000762000c1e1900 */
[----:B-1----:R-:W-:Y:S01]  /*17d0*/  ISETP.NE.AND P1, PT, R9, 0x1, PT ;  /* 0x000000010900780c */ /* 0x002fe20003f25270 */
[----:B------:R-:W-:Y:S01]  /*17e0*/  IMAD.SHL.U32 R230, R53, 0x80, RZ ;  /* 0x0000008035e67824 */ /* 0x000fe200078e00ff */
[----:B------:R-:W-:-:S04]  /*17f0*/  PLOP3.LUT P2, PT, PT, PT, PT, 0x80, 0x0 ;  /* 0x000000000000781c */ /* 0x000fc80003f4f070 */
[----:B0-----:R-:W-:-:S07]  /*1800*/  IADD3 R4, R230, 0x7f, RZ ;  /* 0x0000007fe6047810 */ /* 0x001fce0007ffe0ff */
[----:B------:R-:W0:Y:S08]  /*1810*/  @P1 LDC R9, c[0x0][0x44c] ;  /* 0x00011300ff091b82 */ /* 0x000e300000000800 */
[----:B------:R-:W1:Y:S01]  /*1820*/  @P1 LDC R5, c[0x0][0x450] ;  /* 0x00011400ff051b82 */ /* 0x000e620000000800 */
[----:B--2---:R-:W-:Y:S02]  /*1830*/  @P0 IMAD.IADD R2, R8, 0x1, -R3 ;  /* 0x0000000108020824 */ /* 0x004fe400078e0a03 */
[----:B------:R-:W-:-:S02]  /*1840*/  IMAD.IADD R8, R27, 0x1, -R0 ;  /* 0x000000011b087824 */ /* 0x000fc400078e0a00 */
[----:B0-----:R-:W-:-:S04]  /*1850*/  @P1 IMAD.HI.U32 R0, R4, R9, RZ ;  /* 0x0000000904001227 */ /* 0x001fc800078e00ff */
[----:B------:R-:W-:Y:S01]  /*1860*/  IMAD.IADD R232, R8, 0x1, R2 ;  /* 0x0000000108e87824 */ /* 0x000fe200078e0202 */
[----:B-1----:R-:W-:Y:S01]  /*1870*/  @P1 SHF.R.U32.HI R4, RZ, R5, R0 ;  /* 0x00000005ff041219 */ /* 0x002fe20000011600 */
[----:B------:R-:W-:Y:S02]  /*1880*/  IMAD.MOV R120, RZ, RZ, -R8 ;  /* 0x000000ffff787224 */ /* 0x000fe400078e0a08 */
[C---:B------:R-:W-:Y:S01]  /*1890*/  VIADD R0, R232.reuse, 0x4f ;  /* 0x0000004fe8007836 */ /* 0x040fe20000000000 */
[----:B------:R-:W-:Y:S02]  /*18a0*/  IADD3 R149, R232, 0x50, -R231 ;  /* 0x00000050e8957810 */ /* 0x000fe40007ffe8e7 */
[----:B------:R-:W-:Y:S01]  /*18b0*/  VIMNMX R120, RZ, R120, !PT ;  /* 0x00000078ff787248 */ /* 0x000fe20007fe0100 */
[----:B------:R-:W-:Y:S01]  /*18c0*/  IMAD.HI R0, R0, 0x66666667, RZ ;  /* 0x6666666700007827 */ /* 0x000fe200078e02ff */
[----:B------:R-:W-:-:S04]  /*18d0*/  IADD3 R4, R149, R4, RZ ;  /* 0x0000000495047210 */ /* 0x000fc80007ffe0ff */
[----:B------:R-:W-:Y:S01]  /*18e0*/  SHF.R.U32.HI R3, RZ, 0x1f, R0 ;  /* 0x0000001fff037819 */ /* 0x000fe20000011600 */
[----:B------:R-:W-:-:S03]  /*18f0*/  IMAD.HI R4, R4, 0x66666667, RZ ;  /* 0x6666666704047827 */ /* 0x000fc600078e02ff */
[----:B------:R-:W-:Y:S02]  /*1900*/  LEA.HI.SX32 R150, R0, R3, 0x1b ;  /* 0x0000000300967211 */ /* 0x000fe400078fdaff */
[----:B------:R-:W-:-:S04]  /*1910*/  SHF.R.U32.HI R5, RZ, 0x1f, R4 ;  /* 0x0000001fff057819 */ /* 0x000fc80000011604 */
[----:B------:R-:W-:-:S04]  /*1920*/  LEA.HI.SX32 R5, R4, R5, 0x1b ;  /* 0x0000000504057211 */ /* 0x000fc800078fdaff */
[----:B------:R-:W-:-:S05]  /*1930*/  VIMNMX R5, R150, R5, PT ;  /* 0x0000000596057248 */ /* 0x000fca0003fe0100 */
        /* <DEDUP_REMOVED lines=11> */
[----:B---3--:R-:W-:Y:S05]  /*19f0*/  @!P0 BRA `(.L_x_2862) ;  /* 0x0000009000188947 */ /* 0x008fea0003800000 */
[----:B------:R-:W-:Y:S01]  /*1a00*/  VIADD R0, R18, 0x24400 ;  /* 0x0002440012007836 */ /* 0x000fe20000000000 */
[----:B------:R-:W-:Y:S04]  /*1a10*/  BSSY B6, `(.L_x_2863) ;  /* 0x0000013000067945 */ /* 0x000fe80003800000 */
[----:B------:R-:W-:-:S13]  /*1a20*/  LOP3.LUT P0, RZ, R0, 0x3ff, RZ, 0xc0, !PT ;  /* 0x000003ff00ff7812 */ /* 0x000fda000780c0ff */
[----:B------:R-:W-:Y:S05]  /*1a30*/  @!P0 BRA `(.L_x_2864) ;  /* 0x0000000000408947 */ /* 0x000fea0003800000 */
[----:B------:R-:W-:Y:S01]  /*1a40*/  MOV R0, 0x0 ;  /* 0x0000000000007802 */ /* 0x000fe20000000f00 */
[----:B------:R-:W-:Y:S01]  /*1a50*/  ULDC.64 UR4, c[0x4][0xa8] ;  /* 0x01002a0000047ab9 */ /* 0x000fe20000000a00 */
[----:B------:R-:W-:Y:S01]  /*1a60*/  ULDC.64 UR6, c[0x4][0x18] ;  /* 0x0100060000067ab9 */ /* 0x000fe20000000a00 */
[----:B------:R-:W-:Y:S01]  /*1a70*/  MOV R4, UR4 ;  /* 0x0000000400047c02 */ /* 0x000fe20008000f00 */
        /* <DEDUP_REMOVED lines=12> */
.L_x_2864:
[----:B------:R-:W-:Y:S05]  /*1b40*/  BSYNC B6 ;  /* 0x0000000000067941 */ /* 0x000fea0003800000 */
.L_x_2863:
        /* <DEDUP_REMOVED lines=20> */
.L_x_2866:
[----:B------:R-:W-:Y:S05]  /*1c90*/  BSYNC B6 ;  /* 0x0000000000067941 */ /* 0x000fea0003800000 */
.L_x_2865:
[----:B------:R-:W-:Y:S01]  /*1ca0*/  ULDC.64 UR4, c[0x0][0x9f8] ;  /* 0x00027e0000047ab9 */ /* 0x000fe20000000a00 */
[----:B------:R-:W-:Y:S01]  /*1cb0*/  ULDC.64 UR6, c[0x0][0x208] ;  /* 0x0000820000067ab9 */ /* 0x000fe20000000a00 */
[----:B------:R-:W-:Y:S01]  /*1cc0*/  ISETP.NE.U32.AND P0, PT, RZ, UR4, PT ;  /* 0x00000004ff007c0c */ /* 0x000fe2000bf05070 */
[----:B------:R-:W0:Y:S01]  /*1cd0*/  LDC.64 R98, c[0x0][0x300] ;  /* 0x0000c000ff627b82 */ /* 0x000e220000000a00 */
[----:B------:R-:W-:Y:S01]  /*1ce0*/  SHF.R.S32.HI R8, RZ, 0x1f, R54 ;  /* 0x0000001fff087819 */ /* 0x000fe20000011436 */
[----:B------:R-:W-:Y:S01]  /*1cf0*/  IMAD.IADD R113, R26, 0x1, R27 ;  /* 0x000000011a717824 */ /* 0x000fe200078e021b */
[----:B------:R-:W-:Y:S01]  /*1d00*/  ISETP.NE.AND.EX P0, PT, RZ, UR5, PT, P0 ;  /* 0x00000005ff007c0c */ /* 0x000fe2000bf05300 */
[----:B------:R-:W-:Y:S01]  /*1d10*/  ULDC UR8, c[0x0][0x2f4] ;  /* 0x0000bd0000087ab9 */ /* 0x000fe20000000800 */
[----:B------:R-:W-:-:S03]  /*1d20*/  SHF.R.S32.HI R17, RZ, 0x1f, R16 ;  /* 0x0000001fff117819 */ /* 0x000fc60000011410 */
[----:B------:R-:W1:Y:S08]  /*1d30*/  LDC R117, c[0x0][0x3f4] ;  /* 0x0000fd00ff757b82 */ /* 0x000e700000000800 */
[----:B------:R-:W-:Y:S01]  /*1d40*/  @P0 IADD3 R4, P1, R28, UR4, RZ ;  /* 0x000000041c040c10 */ /* 0x000fe2000ff3e0ff */
[----:B------:R-:W2:Y:S03]  /*1d50*/  LDC.64 R104, c[0x0][0x408] ;  /* 0x00010200ff687b82 */ /* 0x000ea60000000a00 */
[----:B------:R-:W-:Y:S01]  /*1d60*/  @P0 IADD3.X R5, R29, UR5, RZ, P1, !PT ;  /* 0x000000051d050c10 */ /* 0x000fe20008ffe4ff */
[----:B------:R-:W-:-:S04]  /*1d70*/  ULDC.64 UR4, c[0x0][0x330] ;  /* 0x0000cc0000047ab9 */ /* 0x000fc80000000a00 */
[----:B------:R3:W4:Y:S01]  /*1d80*/  @P0 LDG.E R25, desc[UR6][R4.64] ;  /* 0x0000000604190981 */ /* 0x000722000c1e1900 */
[----:B------:R-:W-:Y:S01]  /*1d90*/  IMAD R3, R8, UR4, RZ ;  /* 0x0000000408037c24 */ /* 0x000fe2000f8e02ff */
[----:B------:R-:W-:Y:S01]  /*1da0*/  SHF.R.S32.HI R11, RZ, 0x1f, R113 ;  /* 0x0000001fff0b7819 */ /* 0x000fe20000011471 */
[----:B------:R-:W-:Y:S01]  /*1db0*/  ULDC.64 UR6, c[0x0][0xa08] ;  /* 0x0002820000067ab9 */ /* 0x000fe20000000a00 */
[----:B------:R-:W-:Y:S01]  /*1dc0*/  ISETP.GE.AND P1, PT, R213, UR8, PT ;  /* 0x00000008d5007c0c */ /* 0x000fe2000bf26270 */
[----:B------:R-:W-:Y:S01]  /*1dd0*/  IMAD R13, R54, UR5, R3 ;  /* 0x00000005360d7c24 */ /* 0x000fe2000f8e0203 */
[----:B------:R-:W-:Y:S01]  /*1de0*/  ISETP.GE.AND P0, PT, R16, UR8, PT ;  /* 0x0000000810007c0c */ /* 0x000fe2000bf06270 */
[-C--:B0-----:R-:W-:Y:S01]  /*1df0*/  IMAD R0, R11, R98.reuse, RZ ;  /* 0x000000620b007224 */ /* 0x081fe200078e02ff */
[----:B------:R-:W-:Y:S01]  /*1e00*/  SEL R3, RZ, 0xffffffff, P1 ;  /* 0xffffffffff037807 */ /* 0x000fe20000800000 */
[----:B------:R-:W-:Y:S01]  /*1e10*/  IMAD.WIDE.U32 R6, R54, UR4, R16 ;  /* 0x0000000436067c25 */ /* 0x000fe2000f8e0010 */
[----:B------:R-:W-:Y:S01]  /*1e20*/  ULDC.64 UR4, c[0x0][0x308] ;  /* 0x0000c20000047ab9 */ /* 0x000fe20000000a00 */
[----:B------:R-:W-:Y:S01]  /*1e30*/  ISETP.GE.AND P1, PT, R220, UR8, PT ;  /* 0x00000008dc007c0c */ /* 0x000fe2000bf26270 */
[----:B------:R-:W0:Y:S01]  /*1e40*/  LDC.64 R110, c[0x0][0x3f8] ;  /* 0x0000fe00ff6e7b82 */ /* 0x000e220000000a00 */
[----:B------:R-:W-:Y:S01]  /*1e50*/  IMAD R9, R113, R99, R0 ;  /* 0x0000006371097224 */ /* 0x000fe200078e0200 */
[----:B------:R-:W-:Y:S01]  /*1e60*/  SEL R0, RZ, 0x1, P0 ;  /* 0x00000001ff007807 */ /* 0x000fe20000000000 */
[----:B------:R-:W-:Y:S01]  /*1e70*/  IMAD.SHL.U32 R3, R3, 0x2, RZ ;  /* 0x0000000203037824 */ /* 0x000fe200078e00ff */
[----:B------:R-:W-:Y:S01]  /*1e80*/  ISETP.NE.U32.AND P0, PT, RZ, UR6, PT ;  /* 0x00000006ff007c0c */ /* 0x000fe2000bf05070 */
[----:B---3--:R-:W-:Y:S01]  /*1e90*/  IMAD.WIDE.U32 R4, R113, R98, RZ ;  /* 0x0000006271047225 */ /* 0x008fe200078e00ff */
[----:B------:R-:W-:Y:S01]  /*1ea0*/  IADD3 R7, R7, R13, RZ ;  /* 0x0000000d07077210 */ /* 0x000fe20007ffe0ff */
[----:B------:R-:W3:Y:S01]  /*1eb0*/  S2R R151, SR_TID.X ;  /* 0x0000000000977919 */ /* 0x000ee20000002100 */
[----:B------:R-:W-:Y:S01]  /*1ec0*/  LOP3.LUT R0, R3, 0x2, R0, 0xe2, !PT ;  /* 0x0000000203007812 */ /* 0x000fe200078ee200 */
[----:B------:R-:W-:Y:S01]  /*1ed0*/  IMAD R3, R8, UR4, RZ ;  /* 0x0000000408037c24 */ /* 0x000fe2000f8e02ff */
[----:B------:R-:W-:Y:S01]  /*1ee0*/  ISETP.NE.AND.EX P0, PT, RZ, UR7, PT, P0 ;  /* 0x00000007ff007c0c */ /* 0x000fe2000bf05300 */
[----:B------:R-:W-:Y:S01]  /*1ef0*/  IMAD.IADD R5, R5, 0x1, R9 ;  /* 0x0000000105057824 */ /* 0x000fe200078e0209 */
[----:B------:R-:W-:Y:S01]  /*1f00*/  ULDC.64 UR6, c[0x0][0x310] ;  /* 0x0000c40000067ab9 */ /* 0x000fe20000000a00 */
[C---:B------:R-:W-:Y:S01]  /*1f10*/  IMAD R9, R54.reuse, UR5, R3 ;  /* 0x0000000536097c24 */ /* 0x040fe2000f8e0203 */
[----:B------:R-:W-:Y:S01]  /*1f20*/  SEL R3, RZ, 0x4, P1 ;  /* 0x00000004ff037807 */ /* 0x000fe20000800000 */
[----:B------:R-:W-:Y:S01]  /*1f30*/  IMAD.WIDE.U32 R4, R54, UR4, R4 ;  /* 0x0000000436047c25 */ /* 0x000fe2000f8e0004 */
[----:B------:R-:W-:Y:S01]  /*1f40*/  ULDC.64 UR4, c[0x0][0x338] ;  /* 0x0000ce0000047ab9 */ /* 0x000fe20000000a00 */
[----:B------:R-:W-:-:S02]  /*1f50*/  SHF.R.S32.HI R20, RZ, 0x1f, R212 ;  /* 0x0000001fff147819 */ /* 0x000fc400000114d4 */
[----:B------:R-:W-:Y:S01]  /*1f60*/  LOP3.LUT R3, R0, R3, RZ, 0xfc, !PT ;  /* 0x0000000300037212 */ /* 0x000fe200078efcff */
[----:B------:R-:W-:Y:S01]  /*1f70*/  IMAD.IADD R5, R5, 0x1, R9 ;  /* 0x0000000105057824 */ /* 0x000fe200078e0209 */
[----:B------:R-:W-:Y:S01]  /*1f80*/  SHF.R.S32.HI R23, RZ, 0x1f, R22 ;  /* 0x0000001fff177819 */ /* 0x000fe20000011416 */
[CC--:B--2---:R-:W-:Y:S01]  /*1f90*/  IMAD.WIDE.U32 R102, R212.reuse, R104.reuse, R16 ;  /* 0x00000068d4667225 */ /* 0x0c4fe200078e0010 */
[----:B------:R-:W-:Y:S02]  /*1fa0*/  SHF.R.U32.HI R30, RZ, 0x3, R223 ;  /* 0x00000003ff1e7819 */ /* 0x000fe400000116df */
[----:B------:R-:W-:Y:S01]  /*1fb0*/  SHF.R.U32.HI R21, RZ, 0x3, R224 ;  /* 0x00000003ff157819 */ /* 0x000fe200000116e0 */
[C-C-:B------:R-:W-:Y:S01]  /*1fc0*/  IMAD.WIDE.U32 R100, R212.reuse, R104, R22.reuse ;  /* 0x00000068d4647225 */ /* 0x140fe200078e0016 */
[----:B------:R-:W-:Y:S02]  /*1fd0*/  ISETP.GE.AND P2, PT, R221, UR8, PT ;  /* 0x00000008dd007c0c */ /* 0x000fe4000bf46270 */
[C---:B------:R-:W-:Y:S01]  /*1fe0*/  IADD3 R112, P3, R212.reuse, R113, RZ ;  /* 0x00000071d4707210 */ /* 0x040fe20007f7e0ff */
[----:B0-----:R-:W-:Y:S01]  /*1ff0*/  IMAD.WIDE.U32 R106, R212, R110, R22 ;  /* 0x0000006ed46a7225 */ /* 0x001fe200078e0016 */
[----:B------:R-:W-:-:S02]  /*2000*/  SHF.L.U64.HI R29, R110, 0x6, R111 ;  /* 0x000000066e1d7819 */ /* 0x000fc4000001026f */
[----:B------:R-:W-:Y:S01]  /*2010*/  SHF.L.U64.HI R128, R98, 0x5, R99 ;  /* 0x0000000562807819 */ /* 0x000fe20000010263 */
[----:B------:R-:W-:Y:S01]  /*2020*/  IMAD.WIDE.U32 R108, R212, R110, R16 ;  /* 0x0000006ed46c7225 */ /* 0x000fe200078e0010 */
[----:B------:R-:W-:Y:S02]  /*2030*/  SHF.L.U64.HI R130, R98, 0x6, R99 ;  /* 0x0000000662827819 */ /* 0x000fe40000010263 */
[--C-:B------:R-:W-:Y:S01]  /*2040*/  SHF.L.U64.HI R34, R104, 0x5, R105.reuse ;  /* 0x0000000568227819 */ /* 0x100fe20000010269 */
[----:B------:R-:W-:Y:S01]  /*2050*/  IMAD.SHL.U32 R31, R212, 0x40, RZ ;  /* 0x00000040d41f7824 */ /* 0x000fe200078e00ff */
[----:B------:R-:W-:Y:S01]  /*2060*/  SHF.L.U64.HI R33, R104, 0x6, R105 ;  /* 0x0000000668217819 */ /* 0x000fe20000010269 */
[----:B------:R-:W-:Y:S01]  /*2070*/  IMAD.SHL.U32 R28, R110, 0x20, RZ ;  /* 0x000000206e1c7824 */ /* 0x000fe200078e00ff */
[----:B------:R-:W-:Y:S01]  /*2080*/  SHF.L.U32 R32, R104, 0x5, RZ ;  /* 0x0000000568207819 */ /* 0x000fe200000006ff */
[----:B------:R-:W-:Y:S01]  /*2090*/  IMAD.SHL.U32 R27, R110, 0x40, RZ ;  /* 0x000000406e1b7824 */ /* 0x000fe200078e00ff */
[----:B---3--:R-:W-:Y:S01]  /*20a0*/  LEA.HI R151, R151, 0x8, RZ, 0x19 ;  /* 0x0000000897977811 */ /* 0x008fe200078fc8ff */
[----:B------:R-:W-:Y:S01]  /*20b0*/  VIADD R10, R212, 0x20 ;  /* 0x00000020d40a7836 */ /* 0x000fe20000000000 */
[----:B------:R-:W-:Y:S01]  /*20c0*/  LOP3.LUT R26, R3, 0x1, RZ, 0xc0, !PT ;  /* 0x00000001031a7812 */ /* 0x000fe200078ec0ff */
[----:B------:R-:W-:-:S02]  /*20d0*/  IMAD R121, R99, 0x50, RZ ;  /* 0x0000005063797824 */ /* 0x000fc400078e02ff */
[C---:B------:R-:W-:Y:S01]  /*20e0*/  IMAD.SHL.U32 R129, R98.reuse, 0x20, RZ ;  /* 0x0000002062817824 */ /* 0x040fe200078e00ff */
[----:B------:R-:W-:Y:S01]  /*20f0*/  SHF.R.S32.HI R148, RZ, 0x1f, R10 ;  /* 0x0000001fff947819 */ /* 0x000fe2000001140a */
[----:B------:R-:W-:Y:S02]  /*2100*/  IMAD.SHL.U32 R131, R98, 0x40, RZ ;  /* 0x0000004062837824 */ /* 0x000fe400078e00ff */
[----:B------:R-:W-:Y:S02]  /*2110*/  IMAD R123, R105, 0x50, RZ ;  /* 0x00000050697b7824 */ /* 0x000fe400078e02ff */
[----:B------:R-:W-:Y:S01]  /*2120*/  IMAD.X R113, R20, 0x1, R11, P3 ;  /* 0x0000000114717824 */ /* 0x000fe200018e060b */
[----:B----4-:R-:W-:Y:S02]  /*2130*/  SHF.R.S32.HI R8, RZ, 0x1f, R25 ;  /* 0x0000001fff087819 */ /* 0x010fe40000011419 */
[----:B------:R-:W-:Y:S02]  /*2140*/  SEL R97, R25, RZ, !P0 ;  /* 0x000000ff19617207 */ /* 0x000fe40004000000 */
[----:B------:R-:W-:-:S02]  /*2150*/  SEL R8, R8, RZ, !P0 ;  /* 0x000000ff08087207 */ /* 0x000fc40004000000 */
[----:B-1----:R-:W-:Y:S01]  /*2160*/  ISETP.GE.AND P0, PT, R16, R117, PT ;  /* 0x000000751000720c */ /* 0x002fe20003f06270 */
        /* <DEDUP_REMOVED lines=11> */
[----:B------:R-:W-:Y:S02]  /*2220*/  IMAD R0, R20, R104, RZ ;  /* 0x0000006814007224 */ /* 0x000fe400078e02ff */
[----:B------:R-:W-:Y:S01]  /*2230*/  IMAD.WIDE.U32 R98, R98, 0x50, RZ ;  /* 0x0000005062627825 */ /* 0x000fe200078e00ff */
[----:B------:R-:W-:Y:S02]  /*2240*/  IADD3.X R35, R36, R5, R35, P1, !PT ;  /* 0x0000000524237210 */ /* 0x000fe40000ffe423 */
[----:B------:R-:W-:Y:S01]  /*2250*/  SEL R5, R117, RZ, P0 ;  /* 0x000000ff75057207 */ /* 0x000fe20000000000 */
[----:B------:R-:W-:Y:S01]  /*2260*/  IMAD R7, R212, R105, R0 ;  /* 0x00000069d4077224 */ /* 0x000fe200078e0200 */
[----:B------:R-:W-:Y:S01]  /*2270*/  ISETP.GE.AND P1, PT, R213, R117, PT ;  /* 0x00000075d500720c */ /* 0x000fe20003f26270 */
[----:B------:R-:W-:-:S02]  /*2280*/  IMAD R0, R20, R110, RZ ;  /* 0x0000006e14007224 */ /* 0x000fc400078e02ff */
[----:B------:R-:W-:Y:S01]  /*2290*/  IMAD.IADD R5, R16, 0x1, R5 ;  /* 0x0000000110057824 */ /* 0x000fe200078e0205 */
[----:B------:R-:W-:Y:S01]  /*22a0*/  IADD3 R101, R101, R7, RZ ;  /* 0x0000000765657210 */ /* 0x000fe20007ffe0ff */
[----:B------:R-:W-:Y:S01]  /*22b0*/  IMAD.IADD R103, R7, 0x1, R103 ;  /* 0x0000000107677824 */ /* 0x000fe200078e0267 */
[----:B------:R-:W-:Y:S01]  /*22c0*/  SEL R4, R117, RZ, P1 ;  /* 0x000000ff75047207 */ /* 0x000fe20000800000 */
[----:B------:R-:W-:Y:S01]  /*22d0*/  IMAD R7, R212, R111, R0 ;  /* 0x0000006fd4077224 */ /* 0x000fe200078e0200 */
[----:B------:R-:W-:Y:S01]  /*22e0*/  SHF.R.S32.HI R0, RZ, 0x1f, R5 ;  /* 0x0000001fff007819 */ /* 0x000fe20000011405 */
[----:B-----5:R-:W-:Y:S01]  /*22f0*/  IMAD.WIDE.U32 R100, R144, R104, R100 ;  /* 0x0000006890647225 */ /* 0x020fe200078e0064 */
[----:B------:R-:W-:Y:S02]  /*2300*/  IADD3 R4, R213, R4, RZ ;  /* 0x00000004d5047210 */ /* 0x000fe40007ffe0ff */
[CC--:B------:R-:W-:Y:S01]  /*2310*/  LEA.HI R13, R0.reuse, R5.reuse, RZ, 0x3 ;  /* 0x00000005000d7211 */ /* 0x0c0fe200078f18ff */
[----:B------:R-:W-:Y:S01]  /*2320*/  IMAD.IADD R107, R107, 0x1, R7 ;  /* 0x000000016b6b7824 */ /* 0x000fe200078e0207 */
[----:B------:R-:W-:Y:S01]  /*2330*/  LEA.HI R0, R0, R5, RZ, 0x6 ;  /* 0x0000000500007211 */ /* 0x000fe200078f30ff */
[----:B------:R-:W-:Y:S01]  /*2340*/  IMAD.IADD R109, R7, 0x1, R109 ;  /* 0x00000001076d7824 */ /* 0x000fe200078e026d */
[----:B------:R-:W-:Y:S01]  /*2350*/  SHF.R.S32.HI R7, RZ, 0x1f, R4 ;  /* 0x0000001fff077819 */ /* 0x000fe20000011404 */
[----:B------:R-:W-:Y:S01]  /*2360*/  IMAD.WIDE.U32 R106, R144, R110, R106 ;  /* 0x0000006e906a7225 */ /* 0x000fe200078e006a */
[----:B------:R-:W-:-:S02]  /*2370*/  SHF.R.S32.HI R5, RZ, 0x6, R0 ;  /* 0x00000006ff057819 */ /* 0x000fc40000011400 */
[----:B------:R-:W-:Y:S01]  /*2380*/  LOP3.LUT R0, R223, 0x38, R13, 0xf8, !PT ;  /* 0x00000038df007812 */ /* 0x000fe200078ef80d */
[----:B------:R-:W-:Y:S01]  /*2390*/  IMAD.WIDE.U32 R108, R144, R110, R108 ;  /* 0x0000006e906c7225 */ /* 0x000fe200078e006c */
[----:B------:R-:W-:Y:S02]  /*23a0*/  LOP3.LUT R8, R224, 0x38, R13, 0xf8, !PT ;  /* 0x00000038e0087812 */ /* 0x000fe400078ef80d */
[----:B------:R-:W-:Y:S01]  /*23b0*/  LOP3.LUT R6, R0, R30, RZ, 0x3c, !PT ;  /* 0x0000001e00067212 */ /* 0x000fe200078e3cff */
[----:B------:R-:W-:Y:S01]  /*23c0*/  IMAD R135, R5, 0x1400, R226 ;  /* 0x0000140005877824 */ /* 0x000fe200078e02e2 */
[-C--:B------:R-:W-:Y:S01]  /*23d0*/  LEA.HI R0, R7, R4.reuse, RZ, 0x6 ;  /* 0x0000000407007211 */ /* 0x080fe200078f30ff */
[----:B------:R-:W-:Y:S01]  /*23e0*/  IMAD R133, R5, 0x1400, R227 ;  /* 0x0000140005857824 */ /* 0x000fe200078e02e3 */
[----:B------:R-:W-:Y:S01]  /*23f0*/  LEA.HI R4, R7, R4, RZ, 0x3 ;  /* 0x0000000407047211 */ /* 0x000fe200078f18ff */
[----:B------:R-:W-:Y:S01]  /*2400*/  IMAD.IADD R135, R135, 0x1, R6 ;  /* 0x0000000187877824 */ /* 0x000fe200078e0206 */
[----:B------:R-:W-:Y:S01]  /*2410*/  SHF.R.S32.HI R7, RZ, 0x6, R0 ;  /* 0x00000006ff077819 */ /* 0x000fe20000011400 */
[----:B------:R-:W-:Y:S01]  /*2420*/  IMAD R137, R5, 0x1400, R228 ;  /* 0x0000140005897824 */ /* 0x000fe200078e02e4 */
[----:B------:R-:W-:Y:S01]  /*2430*/  LOP3.LUT R6, R4, 0x38, RZ, 0xc0, !PT ;  /* 0x0000003804067812 */ /* 0x000fe200078ec0ff */
[----:B------:R-:W-:Y:S01]  /*2440*/  IMAD.WIDE.U32 R102, R144, R104, R102 ;  /* 0x0000006890667225 */ /* 0x000fe200078e0066 */
[----:B------:R-:W-:-:S02]  /*2450*/  LOP3.LUT R0, R13, 0x38, RZ, 0xc0, !PT ;  /* 0x000000380d007812 */ /* 0x000fc400078ec0ff */
[--C-:B------:R-:W-:Y:S01]  /*2460*/  LOP3.LUT R6, R6, 0x1c0, R31.reuse, 0xf8, !PT ;  /* 0x000001c006067812 */ /* 0x100fe200078ef81f */
[C---:B------:R-:W-:Y:S01]  /*2470*/  IMAD R136, R7.reuse, 0x1400, R228 ;  /* 0x0000140007887824 */ /* 0x040fe200078e02e4 */
[----:B------:R-:W-:Y:S01]  /*2480*/  LOP3.LUT R0, R0, 0x1c0, R31, 0xf8, !PT ;  /* 0x000001c000007812 */ /* 0x000fe200078ef81f */
[C---:B------:R-:W-:Y:S01]  /*2490*/  IMAD R134, R7.reuse, 0x1400, R226 ;  /* 0x0000140007867824 */ /* 0x040fe200078e02e2 */
[-C--:B------:R-:W-:Y:S01]  /*24a0*/  LOP3.LUT R5, R6, R229.reuse, RZ, 0x3c, !PT ;  /* 0x000000e506057212 */ /* 0x080fe200078e3cff */
[----:B------:R-:W-:Y:S01]  /*24b0*/  IMAD R132, R7, 0x1400, R227 ;  /* 0x0000140007847824 */ /* 0x000fe200078e02e3 */
[----:B------:R-:W-:Y:S01]  /*24c0*/  LOP3.LUT R0, R0, R229, RZ, 0x3c, !PT ;  /* 0x000000e500007212 */ /* 0x000fe200078e3cff */
[----:B------:R-:W-:Y:S01]  /*24d0*/  IMAD.SHL.U32 R31, R104, 0x40, RZ ;  /* 0x00000040681f7824 */ /* 0x000fe200078e00ff */
[----:B------:R-:W-:Y:S01]  /*24e0*/  LOP3.LUT R9, R224, 0x38, R4, 0xf8, !PT ;  /* 0x00000038e0097812 */ /* 0x000fe200078ef804 */
[----:B------:R-:W-:Y:S01]  /*24f0*/  IMAD.IADD R136, R136, 0x1, R5 ;  /* 0x0000000188887824 */ /* 0x000fe200078e0205 */
[----:B------:R-:W-:Y:S01]  /*2500*/  SHF.R.S32.HI R5, RZ, 0x1f, R144 ;  /* 0x0000001fff057819 */ /* 0x000fe20000011490 */
[----:B------:R-:W-:Y:S01]  /*2510*/  IMAD.IADD R137, R137, 0x1, R0 ;  /* 0x0000000189897824 */ /* 0x000fe200078e0200 */
[-C--:B------:R-:W-:Y:S01]  /*2520*/  LOP3.LUT R8, R8, R21.reuse, RZ, 0x3c, !PT ;  /* 0x0000001508087212 */ /* 0x080fe200078e3cff */
[----:B------:R-:W-:Y:S01]  /*2530*/  IMAD.SHL.U32 R117, R117, 0x2, RZ ;  /* 0x0000000275757824 */ /* 0x000fe200078e00ff */
[----:B------:R-:W-:Y:S01]  /*2540*/  LOP3.LUT R9, R9, R21, RZ, 0x3c, !PT ;  /* 0x0000001509097212 */ /* 0x000fe200078e3cff */
[----:B------:R-:W-:Y:S01]  /*2550*/  IMAD R0, R5, R104, RZ ;  /* 0x0000006805007224 */ /* 0x000fe200078e02ff */
[----:B------:R-:W-:Y:S01]  /*2560*/  SHF.R.S32.HI R14, RZ, 0x3, R13 ;  /* 0x00000003ff0e7819 */ /* 0x000fe2000001140d */
[----:B------:R-:W-:Y:S01]  /*2570*/  IMAD.IADD R133, R133, 0x1, R8 ;  /* 0x0000000185857824 */ /* 0x000fe200078e0208 */
[----:B------:R-:W-:Y:S01]  /*2580*/  LOP3.LUT R8, R223, 0x38, R4, 0xf8, !PT ;  /* 0x00000038df087812 */ /* 0x000fe200078ef804 */
[----:B------:R-:W-:Y:S01]  /*2590*/  IMAD R21, R144, R105, R0 ;  /* 0x0000006990157224 */ /* 0x000fe200078e0200 */
[----:B------:R-:W-:Y:S01]  /*25a0*/  LOP3.LUT R13, R13, 0xfffffff8, RZ, 0xc0, !PT ;  /* 0xfffffff80d0d7812 */ /* 0x000fe200078ec0ff */
[----:B------:R-:W-:Y:S01]  /*25b0*/  IMAD R0, R5, R110, RZ ;  /* 0x0000006e05007224 */ /* 0x000fe200078e02ff */
[----:B------:R-:W-:Y:S01]  /*25c0*/  LOP3.LUT R7, R8, R30, RZ, 0x3c, !PT ;  /* 0x0000001e08077212 */ /* 0x000fe200078e3cff */
[----:B------:R-:W-:Y:S01]  /*25d0*/  IMAD R5, R111, 0x50, RZ ;  /* 0x000000506f057824 */ /* 0x000fe200078e02ff */
[----:B------:R-:W-:Y:S01]  /*25e0*/  SHF.L.U64.HI R30, R110, 0x5, R111 ;  /* 0x000000056e1e7819 */ /* 0x000fe2000001026f */
[----:B------:R-:W-:Y:S01]  /*25f0*/  IMAD R15, R144, R111, R0 ;  /* 0x0000006f900f7224 */ /* 0x000fe200078e0200 */
[----:B------:R-:W-:Y:S01]  /*2600*/  SEL R0, RZ, 0x8, P2 ;  /* 0x00000008ff007807 */ /* 0x000fe20001000000 */
[----:B------:R-:W-:Y:S01]  /*2610*/  IMAD.WIDE.U32 R110, R110, 0x50, RZ ;  /* 0x000000506e6e7825 */ /* 0x000fe200078e00ff */
[----:B------:R-:W-:-:S02]  /*2620*/  IADD3 R8, R212, 0x40, RZ ;  /* 0x00000040d4087810 */ /* 0x000fc40007ffe0ff */
[----:B------:R-:W-:Y:S01]  /*2630*/  LOP3.LUT R0, R3, R0, RZ, 0xfc, !PT ;  /* 0x0000000003007212 */ /* 0x000fe200078efcff */
[----:B------:R-:W-:Y:S01]  /*2640*/  IMAD.WIDE.U32 R104, R104, 0x50, RZ ;  /* 0x0000005068687825 */ /* 0x000fe200078e00ff */
[----:B------:R-:W-:Y:S02]  /*2650*/  LOP3.LUT R11, R4, 0xfffffff8, RZ, 0xc0, !PT ;  /* 0xfffffff8040b7812 */ /* 0x000fe400078ec0ff */
[----:B------:R-:W-:Y:S01]  /*2660*/  IADD3 R132, R132, R9, RZ ;  /* 0x0000000984847210 */ /* 0x000fe20007ffe0ff */
[----:B------:R-:W-:Y:S01]  /*2670*/  IMAD.IADD R134, R134, 0x1, R7 ;  /* 0x0000000186867824 */ /* 0x000fe200078e0207 */
[----:B------:R-:W-:Y:S01]  /*2680*/  SHF.R.S32.HI R146, RZ, 0x1f, R8 ;  /* 0x0000001fff927819 */ /* 0x000fe20000011408 */
[----:B------:R-:W-:Y:S01]  /*2690*/  IMAD.IADD R25, R101, 0x1, R21 ;  /* 0x0000000165197824 */ /* 0x000fe200078e0215 */
[----:B------:R-:W-:Y:S01]  /*26a0*/  IADD3 R122, R111, R5, RZ ;  /* 0x000000056f7a7210 */ /* 0x000fe20007ffe0ff */
[----:B------:R-:W-:Y:S01]  /*26b0*/  IMAD.IADD R20, R107, 0x1, R15 ;  /* 0x000000016b147824 */ /* 0x000fe200078e020f */
[----:B------:R-:W-:Y:S01]  /*26c0*/  SHF.R.S32.HI R12, RZ, 0x3, R4 ;  /* 0x00000003ff0c7819 */ /* 0x000fe20000011404 */
[----:B------:R-:W-:Y:S01]  /*26d0*/  IMAD.IADD R121, R99, 0x1, R121 ;  /* 0x0000000163797824 */ /* 0x000fe200078e0279 */
[C---:B------:R-:W-:Y:S01]  /*26e0*/  LOP3.LUT R10, R0.reuse, 0x2, RZ, 0xc0, !PT ;  /* 0x00000002000a7812 */ /* 0x040fe200078ec0ff */
[----:B------:R-:W-:Y:S01]  /*26f0*/  IMAD.IADD R123, R105, 0x1, R123 ;  /* 0x00000001697b7824 */ /* 0x000fe200078e027b */
[C---:B------:R-:W-:Y:S01]  /*2700*/  LOP3.LUT R9, R0.reuse, 0x4, RZ, 0xc0, !PT ;  /* 0x0000000400097812 */ /* 0x040fe200078ec0ff */
[----:B------:R-:W-:Y:S01]  /*2710*/  IMAD.IADD R21, R21, 0x1, R103 ;  /* 0x0000000115157824 */ /* 0x000fe200078e0267 */
[----:B------:R-:W-:Y:S01]  /*2720*/  LOP3.LUT R8, R0, 0x8, RZ, 0xc0, !PT ;  /* 0x0000000800087812 */ /* 0x000fe200078ec0ff */
[----:B------:R-:W-:Y:S01]  /*2730*/  IMAD.IADD R15, R15, 0x1, R109 ;  /* 0x000000010f0f7824 */ /* 0x000fe200078e026d */
[----:B------:R-:W-:-:S02]  /*2740*/  SHF.R.S32.HI R7, RZ, 0x1f, R13 ;  /* 0x0000001fff077819 */ /* 0x000fc4000001140d */
[----:B------:R-:W-:Y:S02]  /*2750*/  SHF.R.S32.HI R6, RZ, 0x1f, R11 ;  /* 0x0000001fff067819 */ /* 0x000fe4000001140b */
[----:B------:R-:W-:-:S07]  /*2760*/  IADD3 R5, R39, R41, RZ ;  /* 0x0000002927057210 */ /* 0x000fce0007ffe0ff */
.L_x_2974:
[----:B------:R-:W0:Y:S01]  /*2770*/  LDC.64 R118, c[0x0][0x2e8] ;  /* 0x0000ba00ff767b82 */ /* 0x000e220000000a00 */
[----:B------:R-:W-:Y:S01]  /*2780*/  VIADD R45, R24, 0xffffffff ;  /* 0xffffffff182d7836 */ /* 0x000fe20000000000 */
[----:B------:R-:W-:Y:S05]  /*2790*/  YIELD ;  /* 0x0000000000007946 */ /* 0x000fea0003800000 */
[----:B--2---:R-:W-:Y:S01]  /*27a0*/  SHF.R.S32.HI R42, RZ, 0x1f, R45 ;  /* 0x0000001fff2a7819 */ /* 0x004fe2000001142d */
[----:B------:R-:W1:Y:S01]  /*27b0*/  LDC R116, c[0x0][0x3f4] ;  /* 0x0000fd00ff747b82 */ /* 0x000e620000000800 */
[-C--:B------:R-:W-:Y:S01]  /*27c0*/  IMAD R3, R121, R45.reuse, RZ ;  /* 0x0000002d79037224 */ /* 0x080fe200078e02ff */
[----:B------:R-:W-:Y:S01]  /*27d0*/  BSSY B0, `(.L_x_2867) ;  /* 0x0000799000007945 */ /* 0x000fe20003800000 */
[----:B------:R-:W-:-:S04]  /*27e0*/  IMAD.WIDE.U32 R126, R98, R45, RZ ;  /* 0x0000002d627e7225 */ /* 0x000fc800078e00ff */
[----:B------:R-:W-:Y:S01]  /*27f0*/  IMAD R3, R42, R98, R3 ;  /* 0x000000622a037224 */ /* 0x000fe200078e0203 */
[CC--:B------:R-:W-:Y:S02]  /*2800*/  IADD3 R40, P2, R37.reuse, R126.reuse, RZ ;  /* 0x0000007e25287210 */ /* 0x0c0fe40007f5e0ff */
[-C--:B------:R-:W-:Y:S01]  /*2810*/  IADD3 R0, P3, P4, R37, R126.reuse, R131 ;  /* 0x0000007e25007210 */ /* 0x080fe20007c7e083 */
[----:B------:R-:W-:Y:S01]  /*2820*/  IMAD.IADD R92, R127, 0x1, R3 ;  /* 0x000000017f5c7824 */ /* 0x000fe200078e0203 */
[----:B------:R-:W-:-:S03]  /*2830*/  IADD3 R4, P5, P6, R37, R126, R129 ;  /* 0x0000007e25047210 */ /* 0x000fc60007ebe081 */
[----:B------:R-:W-:Y:S01]  /*2840*/  IMAD.X R41, R92, 0x1, R35, P2 ;  /* 0x000000015c297824 */ /* 0x000fe200010e0623 */
[C---:B0-----:R-:W-:Y:S02]  /*2850*/  LEA R52, P2, R0.reuse, R118, 0x1 ;  /* 0x0000007600347211 */ /* 0x041fe400078408ff */
[CC--:B------:R-:W-:Y:S02]  /*2860*/  IADD3.X R3, R35.reuse, R92.reuse, R130, P3, P4 ;  /* 0x0000005c23037210 */ /* 0x0c0fe40001fe8482 */
[----:B------:R-:W-:Y:S02]  /*2870*/  IADD3.X R24, R35, R92, R128, P5, P6 ;  /* 0x0000005c23187210 */ /* 0x000fe40002fec480 */
[----:B------:R-:W-:Y:S01]  /*2880*/  LEA.HI.X R53, R0, R119, R3, 0x1, P2 ;  /* 0x0000007700357211 */ /* 0x000fe200010f0c03 */
[----:B------:R-:W-:Y:S01]  /*2890*/  IMAD R3, R19, 0x5000, R233 ;  /* 0x0000500013037824 */ /* 0x000fe200078e02e9 */
[----:B-1----:R-:W-:Y:S02]  /*28a0*/  ISETP.GE.AND P2, PT, R116, 0x1, PT ;  /* 0x000000017400780c */ /* 0x002fe40003f46270 */
[----:B------:R-:W-:-:S02]  /*28b0*/  LEA R54, P5, R4, R118, 0x1 ;  /* 0x0000007604367211 */ /* 0x000fc400078a08ff */
[----:B------:R-:W-:Y:S02]  /*28c0*/  LEA R60, P6, R40, R118, 0x1 ;  /* 0x00000076283c7211 */ /* 0x000fe400078c08ff */
[----:B------:R-:W-:Y:S02]  /*28d0*/  ISETP.GT.AND P3, PT, R45, R120, PT ;  /* 0x000000782d00720c */ /* 0x000fe40003f64270 */
[-C--:B------:R-:W-:Y:S01]  /*28e0*/  LEA.HI.X R55, R4, R119.reuse, R24, 0x1, P5 ;  /* 0x0000007704377211 */ /* 0x080fe200028f0c18 */
[----:B------:R-:W-:Y:S01]  /*28f0*/  IMAD R4, R3, 0x2, R18 ;  /* 0x0000000203047824 */ /* 0x000fe200078e0212 */
[----:B------:R-:W-:Y:S02]  /*2900*/  LEA.HI.X R61, R40, R119, R41, 0x1, P6 ;  /* 0x00000077283d7211 */ /* 0x000fe400030f0c29 */
[----:B------:R-:W-:Y:S02]  /*2910*/  P2R R114, PR, RZ, 0x8 ;  /* 0x00000008ff727803 */ /* 0x000fe40000000000 */
[----:B------:R-:W-:Y:S01]  /*2920*/  MOV R24, R45 ;  /* 0x0000002d00187202 */ /* 0x000fe20000000f00 */
[----:B------:R-:W-:Y:S06]  /*2930*/  @!P2 BRA `(.L_x_2868) ;  /* 0x000000740004a947 */ /* 0x000fec0003800000 */
[----:B------:R-:W-:Y:S01]  /*2940*/  ULDC.U8 UR4, c[0x0][0x410] ;  /* 0x0001040000047ab9 */ /* 0x000fe20000000000 */
[-C--:B------:R-:W-:Y:S01]  /*2950*/  IMAD R3, R122, R45.reuse, RZ ;  /* 0x0000002d7a037224 */ /* 0x080fe200078e02ff */
[----:B------:R-:W-:Y:S01]  /*2960*/  ISETP.NE.AND P2, PT, RZ, UR4, PT ;  /* 0x00000004ff007c0c */ /* 0x000fe2000bf45270 */
[-C--:B------:R-:W-:Y:S02]  /*2970*/  IMAD R43, R123, R45.reuse, RZ ;  /* 0x0000002d7b2b7224 */ /* 0x080fe400078e02ff */
        /* <DEDUP_REMOVED lines=25> */
[-C--:B------:R-:W-:Y:S01]  /*2b10*/  ISETP.GE.AND P5, PT, R22, R116.reuse, PT ;  /* 0x000000741600720c */ /* 0x080fe20003fa6270 */
[----:B------:R-:W-:Y:S01]  /*2b20*/  IMAD.X R42, R0, 0x1, R20, P2 ;  /* 0x00000001002a7824 */ /* 0x000fe200010e0614 */
[----:B------:R-:W-:Y:S01]  /*2b30*/  LEA R40, P2, R41, UR4, 0x1 ;  /* 0x0000000429287c11 */ /* 0x000fe2000f8408ff */
[----:B------:R-:W-:Y:S01]  /*2b40*/  IMAD.X R44, R115, 0x1, R25, P4 ;  /* 0x00000001732c7824 */ /* 0x000fe200020e0619 */
[----:B------:R-:W-:Y:S01]  /*2b50*/  CS2R R126, SRZ ;  /* 0x00000000007e7805 */ /* 0x000fe2000001ff00 */
[----:B------:R-:W-:Y:S01]  /*2b60*/  ULDC.64 UR6, c[0x0][0x208] ;  /* 0x0000820000067ab9 */ /* 0x000fe20000000a00 */
[----:B------:R-:W-:Y:S01]  /*2b70*/  LEA.HI.X R41, R41, UR5, R42, 0x1, P2 ;  /* 0x0000000529297c11 */ /* 0x000fe200090f0c2a */
[----:B------:R-:W-:Y:S01]  /*2b80*/  ULDC.64 UR4, c[0x0][0x400] ;  /* 0x0001000000047ab9 */ /* 0x000fe20000000a00 */
[----:B------:R-:W-:-:S02]  /*2b90*/  ISETP.GE.AND P4, PT, R215, R116, PT ;  /* 0x00000074d700720c */ /* 0x000fc40003f86270 */
[----:B------:R-:W-:-:S03]  /*2ba0*/  LEA R42, P2, R43, UR4, 0x1 ;  /* 0x000000042b2a7c11 */ /* 0x000fc6000f8408ff */
[----:B------:R0:W5:Y:S01]  /*2bb0*/  @!P5 LDG.E.64 R124, desc[UR6][R40.64] ;  /* 0x00000006287cd981 */ /* 0x000162000c1e1b00 */
        /* <DEDUP_REMOVED lines=16> */
.L_x_2871:
[----:B------:R-:W-:Y:S05]  /*2cc0*/  BSYNC B1 ;  /* 0x0000000000017941 */ /* 0x000fea0003800000 */
.L_x_2870:
[----:B0----5:R-:W-:Y:S01]  /*2cd0*/  IMAD.MOV.U32 R41, RZ, RZ, R83 ;  /* 0x000000ffff297224 */ /* 0x021fe200078e0053 */
[----:B------:R-:W-:Y:S01]  /*2ce0*/  MOV R40, R82 ;  /* 0x0000005200287202 */ /* 0x000fe20000000f00 */
[----:B------:R-:W-:Y:S01]  /*2cf0*/  IMAD.MOV.U32 R42, RZ, RZ, R86 ;  /* 0x000000ffff2a7224 */ /* 0x000fe200078e0056 */
[----:B------:R-:W-:Y:S01]  /*2d00*/  IADD3 R43, R212, 0x20, RZ ;  /* 0x00000020d42b7810 */ /* 0x000fe20007ffe0ff */
[----:B------:R-:W-:Y:S01]  /*2d10*/  BSSY B1, `(.L_x_2872) ;  /* 0x000003e000017945 */ /* 0x000fe20003800000 */
[----:B------:R-:W-:Y:S01]  /*2d20*/  PRMT R163, R41, 0x5410, R40 ;  /* 0x0000541029a37816 */ /* 0x000fe20000000028 */
[----:B------:R-:W-:Y:S01]  /*2d30*/  IMAD.MOV.U32 R40, RZ, RZ, R87 ;  /* 0x000000ffff287224 */ /* 0x000fe200078e0057 */
[----:B------:R-:W-:Y:S01]  /*2d40*/  ISETP.GE.AND P4, PT, R43, R3, PT ;  /* 0x000000032b00720c */ /* 0x000fe20003f86270 */
[----:B------:R-:W-:Y:S01]  /*2d50*/  IMAD.MOV.U32 R41, RZ, RZ, R94 ;  /* 0x000000ffff297224 */ /* 0x000fe200078e005e */
[----:B------:R-:W-:Y:S02]  /*2d60*/  CS2R R70, SRZ ;  /* 0x0000000000467805 */ /* 0x000fe4000001ff00 */
[----:B------:R-:W-:-:S02]  /*2d70*/  CS2R R74, SRZ ;  /* 0x00000000004a7805 */ /* 0x000fc4000001ff00 */
[----:B------:R-:W-:Y:S01]  /*2d80*/  PRMT R165, R42, 0x5410, R40 ;  /* 0x000054102aa57816 */ /* 0x000fe20000000028 */
[----:B------:R-:W-:Y:S01]  /*2d90*/  IMAD.MOV.U32 R42, RZ, RZ, R124 ;  /* 0x000000ffff2a7224 */ /* 0x000fe200078e007c */
[----:B------:R-:W-:Y:S02]  /*2da0*/  MOV R40, R95 ;  /* 0x0000005f00287202 */ /* 0x000fe40000000f00 */
[----:B------:R-:W-:Y:S02]  /*2db0*/  CS2R R78, SRZ ;  /* 0x00000000004e7805 */ /* 0x000fe4000001ff00 */
[----:B------:R-:W-:Y:S02]  /*2dc0*/  CS2R R68, SRZ ;  /* 0x0000000000447805 */ /* 0x000fe4000001ff00 */
[----:B------:R-:W-:Y:S02]  /*2dd0*/  CS2R R72, SRZ ;  /* 0x0000000000487805 */ /* 0x000fe4000001ff00 */
[----:B------:R-:W-:Y:S01]  /*2de0*/  PRMT R166, R41, 0x5410, R40 ;  /* 0x0000541029a67816 */ /* 0x000fe20000000028 */
[----:B------:R-:W-:Y:S01]  /*2df0*/  IMAD.MOV.U32 R41, RZ, RZ, R125 ;  /* 0x000000ffff297224 */ /* 0x000fe200078e007d */
[----:B------:R-:W-:Y:S01]  /*2e00*/  CS2R R76, SRZ ;  /* 0x00000000004c7805 */ /* 0x000fe2000001ff00 */
[----:B------:R-:W-:Y:S01]  /*2e10*/  IMAD.MOV.U32 R40, RZ, RZ, R84 ;  /* 0x000000ffff287224 */ /* 0x000fe200078e0054 */
[----:B------:R-:W-:-:S02]  /*2e20*/  CS2R R80, SRZ ;  /* 0x0000000000507805 */ /* 0x000fc4000001ff00 */
[----:B------:R-:W-:Y:S01]  /*2e30*/  PRMT R157, R42, 0x5410, R41 ;  /* 0x000054102a9d7816 */ /* 0x000fe20000000029 */
[----:B------:R-:W-:Y:S01]  /*2e40*/  IMAD.MOV.U32 R41, RZ, RZ, R85 ;  /* 0x000000ffff297224 */ /* 0x000fe200078e0055 */
[----:B------:R-:W-:-:S04]  /*2e50*/  MOV R42, R92 ;  /* 0x0000005c002a7202 */ /* 0x000fc80000000f00 */
[----:B------:R-:W-:Y:S01]  /*2e60*/  PRMT R164, R40, 0x5410, R41 ;  /* 0x0000541028a47816 */ /* 0x000fe20000000029 */
[----:B------:R-:W-:Y:S02]  /*2e70*/  IMAD.MOV.U32 R40, RZ, RZ, R93 ;  /* 0x000000ffff287224 */ /* 0x000fe400078e005d */
[----:B------:R-:W-:-:S03]  /*2e80*/  IMAD.MOV.U32 R41, RZ, RZ, R118 ;  /* 0x000000ffff297224 */ /* 0x000fc600078e0076 */
[----:B------:R-:W-:Y:S01]  /*2e90*/  PRMT R167, R42, 0x5410, R40 ;  /* 0x000054102aa77816 */ /* 0x000fe20000000028 */
[----:B------:R-:W-:Y:S02]  /*2ea0*/  IMAD.MOV.U32 R40, RZ, RZ, R119 ;  /* 0x000000ffff287224 */ /* 0x000fe400078e0077 */
[----:B------:R-:W-:-:S03]  /*2eb0*/  IMAD.MOV.U32 R42, RZ, RZ, R126 ;  /* 0x000000ffff2a7224 */ /* 0x000fc600078e007e */
[----:B------:R-:W-:Y:S01]  /*2ec0*/  PRMT R168, R41, 0x5410, R40 ;  /* 0x0000541029a87816 */ /* 0x000fe20000000028 */
[----:B------:R-:W-:-:S05]  /*2ed0*/  IMAD.MOV.U32 R41, RZ, RZ, R127 ;  /* 0x000000ffff297224 */ /* 0x000fca00078e007f */
        /* <DEDUP_REMOVED lines=33> */
.L_x_2873:
[----:B------:R-:W-:Y:S05]  /*30f0*/  BSYNC B1 ;  /* 0x0000000000017941 */ /* 0x000fea0003800000 */
.L_x_2872:
        /* <DEDUP_REMOVED lines=9> */
[----:B------:R-:W-:Y:S01]  /*3190*/  CS2R R58, SRZ ;  /* 0x00000000003a7805 */ /* 0x000fe2000001ff00 */
[----:B-----5:R-:W-:Y:S01]  /*31a0*/  IMAD.MOV.U32 R138, RZ, RZ, R66 ;  /* 0x000000ffff8a7224 */ /* 0x020fe200078e0042 */
        /* <DEDUP_REMOVED lines=33> */
.L_x_2875:
[----:B------:R-:W-:Y:S05]  /*33c0*/  BSYNC B1 ;  /* 0x0000000000017941 */ /* 0x000fea0003800000 */
.L_x_2874:
[----:B------:R-:W2:Y:S01]  /*33d0*/  LDL R0, [R1+0x58] ;  /* 0x0000580001007983 */ /* 0x000ea20000100800 */
[----:B0-----:R-:W-:Y:S01]  /*33e0*/  IMAD.MOV.U32 R41, RZ, RZ, R71 ;  /* 0x000000ffff297224 */ /* 0x001fe200078e0047 */
[----:B------:R-:W-:Y:S01]  /*33f0*/  MOV R40, R70 ;  /* 0x0000004600287202 */ /* 0x000fe20000000f00 */
[----:B------:R-:W-:Y:S01]  /*3400*/  IMAD.MOV.U32 R42, RZ, RZ, R74 ;  /* 0x000000ffff2a7224 */ /* 0x000fe200078e004a */
[----:B------:R-:W-:Y:S02]  /*3410*/  PRMT R141, R138, 0x7610, R141 ;  /* 0x000076108a8d7816 */ /* 0x000fe4000000008d */
[----:B------:R-:W-:Y:S01]  /*3420*/  PRMT R145, R40, 0x5410, R41 ;  /* 0x0000541028917816 */ /* 0x000fe20000000029 */
[----:B------:R-:W-:Y:S01]  /*3430*/  IMAD.MOV.U32 R40, RZ, RZ, R78 ;  /* 0x000000ffff287224 */ /* 0x000fe200078e004e */
[----:B------:R-:W-:Y:S02]  /*3440*/  MOV R41, R79 ;  /* 0x0000004f00297202 */ /* 0x000fe40000000f00 */
        /* <DEDUP_REMOVED lines=11> */
[----:B------:R-:W-:Y:S02]  /*3500*/  IMAD.MOV.U32 R41, RZ, RZ, R80 ;  /* 0x000000ffff297224 */ /* 0x000fe400078e0050 */
[----:B------:R-:W-:Y:S01]  /*3510*/  IMAD.MOV.U32 R42, RZ, RZ, R81 ;  /* 0x000000ffff2a7224 */ /* 0x000fe200078e0051 */
[----:B------:R-:W-:Y:S01]  /*3520*/  PRMT R158, R158, 0x5410, R40 ;  /* 0x000054109e9e7816 */ /* 0x000fe20000000028 */
[----:B-----5:R-:W-:Y:S01]  /*3530*/  IMAD.MOV.U32 R40, RZ, RZ, R51 ;  /* 0x000000ffff287224 */ /* 0x020fe200078e0033 */
[----:B------:R-:W-:Y:S01]  /*3540*/  PRMT R162, R41, 0x7610, R162 ;  /* 0x0000761029a27816 */ /* 0x000fe200000000a2 */
[----:B------:R-:W-:Y:S01]  /*3550*/  IMAD.MOV.U32 R41, RZ, RZ, R50 ;  /* 0x000000ffff297224 */ /* 0x000fe200078e0032 */
[----:B------:R-:W-:-:S02]  /*3560*/  PRMT R161, R161, 0x5410, R42 ;  /* 0x00005410a1a17816 */ /* 0x000fc4000000002a */
[----:B------:R-:W-:Y:S02]  /*3570*/  MOV R42, R45 ;  /* 0x0000002d002a7202 */ /* 0x000fe40000000f00 */
[----:B------:R-:W-:Y:S01]  /*3580*/  PRMT R90, R41, 0x5410, R40 ;  /* 0x00005410295a7816 */ /* 0x000fe20000000028 */
[----:B------:R-:W-:Y:S01]  /*3590*/  IMAD.MOV.U32 R40, RZ, RZ, R63 ;  /* 0x000000ffff287224 */ /* 0x000fe200078e003f */
[----:B------:R-:W-:-:S04]  /*35a0*/  MOV R41, R62 ;  /* 0x0000003e00297202 */ /* 0x000fc80000000f00 */
[----:B------:R-:W-:Y:S01]  /*35b0*/  PRMT R140, R41, 0x5410, R40 ;  /* 0x00005410298c7816 */ /* 0x000fe20000000028 */
[----:B------:R-:W-:Y:S02]  /*35c0*/  IMAD.MOV.U32 R41, RZ, RZ, R47 ;  /* 0x000000ffff297224 */ /* 0x000fe400078e002f */
[----:B------:R-:W-:Y:S01]  /*35d0*/  IMAD.MOV.U32 R40, RZ, RZ, R48 ;  /* 0x000000ffff287224 */ /* 0x000fe200078e0030 */
[----:B--2---:R-:W-:Y:S01]  /*35e0*/  R2UR UR4, R0 ;  /* 0x00000000000472ca */ /* 0x004fe200000e0000 */
[----:B------:R-:W-:-:S05]  /*35f0*/  IMAD.MOV.U32 R0, RZ, RZ, R67 ;  /* 0x000000ffff007224 */ /* 0x000fca00078e0043 */
[----:B------:R-:W-:Y:S01]  /*3600*/  PRMT R141, R141, 0x5410, R0 ;  /* 0x000054108d8d7816 */ /* 0x000fe20000000000 */
[----:B------:R-:W-:-:S05]  /*3610*/  IMAD.MOV.U32 R0, RZ, RZ, R75 ;  /* 0x000000ffff007224 */ /* 0x000fca00078e004b */
[----:B------:R-:W-:Y:S01]  /*3620*/  PRMT R153, R153, 0x5410, R0 ;  /* 0x0000541099997816 */ /* 0x000fe20000000000 */
[----:B------:R-:W-:Y:S01]  /*3630*/  IMAD.MOV.U32 R0, RZ, RZ, R69 ;  /* 0x000000ffff007224 */ /* 0x000fe200078e0045 */
[----:B------:R-:W-:-:S04]  /*3640*/  UISETP.NE.AND UP0, UPT, UR4, 0x3, UPT ;  /* 0x000000030400788c */ /* 0x000fc8000bf05270 */
[----:B------:R-:W-:Y:S01]  /*3650*/  PRMT R142, R142, 0x5410, R0 ;  /* 0x000054108e8e7816 */ /* 0x000fe20000000000 */
[----:B------:R-:W-:Y:S01]  /*3660*/  IMAD.MOV.U32 R0, RZ, RZ, R44 ;  /* 0x000000ffff007224 */ /* 0x000fe200078e002c */
[----:B------:R-:W-:-:S04]  /*3670*/  PLOP3.LUT P2, PT, PT, PT, UP0, 0x80, 0x0 ;  /* 0x000000000000781c */ /* 0x000fc80003f4f008 */
[----:B------:R-:W-:Y:S01]  /*3680*/  PRMT R88, R0, 0x7610, R88 ;  /* 0x0000761000587816 */ /* 0x000fe20000000058 */
[----:B------:R-:W-:-:S03]  /*3690*/  IMAD.MOV.U32 R0, RZ, RZ, R56 ;  /* 0x000000ffff007224 */ /* 0x000fc600078e0038 */
[----:B------:R-:W-:Y:S01]  /*36a0*/  PRMT R88, R88, 0x5410, R42 ;  /* 0x0000541058587816 */ /* 0x000fe2000000002a */
[----:B------:R-:W-:Y:S01]  /*36b0*/  IMAD.MOV.U32 R42, RZ, RZ, R57 ;  /* 0x000000ffff2a7224 */ /* 0x000fe200078e0039 */
[----:B------:R-:W-:Y:S01]  /*36c0*/  PRMT R138, R0, 0x7610, R138 ;  /* 0x00007610008a7816 */ /* 0x000fe2000000008a */
[----:B------:R-:W-:-:S03]  /*36d0*/  IMAD.MOV.U32 R0, RZ, RZ, R46 ;  /* 0x000000ffff007224 */ /* 0x000fc600078e002e */
[----:B------:R-:W-:Y:S01]  /*36e0*/  PRMT R138, R138, 0x5410, R42 ;  /* 0x000054108a8a7816 */ /* 0x000fe2000000002a */
[----:B------:R-:W-:Y:S01]  /*36f0*/  IMAD.MOV.U32 R42, RZ, RZ, R58 ;  /* 0x000000ffff2a7224 */ /* 0x000fe200078e003a */
[----:B------:R-:W-:Y:S02]  /*3700*/  PRMT R89, R0, 0x7610, R89 ;  /* 0x0000761000597816 */ /* 0x000fe40000000059 */
[----:B------:R-:W-:Y:S02]  /*3710*/  MOV R0, R49 ;  /* 0x0000003100007202 */ /* 0x000fe40000000f00 */
[----:B------:R-:W-:Y:S01]  /*3720*/  PRMT R89, R89, 0x5410, R41 ;  /* 0x0000541059597816 */ /* 0x000fe20000000029 */
[----:B------:R-:W-:Y:S01]  /*3730*/  IMAD.MOV.U32 R41, RZ, RZ, R59 ;  /* 0x000000ffff297224 */ /* 0x000fe200078e003b */
[----:B------:R-:W-:Y:S01]  /*3740*/  PRMT R91, R40, 0x5410, R0 ;  /* 0x00005410285b7816 */ /* 0x000fe20000000000 */
[----:B------:R-:W-:Y:S02]  /*3750*/  IMAD.MOV.U32 R40, RZ, RZ, R64 ;  /* 0x000000ffff287224 */ /* 0x000fe400078e0040 */
[----:B------:R-:W-:Y:S01]  /*3760*/  IMAD.MOV.U32 R0, RZ, RZ, R65 ;  /* 0x000000ffff007224 */ /* 0x000fe200078e0041 */
[----:B------:R-:W-:-:S04]  /*3770*/  PRMT R139, R42, 0x5410, R41 ;  /* 0x000054102a8b7816 */ /* 0x000fc80000000029 */
[----:B------:R-:W-:Y:S01]  /*3780*/  PRMT R160, R40, 0x5410, R0 ;  /* 0x0000541028a07816 */ /* 0x000fe20000000000 */
[----:B------:R-:W-:Y:S06]  /*3790*/  @!P2 BRA `(.L_x_2876) ;  /* 0x000000000004a947 */ /* 0x000fec0003800000 */
[----:B------:R-:W-:Y:S01]  /*37a0*/  BPT.TRAP 0x1 ;  /* 0x000000040000795c */ /* 0x000fe20000300000 */
.L_x_2876:
[----:B------:R-:W-:Y:S01]  /*37b0*/  LEA R0, R19, R18, 0x3 ;  /* 0x0000001213007211 */ /* 0x000fe200078e18ff */
[----:B------:R-:W-:Y:S01]  /*37c0*/  BSSY B1, `(.L_x_2877) ;  /* 0x0000004000017945 */ /* 0x000fe20003800000 */
[----:B------:R-:W-:-:S04]  /*37d0*/  SHF.L.U32 R115, R219, 0x1f, RZ ;  /* 0x0000001fdb737819 */ /* 0x000fc800000006ff */
[----:B------:R-:W0:Y:S02]  /*37e0*/  SYNCS.PHASECHK.TRANS64.TRYWAIT P6, [R0+URZ+0x38890], R115 ;  /* 0x03889073000075a7 */ /* 0x000e2400080c017f */
[----:B0-----:R-:W-:Y:S05]  /*37f0*/  @!P6 BRA `(.L_x_2878) ;  /* 0x000002d00090e947 */ /* 0x001fea0003800000 */
.L_x_3292:
[----:B------:R-:W-:Y:S05]  /*3800*/  BSYNC B1 ;  /* 0x0000000000017941 */ /* 0x000fea0003800000 */
.L_x_2877:
        /* <DEDUP_REMOVED lines=14> */
[--C-:B------:R-:W-:Y:S01]  /*38f0*/  HADD2.F32 R126, -RZ, R43.reuse.H1_H1 ;  /* 0x3000002bff7e7230 */ /* 0x100fe20000004100 */
[----:B------:R-:W-:Y:S01]  /*3900*/  SHF.R.U32.HI R127, RZ, 0x10, R127 ;  /* 0x00000010ff7f7819 */ /* 0x000fe2000001167f */
[----:B------:R-:W-:Y:S02]  /*3910*/  HADD2.F32 R154, -RZ, R43.H0_H0 ;  /* 0x2000002bff9a7230 */ /* 0x000fe40000004100 */
[----:B------:R-:W-:Y:S02]  /*3920*/  HADD2.F32 R155, -RZ, R125.H0_H0 ;  /* 0x2000007dff9b7230 */ /* 0x000fe40000004100 */
[----:B------:R-:W-:-:S02]  /*3930*/  HADD2.F32 R127, -RZ, R127.H0_H0 ;  /* 0x2000007fff7f7230 */ /* 0x000fc40000004100 */
[----:B------:R-:W-:Y:S02]  /*3940*/  HADD2.F32 R143, -RZ, R143.H0_H0 ;  /* 0x2000008fff8f7230 */ /* 0x000fe40000004100 */
[----:B------:R-:W-:Y:S01]  /*3950*/  FMUL.FTZ R41, R152, R155 ;  /* 0x0000009b98297220 */ /* 0x000fe20000410000 */
[----:B------:R-:W-:Y:S02]  /*3960*/  HADD2.F32 R125, -RZ, R124.H0_H0 ;  /* 0x2000007cff7d7230 */ /* 0x000fe40000004100 */
[----:B------:R-:W-:Y:S01]  /*3970*/  FMUL.FTZ R43, R126, R127 ;  /* 0x0000007f7e2b7220 */ /* 0x000fe20000410000 */
[----:B------:R-:W-:Y:S01]  /*3980*/  FMUL.FTZ R155, R156, R155 ;  /* 0x0000009b9c9b7220 */ /* 0x000fe20000410000 */
[----:B------:R-:W-:Y:S01]  /*3990*/  FMUL.FTZ R127, R154, R127 ;  /* 0x0000007f9a7f7220 */ /* 0x000fe20000410000 */
[----:B------:R-:W-:Y:S01]  /*39a0*/  FFMA.FTZ R41, R156, R143, -R41 ;  /* 0x0000008f9c297223 */ /* 0x000fe20000010829 */
[----:B------:R-:W-:Y:S01]  /*39b0*/  FFMA.FTZ R43, R154, R125, -R43 ;  /* 0x0000007d9a2b7223 */ /* 0x000fe2000001082b */
[----:B------:R-:W-:Y:S01]  /*39c0*/  FFMA.FTZ R124, R152, R143, R155 ;  /* 0x0000008f987c7223 */ /* 0x000fe2000001009b */
[----:B------:R-:W-:Y:S01]  /*39d0*/  FFMA.FTZ R126, R126, R125, R127 ;  /* 0x0000007d7e7e7223 */ /* 0x000fe2000001007f */
[----:B------:R-:W-:-:S02]  /*39e0*/  HADD2.F32 R127, -RZ, R159.H0_H0 ;  /* 0x2000009fff7f7230 */ /* 0x000fc40000004100 */
[--C-:B------:R-:W-:Y:S01]  /*39f0*/  HADD2.F32 R152, -RZ, R40.reuse.H1_H1 ;  /* 0x30000028ff987230 */ /* 0x100fe20000004100 */
[----:B------:R-:W-:Y:S01]  /*3a00*/  F2FP.F16.F32.PACK_AB R41, R124, R41 ;  /* 0x000000297c29723e */ /* 0x000fe200000000ff */
[----:B------:R-:W-:Y:S01]  /*3a10*/  HADD2.F32 R154, -RZ, R40.H0_H0 ;  /* 0x20000028ff9a7230 */ /* 0x000fe20000004100 */
[----:B------:R-:W-:Y:S01]  /*3a20*/  F2FP.F16.F32.PACK_AB R43, R126, R43 ;  /* 0x0000002b7e2b723e */ /* 0x000fe200000000ff */
[----:B------:R-:W-:Y:S02]  /*3a30*/  HADD2.F32 R125, -RZ, R159.H1_H1 ;  /* 0x3000009fff7d7230 */ /* 0x000fe40000004100 */
[-C--:B------:R-:W-:Y:S01]  /*3a40*/  FMUL.FTZ R155, R152, R127.reuse ;  /* 0x0000007f989b7220 */ /* 0x080fe20000410000 */
[----:B------:R-:W-:Y:S02]  /*3a50*/  HADD2.F32 R40, -RZ, R42.H1_H1 ;  /* 0x3000002aff287230 */ /* 0x000fe40000004100 */
[----:B------:R-:W-:Y:S01]  /*3a60*/  FMUL.FTZ R159, R154, R127 ;  /* 0x0000007f9a9f7220 */ /* 0x000fe20000410000 */
[----:B------:R-:W-:-:S02]  /*3a70*/  HADD2.F32 R143, -RZ, R157.H0_H0 ;  /* 0x2000009dff8f7230 */ /* 0x000fc40000004100 */
[----:B------:R-:W-:Y:S02]  /*3a80*/  HADD2.F32 R42, -RZ, R42.H0_H0 ;  /* 0x2000002aff2a7230 */ /* 0x000fe40000004100 */
[----:B------:R-:W-:Y:S01]  /*3a90*/  FMUL.FTZ R127, R40, R125 ;  /* 0x0000007d287f7220 */ /* 0x000fe20000410000 */
[----:B------:R-:W-:Y:S02]  /*3aa0*/  HADD2.F32 R157, -RZ, R157.H1_H1 ;  /* 0x3000009dff9d7230 */ /* 0x000fe40000004100 */
        /* <DEDUP_REMOVED lines=8> */
.L_x_2884:
[----:B------:R-:W-:Y:S05]  /*3b30*/  BSYNC B3 ;  /* 0x0000000000037941 */ /* 0x000fea0003800000 */
.L_x_2883:
[----:B------:R-:W-:Y:S02]  /*3b40*/  ULDC.64 UR4, c[0x0][0x208] ;  /* 0x0000820000047ab9 */ /* 0x000fe40000000a00 */
[----:B--2---:R1:W-:Y:S03]  /*3b50*/  STG.E.128 desc[UR4][R60.64], R40 ;  /* 0x000000283c007986 */ /* 0x0043e6000c101d04 */
.L_x_2882:
[----:B------:R-:W-:Y:S05]  /*3b60*/  BSYNC B2 ;  /* 0x0000000000027941 */ /* 0x000fea0003800000 */
.L_x_2881:
        /* <DEDUP_REMOVED lines=48> */
.L_x_2888:
[----:B------:R-:W-:Y:S05]  /*3e70*/  BSYNC B3 ;  /* 0x0000000000037941 */ /* 0x000fea0003800000 */
.L_x_2887:
[----:B------:R-:W-:Y:S02]  /*3e80*/  ULDC.64 UR4, c[0x0][0x208] ;  /* 0x0000820000047ab9 */ /* 0x000fe40000000a00 */
[----:B--2---:R2:W-:Y:S03]  /*3e90*/  STG.E.128 desc[UR4][R60.64+0x80], R40 ;  /* 0x000080283c007986 */ /* 0x0045e6000c101d04 */
.L_x_2886:
[----:B------:R-:W-:Y:S05]  /*3ea0*/  BSYNC B2 ;  /* 0x0000000000027941 */ /* 0x000fea0003800000 */
.L_x_2885:
[----:B------:R-:W-:Y:S01]  /*3eb0*/  ISETP.NE.AND P3, PT, R9, RZ, PT ;  /* 0x000000ff0900720c */ /* 0x000fe20003f65270 */
[----:B------:R-:W-:-:S12]  /*3ec0*/  BSSY B2, `(.L_x_2889) ;  /* 0x0000032000027945 */ /* 0x000fd80003800000 */
[----:B------:R-:W-:Y:S05]  /*3ed0*/  @!P3 BRA `(.L_x_2890) ;  /* 0x0000000000c0b947 */ /* 0x000fea0003800000 */
[----:B-12---:R1:W2:Y:S01]  /*3ee0*/  LDS.128 R40, [R4+0x29400] ;  /* 0x0294000004287984 */ /* 0x0062a20000000c00 */
        /* <DEDUP_REMOVED lines=44> */
.L_x_2892:
[----:B------:R-:W-:Y:S05]  /*41b0*/  BSYNC B3 ;  /* 0x0000000000037941 */ /* 0x000fea0003800000 */
.L_x_2891:
[----:B------:R-:W-:Y:S02]  /*41c0*/  ULDC.64 UR4, c[0x0][0x208] ;  /* 0x0000820000047ab9 */ /* 0x000fe40000000a00 */
[----:B--2---:R3:W-:Y:S03]  /*41d0*/  STG.E.128 desc[UR4][R60.64+0x100], R40 ;  /* 0x000100283c007986 */ /* 0x0047e6000c101d04 */
.L_x_2890:
[----:B------:R-:W-:Y:S05]  /*41e0*/  BSYNC B2 ;  /* 0x0000000000027941 */ /* 0x000fea0003800000 */
.L_x_2889:
[----:B------:R-:W-:-:S13]  /*41f0*/  ISETP.NE.AND P3, PT, R8, RZ, PT ;  /* 0x000000ff0800720c */ /* 0x000fda0003f65270 */
[----:B------:R-:W-:Y:S05]  /*4200*/  @!P3 BRA `(.L_x_2880) ;  /* 0x0000000000c0b947 */ /* 0x000fea0003800000 */
[----:B-123--:R1:W2:Y:S01]  /*4210*/  LDS.128 R40, [R4+0x2bc00] ;  /* 0x02bc000004287984 */ /* 0x00e2a20000000c00 */
[----:B------:R-:W-:Y:S01]  /*4220*/  ISETP.GE.AND P3, PT, R216, R116, PT ;  /* 0x00000074d800720c */ /* 0x000fe20003f66270 */
[----:B------:R-:W-:-:S12]  /*4230*/  BSSY B2, `(.L_x_2893) ;  /* 0x000002b000027945 */ /* 0x000fd80003800000 */
[----:B-1----:R-:W-:Y:S05]  /*4240*/  @P3 BRA `(.L_x_2894) ;  /* 0x0000000000a43947 */ /* 0x002fea0003800000 */
[--C-:B------:R-:W-:Y:S01]  /*4250*/  SHF.R.U64 R84, R84, 0x10, R85.reuse ;  /* 0x0000001054547819 */ /* 0x100fe20000001255 */
[----:B--2---:R-:W-:Y:S01]  /*4260*/  HADD2.F32 R87, -RZ, R41.H1_H1 ;  /* 0x30000029ff577230 */ /* 0x004fe20000004100 */
[----:B------:R-:W-:Y:S01]  /*4270*/  SHF.R.U32.HI R85, RZ, 0x10, R85 ;  /* 0x00000010ff557819 */ /* 0x000fe20000011655 */
[----:B------:R-:W-:Y:S01]  /*4280*/  HADD2.F32 R86, -RZ, R43.H1_H1 ;  /* 0x3000002bff567230 */ /* 0x000fe20000004100 */
[--C-:B------:R-:W-:Y:S01]  /*4290*/  SHF.R.U64 R82, R82, 0x10, R83.reuse ;  /* 0x0000001052527819 */ /* 0x100fe20000001253 */
[----:B------:R-:W-:Y:S01]  /*42a0*/  HADD2.F32 R84, -RZ, R84.H0_H0 ;  /* 0x20000054ff547230 */ /* 0x000fe20000004100 */
[----:B------:R-:W-:Y:S01]  /*42b0*/  SHF.R.U32.HI R83, RZ, 0x10, R83 ;  /* 0x00000010ff537819 */ /* 0x000fe20000011653 */
[----:B------:R-:W-:Y:S02]  /*42c0*/  HADD2.F32 R85, -RZ, R85.H0_H0 ;  /* 0x20000055ff557230 */ /* 0x000fe40000004100 */
[----:B------:R-:W-:Y:S02]  /*42d0*/  HADD2.F32 R41, -RZ, R41.H0_H0 ;  /* 0x20000029ff297230 */ /* 0x000fe40000004100 */
[----:B------:R-:W-:Y:S01]  /*42e0*/  FMUL.FTZ R94, R87, R84 ;  /* 0x00000054575e7220 */ /* 0x000fe20000410000 */
[----:B------:R-:W-:-:S02]  /*42f0*/  HADD2.F32 R92, -RZ, R43.H0_H0 ;  /* 0x2000002bff5c7230 */ /* 0x000fc40000004100 */
[-C--:B------:R-:W-:Y:S01]  /*4300*/  FMUL.FTZ R43, R86, R85.reuse ;  /* 0x00000055562b7220 */ /* 0x080fe20000410000 */
[----:B------:R-:W-:Y:S02]  /*4310*/  HADD2.F32 R82, -RZ, R82.H0_H0 ;  /* 0x20000052ff527230 */ /* 0x000fe40000004100 */
[C---:B------:R-:W-:Y:S01]  /*4320*/  FMUL.FTZ R84, R41.reuse, R84 ;  /* 0x0000005429547220 */ /* 0x040fe20000410000 */
[----:B------:R-:W-:Y:S02]  /*4330*/  HADD2.F32 R83, -RZ, R83.H0_H0 ;  /* 0x20000053ff537230 */ /* 0x000fe40000004100 */
[----:B------:R-:W-:Y:S01]  /*4340*/  FMUL.FTZ R85, R92, R85 ;  /* 0x000000555c557220 */ /* 0x000fe20000410000 */
[-C--:B------:R-:W-:Y:S01]  /*4350*/  FFMA.FTZ R94, R41, R82.reuse, -R94 ;  /* 0x00000052295e7223 */ /* 0x080fe2000001085e */
[----:B------:R-:W-:Y:S02]  /*4360*/  FFMA.FTZ R87, R87, R82, R84 ;  /* 0x0000005257577223 */ /* 0x000fe40000010054 */
[----:B------:R-:W-:Y:S01]  /*4370*/  FFMA.FTZ R86, R86, R83, R85 ;  /* 0x0000005356567223 */ /* 0x000fe20000010055 */
[----:B------:R-:W-:-:S02]  /*4380*/  HADD2.F32 R85, -RZ, R164.H0_H0 ;  /* 0x200000a4ff557230 */ /* 0x000fc40000004100 */
[----:B------:R-:W-:Y:S01]  /*4390*/  FFMA.FTZ R43, R92, R83, -R43 ;  /* 0x000000535c2b7223 */ /* 0x000fe2000001082b */
[--C-:B------:R-:W-:Y:S02]  /*43a0*/  HADD2.F32 R82, -RZ, R40.reuse.H1_H1 ;  /* 0x30000028ff527230 */ /* 0x100fe40000004100 */
[----:B------:R-:W-:Y:S02]  /*43b0*/  HADD2.F32 R84, -RZ, R40.H0_H0 ;  /* 0x20000028ff547230 */ /* 0x000fe40000004100 */
[----:B------:R-:W-:Y:S02]  /*43c0*/  HADD2.F32 R83, -RZ, R164.H1_H1 ;  /* 0x300000a4ff537230 */ /* 0x000fe40000004100 */
[-C--:B------:R-:W-:Y:S01]  /*43d0*/  FMUL.FTZ R93, R82, R85.reuse ;  /* 0x00000055525d7220 */ /* 0x080fe20000410000 */
[--C-:B------:R-:W-:Y:S02]  /*43e0*/  HADD2.F32 R40, -RZ, R42.reuse.H1_H1 ;  /* 0x3000002aff287230 */ /* 0x100fe40000004100 */
[----:B------:R-:W-:Y:S01]  /*43f0*/  FMUL.FTZ R85, R84, R85 ;  /* 0x0000005554557220 */ /* 0x000fe20000410000 */
[----:B------:R-:W-:Y:S01]  /*4400*/  HADD2.F32 R41, -RZ, R163.H1_H1 ;  /* 0x300000a3ff297230 */ /* 0x000fe20000004100 */
[----:B------:R-:W-:Y:S01]  /*4410*/  F2FP.F16.F32.PACK_AB R43, R86, R43 ;  /* 0x0000002b562b723e */ /* 0x000fe200000000ff */
[----:B------:R-:W-:-:S02]  /*4420*/  HADD2.F32 R42, -RZ, R42.H0_H0 ;  /* 0x2000002aff2a7230 */ /* 0x000fc40000004100 */
[----:B------:R-:W-:Y:S01]  /*4430*/  FMUL.FTZ R95, R40, R83 ;  /* 0x00000053285f7220 */ /* 0x000fe20000410000 */
[----:B------:R-:W-:Y:S02]  /*4440*/  HADD2.F32 R163, -RZ, R163.H0_H0 ;  /* 0x200000a3ffa37230 */ /* 0x000fe40000004100 */
[-C--:B------:R-:W-:Y:S01]  /*4450*/  FFMA.FTZ R84, R84, R41.reuse, -R93 ;  /* 0x0000002954547223 */ /* 0x080fe2000001085d */
[----:B------:R-:W-:Y:S01]  /*4460*/  FFMA.FTZ R85, R82, R41, R85 ;  /* 0x0000002952557223 */ /* 0x000fe20000010055 */
[C---:B------:R-:W-:Y:S01]  /*4470*/  FMUL.FTZ R83, R42.reuse, R83 ;  /* 0x000000532a537220 */ /* 0x040fe20000410000 */
[----:B------:R-:W-:Y:S01]  /*4480*/  F2FP.F16.F32.PACK_AB R41, R87, R94 ;  /* 0x0000005e5729723e */ /* 0x000fe200000000ff */
[-C--:B------:R-:W-:Y:S02]  /*4490*/  FFMA.FTZ R95, R42, R163.reuse, -R95 ;  /* 0x000000a32a5f7223 */ /* 0x080fe4000001085f */
[----:B------:R-:W-:Y:S01]  /*44a0*/  FFMA.FTZ R40, R40, R163, R83 ;  /* 0x000000a328287223 */ /* 0x000fe20000010053 */
[----:B------:R-:W-:-:S04]  /*44b0*/  F2FP.F16.F32.PACK_AB R84, R85, R84 ;  /* 0x000000545554723e */ /* 0x000fc800000000ff */
[----:B------:R-:W-:Y:S01]  /*44c0*/  F2FP.F16.F32.PACK_AB R42, R40, R95 ;  /* 0x0000005f282a723e */ /* 0x000fe200000000ff */
[----:B------:R-:W-:-:S07]  /*44d0*/  IMAD.MOV.U32 R40, RZ, RZ, R84 ;  /* 0x000000ffff287224 */ /* 0x000fce00078e0054 */
.L_x_2894:
[----:B------:R-:W-:Y:S05]  /*44e0*/  BSYNC B2 ;  /* 0x0000000000027941 */ /* 0x000fea0003800000 */
.L_x_2893:
[----:B------:R-:W-:Y:S02]  /*44f0*/  ULDC.64 UR4, c[0x0][0x208] ;  /* 0x0000820000047ab9 */ /* 0x000fe40000000a00 */
[----:B--2---:R4:W-:Y:S03]  /*4500*/  STG.E.128 desc[UR4][R60.64+0x180], R40 ;  /* 0x000180283c007986 */ /* 0x0049e6000c101d04 */
.L_x_2880:
[----:B------:R-:W-:Y:S05]  /*4510*/  BSYNC B1 ;  /* 0x0000000000017941 */ /* 0x000fea0003800000 */
.L_x_2879:
        /* <DEDUP_REMOVED lines=11> */
[--C-:B------:R-:W-:Y:S01]  /*45d0*/  SHF.R.U64 R78, R80, 0x10, R81.reuse ;  /* 0x00000010504e7819 */ /* 0x100fe20000001251 */
[--C-:B------:R-:W-:Y:S01]  /*45e0*/  HADD2.F32 R43, -RZ, R41.reuse.H1_H1 ;  /* 0x30000029ff2b7230 */ /* 0x100fe20000004100 */
[----:B------:R-:W-:Y:S02]  /*45f0*/  SHF.R.U32.HI R82, RZ, 0x10, R81 ;  /* 0x00000010ff527819 */ /* 0x000fe40000011651 */
[----:B------:R-:W-:Y:S01]  /*4600*/  MOV R60, R40 ;  /* 0x00000028003c7202 */ /* 0x000fe20000000f00 */
[----:B------:R-:W-:Y:S01]  /*4610*/  HADD2.F32 R81, -RZ, R78.H0_H0 ;  /* 0x2000004eff517230 */ /* 0x000fe20000004100 */
[----:B------:R-:W-:Y:S01]  /*4620*/  SHF.R.U32.HI R83, RZ, 0x10, R79 ;  /* 0x00000010ff537819 */ /* 0x000fe2000001164f */
[----:B------:R-:W-:Y:S02]  /*4630*/  HADD2.F32 R40, -RZ, R41.H0_H0 ;  /* 0x20000029ff287230 */ /* 0x000fe40000004100 */
[----:B------:R-:W-:-:S02]  /*4640*/  HADD2.F32 R82, -RZ, R82.H0_H0 ;  /* 0x20000052ff527230 */ /* 0x000fc40000004100 */
[-C--:B------:R-:W-:Y:S01]  /*4650*/  FMUL.FTZ R41, R43, R81.reuse ;  /* 0x000000512b297220 */ /* 0x080fe20000410000 */
[--C-:B------:R-:W-:Y:S02]  /*4660*/  HADD2.F32 R78, -RZ, R61.reuse.H1_H1 ;  /* 0x3000003dff4e7230 */ /* 0x100fe40000004100 */
[----:B------:R-:W-:Y:S02]  /*4670*/  HADD2.F32 R61, -RZ, R61.H0_H0 ;  /* 0x2000003dff3d7230 */ /* 0x000fe40000004100 */
[----:B------:R-:W-:Y:S02]  /*4680*/  HADD2.F32 R79, -RZ, R84.H0_H0 ;  /* 0x20000054ff4f7230 */ /* 0x000fe40000004100 */
[----:B------:R-:W-:Y:S01]  /*4690*/  FMUL.FTZ R84, R40, R81 ;  /* 0x0000005128547220 */ /* 0x000fe20000410000 */
[----:B------:R-:W-:Y:S02]  /*46a0*/  HADD2.F32 R80, -RZ, R83.H0_H0 ;  /* 0x20000053ff507230 */ /* 0x000fe40000004100 */
[-C--:B------:R-:W-:Y:S01]  /*46b0*/  FMUL.FTZ R86, R78, R82.reuse ;  /* 0x000000524e567220 */ /* 0x080fe20000410000 */
[----:B------:R-:W-:Y:S01]  /*46c0*/  FMUL.FTZ R81, R61, R82 ;  /* 0x000000523d517220 */ /* 0x000fe20000410000 */
[-C--:B------:R-:W-:Y:S01]  /*46d0*/  FFMA.FTZ R40, R40, R79.reuse, -R41 ;  /* 0x0000004f28287223 */ /* 0x080fe20000010829 */
[----:B------:R-:W-:Y:S01]  /*46e0*/  FFMA.FTZ R41, R43, R79, R84 ;  /* 0x0000004f2b297223 */ /* 0x000fe20000010054 */
[-C--:B------:R-:W-:Y:S01]  /*46f0*/  FFMA.FTZ R43, R61, R80.reuse, -R86 ;  /* 0x000000503d2b7223 */ /* 0x080fe20000010856 */
[----:B------:R-:W-:Y:S01]  /*4700*/  FFMA.FTZ R80, R78, R80, R81 ;  /* 0x000000504e507223 */ /* 0x000fe20000010051 */
[----:B------:R-:W-:-:S02]  /*4710*/  HADD2.F32 R79, -RZ, R162.H1_H1 ;  /* 0x300000a2ff4f7230 */ /* 0x000fc40000004100 */
[----:B------:R-:W-:Y:S01]  /*4720*/  HADD2.F32 R162, -RZ, R162.H0_H0 ;  /* 0x200000a2ffa27230 */ /* 0x000fe20000004100 */
[----:B------:R-:W-:Y:S01]  /*4730*/  F2FP.F16.F32.PACK_AB R41, R41, R40 ;  /* 0x000000282929723e */ /* 0x000fe200000000ff */
[----:B------:R-:W-:Y:S01]  /*4740*/  HADD2.F32 R81, -RZ, R161.H1_H1 ;  /* 0x300000a1ff517230 */ /* 0x000fe20000004100 */
[----:B------:R-:W-:Y:S01]  /*4750*/  F2FP.F16.F32.PACK_AB R43, R80, R43 ;  /* 0x0000002b502b723e */ /* 0x000fe200000000ff */
[----:B------:R-:W-:Y:S02]  /*4760*/  HADD2.F32 R61, -RZ, R60.H1_H1 ;  /* 0x3000003cff3d7230 */ /* 0x000fe40000004100 */
[----:B------:R-:W-:Y:S02]  /*4770*/  HADD2.F32 R78, -RZ, R42.H1_H1 ;  /* 0x3000002aff4e7230 */ /* 0x000fe40000004100 */
[----:B------:R-:W-:Y:S02]  /*4780*/  HADD2.F32 R60, -RZ, R60.H0_H0 ;  /* 0x2000003cff3c7230 */ /* 0x000fe40000004100 */
[----:B------:R-:W-:Y:S01]  /*4790*/  FMUL.FTZ R83, R61, R162 ;  /* 0x000000a23d537220 */ /* 0x000fe20000410000 */
[----:B------:R-:W-:-:S02]  /*47a0*/  HADD2.F32 R42, -RZ, R42.H0_H0 ;  /* 0x2000002aff2a7230 */ /* 0x000fc40000004100 */
[----:B------:R-:W-:Y:S01]  /*47b0*/  FMUL.FTZ R85, R78, R81 ;  /* 0x000000514e557220 */ /* 0x000fe20000410000 */
[----:B------:R-:W-:Y:S02]  /*47c0*/  HADD2.F32 R161, -RZ, R161.H0_H0 ;  /* 0x200000a1ffa17230 */ /* 0x000fe40000004100 */
[C---:B------:R-:W-:Y:S01]  /*47d0*/  FMUL.FTZ R162, R60.reuse, R162 ;  /* 0x000000a23ca27220 */ /* 0x040fe20000410000 */
[----:B------:R-:W-:Y:S01]  /*47e0*/  FFMA.FTZ R83, R60, R79, -R83 ;  /* 0x0000004f3c537223 */ /* 0x000fe20000010853 */
[C---:B------:R-:W-:Y:S02]  /*47f0*/  FMUL.FTZ R81, R42.reuse, R81 ;  /* 0x000000512a517220 */ /* 0x040fe40000410000 */
[----:B------:R-:W-:Y:S01]  /*4800*/  FFMA.FTZ R162, R61, R79, R162 ;  /* 0x0000004f3da27223 */ /* 0x000fe200000100a2 */
[-C--:B------:R-:W-:Y:S01]  /*4810*/  FFMA.FTZ R85, R42, R161.reuse, -R85 ;  /* 0x000000a12a557223 */ /* 0x080fe20000010855 */
[----:B------:R-:W-:-:S03]  /*4820*/  FFMA.FTZ R78, R78, R161, R81 ;  /* 0x000000a14e4e7223 */ /* 0x000fc60000010051 */
[----:B------:R-:W-:Y:S02]  /*4830*/  F2FP.F16.F32.PACK_AB R40, R162, R83 ;  /* 0x00000053a228723e */ /* 0x000fe400000000ff */
[----:B------:R-:W-:-:S07]  /*4840*/  F2FP.F16.F32.PACK_AB R42, R78, R85 ;  /* 0x000000554e2a723e */ /* 0x000fce00000000ff */
.L_x_2900:
[----:B------:R-:W-:Y:S05]  /*4850*/  BSYNC B3 ;  /* 0x0000000000037941 */ /* 0x000fea0003800000 */
.L_x_2899:
[----:B------:R-:W-:Y:S02]  /*4860*/  ULDC.64 UR4, c[0x0][0x208] ;  /* 0x0000820000047ab9 */ /* 0x000fe40000000a00 */
[----:B--2---:R1:W-:Y:S03]  /*4870*/  STG.E.128 desc[UR4][R54.64], R40 ;  /* 0x0000002836007986 */ /* 0x0043e6000c101d04 */
.L_x_2898:
[----:B------:R-:W-:Y:S05]  /*4880*/  BSYNC B2 ;  /* 0x0000000000027941 */ /* 0x000fea0003800000 */
.L_x_2897:
        /* <DEDUP_REMOVED lines=36> */
[--C-:B------:R-:W-:Y:S02]  /*4ad0*/  HADD2.F32 R43, -RZ, R153.reuse.H0_H0 ;  /* 0x20000099ff2b7230 */ /* 0x100fe40000004100 */
[-C--:B------:R-:W-:Y:S01]  /*4ae0*/  FMUL.FTZ R61, R42, R75.reuse ;  /* 0x0000004b2a3d7220 */ /* 0x080fe20000410000 */
        /* <DEDUP_REMOVED lines=10> */
.L_x_2904:
[----:B------:R-:W-:Y:S05]  /*4b90*/  BSYNC B3 ;  /* 0x0000000000037941 */ /* 0x000fea0003800000 */
.L_x_2903:
[----:B------:R-:W-:Y:S02]  /*4ba0*/  ULDC.64 UR4, c[0x0][0x208] ;  /* 0x0000820000047ab9 */ /* 0x000fe40000000a00 */
[----:B--2---:R1:W-:Y:S03]  /*4bb0*/  STG.E.128 desc[UR4][R54.64+0x80], R40 ;  /* 0x0000802836007986 */ /* 0x0043e6000c101d04 */
.L_x_2902:
[----:B------:R-:W-:Y:S05]  /*4bc0*/  BSYNC B2 ;  /* 0x0000000000027941 */ /* 0x000fea0003800000 */
.L_x_2901:
        /* <DEDUP_REMOVED lines=28> */
[--C-:B------:R-:W-:Y:S02]  /*4d90*/  HADD2.F32 R61, -RZ, R147.reuse.H0_H0 ;  /* 0x20000093ff3d7230 */ /* 0x100fe40000004100 */
        /* <DEDUP_REMOVED lines=19> */
.L_x_2908:
[----:B------:R-:W-:Y:S05]  /*4ed0*/  BSYNC B3 ;  /* 0x0000000000037941 */ /* 0x000fea0003800000 */
.L_x_2907:
[----:B------:R-:W-:Y:S02]  /*4ee0*/  ULDC.64 UR4, c[0x0][0x208] ;  /* 0x0000820000047ab9 */ /* 0x000fe40000000a00 */
[----:B--2---:R1:W-:Y:S03]  /*4ef0*/  STG.E.128 desc[UR4][R54.64+0x100], R40 ;  /* 0x0001002836007986 */ /* 0x0043e6000c101d04 */
.L_x_2906:
[----:B------:R-:W-:Y:S05]  /*4f00*/  BSYNC B2 ;  /* 0x0000000000027941 */ /* 0x000fea0003800000 */
.L_x_2905:
        /* <DEDUP_REMOVED lines=47> */
.L_x_2910:
[----:B------:R-:W-:Y:S05]  /*5200*/  BSYNC B2 ;  /* 0x0000000000027941 */ /* 0x000fea0003800000 */
.L_x_2909:
[----:B------:R-:W-:Y:S02]  /*5210*/  ULDC.64 UR4, c[0x0][0x208] ;  /* 0x0000820000047ab9 */ /* 0x000fe40000000a00 */
[----:B--2---:R1:W-:Y:S03]  /*5220*/  STG.E.128 desc[UR4][R54.64+0x180], R40 ;  /* 0x0001802836007986 */ /* 0x0043e6000c101d04 */
.L_x_2896:
[----:B------:R-:W-:Y:S05]  /*5230*/  BSYNC B1 ;  /* 0x0000000000017941 */ /* 0x000fea0003800000 */
.L_x_2895:
        /* <DEDUP_REMOVED lines=9> */
[----:B--2---:R-:W-:Y:S01]  /*52d0*/  HADD2.F32 R55, -RZ, R43.H1_H1 ;  /* 0x3000002bff377230 */ /* 0x004fe20000004100 */
[----:B------:R-:W-:Y:S01]  /*52e0*/  MOV R54, R42 ;  /* 0x0000002a00367202 */ /* 0x000fe20000000f00 */
[----:B------:R-:W-:Y:S01]  /*52f0*/  HADD2.F32 R42, -RZ, R41.H1_H1 ;  /* 0x30000029ff2a7230 */ /* 0x000fe20000004100 */
[----:B------:R-:W-:Y:S01]  /*5300*/  SHF.R.U64 R60, R62, 0x10, R63 ;  /* 0x000000103e3c7819 */ /* 0x000fe2000000123f */
[----:B------:R-:W-:Y:S01]  /*5310*/  HADD2.F32 R61, -RZ, R61.H0_H0 ;  /* 0x2000003dff3d7230 */ /* 0x000fe20000004100 */
[----:B------:R-:W-:Y:S01]  /*5320*/  SHF.R.U32.HI R64, RZ, 0x10, R65 ;  /* 0x00000010ff407819 */ /* 0x000fe20000011641 */
[----:B------:R-:W-:Y:S01]  /*5330*/  HADD2.F32 R41, -RZ, R41.H0_H0 ;  /* 0x20000029ff297230 */ /* 0x000fe20000004100 */
[----:B------:R-:W-:Y:S01]  /*5340*/  SHF.R.U32.HI R62, RZ, 0x10, R63 ;  /* 0x00000010ff3e7819 */ /* 0x000fe2000001163f */
[----:B------:R-:W-:Y:S02]  /*5350*/  HADD2.F32 R60, -RZ, R60.H0_H0 ;  /* 0x2000003cff3c7230 */ /* 0x000fe40000004100 */
[----:B------:R-:W-:Y:S01]  /*5360*/  FMUL.FTZ R66, R42, R61 ;  /* 0x0000003d2a427220 */ /* 0x000fe20000410000 */
[----:B------:R-:W-:-:S02]  /*5370*/  HADD2.F32 R64, -RZ, R64.H0_H0 ;  /* 0x20000040ff407230 */ /* 0x000fc40000004100 */
[C---:B------:R-:W-:Y:S01]  /*5380*/  FMUL.FTZ R61, R41.reuse, R61 ;  /* 0x0000003d293d7220 */ /* 0x040fe20000410000 */
[----:B------:R-:W-:Y:S02]  /*5390*/  HADD2.F32 R43, -RZ, R43.H0_H0 ;  /* 0x2000002bff2b7230 */ /* 0x000fe40000004100 */
[----:B------:R-:W-:Y:S01]  /*53a0*/  FFMA.FTZ R66, R41, R60, -R66 ;  /* 0x0000003c29427223 */ /* 0x000fe20000010842 */
[----:B------:R-:W-:Y:S02]  /*53b0*/  HADD2.F32 R62, -RZ, R62.H0_H0 ;  /* 0x2000003eff3e7230 */ /* 0x000fe40000004100 */
[----:B------:R-:W-:Y:S01]  /*53c0*/  FMUL.FTZ R68, R55, R64 ;  /* 0x0000004037447220 */ /* 0x000fe20000410000 */
[----:B------:R-:W-:Y:S01]  /*53d0*/  FFMA.FTZ R65, R42, R60, R61 ;  /* 0x0000003c2a417223 */ /* 0x000fe2000001003d */
[C---:B------:R-:W-:Y:S01]  /*53e0*/  FMUL.FTZ R64, R43.reuse, R64 ;  /* 0x000000402b407220 */ /* 0x040fe20000410000 */
[--C-:B------:R-:W-:Y:S02]  /*53f0*/  HADD2.F32 R60, -RZ, R160.reuse.H0_H0 ;  /* 0x200000a0ff3c7230 */ /* 0x100fe40000004100 */
[----:B------:R-:W-:Y:S01]  /*5400*/  FFMA.FTZ R68, R43, R62, -R68 ;  /* 0x0000003e2b447223 */ /* 0x000fe20000010844 */
[----:B------:R-:W-:-:S02]  /*5410*/  HADD2.F32 R61, -RZ, R160.H1_H1 ;  /* 0x300000a0ff3d7230 */ /* 0x000fc40000004100 */
[----:B------:R-:W-:Y:S01]  /*5420*/  FFMA.FTZ R69, R55, R62, R64 ;  /* 0x0000003e37457223 */ /* 0x000fe20000010040 */
[----:B------:R-:W-:Y:S02]  /*5430*/  HADD2.F32 R41, -RZ, R40.H1_H1 ;  /* 0x30000028ff297230 */ /* 0x000fe40000004100 */
[----:B------:R-:W-:Y:S02]  /*5440*/  HADD2.F32 R42, -RZ, R54.H1_H1 ;  /* 0x30000036ff2a7230 */ /* 0x000fe40000004100 */
[----:B------:R-:W-:Y:S02]  /*5450*/  HADD2.F32 R40, -RZ, R40.H0_H0 ;  /* 0x20000028ff287230 */ /* 0x000fe40000004100 */
[----:B------:R-:W-:Y:S01]  /*5460*/  FMUL.FTZ R63, R41, R60 ;  /* 0x0000003c293f7220 */ /* 0x000fe20000410000 */
[----:B------:R-:W-:Y:S02]  /*5470*/  HADD2.F32 R54, -RZ, R54.H0_H0 ;  /* 0x20000036ff367230 */ /* 0x000fe40000004100 */
[----:B------:R-:W-:Y:S01]  /*5480*/  FMUL.FTZ R67, R42, R61 ;  /* 0x0000003d2a437220 */ /* 0x000fe20000410000 */
[----:B------:R-:W-:-:S02]  /*5490*/  HADD2.F32 R43, -RZ, R140.H0_H0 ;  /* 0x2000008cff2b7230 */ /* 0x000fc40000004100 */
[----:B------:R-:W-:Y:S01]  /*54a0*/  FMUL.FTZ R60, R40, R60 ;  /* 0x0000003c283c7220 */ /* 0x000fe20000410000 */
[----:B------:R-:W-:Y:S02]  /*54b0*/  HADD2.F32 R55, -RZ, R140.H1_H1 ;  /* 0x3000008cff377230 */ /* 0x000fe40000004100 */
        /* <DEDUP_REMOVED lines=9> */
.L_x_2915:
[----:B------:R-:W-:Y:S05]  /*5550*/  BSYNC B2 ;  /* 0x0000000000027941 */ /* 0x000fea0003800000 */
.L_x_2914:
[----:B------:R-:W-:Y:S02]  /*5560*/  ULDC.64 UR4, c[0x0][0x208] ;  /* 0x0000820000047ab9 */ /* 0x000fe40000000a00 */
[----:B--2---:R1:W-:Y:S03]  /*5570*/  STG.E.128 desc[UR4][R52.64], R40 ;  /* 0x0000002834007986 */ /* 0x0043e6000c101d04 */
.L_x_2913:
[----:B------:R-:W-:Y:S05]  /*5580*/  BSYNC B1 ;  /* 0x0000000000017941 */ /* 0x000fea0003800000 */
.L_x_2912:
        /* <DEDUP_REMOVED lines=48> */
.L_x_2919:
[----:B------:R-:W-:Y:S05]  /*5890*/  BSYNC B2 ;  /* 0x0000000000027941 */ /* 0x000fea0003800000 */
.L_x_2918:
[----:B------:R-:W-:Y:S02]  /*58a0*/  ULDC.64 UR4, c[0x0][0x208] ;  /* 0x0000820000047ab9 */ /* 0x000fe40000000a00 */
[----:B--2---:R1:W-:Y:S03]  /*58b0*/  STG.E.128 desc[UR4][R52.64+0x80], R40 ;  /* 0x0000802834007986 */ /* 0x0043e6000c101d04 */
.L_x_2917:
[----:B------:R-:W-:Y:S05]  /*58c0*/  BSYNC B1 ;  /* 0x0000000000017941 */ /* 0x000fea0003800000 */
.L_x_2916:
        /* <DEDUP_REMOVED lines=10> */
[----:B--2---:R-:W-:Y:S01]  /*5970*/  IMAD.MOV.U32 R48, RZ, RZ, R42 ;  /* 0x000000ffff307224 */ /* 0x004fe200078e002a */
[----:B------:R-:W-:Y:S01]  /*5980*/  SHF.R.U32.HI R56, RZ, 0x10, R49 ;  /* 0x00000010ff387819 */ /* 0x000fe20000011631 */
[----:B------:R-:W-:Y:S02]  /*5990*/  HADD2.F32 R42, -RZ, R41.H1_H1 ;  /* 0x30000029ff2a7230 */ /* 0x000fe40000004100 */
[----:B------:R-:W-:Y:S02]  /*59a0*/  HADD2.F32 R51, -RZ, R51.H0_H0 ;  /* 0x20000033ff337230 */ /* 0x000fe40000004100 */
[----:B------:R-:W-:-:S02]  /*59b0*/  HADD2.F32 R41, -RZ, R41.H0_H0 ;  /* 0x20000029ff297230 */ /* 0x000fc40000004100 */
[----:B------:R-:W-:Y:S02]  /*59c0*/  HADD2.F32 R50, -RZ, R50.H0_H0 ;  /* 0x20000032ff327230 */ /* 0x000fe40000004100 */
[CC--:B------:R-:W-:Y:S01]  /*59d0*/  FMUL.FTZ R58, R42.reuse, R51.reuse ;  /* 0x000000332a3a7220 */ /* 0x0c0fe20000410000 */
[----:B------:R-:W-:Y:S02]  /*59e0*/  HADD2.F32 R56, -RZ, R56.H0_H0 ;  /* 0x20000038ff387230 */ /* 0x000fe40000004100 */
[C---:B------:R-:W-:Y:S01]  /*59f0*/  FMUL.FTZ R51, R41.reuse, R51 ;  /* 0x0000003329337220 */ /* 0x040fe20000410000 */
[--C-:B------:R-:W-:Y:S02]  /*5a00*/  HADD2.F32 R49, -RZ, R43.reuse.H1_H1 ;  /* 0x3000002bff317230 */ /* 0x100fe40000004100 */
[-C--:B------:R-:W-:Y:S01]  /*5a10*/  FFMA.FTZ R58, R41, R50.reuse, -R58 ;  /* 0x00000032293a7223 */ /* 0x080fe2000001083a */
[----:B------:R-:W-:Y:S02]  /*5a20*/  HADD2.F32 R43, -RZ, R43.H0_H0 ;  /* 0x2000002bff2b7230 */ /* 0x000fe40000004100 */
[----:B------:R-:W-:Y:S01]  /*5a30*/  FFMA.FTZ R55, R42, R50, R51 ;  /* 0x000000322a377223 */ /* 0x000fe20000010033 */
[----:B------:R-:W-:-:S02]  /*5a40*/  HADD2.F32 R54, -RZ, R54.H0_H0 ;  /* 0x20000036ff367230 */ /* 0x000fc40000004100 */
[-C--:B------:R-:W-:Y:S01]  /*5a50*/  FMUL.FTZ R60, R49, R56.reuse ;  /* 0x00000038313c7220 */ /* 0x080fe20000410000 */
[--C-:B------:R-:W-:Y:S02]  /*5a60*/  HADD2.F32 R50, -RZ, R91.reuse.H0_H0 ;  /* 0x2000005bff327230 */ /* 0x100fe40000004100 */
[C---:B------:R-:W-:Y:S01]  /*5a70*/  FMUL.FTZ R56, R43.reuse, R56 ;  /* 0x000000382b387220 */ /* 0x040fe20000410000 */
[----:B------:R-:W-:Y:S02]  /*5a80*/  HADD2.F32 R91, -RZ, R91.H1_H1 ;  /* 0x3000005bff5b7230 */ /* 0x000fe40000004100 */
[-C--:B------:R-:W-:Y:S01]  /*5a90*/  FFMA.FTZ R60, R43, R54.reuse, -R60 ;  /* 0x000000362b3c7223 */ /* 0x080fe2000001083c */
[----:B------:R-:W-:Y:S02]  /*5aa0*/  HADD2.F32 R41, -RZ, R40.H1_H1 ;  /* 0x30000028ff297230 */ /* 0x000fe40000004100 */
[----:B------:R-:W-:Y:S01]  /*5ab0*/  FFMA.FTZ R59, R49, R54, R56 ;  /* 0x00000036313b7223 */ /* 0x000fe20000010038 */
[----:B------:R-:W-:-:S02]  /*5ac0*/  HADD2.F32 R42, -RZ, R48.H1_H1 ;  /* 0x30000030ff2a7230 */ /* 0x000fc40000004100 */
[----:B------:R-:W-:Y:S02]  /*5ad0*/  HADD2.F32 R40, -RZ, R40.H0_H0 ;  /* 0x20000028ff287230 */ /* 0x000fe40000004100 */
        /* <DEDUP_REMOVED lines=15> */
.L_x_2923:
[----:B------:R-:W-:Y:S05]  /*5bd0*/  BSYNC B2 ;  /* 0x0000000000027941 */ /* 0x000fea0003800000 */
.L_x_2922:
[----:B------:R-:W-:Y:S02]  /*5be0*/  ULDC.64 UR4, c[0x0][0x208] ;  /* 0x0000820000047ab9 */ /* 0x000fe40000000a00 */
[----:B--2---:R1:W-:Y:S03]  /*5bf0*/  STG.E.128 desc[UR4][R52.64+0x100], R40 ;  /* 0x0001002834007986 */ /* 0x0043e6000c101d04 */
.L_x_2921:
[----:B------:R-:W-:Y:S05]  /*5c00*/  BSYNC B1 ;  /* 0x0000000000017941 */ /* 0x000fea0003800000 */
.L_x_2920:
        /* <DEDUP_REMOVED lines=47> */
.L_x_2925:
[----:B------:R-:W-:Y:S05]  /*5f00*/  BSYNC B1 ;  /* 0x0000000000017941 */ /* 0x000fea0003800000 */
.L_x_2924:
[----:B------:R-:W-:Y:S02]  /*5f10*/  ULDC.64 UR4, c[0x0][0x208] ;  /* 0x0000820000047ab9 */ /* 0x000fe40000000a00 */
[----:B--2---:R1:W-:Y:S01]  /*5f20*/  STG.E.128 desc[UR4][R52.64+0x180], R40 ;  /* 0x0001802834007986 */ /* 0x0043e2000c101d04 */
[----:B------:R-:W-:Y:S05]  /*5f30*/  BRA `(.L_x_2911) ;  /* 0x0000004000887947 */ /* 0x000fea0003800000 */
.L_x_2869:
        /* <DEDUP_REMOVED lines=37> */
.L_x_2927:
[----:B------:R-:W-:Y:S05]  /*6190*/  BSYNC B1 ;  /* 0x0000000000017941 */ /* 0x000fea0003800000 */
.L_x_2926:
[----:B0----5:R-:W-:Y:S01]  /*61a0*/  IMAD.MOV.U32 R56, RZ, RZ, R42 ;  /* 0x000000ffff387224 */ /* 0x021fe200078e002a */
[----:B------:R-:W-:Y:S01]  /*61b0*/  BSSY B1, `(.L_x_2928) ;  /* 0x0000041000017945 */ /* 0x000fe20003800000 */
[----:B------:R-:W-:Y:S01]  /*61c0*/  IMAD.MOV.U32 R60, RZ, RZ, R40 ;  /* 0x000000ffff3c7224 */ /* 0x000fe200078e0028 */
[----:B------:R-:W-:Y:S01]  /*61d0*/  CS2R R62, SRZ ;  /* 0x00000000003e7805 */ /* 0x000fe2000001ff00 */
[----:B------:R-:W-:Y:S01]  /*61e0*/  IMAD.MOV.U32 R57, RZ, RZ, R43 ;  /* 0x000000ffff397224 */ /* 0x000fe200078e002b */
[----:B------:R-:W-:Y:S01]  /*61f0*/  PRMT R176, R176, 0x5410, R56 ;  /* 0x00005410b0b07816 */ /* 0x000fe20000000038 */
[----:B------:R-:W-:Y:S01]  /*6200*/  IMAD.MOV.U32 R56, RZ, RZ, R41 ;  /* 0x000000ffff387224 */ /* 0x000fe200078e0029 */
[----:B------:R-:W-:Y:S01]  /*6210*/  PRMT R177, R177, 0x5410, R60 ;  /* 0x00005410b1b17816 */ /* 0x000fe2000000003c */
[----:B------:R-:W-:Y:S01]  /*6220*/  IMAD.MOV.U32 R60, RZ, RZ, R44 ;  /* 0x000000ffff3c7224 */ /* 0x000fe200078e002c */
[----:B------:R-:W-:Y:S01]  /*6230*/  PRMT R178, R178, 0x5410, R57 ;  /* 0x00005410b2b27816 */ /* 0x000fe20000000039 */
[----:B------:R-:W-:Y:S01]  /*6240*/  VIADD R61, R212, 0x20 ;  /* 0x00000020d43d7836 */ /* 0x000fe20000000000 */
[----:B------:R-:W-:-:S02]  /*6250*/  MOV R57, R46 ;  /* 0x0000002e00397202 */ /* 0x000fc40000000f00 */
[----:B------:R-:W-:Y:S02]  /*6260*/  CS2R R66, SRZ ;  /* 0x0000000000427805 */ /* 0x000fe4000001ff00 */
[----:B------:R-:W-:Y:S01]  /*6270*/  PRMT R179, R56, 0x7610, R179 ;  /* 0x0000761038b37816 */ /* 0x000fe200000000b3 */
[----:B------:R-:W-:Y:S01]  /*6280*/  IMAD.MOV.U32 R56, RZ, RZ, R47 ;  /* 0x000000ffff387224 */ /* 0x000fe200078e002f */
[----:B------:R-:W-:Y:S01]  /*6290*/  PRMT R180, R57, 0x5410, R60 ;  /* 0x0000541039b47816 */ /* 0x000fe2000000003c */
[----:B------:R-:W-:Y:S01]  /*62a0*/  IMAD.MOV.U32 R57, RZ, RZ, R45 ;  /* 0x000000ffff397224 */ /* 0x000fe200078e002d */
[----:B------:R-:W-:Y:S01]  /*62b0*/  ISETP.GE.AND P3, PT, R61, R3, PT ;  /* 0x000000033d00720c */ /* 0x000fe20003f66270 */
[----:B------:R-:W-:Y:S01]  /*62c0*/  IMAD.MOV.U32 R60, RZ, RZ, R48 ;  /* 0x000000ffff3c7224 */ /* 0x000fe200078e0030 */
        /* <DEDUP_REMOVED lines=17> */
[----:B------:R-:W-:Y:S02]  /*63e0*/  CS2R R60, SRZ ;  /* 0x00000000003c7805 */ /* 0x000fe4000001ff00 */
[----:B------:R-:W-:-:S02]  /*63f0*/  PRMT R164, R56, 0x7610, R164 ;  /* 0x0000761038a47816 */ /* 0x000fc400000000a4 */
        /* <DEDUP_REMOVED lines=28> */
.L_x_2929:
[----:B------:R-:W-:Y:S05]  /*65c0*/  BSYNC B1 ;  /* 0x0000000000017941 */ /* 0x000fea0003800000 */
.L_x_2928:
        /* <DEDUP_REMOVED lines=34> */
.L_x_2931:
[----:B------:R-:W-:Y:S05]  /*67f0*/  BSYNC B1 ;  /* 0x0000000000017941 */ /* 0x000fea0003800000 */
.L_x_2930:
[----:B------:R-:W2:Y:S01]  /*6800*/  LDL R0, [R1+0x58] ;  /* 0x0000580001007983 */ /* 0x000ea20000100800 */
[----:B------:R-:W-:Y:S01]  /*6810*/  PRMT R169, R169, 0x5410, R93 ;  /* 0x00005410a9a97816 */ /* 0x000fe2000000005d */
[----:B0-----:R-:W-:Y:S02]  /*6820*/  IMAD.MOV.U32 R88, RZ, RZ, R56 ;  /* 0x000000ffff587224 */ /* 0x001fe400078e0038 */
[----:B------:R-:W-:Y:S02]  /*6830*/  IMAD.MOV.U32 R89, RZ, RZ, R57 ;  /* 0x000000ffff597224 */ /* 0x000fe400078e0039 */
[----:B------:R-:W-:-:S03]  /*6840*/  IMAD.MOV.U32 R90, RZ, RZ, R62 ;  /* 0x000000ffff5a7224 */ /* 0x000fc600078e003e */
[----:B------:R-:W-:Y:S01]  /*6850*/  PRMT R168, R89, 0x5410, R88 ;  /* 0x0000541059a87816 */ /* 0x000fe20000000058 */
[----:B------:R-:W-:Y:S01]  /*6860*/  IMAD.MOV.U32 R89, RZ, RZ, R61 ;  /* 0x000000ffff597224 */ /* 0x000fe200078e003d */
[----:B------:R-:W-:Y:S01]  /*6870*/  PRMT R173, R173, 0x5410, R90 ;  /* 0x00005410adad7816 */ /* 0x000fe2000000005a */
[----:B------:R-:W-:Y:S01]  /*6880*/  IMAD.MOV.U32 R90, RZ, RZ, R66 ;  /* 0x000000ffff5a7224 */ /* 0x000fe200078e0042 */
[----:B------:R-:W-:Y:S02]  /*6890*/  MOV R88, R60 ;  /* 0x0000003c00587202 */ /* 0x000fe40000000f00 */
[----:B------:R-:W-:Y:S02]  /*68a0*/  PRMT R174, R89, 0x7610, R174 ;  /* 0x0000761059ae7816 */ /* 0x000fe400000000ae */
[----:B------:R-:W-:Y:S01]  /*68b0*/  PRMT R170, R90, 0x7610, R170 ;  /* 0x000076105aaa7816 */ /* 0x000fe200000000aa */
[----:B------:R-:W-:Y:S01]  /*68c0*/  IMAD.MOV.U32 R90, RZ, RZ, R70 ;  /* 0x000000ffff5a7224 */ /* 0x000fe200078e0046 */
[----:B------:R-:W-:-:S04]  /*68d0*/  MOV R89, R65 ;  /* 0x0000004100597202 */ /* 0x000fc80000000f00 */
[----:B------:R-:W-:Y:S02]  /*68e0*/  PRMT R175, R175, 0x5410, R90 ;  /* 0x00005410afaf7816 */ /* 0x000fe4000000005a */
[----:B-----5:R-:W-:-:S04]  /*68f0*/  MOV R90, R74 ;  /* 0x0000004a005a7202 */ /* 0x020fc80000000f00 */
[----:B------:R-:W-:Y:S01]  /*6900*/  PRMT R152, R90, 0x7610, R152 ;  /* 0x000076105a987816 */ /* 0x000fe20000000098 */
[----:B------:R-:W-:-:S05]  /*6910*/  IMAD.MOV.U32 R90, RZ, RZ, R75 ;  /* 0x000000ffff5a7224 */ /* 0x000fca00078e004b */
[----:B------:R-:W-:Y:S02]  /*6920*/  PRMT R152, R152, 0x5410, R90 ;  /* 0x0000541098987816 */ /* 0x000fe4000000005a */
[----:B------:R-:W-:Y:S02]  /*6930*/  MOV R90, R79 ;  /* 0x0000004f005a7202 */ /* 0x000fe40000000f00 */
[----:B--2---:R-:W-:Y:S02]  /*6940*/  R2UR UR4, R0 ;  /* 0x00000000000472ca */ /* 0x004fe400000e0000 */
[----:B------:R-:W-:-:S04]  /*6950*/  MOV R0, R59 ;  /* 0x0000003b00007202 */ /* 0x000fc80000000f00 */
[----:B------:R-:W-:Y:S01]  /*6960*/  PRMT R169, R0, 0x7610, R169 ;  /* 0x0000761000a97816 */ /* 0x000fe200000000a9 */
[----:B------:R-:W-:-:S05]  /*6970*/  IMAD.MOV.U32 R0, RZ, RZ, R63 ;  /* 0x000000ffff007224 */ /* 0x000fca00078e003f */
[----:B------:R-:W-:Y:S01]  /*6980*/  PRMT R172, R88, 0x5410, R0 ;  /* 0x0000541058ac7816 */ /* 0x000fe20000000000 */
[----:B------:R-:W-:Y:S01]  /*6990*/  IMAD.MOV.U32 R0, RZ, RZ, R67 ;  /* 0x000000ffff007224 */ /* 0x000fe200078e0043 */
[----:B------:R-:W-:Y:S01]  /*69a0*/  UISETP.NE.AND UP0, UPT, UR4, 0x3, UPT ;  /* 0x000000030400788c */ /* 0x000fe2000bf05270 */
[----:B------:R-:W-:-:S03]  /*69b0*/  IMAD.MOV.U32 R88, RZ, RZ, R64 ;  /* 0x000000ffff587224 */ /* 0x000fc600078e0040 */
[----:B------:R-:W-:Y:S01]  /*69c0*/  PRMT R170, R170, 0x5410, R0 ;  /* 0x00005410aaaa7816 */ /* 0x000fe20000000000 */
[----:B------:R-:W-:Y:S01]  /*69d0*/  IMAD.MOV.U32 R0, RZ, RZ, R71 ;  /* 0x000000ffff007224 */ /* 0x000fe200078e0047 */
[----:B------:R-:W-:Y:S01]  /*69e0*/  PRMT R171, R88, 0x5410, R89 ;  /* 0x0000541058ab7816 */ /* 0x000fe20000000059 */
[----:B------:R-:W-:Y:S01]  /*69f0*/  IMAD.MOV.U32 R88, RZ, RZ, R68 ;  /* 0x000000ffff587224 */ /* 0x000fe200078e0044 */
[----:B------:R-:W-:Y:S01]  /*6a00*/  PLOP3.LUT P2, PT, PT, PT, UP0, 0x80, 0x0 ;  /* 0x000000000000781c */ /* 0x000fe20003f4f008 */
        /* <DEDUP_REMOVED lines=8> */
[----:B------:R-:W-:-:S03]  /*6a90*/  IMAD.MOV.U32 R0, RZ, RZ, R82 ;  /* 0x000000ffff007224 */ /* 0x000fc600078e0052 */
[----:B------:R-:W-:Y:S01]  /*6aa0*/  PRMT R153, R89, 0x5410, R88 ;  /* 0x0000541059997816 */ /* 0x000fe20000000058 */
[----:B------:R-:W-:Y:S01]  /*6ab0*/  IMAD.MOV.U32 R89, RZ, RZ, R76 ;  /* 0x000000ffff597224 */ /* 0x000fe200078e004c */
[----:B------:R-:W-:Y:S01]  /*6ac0*/  PRMT R154, R0, 0x7610, R154 ;  /* 0x00007610009a7816 */ /* 0x000fe2000000009a */
[----:B------:R-:W-:Y:S01]  /*6ad0*/  IMAD.MOV.U32 R88, RZ, RZ, R77 ;  /* 0x000000ffff587224 */ /* 0x000fe200078e004d */
[----:B------:R-:W-:Y:S01]  /*6ae0*/  PRMT R156, R156, 0x5410, R90 ;  /* 0x000054109c9c7816 */ /* 0x000fe2000000005a */
[----:B------:R-:W-:Y:S02]  /*6af0*/  IMAD.MOV.U32 R0, RZ, RZ, R81 ;  /* 0x000000ffff007224 */ /* 0x000fe400078e0051 */
        /* <DEDUP_REMOVED lines=8> */
[----:B------:R-:W-:Y:S02]  /*6b80*/  MOV R0, R85 ;  /* 0x0000005500007202 */ /* 0x000fe40000000f00 */
[----:B------:R-:W-:Y:S02]  /*6b90*/  PRMT R166, R90, 0x5410, R89 ;  /* 0x000054105aa67816 */ /* 0x000fe40000000059 */
[----:B------:R-:W-:Y:S01]  /*6ba0*/  PRMT R167, R88, 0x5410, R0 ;  /* 0x0000541058a77816 */ /* 0x000fe20000000000 */
[----:B------:R-:W-:Y:S06]  /*6bb0*/  @!P2 BRA `(.L_x_2932) ;  /* 0x000000000004a947 */ /* 0x000fec0003800000 */
[----:B------:R-:W-:Y:S01]  /*6bc0*/  BPT.TRAP 0x1 ;  /* 0x000000040000795c */ /* 0x000fe20000300000 */
.L_x_2932:
[----:B------:R-:W-:Y:S01]  /*6bd0*/  IMAD R0, R19, 0x8, R18 ;  /* 0x0000000813007824 */ /* 0x000fe200078e0212 */
[----:B------:R-:W-:Y:S01]  /*6be0*/  SHF.L.U32 R115, R219, 0x1f, RZ ;  /* 0x0000001fdb737819 */ /* 0x000fe200000006ff */
[----:B------:R-:W0:Y:S01]  /*6bf0*/  LDC R145, c[0x0][0x2f4] ;  /* 0x0000bd00ff917b82 */ /* 0x000e220000000800 */
[----:B------:R-:W-:Y:S02]  /*6c00*/  BSSY B1, `(.L_x_2933) ;  /* 0x0000004000017945 */ /* 0x000fe40003800000 */
[----:B------:R-:W1:Y:S05]  /*6c10*/  SYNCS.PHASECHK.TRANS64.TRYWAIT P6, [R0+URZ+0x38890], R115 ;  /* 0x03889073000075a7 */ /* 0x000e6a00080c017f */
[----:B------:R-:W2:Y:S01]  /*6c20*/  LDC.64 R124, c[0x0][0x300] ;  /* 0x0000c000ff7c7b82 */ /* 0x000ea20000000a00 */
[----:B-1----:R-:W-:Y:S05]  /*6c30*/  @!P6 BRA `(.L_x_2934) ;  /* 0x0000029c0094e947 */ /* 0x002fea0003800000 */
.L_x_3293:
[----:B------:R-:W-:Y:S05]  /*6c40*/  BSYNC B1 ;  /* 0x0000000000017941 */ /* 0x000fea0003800000 */
.L_x_2933:
[----:B------:R-:W-:Y:S01]  /*6c50*/  BSSY B1, `(.L_x_2935) ;  /* 0x0000110000017945 */ /* 0x000fe20003800000 */
[----:B0-----:R-:W-:Y:S02]  /*6c60*/  IMAD.IADD R147, R145, 0x1, -R117 ;  /* 0x0000000191937824 */ /* 0x001fe400078e0a75 */
[----:B------:R-:W-:Y:S01]  /*6c70*/  IMAD.MOV.U32 R127, RZ, RZ, R92 ;  /* 0x000000ffff7f7224 */ /* 0x000fe200078e005c */
[----:B------:R-:W-:Y:S06]  /*6c80*/  @P5 BRA `(.L_x_2936) ;  /* 0x0000001000305947 */ /* 0x000fec0003800000 */
        /* <DEDUP_REMOVED lines=34> */
[----:B------:R-:W-:Y:S01]  /*6eb0*/  SHF.R.S32.HI R90, RZ, 0x3, R90 ;  /* 0x00000003ff5a7819 */ /* 0x000fe2000001145a */
[----:B------:R-:W-:-:S04]  /*6ec0*/  IMAD R88, R88, 0x2, R18 ;  /* 0x0000000258587824 */ /* 0x000fc800078e0212 */
[----:B------:R-:W-:-:S04]  /*6ed0*/  IMAD R90, R90, 0x1400, R228 ;  /* 0x000014005a5a7824 */ /* 0x000fc800078e02e4 */
[----:B------:R-:W-:-:S04]  /*6ee0*/  IMAD.IADD R89, R90, 0x1, R89 ;  /* 0x000000015a597824 */ /* 0x000fc800078e0259 */
[----:B------:R-:W-:Y:S02]  /*6ef0*/  IMAD R92, R19, 0x5000, R89 ;  /* 0x00005000135c7824 */ /* 0x000fe400078e0259 */
[----:B------:R-:W0:Y:S02]  /*6f00*/  LDS.128 R88, [R88+0x24400] ;  /* 0x0244000058587984 */ /* 0x000e240000000c00 */
[----:B------:R-:W-:-:S06]  /*6f10*/  IMAD R92, R92, 0x2, R18 ;  /* 0x000000025c5c7824 */ /* 0x000fcc00078e0212 */
[----:B------:R-:W2:Y:S01]  /*6f20*/  LDS.128 R92, [R92+0x24400] ;  /* 0x024400005c5c7984 */ /* 0x000ea20000000c00 */
[----:B------:R-:W-:Y:S05]  /*6f30*/  @P6 BRA `(.L_x_2940) ;  /* 0x0000000400646947 */ /* 0x000fea0003800000 */
[----:B------:R-:W-:Y:S01]  /*6f40*/  HADD2.F32 R161, -RZ, R161.H0_H0 ;  /* 0x200000a1ffa17230 */ /* 0x000fe20000004100 */
[----:B------:R-:W-:Y:S01]  /*6f50*/  SHF.R.U64 R44, R44, 0x10, R45 ;  /* 0x000000102c2c7819 */ /* 0x000fe2000000122d */
[----:B--2---:R-:W-:Y:S01]  /*6f60*/  HADD2.F32 R159, -RZ, R93.H0_H0 ;  /* 0x2000005dff9f7230 */ /* 0x004fe20000004100 */
[----:B------:R-:W-:Y:S01]  /*6f70*/  SHF.R.U64 R52, R52, 0x10, R53 ;  /* 0x0000001034347819 */ /* 0x000fe20000001235 */
[----:B0-----:R-:W-:Y:S01]  /*6f80*/  HADD2.F32 R160, -RZ, R89.H0_H0 ;  /* 0x20000059ffa07230 */ /* 0x001fe20000004100 */
[----:B------:R-:W-:Y:S01]  /*6f90*/  SHF.R.U64 R54, R54, 0x10, R55 ;  /* 0x0000001036367819 */ /* 0x000fe20000001237 */
[----:B------:R-:W-:Y:S02]  /*6fa0*/  HADD2.F32 R158, -RZ, R158.H0_H0 ;  /* 0x2000009eff9e7230 */ /* 0x000fe40000004100 */
[-C--:B------:R-:W-:Y:S01]  /*6fb0*/  FMUL.FTZ R162, R159, R161.reuse ;  /* 0x000000a19fa27220 */ /* 0x080fe20000410000 */
[----:B------:R-:W-:Y:S02]  /*6fc0*/  HADD2.F32 R93, -RZ, R93.H1_H1 ;  /* 0x3000005dff5d7230 */ /* 0x000fe40000004100 */
[----:B------:R-:W-:Y:S01]  /*6fd0*/  FMUL.FTZ R161, R160, R161 ;  /* 0x000000a1a0a17220 */ /* 0x000fe20000410000 */
[----:B------:R-:W-:-:S02]  /*6fe0*/  HADD2.F32 R164, -RZ, R164.H0_H0 ;  /* 0x200000a4ffa47230 */ /* 0x000fc40000004100 */
[-C--:B------:R-:W-:Y:S01]  /*6ff0*/  FFMA.FTZ R160, R160, R158.reuse, -R162 ;  /* 0x0000009ea0a07223 */ /* 0x080fe200000108a2 */
[----:B------:R-:W-:Y:S01]  /*7000*/  SHF.R.U32.HI R162, RZ, 0x10, R45 ;  /* 0x00000010ffa27819 */ /* 0x000fe2000001162d */
[----:B------:R-:W-:Y:S01]  /*7010*/  FFMA.FTZ R159, R159, R158, R161 ;  /* 0x0000009e9f9f7223 */ /* 0x000fe200000100a1 */
[----:B------:R-:W-:Y:S01]  /*7020*/  SHF.R.U32.HI R161, RZ, 0x10, R53 ;  /* 0x00000010ffa17819 */ /* 0x000fe20000011635 */
[----:B------:R-:W-:Y:S01]  /*7030*/  HADD2.F32 R158, -RZ, R89.H1_H1 ;  /* 0x30000059ff9e7230 */ /* 0x000fe20000004100 */
[--C-:B------:R-:W-:Y:S01]  /*7040*/  SHF.R.U64 R45, R46, 0x10, R47.reuse ;  /* 0x000000102e2d7819 */ /* 0x100fe2000000122f */
[----:B------:R-:W-:Y:S01]  /*7050*/  HADD2.F32 R89, -RZ, R162.H0_H0 ;  /* 0x200000a2ff597230 */ /* 0x000fe20000004100 */
[----:B------:R-:W-:Y:S01]  /*7060*/  SHF.R.U32.HI R46, RZ, 0x10, R47 ;  /* 0x00000010ff2e7819 */ /* 0x000fe2000001162f */
[----:B------:R-:W-:Y:S01]  /*7070*/  HADD2.F32 R161, -RZ, R161.H0_H0 ;  /* 0x200000a1ffa17230 */ /* 0x000fe20000004100 */
[----:B------:R-:W-:Y:S01]  /*7080*/  SHF.R.U32.HI R47, RZ, 0x10, R55 ;  /* 0x00000010ff2f7819 */ /* 0x000fe20000011637 */
[----:B------:R-:W-:-:S02]  /*7090*/  HADD2.F32 R44, -RZ, R44.H0_H0 ;  /* 0x2000002cff2c7230 */ /* 0x000fc40000004100 */
[----:B------:R-:W-:Y:S02]  /*70a0*/  HADD2.F32 R54, -RZ, R54.H0_H0 ;  /* 0x20000036ff367230 */ /* 0x000fe40000004100 */
[CC--:B------:R-:W-:Y:S01]  /*70b0*/  FMUL.FTZ R162, R93.reuse, R161.reuse ;  /* 0x000000a15da27220 */ /* 0x0c0fe20000410000 */
[C---:B------:R-:W-:Y:S01]  /*70c0*/  FMUL.FTZ R161, R158.reuse, R161 ;  /* 0x000000a19ea17220 */ /* 0x040fe20000410000 */
[----:B------:R-:W-:Y:S02]  /*70d0*/  HADD2.F32 R55, -RZ, R47.H0_H0 ;  /* 0x2000002fff377230 */ /* 0x000fe40000004100 */
[-C--:B------:R-:W-:Y:S01]  /*70e0*/  FFMA.FTZ R158, R158, R89.reuse, -R162 ;  /* 0x000000599e9e7223 */ /* 0x080fe200000108a2 */
[----:B------:R-:W-:Y:S01]  /*70f0*/  FFMA.FTZ R93, R93, R89, R161 ;  /* 0x000000595d5d7223 */ /* 0x000fe200000100a1 */
[----:B------:R-:W-:Y:S01]  /*7100*/  MOV R89, R95 ;  /* 0x0000005f00597202 */ /* 0x000fe20000000f00 */
[----:B------:R-:W-:Y:S02]  /*7110*/  HADD2.F32 R162, -RZ, R91.H0_H0 ;  /* 0x2000005bffa27230 */ /* 0x000fe40000004100 */
[----:B------:R-:W-:Y:S01]  /*7120*/  HADD2.F32 R161, -RZ, R163.H0_H0 ;  /* 0x200000a3ffa17230 */ /* 0x000fe20000004100 */
[----:B------:R-:W-:Y:S01]  /*7130*/  F2FP.F16.F32.PACK_AB R158, R158, R160 ;  /* 0x000000a09e9e723e */ /* 0x000fe200000000ff */
[--C-:B------:R-:W-:Y:S01]  /*7140*/  HADD2.F32 R95, -RZ, R89.reuse.H0_H0 ;  /* 0x20000059ff5f7230 */ /* 0x100fe20000004100 */
[----:B------:R-:W-:Y:S01]  /*7150*/  F2FP.F16.F32.PACK_AB R93, R93, R159 ;  /* 0x0000009f5d5d723e */ /* 0x000fe200000000ff */
[----:B------:R-:W-:-:S02]  /*7160*/  HADD2.F32 R53, -RZ, R89.H1_H1 ;  /* 0x30000059ff357230 */ /* 0x000fc40000004100 */
[----:B------:R-:W-:Y:S02]  /*7170*/  HADD2.F32 R91, -RZ, R91.H1_H1 ;  /* 0x3000005bff5b7230 */ /* 0x000fe40000004100 */
[CC--:B------:R-:W-:Y:S01]  /*7180*/  FMUL.FTZ R163, R95.reuse, R164.reuse ;  /* 0x000000a45fa37220 */ /* 0x0c0fe20000410000 */
[----:B------:R-:W-:Y:S01]  /*7190*/  FMUL.FTZ R164, R162, R164 ;  /* 0x000000a4a2a47220 */ /* 0x000fe20000410000 */
[----:B------:R-:W-:Y:S02]  /*71a0*/  IMAD.MOV.U32 R47, RZ, RZ, R90 ;  /* 0x000000ffff2f7224 */ /* 0x000fe400078e005a */
[----:B------:R-:W-:Y:S02]  /*71b0*/  HADD2.F32 R90, -RZ, R46.H0_H0 ;  /* 0x2000002eff5a7230 */ /* 0x000fe40000004100 */
[----:B------:R-:W-:Y:S01]  /*71c0*/  FFMA.FTZ R164, R95, R161, R164 ;  /* 0x000000a15fa47223 */ /* 0x000fe200000100a4 */
[-C--:B------:R-:W-:Y:S01]  /*71d0*/  FMUL.FTZ R46, R53, R55.reuse ;  /* 0x00000037352e7220 */ /* 0x080fe20000410000 */
[----:B------:R-:W-:Y:S01]  /*71e0*/  FMUL.FTZ R95, R91, R55 ;  /* 0x000000375b5f7220 */ /* 0x000fe20000410000 */
[----:B------:R-:W-:-:S02]  /*71f0*/  HADD2.F32 R55, -RZ, R181.H1_H1 ;  /* 0x300000b5ff377230 */ /* 0x000fc40000004100 */
[----:B------:R-:W-:Y:S01]  /*7200*/  FFMA.FTZ R163, R162, R161, -R163 ;  /* 0x000000a1a2a37223 */ /* 0x000fe200000108a3 */
[----:B------:R-:W-:Y:S02]  /*7210*/  HADD2.F32 R89, -RZ, R92.H0_H0 ;  /* 0x2000005cff597230 */ /* 0x000fe40000004100 */
[-C--:B------:R-:W-:Y:S01]  /*7220*/  FFMA.FTZ R46, R91, R90.reuse, -R46 ;  /* 0x0000005a5b2e7223 */ /* 0x080fe2000001082e */
[----:B------:R-:W-:Y:S01]  /*7230*/  FFMA.FTZ R53, R53, R90, R95 ;  /* 0x0000005a35357223 */ /* 0x000fe2000001005f */
[----:B------:R-:W-:Y:S02]  /*7240*/  HADD2.F32 R90, -RZ, R180.H1_H1 ;  /* 0x300000b4ff5a7230 */ /* 0x000fe40000004100 */
[----:B------:R-:W-:Y:S01]  /*7250*/  HADD2.F32 R91, -RZ, R88.H0_H0 ;  /* 0x20000058ff5b7230 */ /* 0x000fe20000004100 */
[----:B------:R-:W-:Y:S01]  /*7260*/  F2FP.F16.F32.PACK_AB R46, R46, R163 ;  /* 0x000000a32e2e723e */ /* 0x000fe200000000ff */
[----:B------:R-:W-:Y:S02]  /*7270*/  HADD2.F32 R95, -RZ, R52.H0_H0 ;  /* 0x20000034ff5f7230 */ /* 0x000fe40000004100 */
[----:B------:R-:W-:Y:S01]  /*7280*/  FMUL.FTZ R52, R89, R55 ;  /* 0x0000003759347220 */ /* 0x000fe20000410000 */
[----:B------:R-:W-:-:S02]  /*7290*/  HADD2.F32 R92, -RZ, R92.H1_H1 ;  /* 0x3000005cff5c7230 */ /* 0x000fc40000004100 */
[C---:B------:R-:W-:Y:S01]  /*72a0*/  FMUL.FTZ R55, R91.reuse, R55 ;  /* 0x000000375b377220 */ /* 0x040fe20000410000 */
[----:B------:R-:W-:Y:S02]  /*72b0*/  HADD2.F32 R88, -RZ, R88.H1_H1 ;  /* 0x30000058ff587230 */ /* 0x000fe40000004100 */
[----:B------:R-:W-:Y:S01]  /*72c0*/  FFMA.FTZ R52, R91, R90, -R52 ;  /* 0x0000005a5b347223 */ /* 0x000fe20000010834 */
[----:B------:R-:W-:Y:S01]  /*72d0*/  F2FP.F16.F32.PACK_AB R53, R53, R164 ;  /* 0x000000a43535723e */ /* 0x000fe200000000ff */
[-C--:B------:R-:W-:Y:S01]  /*72e0*/  FMUL.FTZ R91, R92, R95.reuse ;  /* 0x0000005f5c5b7220 */ /* 0x080fe20000410000 */
[----:B------:R-:W-:Y:S01]  /*72f0*/  FFMA.FTZ R55, R89, R90, R55 ;  /* 0x0000005a59377223 */ /* 0x000fe20000010037 */
[C---:B------:R-:W-:Y:S01]  /*7300*/  FMUL.FTZ R95, R88.reuse, R95 ;  /* 0x0000005f585f7220 */ /* 0x040fe20000410000 */
[----:B------:R-:W-:Y:S02]  /*7310*/  HADD2.F32 R90, -RZ, R94.H0_H0 ;  /* 0x2000005eff5a7230 */ /* 0x000fe40000004100 */
[----:B------:R-:W-:Y:S01]  /*7320*/  FFMA.FTZ R91, R88, R44, -R91 ;  /* 0x0000002c585b7223 */ /* 0x000fe2000001085b */
[----:B------:R-:W-:-:S02]  /*7330*/  HADD2.F32 R89, -RZ, R47.H0_H0 ;  /* 0x2000002fff597230 */ /* 0x000fc40000004100 */
[----:B------:R-:W-:Y:S01]  /*7340*/  FFMA.FTZ R95, R92, R44, R95 ;  /* 0x0000002c5c5f7223 */ /* 0x000fe2000001005f */
[----:B------:R-:W-:Y:S02]  /*7350*/  HADD2.F32 R44, -RZ, R181.H0_H0 ;  /* 0x200000b5ff2c7230 */ /* 0x000fe40000004100 */
[----:B------:R-:W-:Y:S01]  /*7360*/  HADD2.F32 R94, -RZ, R94.H1_H1 ;  /* 0x3000005eff5e7230 */ /* 0x000fe20000004100 */
[----:B------:R-:W-:Y:S01]  /*7370*/  F2FP.F16.F32.PACK_AB R52, R91, R52 ;  /* 0x000000345b34723e */ /* 0x000fe200000000ff */
[----:B------:R-:W-:Y:S02]  /*7380*/  HADD2.F32 R47, -RZ, R47.H1_H1 ;  /* 0x3000002fff2f7230 */ /* 0x000fe40000004100 */
[-C--:B------:R-:W-:Y:S01]  /*7390*/  FMUL.FTZ R161, R89, R44.reuse ;  /* 0x0000002c59a17220 */ /* 0x080fe20000410000 */
[----:B------:R-:W-:Y:S02]  /*73a0*/  HADD2.F32 R92, -RZ, R45.H0_H0 ;  /* 0x2000002dff5c7230 */ /* 0x000fe40000004100 */
[----:B------:R-:W-:Y:S01]  /*73b0*/  FMUL.FTZ R45, R90, R44 ;  /* 0x0000002c5a2d7220 */ /* 0x000fe20000410000 */
[----:B------:R-:W-:-:S02]  /*73c0*/  HADD2.F32 R88, -RZ, R180.H0_H0 ;  /* 0x200000b4ff587230 */ /* 0x000fc40000004100 */
[-C--:B------:R-:W-:Y:S01]  /*73d0*/  FMUL.FTZ R44, R94, R54.reuse ;  /* 0x000000365e2c7220 */ /* 0x080fe20000410000 */
[----:B------:R-:W-:Y:S01]  /*73e0*/  FMUL.FTZ R54, R47, R54 ;  /* 0x000000362f367220 */ /* 0x000fe20000410000 */
[----:B------:R-:W-:Y:S01]  /*73f0*/  F2FP.F16.F32.PACK_AB R55, R95, R55 ;  /* 0x000000375f37723e */ /* 0x000fe200000000ff */
[----:B------:R-:W-:Y:S02]  /*7400*/  IMAD.MOV.U32 R91, RZ, RZ, R46 ;  /* 0x000000ffff5b7224 */ /* 0x000fe400078e002e */
[----:B------:R-:W-:Y:S01]  /*7410*/  FFMA.FTZ R161, R90, R88, R161 ;  /* 0x000000585aa17223 */ /* 0x000fe200000100a1 */
[----:B------:R-:W-:Y:S01]  /*7420*/  FFMA.FTZ R54, R94, R92, R54 ;  /* 0x0000005c5e367223 */ /* 0x000fe20000010036 */
[----:B------:R-:W-:Y:S01]  /*7430*/  FFMA.FTZ R45, R89, R88, -R45 ;  /* 0x00000058592d7223 */ /* 0x000fe2000001082d */
[----:B------:R-:W-:Y:S01]  /*7440*/  FFMA.FTZ R44, R47, R92, -R44 ;  /* 0x0000005c2f2c7223 */ /* 0x000fe2000001082c */
[----:B------:R-:W-:Y:S02]  /*7450*/  IMAD.MOV.U32 R88, RZ, RZ, R52 ;  /* 0x000000ffff587224 */ /* 0x000fe400078e0034 */
[----:B------:R-:W-:Y:S01]  /*7460*/  F2FP.F16.F32.PACK_AB R54, R54, R161 ;  /* 0x000000a13636723e */ /* 0x000fe200000000ff */
[----:B------:R-:W-:Y:S01]  /*7470*/  IMAD.MOV.U32 R89, RZ, RZ, R158 ;  /* 0x000000ffff597224 */ /* 0x000fe200078e009e */
[----:B------:R-:W-:Y:S01]  /*7480*/  F2FP.F16.F32.PACK_AB R44, R44, R45 ;  /* 0x0000002d2c2c723e */ /* 0x000fe200000000ff */
[----:B------:R-:W-:-:S02]  /*7490*/  IMAD.MOV.U32 R92, RZ, RZ, R55 ;  /* 0x000000ffff5c7224 */ /* 0x000fc400078e0037 */
[----:B------:R-:W-:Y:S01]  /*74a0*/  IMAD.MOV.U32 R94, RZ, RZ, R54 ;  /* 0x000000ffff5e7224 */ /* 0x000fe200078e0036 */
[----:B------:R-:W-:Y:S01]  /*74b0*/  MOV R90, R44 ;  /* 0x0000002c005a7202 */ /* 0x000fe20000000f00 */
[----:B------:R-:W-:-:S07]  /*74c0*/  IMAD.MOV.U32 R95, RZ, RZ, R53 ;  /* 0x000000ffff5f7224 */ /* 0x000fce00078e0035 */
.L_x_2940:
[----:B------:R-:W-:Y:S05]  /*74d0*/  BSYNC B3 ;  /* 0x0000000000037941 */ /* 0x000fea0003800000 */
.L_x_2939:
[----:B------:R-:W-:Y:S02]  /*74e0*/  ULDC.64 UR4, c[0x0][0x208] ;  /* 0x0000820000047ab9 */ /* 0x000fe40000000a00 */
[----:B0-----:R0:W-:Y:S04]  /*74f0*/  STG.E.128 desc[UR4][R140.64], R88 ;  /* 0x000000588c007986 */ /* 0x0011e8000c101d04 */
[----:B--2---:R0:W-:Y:S02]  /*7500*/  @!P5 STG.E.128 desc[UR4][R142.64], R92 ;  /* 0x0000005c8e00d986 */ /* 0x0041e4000c101d04 */
.L_x_2938:
[----:B------:R-:W-:Y:S05]  /*7510*/  BSYNC B2 ;  /* 0x0000000000027941 */ /* 0x000fea0003800000 */
.L_x_2937:
[----:B------:R-:W-:-:S13]  /*7520*/  ISETP.NE.AND P5, PT, R10, RZ, PT ;  /* 0x000000ff0a00720c */ /* 0x000fda0003fa5270 */
[----:B------:R-:W-:Y:S05]  /*7530*/  @!P5 BRA `(.L_x_2936) ;  /* 0x000000080004d947 */ /* 0x000fea0003800000 */
[----:B------:R-:W-:Y:S01]  /*7540*/  SEL R44, R117, R147, !P1 ;  /* 0x00000093752c7207 */ /* 0x000fe20004800000 */
[----:B------:R-:W-:Y:S01]  /*7550*/  BSSY B2, `(.L_x_2941) ;  /* 0x000007c000027945 */ /* 0x000fe20003800000 */
[----:B------:R-:W-:Y:S02]  /*7560*/  IADD3 R47, P5, P6, R96, R138, R11 ;  /* 0x0000008a602f7210 */ /* 0x000fe40007ebe00b */
[----:B------:R-:W-:Y:S02]  /*7570*/  SHF.R.S32.HI R45, RZ, 0x1f, R44 ;  /* 0x0000001fff2d7819 */ /* 0x000fe4000001142c */
[----:B------:R-:W-:Y:S02]  /*7580*/  IADD3.X R46, R36, R157, R6, P5, P6 ;  /* 0x0000009d242e7210 */ /* 0x000fe40002fec406 */
[----:B------:R-:W-:Y:S02]  /*7590*/  LEA.HI R45, R45, R44, RZ, 0x4 ;  /* 0x0000002c2d2d7211 */ /* 0x000fe400078f20ff */
[----:B------:R-:W-:-:S02]  /*75a0*/  P2R R52, PR, RZ, 0x1 ;  /* 0x00000001ff347803 */ /* 0x000fc40000000000 */
[----:B------:R-:W-:Y:S02]  /*75b0*/  LEA.HI.SX32 R45, R45, R12, 0x1c ;  /* 0x0000000c2d2d7211 */ /* 0x000fe400078fe2ff */
[----:B------:R-:W-:-:S03]  /*75c0*/  SHF.L.U32 R54, R212, 0x6, RZ ;  /* 0x00000006d4367819 */ /* 0x000fc600000006ff */
        /* <DEDUP_REMOVED lines=17> */
[----:B------:R-:W-:Y:S01]  /*76e0*/  ISETP.GE.AND P6, PT, R213, R116, PT ;  /* 0x00000074d500720c */ /* 0x000fe20003fc6270 */
[----:B------:R-:W-:Y:S02]  /*76f0*/  IMAD.IADD R46, R46, 0x1, R44 ;  /* 0x000000012e2e7824 */ /* 0x000fe400078e022c */
[C---:B------:R-:W-:Y:S02]  /*7700*/  IMAD R44, R19.reuse, 0x5000, R136 ;  /* 0x00005000132c7824 */ /* 0x040fe400078e0288 */
[----:B------:R-:W-:Y:S02]  /*7710*/  IMAD R52, R19, 0x5000, R46 ;  /* 0x0000500013347824 */ /* 0x000fe400078e022e */
[----:B------:R-:W-:-:S02]  /*7720*/  IMAD R44, R44, 0x2, R18 ;  /* 0x000000022c2c7824 */ /* 0x000fc400078e0212 */
[----:B------:R-:W-:-:S04]  /*7730*/  IMAD R52, R52, 0x2, R18 ;  /* 0x0000000234347824 */ /* 0x000fc800078e0212 */
[----:B------:R-:W0:Y:S04]  /*7740*/  LDS.128 R44, [R44+0x24400] ;  /* 0x024400002c2c7984 */ /* 0x000e280000000c00 */
[----:B------:R-:W2:Y:S01]  /*7750*/  LDS.128 R52, [R52+0x24400] ;  /* 0x0244000034347984 */ /* 0x000ea20000000c00 */
[----:B------:R-:W-:Y:S05]  /*7760*/  @P6 BRA `(.L_x_2942) ;  /* 0x0000000400686947 */ /* 0x000fea0003800000 */
[--C-:B------:R-:W-:Y:S01]  /*7770*/  SHF.R.U64 R40, R40, 0x10, R41.reuse ;  /* 0x0000001028287819 */ /* 0x100fe20000001229 */
[----:B------:R-:W-:Y:S01]  /*7780*/  HADD2.F32 R93, -RZ, R179.H0_H0 ;  /* 0x200000b3ff5d7230 */ /* 0x000fe20000004100 */
[----:B------:R-:W-:Y:S02]  /*7790*/  SHF.R.U32.HI R92, RZ, 0x10, R41 ;  /* 0x00000010ff5c7819 */ /* 0x000fe40000011629 */
[--C-:B------:R-:W-:Y:S02]  /*77a0*/  SHF.R.U64 R41, R48, 0x10, R49.reuse ;  /* 0x0000001030297819 */ /* 0x100fe40000001231 */
[----:B------:R-:W-:Y:S01]  /*77b0*/  SHF.R.U32.HI R48, RZ, 0x10, R49 ;  /* 0x00000010ff307819 */ /* 0x000fe20000011631 */
[----:B------:R-:W-:Y:S01]  /*77c0*/  HADD2.F32 R138, -RZ, R92.H0_H0 ;  /* 0x2000005cff8a7230 */ /* 0x000fe20000004100 */
[--C-:B------:R-:W-:Y:S01]  /*77d0*/  SHF.R.U64 R49, R50, 0x10, R51.reuse ;  /* 0x0000001032317819 */ /* 0x100fe20000001233 */
[----:B------:R-:W-:Y:S01]  /*77e0*/  HADD2.F32 R41, -RZ, R41.H0_H0 ;  /* 0x20000029ff297230 */ /* 0x000fe20000004100 */
[----:B------:R-:W-:Y:S01]  /*77f0*/  SHF.R.U32.HI R50, RZ, 0x10, R51 ;  /* 0x00000010ff327819 */ /* 0x000fe20000011633 */
[----:B--2---:R-:W-:Y:S01]  /*7800*/  IMAD.MOV.U32 R51, RZ, RZ, R53 ;  /* 0x000000ffff337224 */ /* 0x004fe200078e0035 */
[----:B------:R-:W-:Y:S01]  /*7810*/  MOV R53, R55 ;  /* 0x0000003700357202 */ /* 0x000fe20000000f00 */
[----:B------:R-:W-:Y:S01]  /*7820*/  IMAD.MOV.U32 R55, RZ, RZ, R54 ;  /* 0x000000ffff377224 */ /* 0x000fe200078e0036 */
[--C-:B------:R-:W-:Y:S01]  /*7830*/  SHF.R.U64 R42, R42, 0x10, R43.reuse ;  /* 0x000000102a2a7819 */ /* 0x100fe2000000122b */
[----:B------:R-:W-:Y:S01]  /*7840*/  HADD2.F32 R54, -RZ, R179.H1_H1 ;  /* 0x300000b3ff367230 */ /* 0x000fe20000004100 */
[----:B------:R-:W-:Y:S01]  /*7850*/  SHF.R.U32.HI R43, RZ, 0x10, R43 ;  /* 0x00000010ff2b7819 */ /* 0x000fe2000001162b */
[----:B------:R-:W-:-:S02]  /*7860*/  HADD2.F32 R94, -RZ, R51.H0_H0 ;  /* 0x20000033ff5e7230 */ /* 0x000fc40000004100 */
[----:B------:R-:W-:Y:S02]  /*7870*/  HADD2.F32 R95, -RZ, R51.H1_H1 ;  /* 0x30000033ff5f7230 */ /* 0x000fe40000004100 */
[--C-:B0-----:R-:W-:Y:S02]  /*7880*/  HADD2.F32 R51, -RZ, R45.reuse.H0_H0 ;  /* 0x2000002dff337230 */ /* 0x101fe40000004100 */
[-C--:B------:R-:W-:Y:S01]  /*7890*/  FMUL.FTZ R92, R94, R54.reuse ;  /* 0x000000365e5c7220 */ /* 0x080fe20000410000 */
[----:B------:R-:W-:Y:S02]  /*78a0*/  HADD2.F32 R48, -RZ, R48.H0_H0 ;  /* 0x20000030ff307230 */ /* 0x000fe40000004100 */
[----:B------:R-:W-:Y:S02]  /*78b0*/  HADD2.F32 R45, -RZ, R45.H1_H1 ;  /* 0x3000002dff2d7230 */ /* 0x000fe40000004100 */
[C---:B------:R-:W-:Y:S01]  /*78c0*/  FMUL.FTZ R139, R51.reuse, R54 ;  /* 0x00000036338b7220 */ /* 0x040fe20000410000 */
[----:B------:R-:W-:Y:S01]  /*78d0*/  FFMA.FTZ R92, R51, R93, -R92 ;  /* 0x0000005d335c7223 */ /* 0x000fe2000001085c */
[----:B------:R-:W-:Y:S01]  /*78e0*/  FMUL.FTZ R54, R95, R48 ;  /* 0x000000305f367220 */ /* 0x000fe20000410000 */
[----:B------:R-:W-:-:S02]  /*78f0*/  HADD2.F32 R50, -RZ, R50.H0_H0 ;  /* 0x20000032ff327230 */ /* 0x000fc40000004100 */
[----:B------:R-:W-:Y:S01]  /*7900*/  FFMA.FTZ R139, R94, R93, R139 ;  /* 0x0000005d5e8b7223 */ /* 0x000fe2000001008b */
[C---:B------:R-:W-:Y:S01]  /*7910*/  FMUL.FTZ R48, R45.reuse, R48 ;  /* 0x000000302d307220 */ /* 0x040fe20000410000 */
[-C--:B------:R-:W-:Y:S01]  /*7920*/  FFMA.FTZ R54, R45, R138.reuse, -R54 ;  /* 0x0000008a2d367223 */ /* 0x080fe20000010836 */
[--C-:B------:R-:W-:Y:S02]  /*7930*/  HADD2.F32 R93, -RZ, R53.reuse.H0_H0 ;  /* 0x20000035ff5d7230 */ /* 0x100fe40000004100 */
[----:B------:R-:W-:Y:S02]  /*7940*/  HADD2.F32 R94, -RZ, R53.H1_H1 ;  /* 0x30000035ff5e7230 */ /* 0x000fe40000004100 */
[----:B------:R-:W-:Y:S01]  /*7950*/  FFMA.FTZ R48, R95, R138, R48 ;  /* 0x0000008a5f307223 */ /* 0x000fe20000010030 */
[----:B------:R-:W-:Y:S01]  /*7960*/  HADD2.F32 R45, -RZ, R178.H0_H0 ;  /* 0x200000b2ff2d7230 */ /* 0x000fe20000004100 */
[----:B------:R-:W-:Y:S01]  /*7970*/  F2FP.F16.F32.PACK_AB R54, R54, R92 ;  /* 0x0000005c3636723e */ /* 0x000fe200000000ff */
[----:B------:R-:W-:-:S02]  /*7980*/  HADD2.F32 R53, -RZ, R47.H0_H0 ;  /* 0x2000002fff357230 */ /* 0x000fc40000004100 */
[----:B------:R-:W-:Y:S02]  /*7990*/  HADD2.F32 R95, -RZ, R43.H0_H0 ;  /* 0x2000002bff5f7230 */ /* 0x000fe40000004100 */
[-C--:B------:R-:W-:Y:S01]  /*79a0*/  FMUL.FTZ R43, R93, R45.reuse ;  /* 0x0000002d5d2b7220 */ /* 0x080fe20000410000 */
[----:B------:R-:W-:Y:S02]  /*79b0*/  HADD2.F32 R51, -RZ, R178.H1_H1 ;  /* 0x300000b2ff337230 */ /* 0x000fe40000004100 */
        /* <DEDUP_REMOVED lines=12> */
[----:B------:R-:W-:Y:S01]  /*7a80*/  HADD2.F32 R53, -RZ, R44.H0_H0 ;  /* 0x2000002cff357230 */ /* 0x000fe20000004100 */
[----:B------:R-:W-:Y:S01]  /*7a90*/  F2FP.F16.F32.PACK_AB R43, R45, R43 ;  /* 0x0000002b2d2b723e */ /* 0x000fe200000000ff */
[----:B------:R-:W-:Y:S02]  /*7aa0*/  HADD2.F32 R52, -RZ, R52.H1_H1 ;  /* 0x30000034ff347230 */ /* 0x000fe40000004100 */
[----:B------:R-:W-:Y:S02]  /*7ab0*/  HADD2.F32 R44, -RZ, R44.H1_H1 ;  /* 0x3000002cff2c7230 */ /* 0x000fe40000004100 */
[-C--:B------:R-:W-:Y:S01]  /*7ac0*/  FMUL.FTZ R95, R53, R47.reuse ;  /* 0x0000002f355f7220 */ /* 0x080fe20000410000 */
[----:B------:R-:W-:Y:S02]  /*7ad0*/  HADD2.F32 R94, -RZ, R40.H0_H0 ;  /* 0x20000028ff5e7230 */ /* 0x000fe40000004100 */
[----:B------:R-:W-:Y:S01]  /*7ae0*/  FMUL.FTZ R40, R93, R47 ;  /* 0x0000002f5d287220 */ /* 0x000fe20000410000 */
[----:B------:R-:W-:-:S02]  /*7af0*/  HADD2.F32 R51, -RZ, R177.H1_H1 ;  /* 0x300000b1ff337230 */ /* 0x000fc40000004100 */
[-C--:B------:R-:W-:Y:S01]  /*7b00*/  FMUL.FTZ R47, R52, R41.reuse ;  /* 0x00000029342f7220 */ /* 0x080fe20000410000 */
[----:B------:R-:W-:Y:S01]  /*7b10*/  FMUL.FTZ R41, R44, R41 ;  /* 0x000000292c297220 */ /* 0x000fe20000410000 */
[----:B------:R-:W-:Y:S01]  /*7b20*/  F2FP.F16.F32.PACK_AB R50, R50, R138 ;  /* 0x0000008a3232723e */ /* 0x000fe200000000ff */
[----:B------:R-:W-:Y:S02]  /*7b30*/  IMAD.MOV.U32 R45, RZ, RZ, R54 ;  /* 0x000000ffff2d7224 */ /* 0x000fe400078e0036 */
[-C--:B------:R-:W-:Y:S01]  /*7b40*/  FFMA.FTZ R40, R53, R51.reuse, -R40 ;  /* 0x0000003335287223 */ /* 0x080fe20000010828 */
[----:B------:R-:W-:Y:S01]  /*7b50*/  FFMA.FTZ R95, R93, R51, R95 ;  /* 0x000000335d5f7223 */ /* 0x000fe2000001005f */
[-C--:B------:R-:W-:Y:S01]  /*7b60*/  FFMA.FTZ R52, R52, R94.reuse, R41 ;  /* 0x0000005e34347223 */ /* 0x080fe20000010029 */
[----:B------:R-:W-:Y:S02]  /*7b70*/  HADD2.F32 R41, -RZ, R176.H0_H0 ;  /* 0x200000b0ff297230 */ /* 0x000fe40000004100 */
[----:B------:R-:W-:Y:S01]  /*7b80*/  FFMA.FTZ R47, R44, R94, -R47 ;  /* 0x0000005e2c2f7223 */ /* 0x000fe2000001082f */
[----:B------:R-:W-:-:S02]  /*7b90*/  HADD2.F32 R53, -RZ, R55.H0_H0 ;  /* 0x20000037ff357230 */ /* 0x000fc40000004100 */
[--C-:B------:R-:W-:Y:S01]  /*7ba0*/  HADD2.F32 R51, -RZ, R46.reuse.H0_H0 ;  /* 0x2000002eff337230 */ /* 0x100fe20000004100 */
[----:B------:R-:W-:Y:S01]  /*7bb0*/  F2FP.F16.F32.PACK_AB R52, R52, R95 ;  /* 0x0000005f3434723e */ /* 0x000fe200000000ff */
[----:B------:R-:W-:Y:S01]  /*7bc0*/  HADD2.F32 R55, -RZ, R55.H1_H1 ;  /* 0x30000037ff377230 */ /* 0x000fe20000004100 */
[----:B------:R-:W-:Y:S01]  /*7bd0*/  F2FP.F16.F32.PACK_AB R40, R47, R40 ;  /* 0x000000282f28723e */ /* 0x000fe200000000ff */
[----:B------:R-:W-:Y:S02]  /*7be0*/  HADD2.F32 R46, -RZ, R46.H1_H1 ;  /* 0x3000002eff2e7230 */ /* 0x000fe40000004100 */
[-C--:B------:R-:W-:Y:S01]  /*7bf0*/  FMUL.FTZ R94, R51, R41.reuse ;  /* 0x00000029335e7220 */ /* 0x080fe20000410000 */
[----:B------:R-:W-:Y:S02]  /*7c00*/  HADD2.F32 R93, -RZ, R42.H0_H0 ;  /* 0x2000002aff5d7230 */ /* 0x000fe40000004100 */
[----:B------:R-:W-:Y:S01]  /*7c10*/  FMUL.FTZ R42, R53, R41 ;  /* 0x00000029352a7220 */ /* 0x000fe20000410000 */
[----:B------:R-:W-:-:S02]  /*7c20*/  HADD2.F32 R44, -RZ, R176.H1_H1 ;  /* 0x300000b0ff2c7230 */ /* 0x000fc40000004100 */
[-C--:B------:R-:W-:Y:S01]  /*7c30*/  FMUL.FTZ R41, R55, R49.reuse ;  /* 0x0000003137297220 */ /* 0x080fe20000410000 */
[C---:B------:R-:W-:Y:S01]  /*7c40*/  FMUL.FTZ R49, R46.reuse, R49 ;  /* 0x000000312e317220 */ /* 0x040fe20000410000 */
[----:B------:R-:W-:Y:S02]  /*7c50*/  IMAD.MOV.U32 R47, RZ, RZ, R43 ;  /* 0x000000ffff2f7224 */ /* 0x000fe400078e002b */
[-C--:B------:R-:W-:Y:S01]  /*7c60*/  FFMA.FTZ R94, R53, R44.reuse, R94 ;  /* 0x0000002c355e7223 */ /* 0x080fe2000001005e */
[-C--:B------:R-:W-:Y:S01]  /*7c70*/  FFMA.FTZ R49, R55, R93.reuse, R49 ;  /* 0x0000005d37317223 */ /* 0x080fe20000010031 */
        /* <DEDUP_REMOVED lines=8> */
[----:B------:R-:W-:-:S07]  /*7d00*/  MOV R46, R41 ;  /* 0x00000029002e7202 */ /* 0x000fce0000000f00 */
.L_x_2942:
[----:B------:R-:W-:Y:S05]  /*7d10*/  BSYNC B2 ;  /* 0x0000000000027941 */ /* 0x000fea0003800000 */
.L_x_2941:
[----:B------:R-:W-:Y:S02]  /*7d20*/  ULDC.64 UR4, c[0x0][0x208] ;  /* 0x0000820000047ab9 */ /* 0x000fe40000000a00 */
[----:B0-----:R3:W-:Y:S04]  /*7d30*/  STG.E.128 desc[UR4][R88.64], R44 ;  /* 0x0000002c58007986 */ /* 0x0017e8000c101d04 */
[----:B--2---:R3:W-:Y:S02]  /*7d40*/  @!P5 STG.E.128 desc[UR4][R90.64], R52 ;  /* 0x000000345a00d986 */ /* 0x0047e4000c101d04 */
.L_x_2936:
[----:B------:R-:W-:Y:S05]  /*7d50*/  BSYNC B1 ;  /* 0x0000000000017941 */ /* 0x000fea0003800000 */
.L_x_2935:
[----:B------:R-:W-:Y:S04]  /*7d60*/  BSSY B1, `(.L_x_2943) ;  /* 0x00000fb000017945 */ /* 0x000fe80003800000 */
[----:B------:R-:W-:Y:S05]  /*7d70*/  @P3 BRA `(.L_x_2944) ;  /* 0x0000000c00e43947 */ /* 0x000fea0003800000 */
[----:B------:R-:W-:Y:S01]  /*7d80*/  ISETP.NE.AND P3, PT, R26, RZ, PT ;  /* 0x000000ff1a00720c */ /* 0x000fe20003f65270 */
[----:B------:R-:W-:Y:S01]  /*7d90*/  VIADD R41, R212, 0x20 ;  /* 0x00000020d4297836 */ /* 0x000fe20000000000 */
[----:B------:R-:W-:Y:S01]  /*7da0*/  BSSY B2, `(.L_x_2945) ;  /* 0x000007d000027945 */ /* 0x000fe20003800000 */
[-C--:B--2---:R-:W-:Y:S02]  /*7db0*/  IMAD R40, R148, R124.reuse, RZ ;  /* 0x0000007c94287224 */ /* 0x084fe400078e02ff */
[----:B------:R-:W-:-:S04]  /*7dc0*/  IMAD.WIDE.U32 R48, R41, R124, R126 ;  /* 0x0000007c29307225 */ /* 0x000fc800078e007e */
[----:B------:R-:W-:-:S05]  /*7dd0*/  IMAD R41, R41, R125, R40 ;  /* 0x0000007d29297224 */ /* 0x000fca00078e0228 */
[----:B---3--:R-:W-:Y:S01]  /*7de0*/  IADD3 R54, R49, R41, RZ ;  /* 0x0000002931367210 */ /* 0x008fe20007ffe0ff */
        /* <DEDUP_REMOVED lines=8> */
[----:B------:R-:W-:-:S05]  /*7e70*/  LEA.HI.SX32 R44, R41, R14, 0x1c ;  /* 0x0000000e292c7211 */ /* 0x000fca00078fe2ff */
[----:B------:R-:W-:-:S05]  /*7e80*/  IMAD.SHL.U32 R45, R44, 0x8, RZ ;  /* 0x000000082c2d7824 */ /* 0x000fca00078e00ff */
[----:B------:R-:W-:-:S13]  /*7e90*/  ISETP.GE.AND P3, PT, R45, R145, PT ;  /* 0x000000912d00720c */ /* 0x000fda0003f66270 */
[--C-:B------:R-:W-:Y:S02]  /*7ea0*/  @!P3 SHF.R.S32.HI R47, RZ, 0x1f, R45.reuse ;  /* 0x0000001fff2fb819 */ /* 0x100fe4000001142d */
[----:B------:R-:W-:-:S04]  /*7eb0*/  @!P3 IADD3 R41, P5, P6, R96, R48, R45 ;  /* 0x000000306029b210 */ /* 0x000fc80007ebe02d */
[----:B------:R-:W-:Y:S02]  /*7ec0*/  @!P3 IADD3.X R40, R36, R54, R47, P5, P6 ;  /* 0x000000362428b210 */ /* 0x000fe40002fec42f */
[----:B------:R-:W-:Y:S02]  /*7ed0*/  SHF.R.S32.HI R47, RZ, 0x1f, R44 ;  /* 0x0000001fff2f7819 */ /* 0x000fe4000001142c */
[----:B------:R-:W-:Y:S02]  /*7ee0*/  LEA R50, P5, R42, R118, 0x1 ;  /* 0x000000762a327211 */ /* 0x000fe400078a08ff */
[----:B------:R-:W-:Y:S02]  /*7ef0*/  LEA.HI R47, R47, R44, RZ, 0x3 ;  /* 0x0000002c2f2f7211 */ /* 0x000fe400078f18ff */
[----:B------:R-:W-:Y:S02]  /*7f00*/  LOP3.LUT R44, R223, 0x38, R45, 0xf8, !PT ;  /* 0x00000038df2c7812 */ /* 0x000fe400078ef82d */
[----:B------:R-:W-:-:S02]  /*7f10*/  SHF.R.S32.HI R47, RZ, 0x3, R47 ;  /* 0x00000003ff2f7819 */ /* 0x000fc4000001142f */
[----:B------:R-:W-:Y:S02]  /*7f20*/  LOP3.LUT R44, R44, R46, RZ, 0x3c, !PT ;  /* 0x0000002e2c2c7212 */ /* 0x000fe400078e3cff */
[----:B------:R-:W-:Y:S01]  /*7f30*/  LEA.HI.X R51, R42, R119, R43, 0x1, P5 ;  /* 0x000000772a337211 */ /* 0x000fe200028f0c2b */
[----:B------:R-:W-:Y:S01]  /*7f40*/  IMAD R45, R47, 0x1400, R226 ;  /* 0x000014002f2d7824 */ /* 0x000fe200078e02e2 */
[----:B------:R-:W-:-:S03]  /*7f50*/  @!P3 LEA R52, P5, R41, R118, 0x1 ;  /* 0x000000762934b211 */ /* 0x000fc600078a08ff */
[----:B------:R-:W-:Y:S01]  /*7f60*/  IMAD.IADD R44, R45, 0x1, R44 ;  /* 0x000000012d2c7824 */ /* 0x000fe200078e022c */
[----:B------:R-:W-:Y:S01]  /*7f70*/  @!P3 LEA.HI.X R53, R41, R119, R40, 0x1, P5 ;  /* 0x000000772935b211 */ /* 0x000fe200028f0c28 */
[C---:B------:R-:W-:Y:S01]  /*7f80*/  IMAD R45, R19.reuse, 0x5000, R135 ;  /* 0x00005000132d7824 */ /* 0x040fe200078e0287 */
[----:B------:R-:W-:Y:S01]  /*7f90*/  ISETP.GE.AND P5, PT, R16, R116, PT ;  /* 0x000000741000720c */ /* 0x000fe20003fa6270 */
[----:B------:R-:W-:Y:S02]  /*7fa0*/  IMAD R47, R19, 0x5000, R44 ;  /* 0x00005000132f7824 */ /* 0x000fe400078e022c */
[--C-:B------:R-:W-:Y:S02]  /*7fb0*/  IMAD R42, R45, 0x2, R18.reuse ;  /* 0x000000022d2a7824 */ /* 0x100fe400078e0212 */
[----:B------:R-:W-:-:S04]  /*7fc0*/  IMAD R47, R47, 0x2, R18 ;  /* 0x000000022f2f7824 */ /* 0x000fc800078e0212 */
[----:B------:R-:W2:Y:S04]  /*7fd0*/  LDS.128 R40, [R42+0x24400] ;  /* 0x024400002a287984 */ /* 0x000ea80000000c00 */
[----:B------:R-:W3:Y:S01]  /*7fe0*/  LDS.128 R44, [R47+0x24400] ;  /* 0x024400002f2c7984 */ /* 0x000ee20000000c00 */
        /* <DEDUP_REMOVED lines=19> */
[----:B------:R-:W-:Y:S01]  /*8120*/  FFMA.FTZ R92, R89, R71, R92 ;  /* 0x00000047595c7223 */ /* 0x000fe2000001005c */
[----:B------:R-:W-:Y:S01]  /*8130*/  SHF.R.U32.HI R63, RZ, 0x10, R63 ;  /* 0x00000010ff3f7819 */ /* 0x000fe2000001163f */
[----:B------:R-:W-:Y:S01]  /*8140*/  FMUL.FTZ R88, R90, R68 ;  /* 0x000000445a587220 */ /* 0x000fe20000410000 */
[----:B------:R-:W-:-:S02]  /*8150*/  HADD2.F32 R45, -RZ, R47.H0_H0 ;  /* 0x2000002fff2d7230 */ /* 0x000fc40000004100 */
[C---:B------:R-:W-:Y:S01]  /*8160*/  FMUL.FTZ R68, R41.reuse, R68 ;  /* 0x0000004429447220 */ /* 0x040fe20000410000 */
[----:B------:R-:W-:Y:S02]  /*8170*/  HADD2.F32 R71, -RZ, R47.H1_H1 ;  /* 0x3000002fff477230 */ /* 0x000fe40000004100 */
[-C--:B------:R-:W-:Y:S01]  /*8180*/  FFMA.FTZ R88, R41, R91.reuse, -R88 ;  /* 0x0000005b29587223 */ /* 0x080fe20000010858 */
[----:B------:R-:W-:Y:S02]  /*8190*/  HADD2.F32 R174, -RZ, R174.H1_H1 ;  /* 0x300000aeffae7230 */ /* 0x000fe40000004100 */
[----:B------:R-:W-:Y:S01]  /*81a0*/  FFMA.FTZ R68, R90, R91, R68 ;  /* 0x0000005b5a447223 */ /* 0x000fe20000010044 */
[--C-:B------:R-:W-:Y:S02]  /*81b0*/  HADD2.F32 R47, -RZ, R43.reuse.H0_H0 ;  /* 0x2000002bff2f7230 */ /* 0x100fe40000004100 */
[----:B------:R-:W-:Y:S02]  /*81c0*/  HADD2.F32 R70, -RZ, R70.H0_H0 ;  /* 0x20000046ff467230 */ /* 0x000fe40000004100 */
[----:B------:R-:W-:-:S02]  /*81d0*/  HADD2.F32 R43, -RZ, R43.H1_H1 ;  /* 0x3000002bff2b7230 */ /* 0x000fc40000004100 */
[----:B------:R-:W-:Y:S02]  /*81e0*/  HADD2.F32 R41, -RZ, R172.H1_H1 ;  /* 0x300000acff297230 */ /* 0x000fe40000004100 */
[----:B------:R-:W-:Y:S01]  /*81f0*/  FMUL.FTZ R90, R71, R70 ;  /* 0x00000046475a7220 */ /* 0x000fe20000410000 */
[----:B------:R-:W-:Y:S02]  /*8200*/  HADD2.F32 R89, -RZ, R63.H0_H0 ;  /* 0x2000003fff597230 */ /* 0x000fe40000004100 */
[----:B------:R-:W-:Y:S01]  /*8210*/  FMUL.FTZ R63, R45, R174 ;  /* 0x000000ae2d3f7220 */ /* 0x000fe20000410000 */
[----:B------:R-:W-:Y:S01]  /*8220*/  FMUL.FTZ R70, R43, R70 ;  /* 0x000000462b467220 */ /* 0x000fe20000410000 */
[C---:B------:R-:W-:Y:S01]  /*8230*/  FMUL.FTZ R174, R47.reuse, R174 ;  /* 0x000000ae2fae7220 */ /* 0x040fe20000410000 */
[----:B------:R-:W-:Y:S02]  /*8240*/  HADD2.F32 R60, -RZ, R60.H0_H0 ;  /* 0x2000003cff3c7230 */ /* 0x000fe40000004100 */
[----:B------:R-:W-:Y:S01]  /*8250*/  FFMA.FTZ R63, R47, R41, -R63 ;  /* 0x000000292f3f7223 */ /* 0x000fe2000001083f */
[-C--:B------:R-:W-:Y:S01]  /*8260*/  FFMA.FTZ R90, R43, R89.reuse, -R90 ;  /* 0x000000592b5a7223 */ /* 0x080fe2000001085a */
[----:B------:R-:W-:Y:S01]  /*8270*/  FFMA.FTZ R71, R71, R89, R70 ;  /* 0x0000005947477223 */ /* 0x000fe20000010046 */
[----:B------:R-:W-:-:S02]  /*8280*/  HADD2.F32 R47, -RZ, R44.H1_H1 ;  /* 0x3000002cff2f7230 */ /* 0x000fc40000004100 */
[----:B------:R-:W-:Y:S01]  /*8290*/  FFMA.FTZ R174, R45, R41, R174 ;  /* 0x000000292dae7223 */ /* 0x000fe200000100ae */
[----:B------:R-:W-:Y:S01]  /*82a0*/  HADD2.F32 R89, -RZ, R40.H1_H1 ;  /* 0x30000028ff597230 */ /* 0x000fe20000004100 */
[----:B------:R-:W-:Y:S01]  /*82b0*/  F2FP.F16.F32.PACK_AB R63, R90, R63 ;  /* 0x0000003f5a3f723e */ /* 0x000fe200000000ff */
[----:B------:R-:W-:Y:S02]  /*82c0*/  HADD2.F32 R45, -RZ, R44.H0_H0 ;  /* 0x2000002cff2d7230 */ /* 0x000fe40000004100 */
[-C--:B------:R-:W-:Y:S01]  /*82d0*/  FMUL.FTZ R70, R47, R60.reuse ;  /* 0x0000003c2f467220 */ /* 0x080fe20000410000 */
[----:B------:R-:W-:Y:S02]  /*82e0*/  HADD2.F32 R44, -RZ, R55.H0_H0 ;  /* 0x20000037ff2c7230 */ /* 0x000fe40000004100 */
[----:B------:R-:W-:Y:S01]  /*82f0*/  FMUL.FTZ R60, R89, R60 ;  /* 0x0000003c593c7220 */ /* 0x000fe20000410000 */
[----:B------:R-:W-:Y:S01]  /*8300*/  HADD2.F32 R41, -RZ, R173.H0_H0 ;  /* 0x200000adff297230 */ /* 0x000fe20000004100 */
[----:B------:R-:W-:Y:S01]  /*8310*/  F2FP.F16.F32.PACK_AB R71, R71, R174 ;  /* 0x000000ae4747723e */ /* 0x000fe200000000ff */
[----:B------:R-:W-:-:S02]  /*8320*/  HADD2.F32 R43, -RZ, R40.H0_H0 ;  /* 0x20000028ff2b7230 */ /* 0x000fc40000004100 */
[-C--:B------:R-:W-:Y:S01]  /*8330*/  FFMA.FTZ R89, R89, R44.reuse, -R70 ;  /* 0x0000002c59597223 */ /* 0x080fe20000010846 */
[----:B------:R-:W-:Y:S01]  /*8340*/  FFMA.FTZ R47, R47, R44, R60 ;  /* 0x0000002c2f2f7223 */ /* 0x000fe2000001003c */
[----:B------:R-:W-:Y:S02]  /*8350*/  HADD2.F32 R172, -RZ, R172.H0_H0 ;  /* 0x200000acffac7230 */ /* 0x000fe40000004100 */
[-C--:B------:R-:W-:Y:S01]  /*8360*/  FMUL.FTZ R40, R45, R41.reuse ;  /* 0x000000292d287220 */ /* 0x080fe20000410000 */
[----:B------:R-:W-:Y:S02]  /*8370*/  HADD2.F32 R44, -RZ, R46.H0_H0 ;  /* 0x2000002eff2c7230 */ /* 0x000fe40000004100 */
[C---:B------:R-:W-:Y:S01]  /*8380*/  FMUL.FTZ R94, R43.reuse, R41 ;  /* 0x000000292b5e7220 */ /* 0x040fe20000410000 */
[----:B------:R-:W-:Y:S02]  /*8390*/  HADD2.F32 R175, -RZ, R175.H1_H1 ;  /* 0x300000afffaf7230 */ /* 0x000fe40000004100 */
[----:B------:R-:W-:Y:S01]  /*83a0*/  FFMA.FTZ R40, R43, R172, -R40 ;  /* 0x000000ac2b287223 */ /* 0x000fe20000010828 */
        /* <DEDUP_REMOVED lines=23> */
[----:B------:R-:W-:-:S07]  /*8520*/  MOV R44, R94 ;  /* 0x0000005e002c7202 */ /* 0x000fce0000000f00 */
.L_x_2948:
[----:B------:R-:W-:Y:S05]  /*8530*/  BSYNC B3 ;  /* 0x0000000000037941 */ /* 0x000fea0003800000 */
.L_x_2947:
[----:B------:R-:W-:Y:S02]  /*8540*/  ULDC.64 UR4, c[0x0][0x208] ;  /* 0x0000820000047ab9 */ /* 0x000fe40000000a00 */
[----:B--2---:R2:W-:Y:S04]  /*8550*/  STG.E.128 desc[UR4][R50.64], R40 ;  /* 0x0000002832007986 */ /* 0x0045e8000c101d04 */
[----:B---3--:R2:W-:Y:S02]  /*8560*/  @!P3 STG.E.128 desc[UR4][R52.64], R44 ;  /* 0x0000002c3400b986 */ /* 0x0085e4000c101d04 */
.L_x_2946:
[----:B------:R-:W-:Y:S05]  /*8570*/  BSYNC B2 ;  /* 0x0000000000027941 */ /* 0x000fea0003800000 */
.L_x_2945:
        /* <DEDUP_REMOVED lines=21> */
[----:B------:R-:W-:-:S03]  /*86d0*/  LEA R48, P5, R44, R118, 0x1 ;  /* 0x000000762c307211 */ /* 0x000fc600078a08ff */
[----:B------:R-:W-:Y:S01]  /*86e0*/  IMAD.IADD R40, R41, 0x1, R40 ;  /* 0x0000000129287824 */ /* 0x000fe200078e0228 */
[----:B------:R-:W-:Y:S01]  /*86f0*/  LEA.HI.X R49, R44, R119, R45, 0x1, P5 ;  /* 0x000000772c317211 */ /* 0x000fe200028f0c2d */
[C---:B------:R-:W-:Y:S01]  /*8700*/  IMAD R41, R19.reuse, 0x5000, R134 ;  /* 0x0000500013297824 */ /* 0x040fe200078e0286 */
[----:B------:R-:W-:Y:S01]  /*8710*/  @!P3 LEA R50, P5, R42, R118, 0x1 ;  /* 0x000000762a32b211 */ /* 0x000fe200078a08ff */
[----:B------:R-:W-:-:S03]  /*8720*/  IMAD R43, R19, 0x5000, R40 ;  /* 0x00005000132b7824 */ /* 0x000fc600078e0228 */
[----:B------:R-:W-:Y:S01]  /*8730*/  LEA R41, R41, R18, 0x1 ;  /* 0x0000001229297211 */ /* 0x000fe200078e08ff */
[----:B------:R-:W-:Y:S01]  /*8740*/  IMAD R44, R43, 0x2, R18 ;  /* 0x000000022b2c7824 */ /* 0x000fe200078e0212 */
[----:B------:R-:W-:Y:S02]  /*8750*/  @!P3 LEA.HI.X R51, R42, R119, R54, 0x1, P5 ;  /* 0x000000772a33b211 */ /* 0x000fe400028f0c36 */
[----:B------:R-:W-:Y:S02]  /*8760*/  ISETP.GE.AND P5, PT, R213, R116, PT ;  /* 0x00000074d500720c */ /* 0x000fe40003fa6270 */
[----:B------:R-:W2:Y:S04]  /*8770*/  LDS.128 R40, [R41+0x24400] ;  /* 0x0244000029287984 */ /* 0x000ea80000000c00 */
[----:B------:R-:W3:Y:S07]  /*8780*/  LDS.128 R44, [R44+0x24400] ;  /* 0x024400002c2c7984 */ /* 0x000eee0000000c00 */
[----:B------:R-:W-:Y:S05]  /*8790*/  @P5 BRA `(.L_x_2950) ;  /* 0x00000004004c5947 */ /* 0x000fea0003800000 */
[--C-:B------:R-:W-:Y:S01]  /*87a0*/  SHF.R.U64 R52, R56, 0x10, R57.reuse ;  /* 0x0000001038347819 */ /* 0x100fe20000001239 */
[----:B------:R-:W-:Y:S01]  /*87b0*/  HADD2.F32 R62, -RZ, R168.H0_H0 ;  /* 0x200000a8ff3e7230 */ /* 0x000fe20000004100 */
[----:B------:R-:W-:Y:S01]  /*87c0*/  SHF.R.U32.HI R56, RZ, 0x10, R57 ;  /* 0x00000010ff387819 */ /* 0x000fe20000011639 */
[----:B---3--:R-:W-:Y:S01]  /*87d0*/  IMAD.MOV.U32 R57, RZ, RZ, R45 ;  /* 0x000000ffff397224 */ /* 0x008fe200078e002d */
[----:B------:R-:W-:Y:S01]  /*87e0*/  SHF.R.U32.HI R63, RZ, 0x10, R65 ;  /* 0x00000010ff3f7819 */ /* 0x000fe20000011641 */
[----:B--2---:R-:W-:Y:S01]  /*87f0*/  IMAD.MOV.U32 R45, RZ, RZ, R43 ;  /* 0x000000ffff2d7224 */ /* 0x004fe200078e002b */
[----:B------:R-:W-:Y:S01]  /*8800*/  SHF.R.U64 R54, R58, 0x10, R59 ;  /* 0x000000103a367819 */ /* 0x000fe2000000123b */
[----:B------:R-:W-:Y:S01]  /*8810*/  HADD2.F32 R43, -RZ, R41.H0_H0 ;  /* 0x20000029ff2b7230 */ /* 0x000fe20000004100 */
[----:B------:R-:W-:Y:S01]  /*8820*/  SHF.R.U64 R53, R64, 0x10, R65 ;  /* 0x0000001040357819 */ /* 0x000fe20000001241 */
[----:B------:R-:W-:Y:S01]  /*8830*/  HADD2.F32 R64, -RZ, R171.H1_H1 ;  /* 0x300000abff407230 */ /* 0x000fe20000004100 */
[----:B------:R-:W-:Y:S01]  /*8840*/  SHF.R.U32.HI R58, RZ, 0x10, R59 ;  /* 0x00000010ff3a7819 */ /* 0x000fe2000001163b */
[--C-:B------:R-:W-:Y:S01]  /*8850*/  HADD2.F32 R59, -RZ, R57.reuse.H0_H0 ;  /* 0x20000039ff3b7230 */ /* 0x100fe20000004100 */
[--C-:B------:R-:W-:Y:S01]  /*8860*/  SHF.R.U64 R55, R66, 0x10, R67.reuse ;  /* 0x0000001042377819 */ /* 0x100fe20000001243 */
[----:B------:R-:W-:Y:S01]  /*8870*/  HADD2.F32 R60, -RZ, R57.H1_H1 ;  /* 0x30000039ff3c7230 */ /* 0x000fe20000004100 */
[----:B------:R-:W-:Y:S01]  /*8880*/  SHF.R.U32.HI R66, RZ, 0x10, R67 ;  /* 0x00000010ff427819 */ /* 0x000fe20000011643 */
[----:B------:R-:W-:-:S02]  /*8890*/  HADD2.F32 R63, -RZ, R63.H0_H0 ;  /* 0x2000003fff3f7230 */ /* 0x000fc40000004100 */
[----:B------:R-:W-:Y:S02]  /*88a0*/  HADD2.F32 R61, -RZ, R56.H0_H0 ;  /* 0x20000038ff3d7230 */ /* 0x000fe40000004100 */
[-C--:B------:R-:W-:Y:S01]  /*88b0*/  FMUL.FTZ R56, R59, R64.reuse ;  /* 0x000000403b387220 */ /* 0x080fe20000410000 */
[----:B------:R-:W-:Y:S02]  /*88c0*/  HADD2.F32 R57, -RZ, R41.H1_H1 ;  /* 0x30000029ff397230 */ /* 0x000fe40000004100 */
[C---:B------:R-:W-:Y:S01]  /*88d0*/  FMUL.FTZ R64, R43.reuse, R64 ;  /* 0x000000402b407220 */ /* 0x040fe20000410000 */
[-C--:B------:R-:W-:Y:S01]  /*88e0*/  FMUL.FTZ R68, R60, R63.reuse ;  /* 0x0000003f3c447220 */ /* 0x080fe20000410000 */
[-C--:B------:R-:W-:Y:S01]  /*88f0*/  FFMA.FTZ R41, R43, R62.reuse, -R56 ;  /* 0x0000003e2b297223 */ /* 0x080fe20000010838 */
[----:B------:R-:W-:Y:S02]  /*8900*/  HADD2.F32 R66, -RZ, R66.H0_H0 ;  /* 0x20000042ff427230 */ /* 0x000fe40000004100 */
[----:B------:R-:W-:Y:S01]  /*8910*/  FMUL.FTZ R63, R57, R63 ;  /* 0x0000003f393f7220 */ /* 0x000fe20000410000 */
[----:B------:R-:W-:Y:S01]  /*8920*/  FFMA.FTZ R43, R59, R62, R64 ;  /* 0x0000003e3b2b7223 */ /* 0x000fe20000010040 */
[----:B------:R-:W-:Y:S01]  /*8930*/  FFMA.FTZ R56, R57, R61, -R68 ;  /* 0x0000003d39387223 */ /* 0x000fe20000010844 */
[----:B------:R-:W-:-:S02]  /*8940*/  HADD2.F32 R68, -RZ, R170.H1_H1 ;  /* 0x300000aaff447230 */ /* 0x000fc40000004100 */
[----:B------:R-:W-:Y:S01]  /*8950*/  FFMA.FTZ R60, R60, R61, R63 ;  /* 0x0000003d3c3c7223 */ /* 0x000fe2000001003f */
[--C-:B------:R-:W-:Y:S02]  /*8960*/  HADD2.F32 R59, -RZ, R47.reuse.H0_H0 ;  /* 0x2000002fff3b7230 */ /* 0x100fe40000004100 */
[----:B------:R-:W-:Y:S01]  /*8970*/  HADD2.F32 R62, -RZ, R47.H1_H1 ;  /* 0x3000002fff3e7230 */ /* 0x000fe20000004100 */
[----:B------:R-:W-:Y:S01]  /*8980*/  F2FP.F16.F32.PACK_AB R41, R56, R41 ;  /* 0x000000293829723e */ /* 0x000fe200000000ff */
[--C-:B------:R-:W-:Y:S02]  /*8990*/  HADD2.F32 R47, -RZ, R45.reuse.H0_H0 ;  /* 0x2000002dff2f7230 */ /* 0x100fe40000004100 */
[----:B------:R-:W-:Y:S02]  /*89a0*/  HADD2.F32 R57, -RZ, R45.H1_H1 ;  /* 0x3000002dff397230 */ /* 0x000fe40000004100 */
[----:B------:R-:W-:Y:S01]  /*89b0*/  FMUL.FTZ R70, R62, R66 ;  /* 0x000000423e467220 */ /* 0x000fe20000410000 */
[----:B------:R-:W-:-:S02]  /*89c0*/  HADD2.F32 R64, -RZ, R169.H0_H0 ;  /* 0x200000a9ff407230 */ /* 0x000fc40000004100 */
[----:B------:R-:W-:Y:S02]  /*89d0*/  HADD2.F32 R61, -RZ, R58.H0_H0 ;  /* 0x2000003aff3d7230 */ /* 0x000fe40000004100 */
[-C--:B------:R-:W-:Y:S01]  /*89e0*/  FMUL.FTZ R58, R59, R68.reuse ;  /* 0x000000443b3a7220 */ /* 0x080fe20000410000 */
[----:B------:R-:W-:Y:S01]  /*89f0*/  FMUL.FTZ R68, R47, R68 ;  /* 0x000000442f447220 */ /* 0x000fe20000410000 */
[----:B------:R-:W-:Y:S01]  /*8a00*/  FMUL.FTZ R63, R57, R66 ;  /* 0x00000042393f7220 */ /* 0x000fe20000410000 */
[----:B------:R-:W-:Y:S02]  /*8a10*/  HADD2.F32 R66, -RZ, R53.H0_H0 ;  /* 0x20000035ff427230 */ /* 0x000fe40000004100 */
[-C--:B------:R-:W-:Y:S01]  /*8a20*/  FFMA.FTZ R45, R47, R64.reuse, -R58 ;  /* 0x000000402f2d7223 */ /* 0x080fe2000001083a */
[----:B------:R-:W-:Y:S01]  /*8a30*/  FFMA.FTZ R47, R59, R64, R68 ;  /* 0x000000403b2f7223 */ /* 0x000fe20000010044 */
[-C--:B------:R-:W-:Y:S01]  /*8a40*/  FFMA.FTZ R58, R57, R61.reuse, -R70 ;  /* 0x0000003d393a7223 */ /* 0x080fe20000010846 */
[----:B------:R-:W-:Y:S01]  /*8a50*/  FFMA.FTZ R62, R62, R61, R63 ;  /* 0x0000003d3e3e7223 */ /* 0x000fe2000001003f */
[----:B------:R-:W-:-:S02]  /*8a60*/  HADD2.F32 R64, -RZ, R171.H0_H0 ;  /* 0x200000abff407230 */ /* 0x000fc40000004100 */
[----:B------:R-:W-:Y:S01]  /*8a70*/  HADD2.F32 R59, -RZ, R44.H0_H0 ;  /* 0x2000002cff3b7230 */ /* 0x000fe20000004100 */
[----:B------:R-:W-:Y:S01]  /*8a80*/  F2FP.F16.F32.PACK_AB R58, R58, R45 ;  /* 0x0000002d3a3a723e */ /* 0x000fe200000000ff */
[----:B------:R-:W-:Y:S01]  /*8a90*/  HADD2.F32 R53, -RZ, R40.H0_H0 ;  /* 0x20000028ff357230 */ /* 0x000fe20000004100 */
[----:B------:R-:W-:Y:S01]  /*8aa0*/  F2FP.F16.F32.PACK_AB R45, R60, R43 ;  /* 0x0000002b3c2d723e */ /* 0x000fe200000000ff */
[----:B------:R-:W-:Y:S01]  /*8ab0*/  HADD2.F32 R61, -RZ, R44.H1_H1 ;  /* 0x3000002cff3d7230 */ /* 0x000fe20000004100 */
[----:B------:R-:W-:Y:S01]  /*8ac0*/  F2FP.F16.F32.PACK_AB R47, R62, R47 ;  /* 0x0000002f3e2f723e */ /* 0x000fe200000000ff */
[----:B------:R-:W-:Y:S02]  /*8ad0*/  HADD2.F32 R57, -RZ, R40.H1_H1 ;  /* 0x30000028ff397230 */ /* 0x000fe40000004100 */
[-C--:B------:R-:W-:Y:S01]  /*8ae0*/  FMUL.FTZ R40, R59, R64.reuse ;  /* 0x000000403b287220 */ /* 0x080fe20000410000 */
[----:B------:R-:W-:Y:S02]  /*8af0*/  HADD2.F32 R168, -RZ, R168.H1_H1 ;  /* 0x300000a8ffa87230 */ /* 0x000fe40000004100 */
[----:B------:R-:W-:Y:S01]  /*8b00*/  FMUL.FTZ R44, R53, R64 ;  /* 0x00000040352c7220 */ /* 0x000fe20000410000 */
[----:B------:R-:W-:-:S02]  /*8b10*/  HADD2.F32 R52, -RZ, R52.H0_H0 ;  /* 0x20000034ff347230 */ /* 0x000fc40000004100 */
[-C--:B------:R-:W-:Y:S01]  /*8b20*/  FMUL.FTZ R64, R61, R66.reuse ;  /* 0x000000423d407220 */ /* 0x080fe20000410000 */
[----:B------:R-:W-:Y:S01]  /*8b30*/  FMUL.FTZ R66, R57, R66 ;  /* 0x0000004239427220 */ /* 0x000fe20000410000 */
[-C--:B------:R-:W-:Y:S01]  /*8b40*/  FFMA.FTZ R40, R53, R168.reuse, -R40 ;  /* 0x000000a835287223 */ /* 0x080fe20000010828 */
[----:B------:R-:W-:Y:S01]  /*8b50*/  FFMA.FTZ R44, R59, R168, R44 ;  /* 0x000000a83b2c7223 */ /* 0x000fe2000001002c */
[-C--:B------:R-:W-:Y:S01]  /*8b60*/  FFMA.FTZ R59, R57, R52.reuse, -R64 ;  /* 0x00000034393b7223 */ /* 0x080fe20000010840 */
[----:B------:R-:W-:Y:S01]  /*8b70*/  FFMA.FTZ R61, R61, R52, R66 ;  /* 0x000000343d3d7223 */ /* 0x000fe20000010042 */
[----:B------:R-:W-:Y:S02]  /*8b80*/  HADD2.F32 R53, -RZ, R46.H0_H0 ;  /* 0x2000002eff357230 */ /* 0x000fe40000004100 */
[----:B------:R-:W-:Y:S01]  /*8b90*/  HADD2.F32 R170, -RZ, R170.H0_H0 ;  /* 0x200000aaffaa7230 */ /* 0x000fe20000004100 */
[----:B------:R-:W-:Y:S01]  /*8ba0*/  F2FP.F16.F32.PACK_AB R40, R59, R40 ;  /* 0x000000283b28723e */ /* 0x000fe200000000ff */
[----:B------:R-:W-:Y:S01]  /*8bb0*/  HADD2.F32 R57, -RZ, R55.H0_H0 ;  /* 0x20000037ff397230 */ /* 0x000fe20000004100 */
[----:B------:R-:W-:Y:S01]  /*8bc0*/  F2FP.F16.F32.PACK_AB R44, R61, R44 ;  /* 0x0000002c3d2c723e */ /* 0x000fe200000000ff */
[----:B------:R-:W-:-:S02]  /*8bd0*/  HADD2.F32 R52, -RZ, R42.H0_H0 ;  /* 0x2000002aff347230 */ /* 0x000fc40000004100 */
[-C--:B------:R-:W-:Y:S01]  /*8be0*/  FMUL.FTZ R63, R53, R170.reuse ;  /* 0x000000aa353f7220 */ /* 0x080fe20000410000 */
[----:B------:R-:W-:Y:S02]  /*8bf0*/  HADD2.F32 R46, -RZ, R46.H1_H1 ;  /* 0x3000002eff2e7230 */ /* 0x000fe40000004100 */
[----:B------:R-:W-:Y:S02]  /*8c00*/  HADD2.F32 R42, -RZ, R42.H1_H1 ;  /* 0x3000002aff2a7230 */ /* 0x000fe40000004100 */
[----:B------:R-:W-:Y:S01]  /*8c10*/  FMUL.FTZ R170, R52, R170 ;  /* 0x000000aa34aa7220 */ /* 0x000fe20000410000 */
[----:B------:R-:W-:Y:S02]  /*8c20*/  HADD2.F32 R169, -RZ, R169.H1_H1 ;  /* 0x300000a9ffa97230 */ /* 0x000fe40000004100 */
[-C--:B------:R-:W-:Y:S01]  /*8c30*/  FMUL.FTZ R65, R46, R57.reuse ;  /* 0x000000392e417220 */ /* 0x080fe20000410000 */
[----:B------:R-:W-:Y:S02]  /*8c40*/  HADD2.F32 R55, -RZ, R54.H0_H0 ;  /* 0x20000036ff377230 */ /* 0x000fe40000004100 */
[----:B------:R-:W-:Y:S01]  /*8c50*/  FMUL.FTZ R57, R42, R57 ;  /* 0x000000392a397220 */ /* 0x000fe20000410000 */
[----:B------:R-:W-:-:S02]  /*8c60*/  IMAD.MOV.U32 R43, RZ, RZ, R58 ;  /* 0x000000ffff2b7224 */ /* 0x000fc400078e003a */
[-C--:B------:R-:W-:Y:S01]  /*8c70*/  FFMA.FTZ R63, R52, R169.reuse, -R63 ;  /* 0x000000a9343f7223 */ /* 0x080fe2000001083f */
[----:B------:R-:W-:Y:S01]  /*8c80*/  FFMA.FTZ R170, R53, R169, R170 ;  /* 0x000000a935aa7223 */ /* 0x000fe200000100aa */
[-C--:B------:R-:W-:Y:S01]  /*8c90*/  FFMA.FTZ R42, R42, R55.reuse, -R65 ;  /* 0x000000372a2a7223 */ /* 0x080fe20000010841 */
[----:B------:R-:W-:-:S04]  /*8ca0*/  FFMA.FTZ R57, R46, R55, R57 ;  /* 0x000000372e397223 */ /* 0x000fc80000010039 */
[----:B------:R-:W-:Y:S02]  /*8cb0*/  F2FP.F16.F32.PACK_AB R42, R42, R63 ;  /* 0x0000003f2a2a723e */ /* 0x000fe400000000ff */
[----:B------:R-:W-:-:S07]  /*8cc0*/  F2FP.F16.F32.PACK_AB R46, R57, R170 ;  /* 0x000000aa392e723e */ /* 0x000fce00000000ff */
.L_x_2950:
[----:B------:R-:W-:Y:S05]  /*8cd0*/  BSYNC B2 ;  /* 0x0000000000027941 */ /* 0x000fea0003800000 */
.L_x_2949:
[----:B------:R-:W-:Y:S02]  /*8ce0*/  ULDC.64 UR4, c[0x0][0x208] ;  /* 0x0000820000047ab9 */ /* 0x000fe40000000a00 */
[----:B--2---:R4:W-:Y:S04]  /*8cf0*/  STG.E.128 desc[UR4][R48.64], R40 ;  /* 0x0000002830007986 */ /* 0x0049e8000c101d04 */
[----:B---3--:R4:W-:Y:S02]  /*8d00*/  @!P3 STG.E.128 desc[UR4][R50.64], R44 ;  /* 0x0000002c3200b986 */ /* 0x0089e4000c101d04 */
.L_x_2944:
[----:B------:R-:W-:Y:S05]  /*8d10*/  BSYNC B1 ;  /* 0x0000000000017941 */ /* 0x000fea0003800000 */
.L_x_2943:
[----:B--2-4-:R-:W-:Y:S01]  /*8d20*/  IADD3 R41, R212, 0x40, RZ ;  /* 0x00000040d4297810 */ /* 0x014fe20007ffe0ff */
[----:B------:R-:W-:-:S04]  /*8d30*/  IMAD R40, R146, R124, RZ ;  /* 0x0000007c92287224 */ /* 0x000fc800078e02ff */
[----:B------:R-:W-:-:S04]  /*8d40*/  IMAD.WIDE.U32 R126, R41, R124, R126 ;  /* 0x0000007c297e7225 */ /* 0x000fc800078e007e */
[----:B---3--:R-:W-:Y:S01]  /*8d50*/  IMAD R53, R41, R125, R40 ;  /* 0x0000007d29357224 */ /* 0x008fe200078e0228 */
[----:B------:R-:W-:Y:S06]  /*8d60*/  @P4 BRA `(.L_x_2911) ;  /* 0x0000001000fc4947 */ /* 0x000fec0003800000 */
[----:B------:R-:W-:Y:S01]  /*8d70*/  ISETP.NE.AND P3, PT, R26, RZ, PT ;  /* 0x000000ff1a00720c */ /* 0x000fe20003f65270 */
[----:B------:R-:W-:Y:S01]  /*8d80*/  BSSY B1, `(.L_x_2951) ;  /* 0x000007e000017945 */ /* 0x000fe20003800000 */
[----:B------:R-:W-:-:S11]  /*8d90*/  IMAD.IADD R53, R127, 0x1, R53 ;  /* 0x000000017f357824 */ /* 0x000fd600078e0235 */
        /* <DEDUP_REMOVED lines=23> */
[----:B------:R-:W-:Y:S01]  /*8f10*/  @!P3 IADD3 R51, P4, P5, R96, R126, R51 ;  /* 0x0000007e6033b210 */ /* 0x000fe20007d9e033 */
[----:B------:R-:W-:-:S03]  /*8f20*/  IMAD R41, R41, 0x2, R18 ;  /* 0x0000000229297824 */ /* 0x000fc600078e0212 */
[----:B------:R-:W-:Y:S02]  /*8f30*/  LEA R44, R43, R18, 0x1 ;  /* 0x000000122b2c7211 */ /* 0x000fe400078e08ff */
[----:B------:R-:W-:Y:S01]  /*8f40*/  @!P3 IADD3.X R52, R36, R53, R52, P4, P5 ;  /* 0x000000352434b210 */ /* 0x000fe200027ea434 */
[----:B------:R-:W2:Y:S01]  /*8f50*/  LDS.128 R40, [R41+0x24400] ;  /* 0x0244000029287984 */ /* 0x000ea20000000c00 */
[----:B------:R-:W-:Y:S02]  /*8f60*/  ISETP.GE.AND P5, PT, R16, R116, PT ;  /* 0x000000741000720c */ /* 0x000fe40003fa6270 */
[C---:B------:R-:W-:Y:S01]  /*8f70*/  @!P3 LEA R50, P4, R51.reuse, R118, 0x1 ;  /* 0x000000763332b211 */ /* 0x040fe200078808ff */
[----:B------:R-:W3:Y:S03]  /*8f80*/  LDS.128 R44, [R44+0x24400] ;  /* 0x024400002c2c7984 */ /* 0x000ee60000000c00 */
[----:B------:R-:W-:-:S07]  /*8f90*/  @!P3 LEA.HI.X R51, R51, R119, R52, 0x1, P4 ;  /* 0x000000773333b211 */ /* 0x000fce00020f0c34 */
[----:B------:R-:W-:Y:S05]  /*8fa0*/  @P5 BRA `(.L_x_2954) ;  /* 0x00000004005c5947 */ /* 0x000fea0003800000 */
[----:B--2---:R-:W-:Y:S01]  /*8fb0*/  IMAD.MOV.U32 R57, RZ, RZ, R40 ;  /* 0x000000ffff397224 */ /* 0x004fe200078e0028 */
[----:B------:R-:W-:Y:S01]  /*8fc0*/  SHF.R.U32.HI R62, RZ, 0x10, R85 ;  /* 0x00000010ff3e7819 */ /* 0x000fe20000011655 */
[----:B---3--:R-:W-:Y:S01]  /*8fd0*/  IMAD.MOV.U32 R40, RZ, RZ, R45 ;  /* 0x000000ffff287224 */ /* 0x008fe200078e002d */
[----:B------:R-:W-:Y:S01]  /*8fe0*/  MOV R59, R47 ;  /* 0x0000002f003b7202 */ /* 0x000fe20000000f00 */
[----:B------:R-:W-:Y:S01]  /*8ff0*/  IMAD.MOV.U32 R58, RZ, RZ, R44 ;  /* 0x000000ffff3a7224 */ /* 0x000fe200078e002c */
[----:B------:R-:W-:Y:S01]  /*9000*/  SHF.R.U32.HI R60, RZ, 0x10, R77 ;  /* 0x00000010ff3c7819 */ /* 0x000fe2000001164d */
[----:B------:R-:W-:Y:S01]  /*9010*/  HADD2.F32 R63, -RZ, R167.H1_H1 ;  /* 0x300000a7ff3f7230 */ /* 0x000fe20000004100 */
[----:B------:R-:W-:Y:S01]  /*9020*/  SHF.R.U32.HI R66, RZ, 0x10, R87 ;  /* 0x00000010ff427819 */ /* 0x000fe20000011657 */
[--C-:B------:R-:W-:Y:S01]  /*9030*/  HADD2.F32 R44, -RZ, R40.reuse.H0_H0 ;  /* 0x20000028ff2c7230 */ /* 0x100fe20000004100 */
[--C-:B------:R-:W-:Y:S01]  /*9040*/  SHF.R.U64 R52, R78, 0x10, R79.reuse ;  /* 0x000000104e347819 */ /* 0x100fe2000000124f */
[----:B------:R-:W-:Y:S01]  /*9050*/  HADD2.F32 R47, -RZ, R40.H1_H1 ;  /* 0x30000028ff2f7230 */ /* 0x000fe20000004100 */
[----:B------:R-:W-:Y:S01]  /*9060*/  SHF.R.U32.HI R78, RZ, 0x10, R79 ;  /* 0x00000010ff4e7819 */ /* 0x000fe2000001164f */
[----:B------:R-:W-:Y:S01]  /*9070*/  IMAD.MOV.U32 R45, RZ, RZ, R43 ;  /* 0x000000ffff2d7224 */ /* 0x000fe200078e002b */
[----:B------:R-:W-:Y:S01]  /*9080*/  SHF.R.U64 R56, R84, 0x10, R85 ;  /* 0x0000001054387819 */ /* 0x000fe20000001255 */
[--C-:B------:R-:W-:Y:S01]  /*9090*/  HADD2.F32 R40, -RZ, R41.reuse.H0_H0 ;  /* 0x20000029ff287230 */ /* 0x100fe20000004100 */
[----:B------:R-:W-:Y:S01]  /*90a0*/  SHF.R.U64 R54, R76, 0x10, R77 ;  /* 0x000000104c367819 */ /* 0x000fe2000000124d */
[----:B------:R-:W-:Y:S01]  /*90b0*/  HADD2.F32 R62, -RZ, R62.H0_H0 ;  /* 0x2000003eff3e7230 */ /* 0x000fe20000004100 */
[----:B------:R-:W-:Y:S01]  /*90c0*/  SHF.R.U64 R55, R86, 0x10, R87 ;  /* 0x0000001056377819 */ /* 0x000fe20000001257 */
        /* <DEDUP_REMOVED lines=11> */
[----:B------:R-:W-:-:S02]  /*9180*/  HADD2.F32 R61, -RZ, R59.H1_H1 ;  /* 0x3000003bff3d7230 */ /* 0x000fc40000004100 */
[----:B------:R-:W-:Y:S01]  /*9190*/  HADD2.F32 R66, -RZ, R66.H0_H0 ;  /* 0x20000042ff427230 */ /* 0x000fe20000004100 */
[----:B------:R-:W-:Y:S01]  /*91a0*/  F2FP.F16.F32.PACK_AB R43, R43, R40 ;  /* 0x000000282b2b723e */ /* 0x000fe200000000ff */
[----:B------:R-:W-:Y:S02]  /*91b0*/  HADD2.F32 R63, -RZ, R166.H1_H1 ;  /* 0x300000a6ff3f7230 */ /* 0x000fe40000004100 */
[----:B------:R-:W-:Y:S02]  /*91c0*/  HADD2.F32 R60, -RZ, R59.H0_H0 ;  /* 0x2000003bff3c7230 */ /* 0x000fe40000004100 */
[----:B------:R-:W-:Y:S01]  /*91d0*/  FMUL.FTZ R70, R61, R66 ;  /* 0x000000423d467220 */ /* 0x000fe20000410000 */
[----:B------:R-:W-:Y:S02]  /*91e0*/  HADD2.F32 R59, -RZ, R45.H1_H1 ;  /* 0x3000002dff3b7230 */ /* 0x000fe40000004100 */
[----:B------:R-:W-:Y:S02]  /*91f0*/  HADD2.F32 R64, -RZ, R78.H0_H0 ;  /* 0x2000004eff407230 */ /* 0x000fe40000004100 */
[----:B------:R-:W-:Y:S01]  /*9200*/  FMUL.FTZ R68, R60, R63 ;  /* 0x0000003f3c447220 */ /* 0x000fe20000410000 */
[----:B------:R-:W-:-:S02]  /*9210*/  HADD2.F32 R62, -RZ, R156.H1_H1 ;  /* 0x3000009cff3e7230 */ /* 0x000fc40000004100 */
[C---:B------:R-:W-:Y:S01]  /*9220*/  FMUL.FTZ R66, R59.reuse, R66 ;  /* 0x000000423b427220 */ /* 0x040fe20000410000 */
[----:B------:R-:W-:Y:S02]  /*9230*/  HADD2.F32 R47, -RZ, R45.H0_H0 ;  /* 0x2000002dff2f7230 */ /* 0x000fe40000004100 */
[-C--:B------:R-:W-:Y:S01]  /*9240*/  FFMA.FTZ R70, R59, R64.reuse, -R70 ;  /* 0x000000403b467223 */ /* 0x080fe20000010846 */
[----:B------:R-:W-:Y:S02]  /*9250*/  HADD2.F32 R59, -RZ, R56.H0_H0 ;  /* 0x20000038ff3b7230 */ /* 0x000fe40000004100 */
[----:B------:R-:W-:Y:S01]  /*9260*/  FFMA.FTZ R66, R61, R64, R66 ;  /* 0x000000403d427223 */ /* 0x000fe20000010042 */
[----:B------:R-:W-:Y:S02]  /*9270*/  HADD2.F32 R56, -RZ, R58.H0_H0 ;  /* 0x2000003aff387230 */ /* 0x000fe40000004100 */
[C---:B------:R-:W-:Y:S01]  /*9280*/  FMUL.FTZ R63, R47.reuse, R63 ;  /* 0x0000003f2f3f7220 */ /* 0x040fe20000410000 */
[----:B------:R-:W-:Y:S01]  /*9290*/  FFMA.FTZ R45, R47, R62, -R68 ;  /* 0x0000003e2f2d7223 */ /* 0x000fe20000010844 */
[----:B------:R-:W-:-:S02]  /*92a0*/  HADD2.F32 R47, -RZ, R57.H0_H0 ;  /* 0x20000039ff2f7230 */ /* 0x000fc40000004100 */
[----:B------:R-:W-:Y:S02]  /*92b0*/  HADD2.F32 R58, -RZ, R58.H1_H1 ;  /* 0x3000003aff3a7230 */ /* 0x000fe40000004100 */
[----:B------:R-:W-:Y:S01]  /*92c0*/  FFMA.FTZ R65, R60, R62, R63 ;  /* 0x0000003e3c417223 */ /* 0x000fe2000001003f */
[----:B------:R-:W-:Y:S01]  /*92d0*/  HADD2.F32 R57, -RZ, R57.H1_H1 ;  /* 0x30000039ff397230 */ /* 0x000fe20000004100 */
[----:B------:R-:W-:Y:S01]  /*92e0*/  F2FP.F16.F32.PACK_AB R70, R70, R45 ;  /* 0x0000002d4646723e */ /* 0x000fe200000000ff */
[----:B------:R-:W-:Y:S02]  /*92f0*/  HADD2.F32 R167, -RZ, R167.H0_H0 ;  /* 0x200000a7ffa77230 */ /* 0x000fe40000004100 */
[-C--:B------:R-:W-:Y:S01]  /*9300*/  FMUL.FTZ R62, R58, R59.reuse ;  /* 0x0000003b3a3e7220 */ /* 0x080fe20000410000 */
[----:B------:R-:W-:Y:S02]  /*9310*/  HADD2.F32 R54, -RZ, R54.H0_H0 ;  /* 0x20000036ff367230 */ /* 0x000fe40000004100 */
[----:B------:R-:W-:Y:S01]  /*9320*/  FMUL.FTZ R61, R57, R59 ;  /* 0x0000003b393d7220 */ /* 0x000fe20000410000 */
[----:B------:R-:W-:-:S02]  /*9330*/  HADD2.F32 R165, -RZ, R165.H0_H0 ;  /* 0x200000a5ffa57230 */ /* 0x000fc40000004100 */
[-C--:B------:R-:W-:Y:S01]  /*9340*/  FMUL.FTZ R60, R56, R167.reuse ;  /* 0x000000a7383c7220 */ /* 0x080fe20000410000 */
[----:B------:R-:W-:Y:S01]  /*9350*/  FMUL.FTZ R167, R47, R167 ;  /* 0x000000a72fa77220 */ /* 0x000fe20000410000 */
[-C--:B------:R-:W-:Y:S01]  /*9360*/  FFMA.FTZ R59, R57, R54.reuse, -R62 ;  /* 0x00000036393b7223 */ /* 0x080fe2000001083e */
[----:B------:R-:W-:Y:S01]  /*9370*/  FFMA.FTZ R58, R58, R54, R61 ;  /* 0x000000363a3a7223 */ /* 0x000fe2000001003d */
[-C--:B------:R-:W-:Y:S01]  /*9380*/  FFMA.FTZ R60, R47, R165.reuse, -R60 ;  /* 0x000000a52f3c7223 */ /* 0x080fe2000001083c */
[----:B------:R-:W-:Y:S02]  /*9390*/  HADD2.F32 R54, -RZ, R46.H0_H0 ;  /* 0x2000002eff367230 */ /* 0x000fe40000004100 */
        /* <DEDUP_REMOVED lines=9> */
[-C--:B------:R-:W-:Y:S01]  /*9430*/  FMUL.FTZ R63, R46, R57.reuse ;  /* 0x000000392e3f7220 */ /* 0x080fe20000410000 */
[----:B------:R-:W-:Y:S02]  /*9440*/  HADD2.F32 R156, -RZ, R156.H0_H0 ;  /* 0x2000009cff9c7230 */ /* 0x000fe40000004100 */
[-C--:B------:R-:W-:Y:S01]  /*9450*/  FMUL.FTZ R61, R47, R166.reuse ;  /* 0x000000a62f3d7220 */ /* 0x080fe20000410000 */
[----:B------:R-:W-:Y:S02]  /*9460*/  HADD2.F32 R55, -RZ, R52.H0_H0 ;  /* 0x20000034ff377230 */ /* 0x000fe40000004100 */
[----:B------:R-:W-:Y:S01]  /*9470*/  FMUL.FTZ R52, R54, R166 ;  /* 0x000000a636347220 */ /* 0x000fe20000410000 */
[----:B------:R-:W-:Y:S01]  /*9480*/  FMUL.FTZ R57, R42, R57 ;  /* 0x000000392a397220 */ /* 0x000fe20000410000 */
[----:B------:R-:W-:Y:S01]  /*9490*/  FFMA.FTZ R61, R54, R156, R61 ;  /* 0x0000009c363d7223 */ /* 0x000fe2000001003d */
[----:B------:R-:W-:-:S02]  /*94a0*/  IMAD.MOV.U32 R41, RZ, RZ, R43 ;  /* 0x000000ffff297224 */ /* 0x000fc400078e002b */
[----:B------:R-:W-:Y:S01]  /*94b0*/  FFMA.FTZ R52, R47, R156, -R52 ;  /* 0x0000009c2f347223 */ /* 0x000fe20000010834 */
[-C--:B------:R-:W-:Y:S01]  /*94c0*/  FFMA.FTZ R63, R42, R55.reuse, -R63 ;  /* 0x000000372a3f7223 */ /* 0x080fe2000001083f */
[----:B------:R-:W-:Y:S01]  /*94d0*/  FFMA.FTZ R46, R46, R55, R57 ;  /* 0x000000372e2e7223 */ /* 0x000fe20000010039 */
[----:B------:R-:W-:Y:S01]  /*94e0*/  F2FP.F16.F32.PACK_AB R47, R66, R65 ;  /* 0x00000041422f723e */ /* 0x000fe200000000ff */
[----:B------:R-:W-:Y:S02]  /*94f0*/  IMAD.MOV.U32 R43, RZ, RZ, R70 ;  /* 0x000000ffff2b7224 */ /* 0x000fe400078e0046 */
[----:B------:R-:W-:Y:S02]  /*9500*/  F2FP.F16.F32.PACK_AB R42, R63, R52 ;  /* 0x000000343f2a723e */ /* 0x000fe400000000ff */
[----:B------:R-:W-:-:S07]  /*9510*/  F2FP.F16.F32.PACK_AB R46, R46, R61 ;  /* 0x0000003d2e2e723e */ /* 0x000fce00000000ff */
.L_x_2954:
[----:B------:R-:W-:Y:S05]  /*9520*/  BSYNC B2 ;  /* 0x0000000000027941 */ /* 0x000fea0003800000 */
.L_x_2953:
[----:B------:R-:W-:Y:S02]  /*9530*/  ULDC.64 UR4, c[0x0][0x208] ;  /* 0x0000820000047ab9 */ /* 0x000fe40000000a00 */
[----:B--2---:R2:W-:Y:S04]  /*9540*/  STG.E.128 desc[UR4][R48.64], R40 ;  /* 0x0000002830007986 */ /* 0x0045e8000c101d04 */
[----:B---3--:R2:W-:Y:S02]  /*9550*/  @!P3 STG.E.128 desc[UR4][R50.64], R44 ;  /* 0x0000002c3200b986 */ /* 0x0085e4000c101d04 */
.L_x_2952:
[----:B------:R-:W-:Y:S05]  /*9560*/  BSYNC B1 ;  /* 0x0000000000017941 */ /* 0x000fea0003800000 */
.L_x_2951:
        /* <DEDUP_REMOVED lines=11> */
[----:B------:R-:W-:Y:S01]  /*9620*/  SHF.R.S32.HI R40, RZ, 0x1f, R147 ;  /* 0x0000001fff287819 */ /* 0x000fe20000011493 */
[----:B------:R-:W-:Y:S01]  /*9630*/  IMAD.SHL.U32 R51, R147, 0x8, RZ ;  /* 0x0000000893337824 */ /* 0x000fe200078e00ff */
[C---:B------:R-:W-:Y:S02]  /*9640*/  LEA R48, P3, R49.reuse, R118, 0x1 ;  /* 0x0000007631307211 */ /* 0x040fe400078608ff */
[----:B------:R-:W-:Y:S02]  /*9650*/  LEA.HI R40, R40, R147, RZ, 0x3 ;  /* 0x0000009328287211 */ /* 0x000fe400078f18ff */
[----:B------:R-:W-:-:S02]  /*9660*/  LEA.HI.X R49, R49, R119, R50, 0x1, P3 ;  /* 0x0000007731317211 */ /* 0x000fc400018f0c32 */
[----:B------:R-:W-:Y:S02]  /*9670*/  SHF.R.S32.HI R42, RZ, 0x3, R40 ;  /* 0x00000003ff2a7819 */ /* 0x000fe40000011428 */
[----:B------:R-:W-:-:S03]  /*9680*/  LOP3.LUT R40, R224, 0x38, R51, 0xf8, !PT ;  /* 0x00000038e0287812 */ /* 0x000fc600078ef833 */
[----:B------:R-:W-:Y:S01]  /*9690*/  IMAD R41, R42, 0x1400, R227 ;  /* 0x000014002a297824 */ /* 0x000fe200078e02e3 */
[----:B------:R-:W-:-:S05]  /*96a0*/  LOP3.LUT R40, R40, R43, RZ, 0x3c, !PT ;  /* 0x0000002b28287212 */ /* 0x000fca00078e3cff */
[----:B------:R-:W-:Y:S02]  /*96b0*/  IMAD.IADD R40, R41, 0x1, R40 ;  /* 0x0000000129287824 */ /* 0x000fe400078e0228 */
[C---:B------:R-:W-:Y:S02]  /*96c0*/  IMAD R41, R19.reuse, 0x5000, R132 ;  /* 0x0000500013297824 */ /* 0x040fe400078e0284 */
[----:B------:R-:W-:-:S03]  /*96d0*/  IMAD R43, R19, 0x5000, R40 ;  /* 0x00005000132b7824 */ /* 0x000fc600078e0228 */
[----:B------:R-:W-:Y:S01]  /*96e0*/  LEA R41, R41, R18, 0x1 ;  /* 0x0000001229297211 */ /* 0x000fe200078e08ff */
[----:B------:R-:W-:-:S05]  /*96f0*/  IMAD R44, R43, 0x2, R18 ;  /* 0x000000022b2c7824 */ /* 0x000fca00078e0212 */
[----:B------:R-:W2:Y:S04]  /*9700*/  LDS.128 R40, [R41+0x24400] ;  /* 0x0244000029287984 */ /* 0x000ea80000000c00 */
[----:B------:R-:W3:Y:S01]  /*9710*/  LDS.128 R44, [R44+0x24400] ;  /* 0x024400002c2c7984 */ /* 0x000ee20000000c00 */
[----:B------:R-:W-:Y:S05]  /*9720*/  @P4 BRA `(.L_x_2956) ;  /* 0x0000000400544947 */ /* 0x000fea0003800000 */
[----:B------:R-:W-:Y:S01]  /*9730*/  SHF.R.U32.HI R60, RZ, 0x10, R81 ;  /* 0x00000010ff3c7819 */ /* 0x000fe20000011651 */
[----:B---3--:R-:W-:Y:S01]  /*9740*/  IMAD.MOV.U32 R54, RZ, RZ, R44 ;  /* 0x000000ffff367224 */ /* 0x008fe200078e002c */
[----:B------:R-:W-:Y:S01]  /*9750*/  SHF.R.U32.HI R58, RZ, 0x10, R73 ;  /* 0x00000010ff3a7819 */ /* 0x000fe20000011649 */
[----:B------:R-:W-:Y:S01]  /*9760*/  IMAD.MOV.U32 R55, RZ, RZ, R46 ;  /* 0x000000ffff377224 */ /* 0x000fe200078e002e */
[----:B------:R-:W-:Y:S01]  /*9770*/  SHF.R.U64 R52, R82, 0x10, R83 ;  /* 0x0000001052347819 */ /* 0x000fe20000001253 */
[----:B--2---:R-:W-:Y:S01]  /*9780*/  IMAD.MOV.U32 R44, RZ, RZ, R43 ;  /* 0x000000ffff2c7224 */ /* 0x004fe200078e002b */
[----:B------:R-:W-:Y:S01]  /*9790*/  SHF.R.U32.HI R82, RZ, 0x10, R83 ;  /* 0x00000010ff527819 */ /* 0x000fe20000011653 */
[----:B------:R-:W-:Y:S01]  /*97a0*/  HADD2.F32 R57, -RZ, R155.H1_H1 ;  /* 0x3000009bff397230 */ /* 0x000fe20000004100 */
[--C-:B------:R-:W-:Y:S01]  /*97b0*/  SHF.R.U64 R50, R74, 0x10, R75.reuse ;  /* 0x000000104a327819 */ /* 0x100fe2000000124b */
[----:B------:R-:W-:Y:S01]  /*97c0*/  HADD2.F32 R46, -RZ, R45.H0_H0 ;  /* 0x2000002dff2e7230 */ /* 0x000fe20000004100 */
[----:B------:R-:W-:Y:S01]  /*97d0*/  SHF.R.U32.HI R74, RZ, 0x10, R75 ;  /* 0x00000010ff4a7819 */ /* 0x000fe2000001164b */
[----:B------:R-:W-:Y:S01]  /*97e0*/  HADD2.F32 R43, -RZ, R41.H0_H0 ;  /* 0x20000029ff2b7230 */ /* 0x000fe20000004100 */
[----:B------:R-:W-:Y:S01]  /*97f0*/  SHF.R.U64 R66, R80, 0x10, R81 ;  /* 0x0000001050427819 */ /* 0x000fe20000001251 */
[----:B------:R-:W-:-:S02]  /*9800*/  HADD2.F32 R45, -RZ, R45.H1_H1 ;  /* 0x3000002dff2d7230 */ /* 0x000fc40000004100 */
[-C--:B------:R-:W-:Y:S01]  /*9810*/  FMUL.FTZ R62, R46, R57.reuse ;  /* 0x000000392e3e7220 */ /* 0x080fe20000410000 */
[----:B------:R-:W-:Y:S02]  /*9820*/  HADD2.F32 R60, -RZ, R60.H0_H0 ;  /* 0x2000003cff3c7230 */ /* 0x000fe40000004100 */
[----:B------:R-:W-:Y:S01]  /*9830*/  FMUL.FTZ R57, R43, R57 ;  /* 0x000000392b397220 */ /* 0x000fe20000410000 */
[----:B------:R-:W-:Y:S01]  /*9840*/  HADD2.F32 R56, -RZ, R153.H1_H1 ;  /* 0x30000099ff387230 */ /* 0x000fe20000004100 */
[----:B------:R-:W-:Y:S01]  /*9850*/  SHF.R.U64 R67, R72, 0x10, R73 ;  /* 0x0000001048437819 */ /* 0x000fe20000001249 */
[----:B------:R-:W-:Y:S02]  /*9860*/  HADD2.F32 R41, -RZ, R41.H1_H1 ;  /* 0x30000029ff297230 */ /* 0x000fe40000004100 */
[----:B------:R-:W-:Y:S01]  /*9870*/  FMUL.FTZ R64, R45, R60 ;  /* 0x0000003c2d407220 */ /* 0x000fe20000410000 */
[----:B------:R-:W-:Y:S02]  /*9880*/  HADD2.F32 R58, -RZ, R58.H0_H0 ;  /* 0x2000003aff3a7230 */ /* 0x000fe40000004100 */
[-C--:B------:R-:W-:Y:S01]  /*9890*/  FFMA.FTZ R62, R43, R56.reuse, -R62 ;  /* 0x000000382b3e7223 */ /* 0x080fe2000001083e */
[----:B------:R-:W-:Y:S01]  /*98a0*/  FFMA.FTZ R59, R46, R56, R57 ;  /* 0x000000382e3b7223 */ /* 0x000fe20000010039 */
[----:B------:R-:W-:Y:S01]  /*98b0*/  FMUL.FTZ R60, R41, R60 ;  /* 0x0000003c293c7220 */ /* 0x000fe20000410000 */
[----:B------:R-:W-:-:S02]  /*98c0*/  HADD2.F32 R56, -RZ, R154.H1_H1 ;  /* 0x3000009aff387230 */ /* 0x000fc40000004100 */
[-C--:B------:R-:W-:Y:S01]  /*98d0*/  FFMA.FTZ R61, R41, R58.reuse, -R64 ;  /* 0x0000003a293d7223 */ /* 0x080fe20000010840 */
[----:B------:R-:W-:Y:S02]  /*98e0*/  HADD2.F32 R43, -RZ, R47.H0_H0 ;  /* 0x2000002fff2b7230 */ /* 0x000fe40000004100 */
[----:B------:R-:W-:Y:S01]  /*98f0*/  FFMA.FTZ R60, R45, R58, R60 ;  /* 0x0000003a2d3c7223 */ /* 0x000fe2000001003c */
[----:B------:R-:W-:Y:S02]  /*9900*/  HADD2.F32 R41, -RZ, R44.H0_H0 ;  /* 0x2000002cff297230 */ /* 0x000fe40000004100 */
[----:B------:R-:W-:Y:S02]  /*9910*/  HADD2.F32 R57, -RZ, R82.H0_H0 ;  /* 0x20000052ff397230 */ /* 0x000fe40000004100 */
[-C--:B------:R-:W-:Y:S01]  /*9920*/  FMUL.FTZ R58, R43, R56.reuse ;  /* 0x000000382b3a7220 */ /* 0x080fe20000410000 */
[----:B------:R-:W-:Y:S02]  /*9930*/  HADD2.F32 R44, -RZ, R44.H1_H1 ;  /* 0x3000002cff2c7230 */ /* 0x000fe40000004100 */
[----:B------:R-:W-:Y:S01]  /*9940*/  FMUL.FTZ R56, R41, R56 ;  /* 0x0000003829387220 */ /* 0x000fe20000410000 */
[----:B------:R-:W-:-:S02]  /*9950*/  HADD2.F32 R46, -RZ, R152.H1_H1 ;  /* 0x30000098ff2e7230 */ /* 0x000fc40000004100 */
[----:B------:R-:W-:Y:S02]  /*9960*/  HADD2.F32 R47, -RZ, R47.H1_H1 ;  /* 0x3000002fff2f7230 */ /* 0x000fe40000004100 */
[-C--:B------:R-:W-:Y:S01]  /*9970*/  FMUL.FTZ R64, R44, R57.reuse ;  /* 0x000000392c407220 */ /* 0x080fe20000410000 */
[----:B------:R-:W-:Y:S02]  /*9980*/  HADD2.F32 R45, -RZ, R74.H0_H0 ;  /* 0x2000004aff2d7230 */ /* 0x000fe40000004100 */
[-C--:B------:R-:W-:Y:S01]  /*9990*/  FFMA.FTZ R58, R41, R46.reuse, -R58 ;  /* 0x0000002e293a7223 */ /* 0x080fe2000001083a */
[----:B------:R-:W-:Y:S01]  /*99a0*/  FFMA.FTZ R63, R43, R46, R56 ;  /* 0x0000002e2b3f7223 */ /* 0x000fe20000010038 */
[C---:B------:R-:W-:Y:S01]  /*99b0*/  FMUL.FTZ R65, R47.reuse, R57 ;  /* 0x000000392f417220 */ /* 0x040fe20000410000 */
[----:B------:R-:W-:Y:S02]  /*99c0*/  HADD2.F32 R46, -RZ, R155.H0_H0 ;  /* 0x2000009bff2e7230 */ /* 0x000fe40000004100 */
[----:B------:R-:W-:Y:S01]  /*99d0*/  FFMA.FTZ R64, R47, R45, R64 ;  /* 0x0000002d2f407223 */ /* 0x000fe20000010040 */
[----:B------:R-:W-:-:S02]  /*99e0*/  HADD2.F32 R43, -RZ, R54.H0_H0 ;  /* 0x20000036ff2b7230 */ /* 0x000fc40000004100 */
[----:B------:R-:W-:Y:S01]  /*99f0*/  FFMA.FTZ R65, R44, R45, -R65 ;  /* 0x0000002d2c417223 */ /* 0x000fe20000010841 */
[----:B------:R-:W-:Y:S02]  /*9a00*/  HADD2.F32 R47, -RZ, R66.H0_H0 ;  /* 0x20000042ff2f7230 */ /* 0x000fe40000004100 */
[----:B------:R-:W-:Y:S02]  /*9a10*/  HADD2.F32 R54, -RZ, R54.H1_H1 ;  /* 0x30000036ff367230 */ /* 0x000fe40000004100 */
[----:B------:R-:W-:Y:S01]  /*9a20*/  FMUL.FTZ R56, R43, R46 ;  /* 0x0000002e2b387220 */ /* 0x000fe20000410000 */
[----:B------:R-:W-:Y:S01]  /*9a30*/  HADD2.F32 R44, -RZ, R153.H0_H0 ;  /* 0x20000099ff2c7230 */ /* 0x000fe20000004100 */
[----:B------:R-:W-:Y:S01]  /*9a40*/  F2FP.F16.F32.PACK_AB R63, R64, R63 ;  /* 0x0000003f403f723e */ /* 0x000fe200000000ff */
[--C-:B------:R-:W-:Y:S02]  /*9a50*/  HADD2.F32 R41, -RZ, R40.reuse.H0_H0 ;  /* 0x20000028ff297230 */ /* 0x100fe40000004100 */
[----:B------:R-:W-:Y:S01]  /*9a60*/  FMUL.FTZ R57, R54, R47 ;  /* 0x0000002f36397220 */ /* 0x000fe20000410000 */
[----:B------:R-:W-:Y:S01]  /*9a70*/  HADD2.F32 R40, -RZ, R40.H1_H1 ;  /* 0x30000028ff287230 */ /* 0x000fe20000004100 */
[----:B------:R-:W-:Y:S01]  /*9a80*/  F2FP.F16.F32.PACK_AB R58, R65, R58 ;  /* 0x0000003a413a723e */ /* 0x000fe200000000ff */
[----:B------:R-:W-:-:S02]  /*9a90*/  HADD2.F32 R45, -RZ, R67.H0_H0 ;  /* 0x20000043ff2d7230 */ /* 0x000fc40000004100 */
[C---:B------:R-:W-:Y:S01]  /*9aa0*/  FMUL.FTZ R46, R41.reuse, R46 ;  /* 0x0000002e292e7220 */ /* 0x040fe20000410000 */
[-C--:B------:R-:W-:Y:S01]  /*9ab0*/  FFMA.FTZ R56, R41, R44.reuse, -R56 ;  /* 0x0000002c29387223 */ /* 0x080fe20000010838 */
[C---:B------:R-:W-:Y:S01]  /*9ac0*/  FMUL.FTZ R47, R40.reuse, R47 ;  /* 0x0000002f282f7220 */ /* 0x040fe20000410000 */
[----:B------:R-:W-:Y:S02]  /*9ad0*/  HADD2.F32 R41, -RZ, R55.H0_H0 ;  /* 0x20000037ff297230 */ /* 0x000fe40000004100 */
[-C--:B------:R-:W-:Y:S01]  /*9ae0*/  FFMA.FTZ R57, R40, R45.reuse, -R57 ;  /* 0x0000002d28397223 */ /* 0x080fe20000010839 */
[----:B------:R-:W-:Y:S02]  /*9af0*/  HADD2.F32 R154, -RZ, R154.H0_H0 ;  /* 0x2000009aff9a7230 */ /* 0x000fe40000004100 */
[----:B------:R-:W-:Y:S01]  /*9b00*/  FFMA.FTZ R46, R43, R44, R46 ;  /* 0x0000002c2b2e7223 */ /* 0x000fe2000001002e */
[----:B------:R-:W-:Y:S02]  /*9b10*/  HADD2.F32 R52, -RZ, R52.H0_H0 ;  /* 0x20000034ff347230 */ /* 0x000fe40000004100 */
[----:B------:R-:W-:Y:S01]  /*9b20*/  FFMA.FTZ R47, R54, R45, R47 ;  /* 0x0000002d362f7223 */ /* 0x000fe2000001002f */
[----:B------:R-:W-:-:S02]  /*9b30*/  HADD2.F32 R40, -RZ, R42.H0_H0 ;  /* 0x2000002aff287230 */ /* 0x000fc40000004100 */
[-C--:B------:R-:W-:Y:S01]  /*9b40*/  FMUL.FTZ R43, R41, R154.reuse ;  /* 0x0000009a292b7220 */ /* 0x080fe20000410000 */
[----:B------:R-:W-:Y:S02]  /*9b50*/  HADD2.F32 R55, -RZ, R55.H1_H1 ;  /* 0x30000037ff377230 */ /* 0x000fe40000004100 */
[----:B------:R-:W-:Y:S02]  /*9b60*/  HADD2.F32 R42, -RZ, R42.H1_H1 ;  /* 0x3000002aff2a7230 */ /* 0x000fe40000004100 */
[----:B------:R-:W-:Y:S01]  /*9b70*/  FMUL.FTZ R154, R40, R154 ;  /* 0x0000009a289a7220 */ /* 0x000fe20000410000 */
[----:B------:R-:W-:Y:S02]  /*9b80*/  HADD2.F32 R152, -RZ, R152.H0_H0 ;  /* 0x20000098ff987230 */ /* 0x000fe40000004100 */
[-C--:B------:R-:W-:Y:S01]  /*9b90*/  FMUL.FTZ R45, R55, R52.reuse ;  /* 0x00000034372d7220 */ /* 0x080fe20000410000 */
[----:B------:R-:W-:Y:S02]  /*9ba0*/  HADD2.F32 R50, -RZ, R50.H0_H0 ;  /* 0x20000032ff327230 */ /* 0x000fe40000004100 */
        /* <DEDUP_REMOVED lines=8> */
[----:B------:R-:W-:-:S02]  /*9c30*/  F2FP.F16.F32.PACK_AB R45, R60, R59 ;  /* 0x0000003b3c2d723e */ /* 0x000fc400000000ff */
[----:B------:R-:W-:Y:S02]  /*9c40*/  F2FP.F16.F32.PACK_AB R42, R42, R43 ;  /* 0x0000002b2a2a723e */ /* 0x000fe400000000ff */
[----:B------:R-:W-:Y:S02]  /*9c50*/  F2FP.F16.F32.PACK_AB R40, R57, R56 ;  /* 0x000000383928723e */ /* 0x000fe400000000ff */
[----:B------:R-:W-:Y:S02]  /*9c60*/  F2FP.F16.F32.PACK_AB R46, R55, R154 ;  /* 0x0000009a372e723e */ /* 0x000fe400000000ff */
[----:B------:R-:W-:-:S07]  /*9c70*/  MOV R43, R58 ;  /* 0x0000003a002b7202 */ /* 0x000fce0000000f00 */
.L_x_2956:
[----:B------:R-:W-:Y:S05]  /*9c80*/  BSYNC B1 ;  /* 0x0000000000017941 */ /* 0x000fea0003800000 */
.L_x_2955:
        /* <DEDUP_REMOVED lines=12> */
.L_x_2868:
[----:B------:R-:W2:Y:S02]  /*9d50*/  LDL R40, [R1+0x58] ;  /* 0x0000580001287983 */ /* 0x000ea40000100800 */
[----:B--2---:R-:W-:-:S13]  /*9d60*/  R2UR UR4, R40 ;  /* 0x00000000280472ca */ /* 0x004fda00000e0000 */
[----:B------:R-:W-:-:S06]  /*9d70*/  UISETP.NE.AND UP0, UPT, UR4, 0x3, UPT ;  /* 0x000000030400788c */ /* 0x000fcc000bf05270 */
[----:B------:R-:W-:-:S13]  /*9d80*/  PLOP3.LUT P2, PT, PT, PT, UP0, 0x80, 0x0 ;  /* 0x000000000000781c */ /* 0x000fda0003f4f008 */
[----:B------:R-:W-:Y:S05]  /*9d90*/  @!P2 BRA `(.L_x_2957) ;  /* 0x000000000004a947 */ /* 0x000fea0003800000 */
[----:B------:R-:W-:Y:S01]  /*9da0*/  BPT.TRAP 0x1 ;  /* 0x000000040000795c */ /* 0x000fe20000300000 */
.L_x_2957:
[----:B------:R-:W-:Y:S01]  /*9db0*/  IMAD R0, R19, 0x8, R18 ;  /* 0x0000000813007824 */ /* 0x000fe200078e0212 */
[----:B------:R-:W-:Y:S01]  /*9dc0*/  SHF.L.U32 R115, R219, 0x1f, RZ ;  /* 0x0000001fdb737819 */ /* 0x000fe200000006ff */
[----:B------:R-:W-:Y:S01]  /*9dd0*/  IMAD R3, R24, -0x50, R2 ;  /* 0xffffffb018037824 */ /* 0x000fe200078e0202 */
[----:B------:R-:W-:Y:S02]  /*9de0*/  BSSY B1, `(.L_x_2958) ;  /* 0x0000005000017945 */ /* 0x000fe40003800000 */
[----:B------:R-:W0:Y:S02]  /*9df0*/  SYNCS.PHASECHK.TRANS64.TRYWAIT P3, [R0+URZ+0x38890], R115 ;  /* 0x03889073000075a7 */ /* 0x000e24000806017f */
[----:B------:R-:W-:-:S04]  /*9e00*/  VIMNMX R3, R3, 0x50, PT ;  /* 0x0000005003037848 */ /* 0x000fc80003fe0100 */
[----:B------:R-:W-:Y:S01]  /*9e10*/  ISETP.GE.AND P4, PT, R212, R3, PT ;  /* 0x00000003d400720c */ /* 0x000fe20003f86270 */
[----:B0-----:R-:W-:-:S12]  /*9e20*/  @!P3 BRA `(.L_x_2959) ;  /* 0x0000026c002cb947 */ /* 0x001fd80003800000 */
.L_x_3294:
[----:B------:R-:W-:Y:S05]  /*9e30*/  BSYNC B1 ;  /* 0x0000000000017941 */ /* 0x000fea0003800000 */
.L_x_2958:
[----:B------:R-:W-:Y:S04]  /*9e40*/  BSSY B1, `(.L_x_2960) ;  /* 0x000000f000017945 */ /* 0x000fe80003800000 */
[----:B------:R-:W-:Y:S05]  /*9e50*/  @P4 BRA `(.L_x_2961) ;  /* 0x0000000000344947 */ /* 0x000fea0003800000 */
[----:B------:R-:W-:Y:S01]  /*9e60*/  ISETP.NE.AND P5, PT, R26, RZ, PT ;  /* 0x000000ff1a00720c */ /* 0x000fe20003fa5270 */
[----:B------:R-:W-:Y:S01]  /*9e70*/  ULDC.64 UR4, c[0x0][0x208] ;  /* 0x0000820000047ab9 */ /* 0x000fe20000000a00 */
        /* <DEDUP_REMOVED lines=11> */
.L_x_2961:
[----:B------:R-:W-:Y:S05]  /*9f30*/  BSYNC B1 ;  /* 0x0000000000017941 */ /* 0x000fea0003800000 */
.L_x_2960:
[----:B-1----:R-:W-:Y:S01]  /*9f40*/  VIADD R40, R212, 0x20 ;  /* 0x00000020d4287836 */ /* 0x002fe20000000000 */
[----:B------:R-:W-:Y:S04]  /*9f50*/  BSSY B1, `(.L_x_2962) ;  /* 0x0000010000017945 */ /* 0x000fe80003800000 */
[----:B------:R-:W-:-:S13]  /*9f60*/  ISETP.GE.AND P3, PT, R40, R3, PT ;  /* 0x000000032800720c */ /* 0x000fda0003f66270 */
        /* <DEDUP_REMOVED lines=14> */
.L_x_2963:
[----:B------:R-:W-:Y:S05]  /*a050*/  BSYNC B1 ;  /* 0x0000000000017941 */ /* 0x000fea0003800000 */
.L_x_2962:
[----:B-1----:R-:W-:-:S05]  /*a060*/  VIADD R40, R212, 0x40 ;  /* 0x00000040d4287836 */ /* 0x002fca0000000000 */
        /* <DEDUP_REMOVED lines=15> */
.L_x_2911:
[----:B------:R-:W-:Y:S05]  /*a160*/  BSYNC B0 ;  /* 0x0000000000007941 */ /* 0x000fea0003800000 */
.L_x_2867:
        /* <DEDUP_REMOVED lines=12> */
[----:B------:R-:W-:-:S04]  /*a230*/  @!P3 IADD3 R40, R0, 0x388a0, RZ ;  /* 0x000388a00028b810 */ /* 0x000fc80007ffe0ff */
[----:B------:R-:W-:-:S04]  /*a240*/  @!P3 PRMT R40, RZ, 0x654, R40 ;  /* 0x00000654ff28b816 */ /* 0x000fc80000000028 */
[----:B------:R1:W-:Y:S01]  /*a250*/  @!P3 SYNCS.ARRIVE.TRANS64.RED.A1T0 RZ, [R40+URZ], RZ ;  /* 0x000000ff28ffb9a7 */ /* 0x0003e2000810043f */
[----:B------:R-:W-:Y:S05]  /*a260*/  @!P2 BRA `(.L_x_2965) ;  /* 0x000000000004a947 */ /* 0x000fea0003800000 */
[----:B------:R-:W-:Y:S01]  /*a270*/  BPT.TRAP 0x1 ;  /* 0x000000040000795c */ /* 0x000fe20000300000 */
.L_x_2965:
[----:B------:R-:W-:Y:S05]  /*a280*/  BSYNC B0 ;  /* 0x0000000000007941 */ /* 0x000fea0003800000 */
.L_x_2964:
[----:B------:R-:W2:Y:S01]  /*a290*/  SYNCS.PHASECHK.TRANS64.TRYWAIT P2, [R0+URZ+0x388b0], R115 ;  /* 0x0388b073000075a7 */ /* 0x000ea2000804017f */
[----:B------:R-:W-:Y:S01]  /*a2a0*/  ULDC.64 UR4, c[0x0][0x318] ;  /* 0x0000c60000047ab9 */ /* 0x000fe20000000a00 */
[----:B------:R-:W-:Y:S01]  /*a2b0*/  ULDC.64 UR60, c[0x0][0x328] ;  /* 0x0000ca00003c7ab9 */ /* 0x000fe20000000a00 */
[----:B-1----:R-:W-:Y:S01]  /*a2c0*/  IMAD.U32 R40, RZ, RZ, UR5 ;  /* 0x00000005ff287e24 */ /* 0x002fe2000f8e00ff */
[----:B------:R-:W-:Y:S01]  /*a2d0*/  BSSY B0, `(.L_x_2966) ;  /* 0x0000007000007945 */ /* 0x000fe20003800000 */
[----:B------:R-:W-:Y:S01]  /*a2e0*/  IMAD.U32 R41, RZ, RZ, UR4 ;  /* 0x00000004ff297e24 */ /* 0x000fe2000f8e00ff */
[----:B------:R-:W-:Y:S01]  /*a2f0*/  ISETP.GE.AND P4, PT, R212, R3, PT ;  /* 0x00000003d400720c */ /* 0x000fe20003f86270 */
[----:B------:R-:W-:Y:S01]  /*a300*/  IMAD.WIDE R52, R24, 0x50, R112 ;  /* 0x0000005018347825 */ /* 0x000fe200078e0270 */
[----:B------:R1:W-:Y:S04]  /*a310*/  STL [R1+0x50], R40 ;  /* 0x0000502801007387 */ /* 0x0003e80000100800 */
[----:B------:R1:W-:Y:S02]  /*a320*/  STL [R1+0x54], R41 ;  /* 0x0000542901007387 */ /* 0x0003e40000100800 */
[----:B-12---:R-:W-:Y:S05]  /*a330*/  @!P2 BRA `(.L_x_2967) ;  /* 0x0000026400fca947 */ /* 0x006fea0003800000 */
.L_x_3295:
[----:B------:R-:W-:Y:S05]  /*a340*/  BSYNC B0 ;  /* 0x0000000000007941 */ /* 0x000fea0003800000 */
.L_x_2966:
[----:B------:R-:W-:Y:S04]  /*a350*/  BSSY B0, `(.L_x_2968) ;  /* 0x000001c000007945 */ /* 0x000fe80003800000 */
[----:B------:R-:W-:Y:S05]  /*a360*/  @P4 BRA `(.L_x_2969) ;  /* 0x0000000000684947 */ /* 0x000fea0003800000 */
[----:B------:R-:W2:Y:S01]  /*a370*/  LDL R41, [R1+0x54] ;  /* 0x0000540001297983 */ /* 0x000ea20000100800 */
[----:B------:R-:W-:-:S03]  /*a380*/  ULDC UR6, c[0x0][0x2f4] ;  /* 0x0000bd0000067ab9 */ /* 0x000fc60000000800 */
[----:B------:R-:W3:Y:S01]  /*a390*/  LDL R40, [R1+0x50] ;  /* 0x0000500001287983 */ /* 0x000ee20000100800 */
[----:B------:R-:W-:Y:S01]  /*a3a0*/  ISETP.GE.AND P5, PT, R16, UR6, PT ;  /* 0x0000000610007c0c */ /* 0x000fe2000bfa6270 */
[----:B------:R-:W-:Y:S01]  /*a3b0*/  IMAD R47, R53, UR60, RZ ;  /* 0x0000003c352f7c24 */ /* 0x000fe2000f8e02ff */
[----:B------:R-:W-:Y:S01]  /*a3c0*/  ISETP.GE.AND P4, PT, R213, UR6, PT ;  /* 0x00000006d5007c0c */ /* 0x000fe2000bf86270 */
[----:B------:R-:W-:Y:S02]  /*a3d0*/  IMAD.MOV.U32 R44, RZ, RZ, R38 ;  /* 0x000000ffff2c7224 */ /* 0x000fe400078e0026 */
[----:B------:R-:W-:Y:S02]  /*a3e0*/  IMAD.MOV.U32 R45, RZ, RZ, R5 ;  /* 0x000000ffff2d7224 */ /* 0x000fe400078e0005 */
[C---:B------:R-:W-:Y:S02]  /*a3f0*/  IMAD R47, R52.reuse, UR61, R47 ;  /* 0x0000003d342f7c24 */ /* 0x040fe4000f8e022f */
[----:B------:R-:W-:-:S05]  /*a400*/  IMAD.WIDE.U32 R44, R52, UR60, R44 ;  /* 0x0000003c342c7c25 */ /* 0x000fca000f8e002c */
[----:B------:R-:W-:Y:S02]  /*a410*/  IADD3 R45, R45, R47, RZ ;  /* 0x0000002f2d2d7210 */ /* 0x000fe40007ffe0ff */
[----:B--2---:R-:W-:Y:S02]  /*a420*/  R2UR UR4, R41 ;  /* 0x00000000290472ca */ /* 0x004fe400000e0000 */
[----:B---3--:R-:W-:Y:S02]  /*a430*/  R2UR UR7, R40 ;  /* 0x00000000280772ca */ /* 0x008fe400000e0000 */
[----:B------:R-:W2:Y:S09]  /*a440*/  @!P5 LDS.128 R40, [R4+0x400] ;  /* 0x000400000428d984 */ /* 0x000eb20000000c00 */
[----:B------:R-:W-:Y:S01]  /*a450*/  LEA R54, P2, R44, UR4, 0x1 ;  /* 0x000000042c367c11 */ /* 0x000fe2000f8408ff */
[----:B------:R-:W-:-:S03]  /*a460*/  ULDC.64 UR4, c[0x0][0x208] ;  /* 0x0000820000047ab9 */ /* 0x000fc60000000a00 */
[----:B------:R-:W-:Y:S02]  /*a470*/  LEA.HI.X R55, R44, UR7, R45, 0x1, P2 ;  /* 0x000000072c377c11 */ /* 0x000fe400090f0c2d */
[----:B------:R-:W-:-:S13]  /*a480*/  ISETP.GE.AND P2, PT, R220, UR6, PT ;  /* 0x00000006dc007c0c */ /* 0x000fda000bf46270 */
[----:B------:R-:W3:Y:S04]  /*a490*/  @!P2 LDS.128 R44, [R4+0x5400] ;  /* 0x00540000042ca984 */ /* 0x000ee80000000c00 */
[----:B--2---:R-:W-:Y:S01]  /*a4a0*/  @!P5 STG.E.128 desc[UR4][R54.64], R40 ;  /* 0x000000283600d986 */ /* 0x004fe2000c101d04 */
[----:B------:R-:W-:-:S03]  /*a4b0*/  ISETP.GE.AND P5, PT, R221, UR6, PT ;  /* 0x00000006dd007c0c */ /* 0x000fc6000bfa6270 */
[----:B------:R-:W2:Y:S10]  /*a4c0*/  @!P4 LDS.128 R40, [R4+0x2c00] ;  /* 0x002c00000428c984 */ /* 0x000eb40000000c00 */
[----:B------:R-:W4:Y:S04]  /*a4d0*/  @!P5 LDS.128 R48, [R4+0x7c00] ;  /* 0x007c00000430d984 */ /* 0x000f280000000c00 */
[----:B---3--:R3:W-:Y:S04]  /*a4e0*/  @!P2 STG.E.128 desc[UR4][R54.64+0x100], R44 ;  /* 0x0001002c3600a986 */ /* 0x0087e8000c101d04 */
[----:B--2---:R3:W-:Y:S04]  /*a4f0*/  @!P4 STG.E.128 desc[UR4][R54.64+0x80], R40 ;  /* 0x000080283600c986 */ /* 0x0047e8000c101d04 */
[----:B----4-:R3:W-:Y:S02]  /*a500*/  @!P5 STG.E.128 desc[UR4][R54.64+0x180], R48 ;  /* 0x000180303600d986 */ /* 0x0107e4000c101d04 */
.L_x_2969:
[----:B------:R-:W-:Y:S05]  /*a510*/  BSYNC B0 ;  /* 0x0000000000007941 */ /* 0x000fea0003800000 */
.L_x_2968:
[----:B---3--:R-:W2:Y:S04]  /*a520*/  LDL R42, [R1+0x54] ;  /* 0x00005400012a7983 */ /* 0x008ea80000100800 */
[----:B------:R-:W3:Y:S01]  /*a530*/  LDL R41, [R1+0x50] ;  /* 0x0000500001297983 */ /* 0x000ee20000100800 */
[----:B------:R-:W-:Y:S01]  /*a540*/  VIADD R40, R212, 0x20 ;  /* 0x00000020d4287836 */ /* 0x000fe20000000000 */
[----:B------:R-:W-:Y:S04]  /*a550*/  BSSY B0, `(.L_x_2970) ;  /* 0x000001f000007945 */ /* 0x000fe80003800000 */
[----:B------:R-:W-:Y:S01]  /*a560*/  ISETP.GE.AND P2, PT, R40, R3, PT ;  /* 0x000000032800720c */ /* 0x000fe20003f46270 */
[----:B--2---:R-:W-:-:S02]  /*a570*/  IMAD.MOV.U32 R57, RZ, RZ, R42 ;  /* 0x000000ffff397224 */ /* 0x004fc400078e002a */
[----:B---3--:R-:W-:-:S10]  /*a580*/  IMAD.MOV.U32 R56, RZ, RZ, R41 ;  /* 0x000000ffff387224 */ /* 0x008fd400078e0029 */
[----:B------:R-:W-:Y:S05]  /*a590*/  @P2 BRA `(.L_x_2971) ;  /* 0x0000000000682947 */ /* 0x000fea0003800000 */
[----:B------:R-:W-:Y:S01]  /*a5a0*/  ULDC UR6, c[0x0][0x2f4] ;  /* 0x0000bd0000067ab9 */ /* 0x000fe20000000800 */
[----:B------:R-:W-:Y:S01]  /*a5b0*/  IADD3 R47, P4, R52, 0x20, RZ ;  /* 0x00000020342f7810 */ /* 0x000fe20007f9e0ff */
[----:B------:R-:W-:Y:S01]  /*a5c0*/  IMAD.MOV.U32 R45, RZ, RZ, R5 ;  /* 0x000000ffff2d7224 */ /* 0x000fe200078e0005 */
[----:B------:R-:W-:Y:S02]  /*a5d0*/  ISETP.GE.AND P2, PT, R16, UR6, PT ;  /* 0x0000000610007c0c */ /* 0x000fe4000bf46270 */
[----:B------:R-:W-:Y:S01]  /*a5e0*/  R2UR UR4, R57 ;  /* 0x00000000390472ca */ /* 0x000fe200000e0000 */
[----:B------:R-:W-:Y:S01]  /*a5f0*/  IMAD.X R44, RZ, RZ, R53, P4 ;  /* 0x000000ffff2c7224 */ /* 0x000fe200020e0635 */
[----:B------:R-:W-:Y:S02]  /*a600*/  R2UR UR7, R56 ;  /* 0x00000000380772ca */ /* 0x000fe400000e0000 */
[----:B------:R-:W-:Y:S01]  /*a610*/  ISETP.GE.AND P5, PT, R213, UR6, PT ;  /* 0x00000006d5007c0c */ /* 0x000fe2000bfa6270 */
[----:B------:R-:W-:Y:S01]  /*a620*/  IMAD R46, R44, UR60, RZ ;  /* 0x0000003c2c2e7c24 */ /* 0x000fe2000f8e02ff */
[----:B------:R-:W-:-:S05]  /*a630*/  MOV R44, R38 ;  /* 0x00000026002c7202 */ /* 0x000fca0000000f00 */
[----:B------:R-:W2:Y:S01]  /*a640*/  @!P2 LDS.128 R40, [R4+0x1400] ;  /* 0x001400000428a984 */ /* 0x000ea20000000c00 */
[----:B------:R-:W-:-:S04]  /*a650*/  IMAD.WIDE.U32 R44, R47, UR60, R44 ;  /* 0x0000003c2f2c7c25 */ /* 0x000fc8000f8e002c */
[----:B------:R-:W-:Y:S01]  /*a660*/  IMAD R47, R47, UR61, R46 ;  /* 0x0000003d2f2f7c24 */ /* 0x000fe2000f8e022e */
[----:B------:R-:W-:Y:S01]  /*a670*/  LEA R54, P4, R44, UR4, 0x1 ;  /* 0x000000042c367c11 */ /* 0x000fe2000f8808ff */
[----:B------:R-:W-:Y:S02]  /*a680*/  ULDC.64 UR4, c[0x0][0x208] ;  /* 0x0000820000047ab9 */ /* 0x000fe40000000a00 */
[----:B------:R-:W-:-:S05]  /*a690*/  IMAD.IADD R45, R45, 0x1, R47 ;  /* 0x000000012d2d7824 */ /* 0x000fca00078e022f */
        /* <DEDUP_REMOVED lines=10> */
.L_x_2971:
[----:B------:R-:W-:Y:S05]  /*a740*/  BSYNC B0 ;  /* 0x0000000000007941 */ /* 0x000fea0003800000 */
.L_x_2970:
[----:B---3--:R-:W-:Y:S01]  /*a750*/  VIADD R40, R212, 0x40 ;  /* 0x00000040d4287836 */ /* 0x008fe20000000000 */
[----:B------:R-:W-:Y:S04]  /*a760*/  BSSY B0, `(.L_x_2972) ;  /* 0x000001d000007945 */ /* 0x000fe80003800000 */
[----:B------:R-:W-:-:S13]  /*a770*/  ISETP.GE.AND P2, PT, R40, R3, PT ;  /* 0x000000032800720c */ /* 0x000fda0003f46270 */
[----:B------:R-:W-:Y:S05]  /*a780*/  @P2 BRA `(.L_x_2973) ;  /* 0x0000000000682947 */ /* 0x000fea0003800000 */
[----:B------:R-:W-:Y:S01]  /*a790*/  ULDC UR6, c[0x0][0x2f4] ;  /* 0x0000bd0000067ab9 */ /* 0x000fe20000000800 */
[----:B------:R-:W-:Y:S01]  /*a7a0*/  IADD3 R3, P4, R52, 0x40, RZ ;  /* 0x0000004034037810 */ /* 0x000fe20007f9e0ff */
[----:B------:R-:W-:Y:S01]  /*a7b0*/  IMAD.MOV.U32 R45, RZ, RZ, R5 ;  /* 0x000000ffff2d7224 */ /* 0x000fe200078e0005 */
[----:B------:R-:W-:Y:S02]  /*a7c0*/  ISETP.GE.AND P2, PT, R16, UR6, PT ;  /* 0x0000000610007c0c */ /* 0x000fe4000bf46270 */
[----:B------:R-:W-:Y:S01]  /*a7d0*/  R2UR UR4, R57 ;  /* 0x00000000390472ca */ /* 0x000fe200000e0000 */
[----:B------:R-:W-:Y:S01]  /*a7e0*/  IMAD.X R52, RZ, RZ, R53, P4 ;  /* 0x000000ffff347224 */ /* 0x000fe200020e0635 */
[----:B------:R-:W-:Y:S02]  /*a7f0*/  MOV R44, R38 ;  /* 0x00000026002c7202 */ /* 0x000fe40000000f00 */
[----:B------:R-:W-:Y:S01]  /*a800*/  R2UR UR7, R56 ;  /* 0x00000000380772ca */ /* 0x000fe200000e0000 */
[----:B------:R-:W-:Y:S01]  /*a810*/  IMAD R52, R52, UR60, RZ ;  /* 0x0000003c34347c24 */ /* 0x000fe2000f8e02ff */
[----:B------:R-:W-:Y:S01]  /*a820*/  ISETP.GE.AND P5, PT, R213, UR6, PT ;  /* 0x00000006d5007c0c */ /* 0x000fe2000bfa6270 */
[----:B------:R-:W-:-:S04]  /*a830*/  IMAD.WIDE.U32 R44, R3, UR60, R44 ;  /* 0x0000003c032c7c25 */ /* 0x000fc8000f8e002c */
[----:B------:R-:W2:Y:S01]  /*a840*/  @!P2 LDS.128 R40, [R4+0x2400] ;  /* 0x002400000428a984 */ /* 0x000ea20000000c00 */
[----:B------:R-:W-:Y:S01]  /*a850*/  IMAD R3, R3, UR61, R52 ;  /* 0x0000003d03037c24 */ /* 0x000fe2000f8e0234 */
[----:B------:R-:W-:Y:S01]  /*a860*/  LEA R52, P4, R44, UR4, 0x1 ;  /* 0x000000042c347c11 */ /* 0x000fe2000f8808ff */
[----:B------:R-:W-:Y:S02]  /*a870*/  ULDC.64 UR4, c[0x0][0x208] ;  /* 0x0000820000047ab9 */ /* 0x000fe40000000a00 */
[----:B------:R-:W-:-:S05]  /*a880*/  IMAD.IADD R3, R45, 0x1, R3 ;  /* 0x000000012d037824 */ /* 0x000fca00078e0203 */
[----:B------:R-:W-:Y:S02]  /*a890*/  LEA.HI.X R53, R44, UR7, R3, 0x1, P4 ;  /* 0x000000072c357c11 */ /* 0x000fe4000a0f0c03 */
[----:B------:R-:W-:Y:S01]  /*a8a0*/  ISETP.GE.AND P4, PT, R220, UR6, PT ;  /* 0x00000006dc007c0c */ /* 0x000fe2000bf86270 */
[----:B------:R-:W3:Y:S04]  /*a8b0*/  @!P5 LDS.128 R44, [R4+0x4c00] ;  /* 0x004c0000042cd984 */ /* 0x000ee80000000c00 */
[----:B--2---:R-:W-:Y:S01]  /*a8c0*/  @!P2 STG.E.128 desc[UR4][R52.64], R40 ;  /* 0x000000283400a986 */ /* 0x004fe2000c101d04 */
[----:B------:R-:W-:-:S07]  /*a8d0*/  ISETP.GE.AND P2, PT, R221, UR6, PT ;  /* 0x00000006dd007c0c */ /* 0x000fce000bf46270 */
[----:B------:R-:W2:Y:S04]  /*a8e0*/  @!P4 LDS.128 R40, [R4+0x7400] ;  /* 0x007400000428c984 */ /* 0x000ea80000000c00 */
[----:B---3--:R-:W-:Y:S04]  /*a8f0*/  @!P5 STG.E.128 desc[UR4][R52.64+0x80], R44 ;  /* 0x0000802c3400d986 */ /* 0x008fe8000c101d04 */
[----:B------:R-:W3:Y:S04]  /*a900*/  @!P2 LDS.128 R48, [R4+0x9c00] ;  /* 0x009c00000430a984 */ /* 0x000ee80000000c00 */
[----:B--2---:R2:W-:Y:S04]  /*a910*/  @!P4 STG.E.128 desc[UR4][R52.64+0x100], R40 ;  /* 0x000100283400c986 */ /* 0x0045e8000c101d04 */
[----:B---3--:R2:W-:Y:S02]  /*a920*/  @!P2 STG.E.128 desc[UR4][R52.64+0x180], R48 ;  /* 0x000180303400a986 */ /* 0x0085e4000c101d04 */
.L_x_2973:
[----:B------:R-:W-:Y:S05]  /*a930*/  BSYNC B0 ;  /* 0x0000000000007941 */ /* 0x000fea0003800000 */
.L_x_2972:
[----:B------:R-:W-:Y:S01]  /*a940*/  @!PT LDS RZ, [RZ] ;  /* 0x00000000fffff984 */ /* 0x000fe20000000800 */
[----:B------:R-:W-:Y:S01]  /*a950*/  @!PT LDS RZ, [RZ] ;  /* 0x00000000fffff984 */ /* 0x000fe20000000800 */
[----:B------:R-:W-:Y:S01]  /*a960*/  @!PT LDS RZ, [RZ] ;  /* 0x00000000fffff984 */ /* 0x000fe20000000800 */
[----:B------:R-:W-:Y:S01]  /*a970*/  @!PT LDS RZ, [RZ] ;  /* 0x00000000fffff984 */ /* 0x000fe20000000800 */
[----:B------:R3:W-:Y:S06]  /*a980*/  MEMBAR.ALL.CTA ;  /* 0x0000000000007992 */ /* 0x0007ec0000008000 */
[----:B---3--:R-:W3:Y:S01]  /*a990*/  FENCE.VIEW.ASYNC.S ;  /* 0x00000000000073c6 */ /* 0x008ee20000000000 */
[----:B01----:R-:W-:Y:S01]  /*a9a0*/  @!P3 VIADD R0, R0, 0x388c0 ;  /* 0x000388c00000b836 */ /* 0x003fe20000000000 */
[----:B---3--:R0:W-:Y:S01]  /*a9b0*/  BAR.SYNC.DEFER_BLOCKING R151, 0x80 ;  /* 0x000200970000751d */ /* 0x0081e20000010000 */
[----:B------:R-:W-:Y:S01]  /*a9c0*/  ISETP.NE.AND P4, PT, R114, RZ, PT ;  /* 0x000000ff7200720c */ /* 0x000fe20003f85270 */
[----:B------:R-:W-:-:S02]  /*a9d0*/  VIADD R19, R19, 0x1 ;  /* 0x0000000113137836 */ /* 0x000fc40000000000 */
[----:B------:R-:W-:Y:S02]  /*a9e0*/  @!P3 PRMT R0, RZ, 0x654, R0 ;  /* 0x00000654ff00b816 */ /* 0x000fe40000000000 */
[----:B------:R-:W-:Y:S02]  /*a9f0*/  PLOP3.LUT P2, PT, PT, PT, PT, 0x8, 0x0 ;  /* 0x000000000000781c */ /* 0x000fe40003f4e170 */
[----:B------:R1:W-:Y:S01]  /*aa00*/  @!P3 SYNCS.ARRIVE.TRANS64.RED.A1T0 RZ, [R0+URZ], RZ ;  /* 0x000000ff00ffb9a7 */ /* 0x0003e2000810043f */
[----:B------:R-:W-:-:S04]  /*aa10*/  ISETP.NE.AND P3, PT, R19, 0x2, PT ;  /* 0x000000021300780c */ /* 0x000fc80003f65270 */
[----:B------:R-:W-:Y:S02]  /*aa20*/  SEL R19, R19, RZ, P3 ;  /* 0x000000ff13137207 */ /* 0x000fe40001800000 */
[----:B-1----:R-:W-:-:S04]  /*aa30*/  SEL R0, RZ, 0x1, P3 ;  /* 0x00000001ff007807 */ /* 0x002fc80001800000 */
[----:B------:R-:W-:Y:S01]  /*aa40*/  LOP3.LUT R219, R219, R0, RZ, 0x3c, !PT ;  /* 0x00000000dbdb7212 */ /* 0x000fe200078e3cff */
[----:B0-----:R-:W-:Y:S06]  /*aa50*/  @P4 BRA `(.L_x_2974) ;  /* 0xffffff7c00444947 */ /* 0x001fec000383ffff */
.L_x_2862:
[----:B------:R-:W0:Y:S01]  /*aa60*/  LDC R0, c[0x0][0x448] ;  /* 0x00011200ff007b82 */ /* 0x000e220000000800 */
[----:B------:R-:W-:Y:S01]  /*aa70*/  BSSY B0, `(.L_x_2975) ;  /* 0x0000055000007945 */ /* 0x000fe20003800000 */
        /* <DEDUP_REMOVED lines=14> */
[----:B------:R-:W-:Y:S02]  /*ab60*/  MOV R178, RZ ;  /* 0x000000ff00b27202 */ /* 0x000fe40000000f00 */
[----:B------:R-:W-:Y:S02]  /*ab70*/  CS2R R80, SRZ ;  /* 0x0000000000507805 */ /* 0x000fe4000001ff00 */
[----:B------:R-:W-:Y:S02]  /*ab80*/  CS2R R158, SRZ ;  /* 0x00000000009e7805 */ /* 0x000fe4000001ff00 */
[----:B------:R-:W-:-:S02]  /*ab90*/  CS2R R176, SRZ ;  /* 0x0000000000b07805 */ /* 0x000fc4000001ff00 */
[----:B------:R-:W-:Y:S02]  /*aba0*/  CS2R R76, SRZ ;  /* 0x00000000004c7805 */ /* 0x000fe4000001ff00 */
[----:B------:R-:W-:Y:S02]  /*abb0*/  CS2R R72, SRZ ;  /* 0x0000000000487805 */ /* 0x000fe4000001ff00 */
[----:B------:R-:W-:Y:S02]  /*abc0*/  CS2R R68, SRZ ;  /* 0x0000000000447805 */ /* 0x000fe4000001ff00 */
[----:B------:R-:W-:Y:S02]  /*abd0*/  CS2R R60, SRZ ;  /* 0x00000000003c7805 */ /* 0x000fe4000001ff00 */
[----:B0-----:R-:W-:Y:S02]  /*abe0*/  ISETP.NE.AND P0, PT, R0, 0x1, PT ;  /* 0x000000010000780c */ /* 0x001fe40003f05270 */
[----:B------:R-:W-:-:S02]  /*abf0*/  CS2R R156, SRZ ;  /* 0x00000000009c7805 */ /* 0x000fc4000001ff00 */
[----:B------:R-:W-:Y:S02]  /*ac00*/  IADD3 R0, R230, 0x7f, RZ ;  /* 0x0000007fe6007810 */ /* 0x000fe40007ffe0ff */
[----:B------:R-:W-:Y:S02]  /*ac10*/  CS2R R174, SRZ ;  /* 0x0000000000ae7805 */ /* 0x000fe4000001ff00 */
[----:B------:R-:W-:Y:S02]  /*ac20*/  CS2R R56, SRZ ;  /* 0x0000000000387805 */ /* 0x000fe4000001ff00 */
[----:B------:R-:W-:Y:S02]  /*ac30*/  CS2R R46, SRZ ;  /* 0x00000000002e7805 */ /* 0x000fe4000001ff00 */
[----:B------:R-:W-:Y:S02]  /*ac40*/  CS2R R44, SRZ ;  /* 0x00000000002c7805 */ /* 0x000fe4000001ff00 */
[----:B--2---:R-:W-:-:S02]  /*ac50*/  CS2R R42, SRZ ;  /* 0x00000000002a7805 */ /* 0x004fc4000001ff00 */
[----:B------:R-:W-:Y:S02]  /*ac60*/  CS2R R154, SRZ ;  /* 0x00000000009a7805 */ /* 0x000fe4000001ff00 */
[----:B------:R-:W-:Y:S02]  /*ac70*/  CS2R R172, SRZ ;  /* 0x0000000000ac7805 */ /* 0x000fe4000001ff00 */
[----:B------:R-:W-:Y:S02]  /*ac80*/  CS2R R40, SRZ ;  /* 0x0000000000287805 */ /* 0x000fe4000001ff00 */
[----:B------:R-:W-:Y:S02]  /*ac90*/  CS2R R36, SRZ ;  /* 0x0000000000247805 */ /* 0x000fe4000001ff00 */
[----:B------:R-:W-:Y:S01]  /*aca0*/  CS2R R98, SRZ ;  /* 0x0000000000627805 */ /* 0x000fe2000001ff00 */
[----:B------:R-:W0:Y:S01]  /*acb0*/  @P0 LDC R3, c[0x0][0x44c] ;  /* 0x00011300ff030b82 */ /* 0x000e220000000800 */
[----:B------:R-:W-:-:S02]  /*acc0*/  CS2R R152, SRZ ;  /* 0x0000000000987805 */ /* 0x000fc4000001ff00 */
[----:B------:R-:W-:Y:S02]  /*acd0*/  CS2R R170, SRZ ;  /* 0x0000000000aa7805 */ /* 0x000fe4000001ff00 */
[----:B------:R-:W-:Y:S02]  /*ace0*/  CS2R R94, SRZ ;  /* 0x00000000005e7805 */ /* 0x000fe4000001ff00 */
[----:B------:R-:W-:Y:S02]  /*acf0*/  CS2R R90, SRZ ;  /* 0x00000000005a7805 */ /* 0x000fe4000001ff00 */
[----:B------:R-:W-:Y:S02]  /*ad00*/  CS2R R64, SRZ ;  /* 0x0000000000407805 */ /* 0x000fe4000001ff00 */
[----:B------:R-:W-:Y:S02]  /*ad10*/  CS2R R168, SRZ ;  /* 0x0000000000a87805 */ /* 0x000fe4000001ff00 */
[----:B------:R-:W-:Y:S01]  /*ad20*/  CS2R R86, SRZ ;  /* 0x0000000000567805 */ /* 0x000fe2000001ff00 */
[----:B------:R-:W1:Y:S01]  /*ad30*/  @P0 LDC R2, c[0x0][0x450] ;  /* 0x00011400ff020b82 */ /* 0x000e620000000800 */
        /* <DEDUP_REMOVED lines=14> */
[----:B------:R-:W-:Y:S01]  /*ae20*/  CS2R R28, SRZ ;  /* 0x00000000001c7805 */ /* 0x000fe2000001ff00 */
[----:B0-----:R-:W-:Y:S01]  /*ae30*/  @P0 IMAD.HI.U32 R3, R0, R3, RZ ;  /* 0x0000000300030227 */ /* 0x001fe200078e00ff */
[----:B------:R-:W-:Y:S02]  /*ae40*/  CS2R R14, SRZ ;  /* 0x00000000000e7805 */ /* 0x000fe4000001ff00 */
[----:B------:R-:W-:Y:S02]  /*ae50*/  CS2R R12, SRZ ;  /* 0x00000000000c7805 */ /* 0x000fe4000001ff00 */
[----:B------:R-:W-:Y:S01]  /*ae60*/  CS2R R38, SRZ ;  /* 0x0000000000267805 */ /* 0x000fe2000001ff00 */
[----:B------:R-:W-:Y:S01]  /*ae70*/  IMAD.MOV.U32 R24, RZ, RZ, RZ ;  /* 0x000000ffff187224 */ /* 0x000fe200078e00ff */
[----:B------:R-:W-:Y:S02]  /*ae80*/  CS2R R34, SRZ ;  /* 0x0000000000227805 */ /* 0x000fe4000001ff00 */
[----:B------:R-:W-:Y:S01]  /*ae90*/  CS2R R32, SRZ ;  /* 0x0000000000207805 */ /* 0x000fe2000001ff00 */
[----:B------:R-:W-:Y:S01]  /*aea0*/  IMAD.MOV.U32 R31, RZ, RZ, RZ ;  /* 0x000000ffff1f7224 */ /* 0x000fe200078e00ff */
[----:B-1----:R-:W-:-:S02]  /*aeb0*/  @P0 SHF.R.U32.HI R0, RZ, R2, R3 ;  /* 0x00000002ff000219 */ /* 0x002fc40000011603 */
[----:B------:R-:W-:Y:S02]  /*aec0*/  CS2R R10, SRZ ;  /* 0x00000000000a7805 */ /* 0x000fe4000001ff00 */
[----:B------:R-:W-:Y:S01]  /*aed0*/  PLOP3.LUT P0, PT, PT, PT, PT, 0x80, 0x0 ;  /* 0x000000000000781c */ /* 0x000fe20003f0f070 */
[----:B------:R-:W-:Y:S02]  /*aee0*/  IMAD.MOV.U32 R9, RZ, RZ, RZ ;  /* 0x000000ffff097224 */ /* 0x000fe400078e00ff */
[----:B------:R-:W-:Y:S01]  /*aef0*/  IMAD.IADD R0, R149, 0x1, R0 ;  /* 0x0000000195007824 */ /* 0x000fe200078e0200 */
[----:B------:R-:W-:-:S03]  /*af00*/  CS2R R148, SRZ ;  /* 0x0000000000947805 */ /* 0x000fc6000001ff00 */
[----:B------:R-:W-:-:S05]  /*af10*/  IMAD.HI R0, R0, 0x66666667, RZ ;  /* 0x6666666700007827 */ /* 0x000fca00078e02ff */
[----:B------:R-:W-:-:S04]  /*af20*/  SHF.R.U32.HI R3, RZ, 0x1f, R0 ;  /* 0x0000001fff037819 */ /* 0x000fc80000011600 */
[----:B------:R-:W-:Y:S01]  /*af30*/  LEA.HI.SX32 R3, R0, R3, 0x1b ;  /* 0x0000000300037211 */ /* 0x000fe200078fdaff */
[----:B------:R-:W-:-:S03]  /*af40*/  IMAD.MOV.U32 R0, RZ, RZ, RZ ;  /* 0x000000ffff007224 */ /* 0x000fc600078e00ff */
[----:B------:R-:W-:Y:S01]  /*af50*/  VIMNMX R84, R150, R3, PT ;  /* 0x0000000396547248 */ /* 0x000fe20003fe0100 */
[----:B------:R-:W-:Y:S01]  /*af60*/  IMAD.MOV.U32 R150, RZ, RZ, RZ ;  /* 0x000000ffff967224 */ /* 0x000fe200078e00ff */
[----:B------:R-:W-:Y:S02]  /*af70*/  CS2R R2, SRZ ;  /* 0x0000000000027805 */ /* 0x000fe4000001ff00 */
[----:B------:R-:W-:Y:S01]  /*af80*/  ISETP.GE.AND P1, PT, R84, 0x1, PT ;  /* 0x000000015400780c */ /* 0x000fe20003f26270 */
[----:B------:R-:W-:-:S12]  /*af90*/  @P2 BRA `(.L_x_2976) ;  /* 0x0000000000082947 */ /* 0x000fd80003800000 */
[----:B------:R-:W0:Y:S02]  /*afa0*/  FENCE.VIEW.ASYNC.G ;  /* 0x00000000000073c6 */ /* 0x000e240000000100 */
[----:B0-----:R-:W-:Y:S06]  /*afb0*/  BAR.ARV 0xc, 0x180 ;  /* 0x0306000000007b1d */ /* 0x001fec0000002000 */
.L_x_2976:
[----:B------:R-:W-:Y:S05]  /*afc0*/  BSYNC B0 ;  /* 0x0000000000007941 */ /* 0x000fea0003800000 */
.L_x_2975:
[----:B------:R-:W-:Y:S01]  /*afd0*/  MOV R25, RZ ;  /* 0x000000ff00197202 */ /* 0x000fe20000000f00 */
[----:B------:R-:W-:Y:S01]  /*afe0*/  IMAD.MOV.U32 R8, RZ, RZ, RZ ;  /* 0x000000ffff087224 */ /* 0x000fe200078e00ff */
[----:B------:R-:W-:Y:S06]  /*aff0*/  @!P1 BRA `(.L_x_2977) ;  /* 0x0000019800f09947 */ /* 0x000fec0003800000 */
[----:B------:R-:W2:Y:S04]  /*b000*/  LDL R20, [R1+0x7c] ;  /* 0x00007c0001147983 */ /* 0x000ea80000100800 */
[----:B------:R-:W3:Y:S04]  /*b010*/  LDL R21, [R1+0x64] ;  /* 0x0000640001157983 */ /* 0x000ee80000100800 */
[----:B--2---:R-:W0:Y:S01]  /*b020*/  SHFL.IDX PT, R0, R20, RZ, 0x1f ;  /* 0x00001fff14007589 */ /* 0x004e2200000e0000 */
[----:B---3--:R-:W-:-:S13]  /*b030*/  R2UR UR4, R21 ;  /* 0x00000000150472ca */ /* 0x008fda00000e0000 */
[----:B------:R-:W-:Y:S01]  /*b040*/  ULOP3.LUT UP0, URZ, UR4, 0x9f, URZ, 0xc0, !UPT ;  /* 0x0000009f043f7892 */ /* 0x000fe2000f80c03f */
[----:B0-----:R-:W-:-:S04]  /*b050*/  LEA.HI R2, R0, R0, RZ, 0x1 ;  /* 0x0000000000027211 */ /* 0x001fc800078f08ff */
[----:B------:R-:W-:Y:S02]  /*b060*/  LOP3.LUT R3, R2, 0x1e, RZ, 0xc0, !PT ;  /* 0x0000001e02037812 */ /* 0x000fe400078ec0ff */
[----:B------:R-:W-:-:S03]  /*b070*/  PLOP3.LUT P0, PT, PT, PT, UP0, 0x80, 0x0 ;  /* 0x000000000000781c */ /* 0x000fc60003f0f008 */
[----:B------:R-:W-:-:S05]  /*b080*/  IMAD.IADD R3, R0, 0x1, -R3 ;  /* 0x0000000100037824 */ /* 0x000fca00078e0a03 */
[----:B------:R-:W-:-:S04]  /*b090*/  LEA R3, R3, UR4, 0xd ;  /* 0x0000000403037c11 */ /* 0x000fc8000f8e68ff */
        /* <DEDUP_REMOVED lines=19> */
.L_x_2978:
[----:B------:R-:W-:Y:S02]  /*b1d0*/  ULDC UR4, c[0x0][0x3f4] ;  /* 0x0000fd0000047ab9 */ /* 0x000fe40000000800 */
[----:B------:R-:W-:-:S13]  /*b1e0*/  ISETP.LT.AND P0, PT, RZ, UR4, PT ;  /* 0x00000004ff007c0c */ /* 0x000fda000bf01270 */
[----:B------:R-:W-:Y:S05]  /*b1f0*/  @P0 BRA `(.L_x_2979) ;  /* 0x0000000000400947 */ /* 0x000fea0003800000 */
[----:B------:R-:W2:Y:S02]  /*b200*/  LDL R20, [R1+0x60] ;  /* 0x0000600001147983 */ /* 0x000ea40000100800 */
[----:B--2---:R-:W-:-:S04]  /*b210*/  LEA.HI R0, R20, R20, RZ, 0x1 ;  /* 0x0000001414007211 */ /* 0x004fc800078f08ff */
        /* <DEDUP_REMOVED lines=8> */
.L_x_2982:
[----:B-1----:R1:W2:Y:S02]  /*b2a0*/  SYNCS.PHASECHK.TRANS64.TRYWAIT P0, [R18+URZ+0x38800], R3 ;  /* 0x03880003120075a7 */ /* 0x0022a4000800017f */
[----:B--2---:R-:W-:Y:S05]  /*b2b0*/  @!P0 NANOSLEEP.SYNCS 0x989680 ;  /* 0x009896800000895d */ /* 0x004fea0003900000 */
[----:B------:R-:W2:Y:S02]  /*b2c0*/  @!P0 SYNCS.PHASECHK.TRANS64 P0, [R18+URZ+0x38800], R3 ;  /* 0x03880003120085a7 */ /* 0x000ea4000800007f */
[----:B--2---:R-:W-:Y:S05]  /*b2d0*/  @!P0 BRA `(.L_x_2982) ;  /* 0xfffffffc00f08947 */ /* 0x004fea000383ffff */
.L_x_2981:
[----:B------:R-:W-:Y:S05]  /*b2e0*/  BSYNC B0 ;  /* 0x0000000000007941 */ /* 0x000fea0003800000 */
.L_x_2980:
[----:B------:R-:W-:Y:S05]  /*b2f0*/  BRA `(.L_x_2983) ;  /* 0x0000009000e07947 */ /* 0x000fea0003800000 */
.L_x_2979:
[----:B------:R-:W2:Y:S01]  /*b300*/  LDL R26, [R1+0x64] ;  /* 0x00006400011a7983 */ /* 0x000ea20000100800 */
[----:B-----5:R-:W-:Y:S01]  /*b310*/  SHF.R.S32.HI R0, RZ, 0x1f, R144 ;  /* 0x0000001fff007819 */ /* 0x020fe20000011490 */
[----:B------:R-:W-:-:S04]  /*b320*/  ULDC.64 UR6, c[0x0][0x408] ;  /* 0x0001020000067ab9 */ /* 0x000fc80000000a00 */
[----:B------:R-:W-:-:S04]  /*b330*/  IMAD R5, R0, UR6, RZ ;  /* 0x0000000600057c24 */ /* 0x000fc8000f8e02ff */
[----:B------:R-:W-:Y:S01]  /*b340*/  IMAD R5, R144, UR7, R5 ;  /* 0x0000000790057c24 */ /* 0x000fe2000f8e0205 */
[----:B--2---:R-:W-:-:S13]  /*b350*/  R2UR UR4, R26 ;  /* 0x000000001a0472ca */ /* 0x004fda00000e0000 */
[----:B------:R-:W-:-:S03]  /*b360*/  ULOP3.LUT UP0, URZ, UR4, 0x3ff, URZ, 0xc0, !UPT ;  /* 0x000003ff043f7892 */ /* 0x000fc6000f80c03f */
[----:B------:R-:W-:Y:S02]  /*b370*/  ULDC.64 UR4, c[0x0][0x3f8] ;  /* 0x0000fe0000047ab9 */ /* 0x000fe40000000a00 */
[----:B------:R-:W-:Y:S01]  /*b380*/  IMAD R3, R0, UR4, RZ ;  /* 0x0000000400037c24 */ /* 0x000fe2000f8e02ff */
[----:B------:R-:W-:Y:S01]  /*b390*/  PLOP3.LUT P0, PT, PT, PT, UP0, 0x80, 0x0 ;  /* 0x000000000000781c */ /* 0x000fe20003f0f008 */
[----:B------:R-:W-:-:S04]  /*b3a0*/  IMAD.WIDE.U32 R24, R144, UR4, RZ ;  /* 0x0000000490187c25 */ /* 0x000fc8000f8e00ff */
        /* <DEDUP_REMOVED lines=20> */
[----:B-1----:R-:W-:Y:S05]  /*b4f0*/  CALL.ABS.NOINC R14 ;  /* 0x000000000e007343 */ /* 0x002fea0003c00000 */
.L_x_2984:
[----:B------:R-:W-:Y:S01]  /*b500*/  ULDC.U8 UR4, c[0x0][0x410] ;  /* 0x0001040000047ab9 */ /* 0x000fe20000000000 */
[----:B------:R-:W-:Y:S01]  /*b510*/  R2UR UR5, R26 ;  /* 0x000000001a0572ca */ /* 0x000fe200000e0000 */
[----:B------:R-:W-:Y:S01]  /*b520*/  IMAD.IADD R74, R212, 0x1, R230 ;  /* 0x00000001d44a7824 */ /* 0x000fe200078e02e6 */
[----:B------:R-:W-:Y:S01]  /*b530*/  ISETP.NE.AND P0, PT, RZ, UR4, PT ;  /* 0x00000004ff007c0c */ /* 0x000fe2000bf05270 */
[----:B------:R-:W-:Y:S03]  /*b540*/  BSSY B0, `(.L_x_2985) ;  /* 0x000090b000007945 */ /* 0x000fe60003800000 */
[----:B------:R-:W-:-:S07]  /*b550*/  LEA R7, R237, R74, 0x5 ;  /* 0x0000004aed077211 */ /* 0x000fce00078e28ff */
[----:B------:R-:W-:Y:S02]  /*b560*/  LEA R3, R233, UR5, 0x1 ;  /* 0x00000005e9037c11 */ /* 0x000fe4000f8e08ff */
[----:B------:R-:W-:Y:S05]  /*b570*/  @!P0 BRA `(.L_x_2986) ;  /* 0x0000004400f48947 */ /* 0x000fea0003800000 */
[----:B------:R-:W0:Y:S01]  /*b580*/  LDC R10, c[0x0][0x448] ;  /* 0x00011200ff0a7b82 */ /* 0x000e220000000800 */
[----:B------:R-:W-:Y:S01]  /*b590*/  ULDC.64 UR4, c[0x0][0x3f8] ;  /* 0x0000fe0000047ab9 */ /* 0x000fe20000000a00 */
[----:B------:R-:W-:Y:S01]  /*b5a0*/  IMAD.MOV.U32 R4, RZ, RZ, R24 ;  /* 0x000000ffff047224 */ /* 0x000fe200078e0018 */
[----:B------:R-:W-:Y:S01]  /*b5b0*/  ULDC.64 UR6, c[0x0][0x408] ;  /* 0x0001020000067ab9 */ /* 0x000fe20000000a00 */
[----:B------:R-:W-:Y:S01]  /*b5c0*/  IMAD.MOV.U32 R8, RZ, RZ, R144 ;  /* 0x000000ffff087224 */ /* 0x000fe200078e0090 */
[----:B------:R-:W-:Y:S01]  /*b5d0*/  SHF.R.S32.HI R75, RZ, 0x1f, R216 ;  /* 0x0000001fff4b7819 */ /* 0x000fe200000114d8 */
[----:B------:R-:W-:Y:S01]  /*b5e0*/  IMAD.MOV.U32 R9, RZ, RZ, R29 ;  /* 0x000000ffff097224 */ /* 0x000fe200078e001d */
[----:B------:R-:W-:Y:S02]  /*b5f0*/  SHF.R.S32.HI R83, RZ, 0x1f, R22 ;  /* 0x0000001fff537819 */ /* 0x000fe40000011416 */
[----:B------:R-:W-:Y:S02]  /*b600*/  SHF.R.S32.HI R87, RZ, 0x1f, R214 ;  /* 0x0000001fff577819 */ /* 0x000fe400000114d6 */
[----:B------:R-:W-:-:S02]  /*b610*/  SHF.R.S32.HI R82, RZ, 0x1f, R215 ;  /* 0x0000001fff527819 */ /* 0x000fc400000114d7 */
        /* <DEDUP_REMOVED lines=12> */
[C---:B------:R-:W-:Y:S01]  /*b6e0*/  IMAD.WIDE.U32 R8, R7.reuse, UR6, R8 ;  /* 0x0000000607087c25 */ /* 0x040fe2000f8e0008 */
[----:B------:R-:W-:Y:S01]  /*b6f0*/  LEA R6, P0, R4, UR4, 0x1 ;  /* 0x0000000404067c11 */ /* 0x000fe2000f8008ff */
[----:B------:R-:W-:Y:S02]  /*b700*/  UMOV UR4, 0xffffffff ;  /* 0xffffffff00047882 */ /* 0x000fe40000000000 */
[----:B------:R-:W-:Y:S01]  /*b710*/  IMAD R13, R7, UR7, R0 ;  /* 0x00000007070d7c24 */ /* 0x000fe2000f8e0200 */
[----:B------:R-:W-:Y:S01]  /*b720*/  ULDC.64 UR6, c[0x0][0x400] ;  /* 0x0001000000067ab9 */ /* 0x000fe20000000a00 */
[----:B------:R-:W-:-:S02]  /*b730*/  IADD3 R7, R5, R11, RZ ;  /* 0x0000000b05077210 */ /* 0x000fc40007ffe0ff */
[----:B------:R-:W-:Y:S01]  /*b740*/  IMAD.IADD R5, R9, 0x1, R13 ;  /* 0x0000000109057824 */ /* 0x000fe200078e020d */
[----:B------:R-:W-:Y:S02]  /*b750*/  LEA R0, P1, R8, UR6, 0x1 ;  /* 0x0000000608007c11 */ /* 0x000fe4000f8208ff */
[----:B------:R-:W-:Y:S02]  /*b760*/  LEA.HI.X R7, R4, UR5, R7, 0x1, P0 ;  /* 0x0000000504077c11 */ /* 0x000fe400080f0c07 */
[----:B------:R-:W-:Y:S01]  /*b770*/  LEA.HI.X R8, R8, UR7, R5, 0x1, P1 ;  /* 0x0000000708087c11 */ /* 0x000fe200088f0c05 */
[----:B------:R-:W-:Y:S08]  /*b780*/  BRA.DIV UR4, `(.L_x_2987) ;  /* 0x0000025204fc7947 */ /* 0x000ff0000b800000 */
[----:B------:R0:W1:Y:S04]  /*b790*/  SHFL.IDX PT, R4, R7, RZ, 0x181f ;  /* 0x00181fff07047589 */ /* 0x00006800000e0000 */
[----:B------:R0:W2:Y:S04]  /*b7a0*/  SHFL.IDX PT, R5, R6, RZ, 0x181f ;  /* 0x00181fff06057589 */ /* 0x0000a800000e0000 */
[----:B------:R0:W3:Y:S04]  /*b7b0*/  SHFL.IDX PT, R9, R8, RZ, 0x181f ;  /* 0x00181fff08097589 */ /* 0x0000e800000e0000 */
[----:B------:R0:W4:Y:S02]  /*b7c0*/  SHFL.IDX PT, R14, R0, RZ, 0x181f ;  /* 0x00181fff000e7589 */ /* 0x00012400000e0000 */
.L_x_3301:
        /* <DEDUP_REMOVED lines=16> */
[----:B------:R-:W-:Y:S01]  /*b8d0*/  ISETP.GE.AND P2, PT, R215, UR4, PT ;  /* 0x00000004d7007c0c */ /* 0x000fe2000bf46270 */
[----:B------:R-:W-:Y:S01]  /*b8e0*/  ULDC.64 UR6, c[0x0][0x208] ;  /* 0x0000820000067ab9 */ /* 0x000fe20000000a00 */
[----:B------:R-:W-:Y:S02]  /*b8f0*/  ISETP.GE.AND P1, PT, R214, UR4, PT ;  /* 0x00000004d6007c0c */ /* 0x000fe4000bf26270 */
[----:B------:R-:W-:-:S05]  /*b900*/  ISETP.GE.AND P0, PT, R216, UR4, PT ;  /* 0x00000004d8007c0c */ /* 0x000fca000bf06270 */
[C---:B------:R-:W-:Y:S01]  /*b910*/  @!P3 IMAD.SHL.U32 R12, R22.reuse, 0x2, RZ ;  /* 0x00000002160cb824 */ /* 0x040fe200078e00ff */
[----:B------:R-:W-:-:S03]  /*b920*/  @!P3 SHF.L.U64.HI R13, R22, 0x1, R83 ;  /* 0x00000001160db819 */ /* 0x000fc60000010253 */
[C---:B------:R-:W-:Y:S01]  /*b930*/  @!P2 IMAD.SHL.U32 R24, R215.reuse, 0x2, RZ ;  /* 0x00000002d718a824 */ /* 0x040fe200078e00ff */
[----:B------:R-:W-:Y:S01]  /*b940*/  @!P2 SHF.L.U64.HI R25, R215, 0x1, R82 ;  /* 0x00000001d719a819 */ /* 0x000fe20000010252 */
[----:B------:R-:W-:Y:S01]  /*b950*/  @!P1 IMAD.SHL.U32 R28, R214, 0x2, RZ ;  /* 0x00000002d61c9824 */ /* 0x000fe200078e00ff */
[CC--:B--2---:R-:W-:Y:S02]  /*b960*/  @!P3 IADD3 R10, P5, R5.reuse, R12.reuse, RZ ;  /* 0x0000000c050ab210 */ /* 0x0c4fe40007fbe0ff */
[----:B----4-:R-:W-:Y:S02]  /*b970*/  @!P3 IADD3 R12, P4, R14, R12, RZ ;  /* 0x0000000c0e0cb210 */ /* 0x010fe40007f9e0ff */
[-C--:B------:R-:W-:Y:S01]  /*b980*/  @!P2 IADD3 R20, P6, R5, R24.reuse, RZ ;  /* 0x000000180514a210 */ /* 0x080fe20007fde0ff */
[--C-:B-1----:R-:W-:Y:S01]  /*b990*/  @!P3 IMAD.X R11, R4, 0x1, R13.reuse, P5 ;  /* 0x00000001040bb824 */ /* 0x102fe200028e060d */
[----:B------:R-:W-:Y:S01]  /*b9a0*/  @!P2 IADD3 R24, P5, R14, R24, RZ ;  /* 0x000000180e18a210 */ /* 0x000fe20007fbe0ff */
[----:B---3--:R-:W-:Y:S01]  /*b9b0*/  @!P3 IMAD.X R13, R9, 0x1, R13, P4 ;  /* 0x00000001090db824 */ /* 0x008fe200020e060d */
[----:B------:R-:W-:Y:S01]  /*b9c0*/  @!P1 SHF.L.U64.HI R29, R214, 0x1, R87 ;  /* 0x00000001d61d9819 */ /* 0x000fe20000010257 */
[--C-:B------:R-:W-:Y:S01]  /*b9d0*/  @!P2 IMAD.X R21, R4, 0x1, R25.reuse, P6 ;  /* 0x000000010415a824 */ /* 0x100fe200030e0619 */
[----:B------:R-:W-:Y:S01]  /*b9e0*/  @!P1 IADD3 R26, P4, R5, R28, RZ ;  /* 0x0000001c051a9210 */ /* 0x000fe20007f9e0ff */
[----:B------:R-:W-:Y:S01]  /*b9f0*/  @!P2 IMAD.X R25, R9, 0x1, R25, P5 ;  /* 0x000000010919a824 */ /* 0x000fe200028e0619 */
[----:B------:R-:W-:-:S02]  /*ba00*/  @!P0 SHF.L.U32 R15, R216, 0x1, RZ ;  /* 0x00000001d80f8819 */ /* 0x000fc400000006ff */
[----:B------:R-:W-:Y:S02]  /*ba10*/  CS2R R72, SRZ ;  /* 0x0000000000487805 */ /* 0x000fe4000001ff00 */
[----:B------:R-:W-:Y:S02]  /*ba20*/  @!P1 IADD3 R28, P6, R14, R28, RZ ;  /* 0x0000001c0e1c9210 */ /* 0x000fe40007fde0ff */
[----:B------:R-:W-:Y:S02]  /*ba30*/  CS2R R70, SRZ ;  /* 0x0000000000467805 */ /* 0x000fe4000001ff00 */
[----:B------:R-:W-:Y:S02]  /*ba40*/  @!P1 IADD3.X R27, R4, R29, RZ, P4, !PT ;  /* 0x0000001d041b9210 */ /* 0x000fe400027fe4ff */
[----:B------:R-:W-:Y:S02]  /*ba50*/  CS2R R68, SRZ ;  /* 0x0000000000447805 */ /* 0x000fe4000001ff00 */
[----:B------:R-:W-:-:S02]  /*ba60*/  @!P0 SHF.L.U64.HI R32, R216, 0x1, R75 ;  /* 0x00000001d8208819 */ /* 0x000fc4000001024b */
[----:B------:R-:W-:Y:S02]  /*ba70*/  CS2R R66, SRZ ;  /* 0x0000000000427805 */ /* 0x000fe4000001ff00 */
[-C--:B------:R-:W-:Y:S02]  /*ba80*/  @!P0 IADD3 R30, P5, R5, R15.reuse, RZ ;  /* 0x0000000f051e8210 */ /* 0x080fe40007fbe0ff */
[----:B------:R-:W-:Y:S02]  /*ba90*/  CS2R R62, SRZ ;  /* 0x00000000003e7805 */ /* 0x000fe4000001ff00 */
[----:B------:R-:W-:Y:S02]  /*baa0*/  @!P0 IADD3 R14, P4, R14, R15, RZ ;  /* 0x0000000f0e0e8210 */ /* 0x000fe40007f9e0ff */
[----:B------:R-:W-:Y:S01]  /*bab0*/  CS2R R64, SRZ ;  /* 0x0000000000407805 */ /* 0x000fe2000001ff00 */
[----:B------:R-:W-:Y:S01]  /*bac0*/  @!P1 IMAD.X R29, R9, 0x1, R29, P6 ;  /* 0x00000001091d9824 */ /* 0x000fe200030e061d */
[----:B------:R1:W5:Y:S01]  /*bad0*/  @!P3 LD.E.64 R78, desc[UR6][R10.64] ;  /* 0x000000060a4eb980 */ /* 0x000362000c101b00 */
[----:B------:R-:W-:-:S02]  /*bae0*/  @!P0 IMAD.X R31, R4, 0x1, R32, P5 ;  /* 0x00000001041f8824 */ /* 0x000fc400028e0620 */
        /* <DEDUP_REMOVED lines=8> */
.L_x_2989:
[----:B------:R-:W-:Y:S05]  /*bb70*/  BSYNC B1 ;  /* 0x0000000000017941 */ /* 0x000fea0003800000 */
.L_x_2988:
[----:B-1---5:R-:W-:Y:S01]  /*bb80*/  IMAD.MOV.U32 R4, RZ, RZ, R62 ;  /* 0x000000ffff047224 */ /* 0x022fe200078e003e */
[----:B--2---:R-:W-:Y:S01]  /*bb90*/  MOV R5, R63 ;  /* 0x0000003f00057202 */ /* 0x004fe20000000f00 */
[----:B---3--:R-:W-:Y:S01]  /*bba0*/  IMAD.MOV.U32 R9, RZ, RZ, R68 ;  /* 0x000000ffff097224 */ /* 0x008fe200078e0044 */
[----:B------:R-:W-:Y:S01]  /*bbb0*/  UMOV UR4, 0xffffffff ;  /* 0xffffffff00047882 */ /* 0x000fe20000000000 */
[----:B------:R-:W-:Y:S01]  /*bbc0*/  IMAD.MOV.U32 R10, RZ, RZ, R69 ;  /* 0x000000ffff0a7224 */ /* 0x000fe200078e0045 */
[----:B------:R-:W-:Y:S01]  /*bbd0*/  PRMT R110, R5, 0x5410, R4 ;  /* 0x00005410056e7816 */ /* 0x000fe20000000004 */
[----:B------:R-:W-:Y:S01]  /*bbe0*/  IMAD.MOV.U32 R4, RZ, RZ, R72 ;  /* 0x000000ffff047224 */ /* 0x000fe200078e0048 */
[----:B------:R-:W-:Y:S01]  /*bbf0*/  CS2R R58, SRZ ;  /* 0x00000000003a7805 */ /* 0x000fe2000001ff00 */
        /* <DEDUP_REMOVED lines=16> */
[----:B------:R-:W-:-:S04]  /*bd00*/  PRMT R115, R4, 0x5410, R5 ;  /* 0x0000541004737816 */ /* 0x000fc80000000005 */
[----:B------:R-:W-:Y:S01]  /*bd10*/  PRMT R117, R9, 0x5410, R10 ;  /* 0x0000541009757816 */ /* 0x000fe2000000000a */
[----:B------:R-:W-:Y:S06]  /*bd20*/  BRA.DIV UR4, `(.L_x_2990) ;  /* 0x0000025204047947 */ /* 0x000fec000b800000 */
[----:B------:R1:W2:Y:S04]  /*bd30*/  SHFL.IDX PT, R4, R7, 0x1, 0x181f ;  /* 0x00381f0007047f89 */ /* 0x0002a800000e0000 */
[----:B------:R1:W3:Y:S04]  /*bd40*/  SHFL.IDX PT, R5, R6, 0x1, 0x181f ;  /* 0x00381f0006057f89 */ /* 0x0002e800000e0000 */
[----:B------:R1:W0:Y:S04]  /*bd50*/  SHFL.IDX PT, R9, R8, 0x1, 0x181f ;  /* 0x00381f0008097f89 */ /* 0x00022800000e0000 */
[----:B----4-:R1:W4:Y:S02]  /*bd60*/  SHFL.IDX PT, R14, R0, 0x1, 0x181f ;  /* 0x00381f00000e7f89 */ /* 0x01032400000e0000 */
.L_x_3307:
        /* <DEDUP_REMOVED lines=24> */
[CC--:B---3--:R-:W-:Y:S01]  /*bef0*/  @!P3 IADD3 R28, P5, R5.reuse, R30.reuse, RZ ;  /* 0x0000001e051cb210 */ /* 0x0c8fe20007fbe0ff */
[----:B------:R-:W-:Y:S01]  /*bf00*/  @!P0 IMAD.SHL.U32 R32, R216, 0x2, RZ ;  /* 0x00000002d8208824 */ /* 0x000fe200078e00ff */
[----:B----4-:R-:W-:Y:S02]  /*bf10*/  @!P3 IADD3 R30, P4, R14, R30, RZ ;  /* 0x0000001e0e1eb210 */ /* 0x010fe40007f9e0ff */
[----:B------:R-:W-:Y:S02]  /*bf20*/  @!P2 IADD3 R26, P6, R5, R20, RZ ;  /* 0x00000014051aa210 */ /* 0x000fe40007fde0ff */
[----:B--2---:R-:W-:Y:S01]  /*bf30*/  @!P3 IADD3.X R29, R4, R10, RZ, P5, !PT ;  /* 0x0000000a041db210 */ /* 0x004fe20002ffe4ff */
[----:B0-----:R-:W-:Y:S01]  /*bf40*/  @!P3 IMAD.X R31, R9, 0x1, R10, P4 ;  /* 0x00000001091fb824 */ /* 0x001fe200020e060a */
[----:B------:R-:W-:Y:S01]  /*bf50*/  @!P2 IADD3 R20, P5, R14, R20, RZ ;  /* 0x000000140e14a210 */ /* 0x000fe20007fbe0ff */
[----:B------:R-:W-:Y:S01]  /*bf60*/  @!P2 IMAD.X R27, R4, 0x1, R11, P6 ;  /* 0x00000001041ba824 */ /* 0x000fe200030e060b */
[----:B------:R-:W-:-:S02]  /*bf70*/  @!P1 SHF.L.U64.HI R13, R214, 0x1, R87 ;  /* 0x00000001d60d9819 */ /* 0x000fc40000010257 */
[----:B------:R-:W-:Y:S02]  /*bf80*/  CS2R R56, SRZ ;  /* 0x0000000000387805 */ /* 0x000fe4000001ff00 */
[-C--:B------:R-:W-:Y:S01]  /*bf90*/  @!P1 IADD3 R24, P4, R5, R12.reuse, RZ ;  /* 0x0000000c05189210 */ /* 0x080fe20007f9e0ff */
[----:B------:R-:W-:Y:S01]  /*bfa0*/  @!P2 IMAD.X R21, R9, 0x1, R11, P5 ;  /* 0x000000010915a824 */ /* 0x000fe200028e060b */
[----:B------:R-:W-:Y:S02]  /*bfb0*/  @!P1 IADD3 R10, P6, R14, R12, RZ ;  /* 0x0000000c0e0a9210 */ /* 0x000fe40007fde0ff */
[----:B------:R-:W-:Y:S02]  /*bfc0*/  CS2R R54, SRZ ;  /* 0x0000000000367805 */ /* 0x000fe4000001ff00 */
[----:B------:R-:W-:Y:S01]  /*bfd0*/  @!P0 SHF.L.U64.HI R15, R216, 0x1, R75 ;  /* 0x00000001d80f8819 */ /* 0x000fe2000001024b */
[----:B------:R-:W-:Y:S01]  /*bfe0*/  @!P1 IMAD.X R25, R4, 0x1, R13, P4 ;  /* 0x0000000104199824 */ /* 0x000fe200020e060d */
[----:B------:R-:W-:-:S02]  /*bff0*/  @!P0 IADD3 R12, P5, R5, R32, RZ ;  /* 0x00000020050c8210 */ /* 0x000fc40007fbe0ff */
[----:B------:R-:W-:Y:S02]  /*c000*/  CS2R R52, SRZ ;  /* 0x0000000000347805 */ /* 0x000fe4000001ff00 */
[----:B------:R-:W-:Y:S02]  /*c010*/  @!P0 IADD3 R14, P4, R14, R32, RZ ;  /* 0x000000200e0e8210 */ /* 0x000fe40007f9e0ff */
[----:B------:R-:W-:Y:S02]  /*c020*/  CS2R R50, SRZ ;  /* 0x0000000000327805 */ /* 0x000fe4000001ff00 */
[C---:B------:R-:W-:Y:S01]  /*c030*/  @!P1 IADD3.X R11, R9.reuse, R13, RZ, P6, !PT ;  /* 0x0000000d090b9210 */ /* 0x040fe200037fe4ff */
[--C-:B------:R-:W-:Y:S01]  /*c040*/  @!P0 IMAD.X R13, R4, 0x1, R15.reuse, P5 ;  /* 0x00000001040d8824 */ /* 0x100fe200028e060f */
[----:B------:R-:W-:Y:S02]  /*c050*/  CS2R R48, SRZ ;  /* 0x0000000000307805 */ /* 0x000fe4000001ff00 */
[----:B------:R-:W-:Y:S01]  /*c060*/  CS2R R46, SRZ ;  /* 0x00000000002e7805 */ /* 0x000fe2000001ff00 */
        /* <DEDUP_REMOVED lines=9> */
.L_x_2992:
[----:B------:R-:W-:Y:S05]  /*c100*/  BSYNC B1 ;  /* 0x0000000000017941 */ /* 0x000fea0003800000 */
.L_x_2991:
[----:B--2--5:R-:W-:Y:S01]  /*c110*/  IMAD.MOV.U32 R4, RZ, RZ, R58 ;  /* 0x000000ffff047224 */ /* 0x024fe200078e003a */
[----:B0-----:R-:W-:Y:S01]  /*c120*/  MOV R9, R46 ;  /* 0x0000002e00097202 */ /* 0x001fe20000000f00 */
[----:B---3--:R-:W-:Y:S01]  /*c130*/  IMAD.MOV.U32 R5, RZ, RZ, R59 ;  /* 0x000000ffff057224 */ /* 0x008fe200078e003b */
[----:B------:R-:W-:Y:S01]  /*c140*/  UMOV UR4, 0xffffffff ;  /* 0xffffffff00047882 */ /* 0x000fe20000000000 */
        /* <DEDUP_REMOVED lines=26> */
.L_x_3313:
        /* <DEDUP_REMOVED lines=20> */
[----:B------:R-:W-:-:S04]  /*c430*/  @!P3 SHF.L.U32 R32, R22, 0x1, RZ ;  /* 0x000000011620b819 */ /* 0x000fc800000006ff */
[----:B------:R-:W-:Y:S01]  /*c440*/  @!P2 IMAD.SHL.U32 R24, R215, 0x2, RZ ;  /* 0x00000002d718a824 */ /* 0x000fe200078e00ff */
[----:B------:R-:W-:Y:S01]  /*c450*/  @!P3 SHF.L.U64.HI R10, R22, 0x1, R83 ;  /* 0x00000001160ab819 */ /* 0x000fe20000010253 */
[----:B------:R-:W-:Y:S01]  /*c460*/  @!P1 IMAD.SHL.U32 R12, R214, 0x2, RZ ;  /* 0x00000002d60c9824 */ /* 0x000fe200078e00ff */
[-C--:B---3--:R-:W-:Y:S01]  /*c470*/  @!P3 IADD3 R80, P5, R5, R32.reuse, RZ ;  /* 0x000000200550b210 */ /* 0x088fe20007fbe0ff */
[----:B------:R-:W-:Y:S01]  /*c480*/  @!P0 IMAD.SHL.U32 R26, R216, 0x2, RZ ;  /* 0x00000002d81a8824 */ /* 0x000fe200078e00ff */
[----:B0-----:R-:W-:Y:S02]  /*c490*/  @!P3 IADD3 R32, P4, R14, R32, RZ ;  /* 0x000000200e20b210 */ /* 0x001fe40007f9e0ff */
[----:B------:R-:W-:Y:S01]  /*c4a0*/  @!P2 SHF.L.U64.HI R11, R215, 0x1, R82 ;  /* 0x00000001d70ba819 */ /* 0x000fe20000010252 */
[----:B--2---:R-:W-:Y:S01]  /*c4b0*/  @!P3 IMAD.X R81, R4, 0x1, R10, P5 ;  /* 0x000000010451b824 */ /* 0x004fe200028e060a */
[----:B------:R-:W-:Y:S02]  /*c4c0*/  @!P2 IADD3 R30, P6, R5, R24, RZ ;  /* 0x00000018051ea210 */ /* 0x000fe40007fde0ff */
[----:B------:R-:W-:-:S02]  /*c4d0*/  @!P3 IADD3.X R33, R9, R10, RZ, P4, !PT ;  /* 0x0000000a0921b210 */ /* 0x000fc400027fe4ff */
[----:B------:R-:W-:Y:S01]  /*c4e0*/  @!P1 SHF.L.U64.HI R13, R214, 0x1, R87 ;  /* 0x00000001d60d9819 */ /* 0x000fe20000010257 */
[--C-:B------:R-:W-:Y:S01]  /*c4f0*/  @!P2 IMAD.X R31, R4, 0x1, R11.reuse, P6 ;  /* 0x00000001041fa824 */ /* 0x100fe200030e060b */
[C---:B------:R-:W-:Y:S02]  /*c500*/  @!P2 IADD3 R24, P5, R14.reuse, R24, RZ ;  /* 0x000000180e18a210 */ /* 0x040fe40007fbe0ff */
[----:B------:R-:W-:Y:S02]  /*c510*/  CS2R R40, SRZ ;  /* 0x0000000000287805 */ /* 0x000fe4000001ff00 */
[-C--:B------:R-:W-:Y:S02]  /*c520*/  @!P1 IADD3 R20, P4, R5, R12.reuse, RZ ;  /* 0x0000000c05149210 */ /* 0x080fe40007f9e0ff */
[----:B------:R-:W-:Y:S02]  /*c530*/  CS2R R38, SRZ ;  /* 0x0000000000267805 */ /* 0x000fe4000001ff00 */
[----:B------:R-:W-:Y:S01]  /*c540*/  @!P1 IADD3 R10, P6, R14, R12, RZ ;  /* 0x0000000c0e0a9210 */ /* 0x000fe20007fde0ff */
[----:B------:R-:W-:Y:S01]  /*c550*/  @!P2 IMAD.X R25, R9, 0x1, R11, P5 ;  /* 0x000000010919a824 */ /* 0x000fe200028e060b */
[----:B------:R-:W-:Y:S01]  /*c560*/  @!P0 SHF.L.U64.HI R15, R216, 0x1, R75 ;  /* 0x00000001d80f8819 */ /* 0x000fe2000001024b */
[--C-:B------:R-:W-:Y:S01]  /*c570*/  @!P1 IMAD.X R21, R4, 0x1, R13.reuse, P4 ;  /* 0x0000000104159824 */ /* 0x100fe200020e060d */
[-C--:B------:R-:W-:Y:S01]  /*c580*/  @!P0 IADD3 R12, P5, R5, R26.reuse, RZ ;  /* 0x0000001a050c8210 */ /* 0x080fe20007fbe0ff */
[----:B------:R-:W-:Y:S01]  /*c590*/  @!P1 IMAD.X R11, R9, 0x1, R13, P6 ;  /* 0x00000001090b9824 */ /* 0x000fe200030e060d */
[----:B------:R-:W-:-:S02]  /*c5a0*/  @!P0 IADD3 R14, P4, R14, R26, RZ ;  /* 0x0000001a0e0e8210 */ /* 0x000fc40007f9e0ff */
[----:B------:R-:W-:Y:S02]  /*c5b0*/  CS2R R36, SRZ ;  /* 0x0000000000247805 */ /* 0x000fe4000001ff00 */
[----:B------:R-:W-:Y:S02]  /*c5c0*/  @!P0 IADD3.X R13, R4, R15, RZ, P5, !PT ;  /* 0x0000000f040d8210 */ /* 0x000fe40002ffe4ff */
[----:B------:R-:W-:Y:S02]  /*c5d0*/  CS2R R34, SRZ ;  /* 0x0000000000227805 */ /* 0x000fe4000001ff00 */
        /* <DEDUP_REMOVED lines=11> */
.L_x_2995:
[----:B------:R-:W-:Y:S05]  /*c690*/  BSYNC B1 ;  /* 0x0000000000017941 */ /* 0x000fea0003800000 */
.L_x_2994:
        /* <DEDUP_REMOVED lines=24> */
[----:B------:R-:W-:-:S04]  /*c820*/  CS2R R4, SRZ ;  /* 0x0000000000047805 */ /* 0x000fc8000001ff00 */
[----:B------:R-:W-:Y:S01]  /*c830*/  PRMT R81, R9, 0x5410, R10 ;  /* 0x0000541009517816 */ /* 0x000fe2000000000a */
[----:B------:R-:W-:Y:S06]  /*c840*/  BRA.DIV UR4, `(.L_x_2996) ;  /* 0x0000024a041c7947 */ /* 0x000fec000b800000 */
[----:B------:R0:W2:Y:S04]  /*c850*/  SHFL.IDX PT, R9, R7, 0x3, 0x181f ;  /* 0x00781f0007097f89 */ /* 0x0000a800000e0000 */
[----:B------:R0:W3:Y:S04]  /*c860*/  SHFL.IDX PT, R10, R6, 0x3, 0x181f ;  /* 0x00781f00060a7f89 */ /* 0x0000e800000e0000 */
[----:B-1----:R-:W1:Y:S04]  /*c870*/  SHFL.IDX PT, R8, R8, 0x3, 0x181f ;  /* 0x00781f0008087f89 */ /* 0x002e6800000e0000 */
[----:B0---4-:R-:W4:Y:S02]  /*c880*/  SHFL.IDX PT, R0, R0, 0x3, 0x181f ;  /* 0x00781f0000007f89 */ /* 0x011f2400000e0000 */
.L_x_3319:
[----:B------:R-:W5:Y:S01]  /*c890*/  LDL R7, [R1+0x60] ;  /* 0x0000600001077983 */ /* 0x000f620000100800 */
        /* <DEDUP_REMOVED lines=9> */
[----:B-----5:R-:W-:-:S04]  /*c930*/  LEA.HI R6, R7, R7, RZ, 0x1 ;  /* 0x0000000707067211 */ /* 0x020fc800078f08ff */
[----:B------:R-:W-:-:S05]  /*c940*/  LOP3.LUT R6, R6, 0xfffffffe, RZ, 0xc0, !PT ;  /* 0xfffffffe06067812 */ /* 0x000fca00078ec0ff */
[----:B------:R-:W-:-:S05]  /*c950*/  IMAD.IADD R6, R7, 0x1, -R6 ;  /* 0x0000000107067824 */ /* 0x000fca00078e0a06 */
[----:B------:R-:W-:Y:S02]  /*c960*/  SHF.L.U32 R119, R6, 0x1f, RZ ;  /* 0x0000001f06777819 */ /* 0x000fe400000006ff */
[----:B------:R-:W-:Y:S01]  /*c970*/  CS2R R6, SRZ ;  /* 0x0000000000067805 */ /* 0x000fe2000001ff00 */
[----:B------:R-:W-:Y:S06]  /*c980*/  @P0 BRA `(.L_x_2998) ;  /* 0x0000000000b80947 */ /* 0x000fec0003800000 */
        /* <DEDUP_REMOVED lines=9> */
[C---:B------:R-:W-:Y:S01]  /*ca20*/  @!P2 IMAD.SHL.U32 R91, R215.reuse, 0x2, RZ ;  /* 0x00000002d75ba824 */ /* 0x040fe200078e00ff */
[----:B------:R-:W-:Y:S01]  /*ca30*/  @!P3 SHF.L.U64.HI R83, R22, 0x1, R83 ;  /* 0x000000011653b819 */ /* 0x000fe20000010253 */
[C---:B------:R-:W-:Y:S01]  /*ca40*/  @!P0 IMAD.SHL.U32 R7, R216.reuse, 0x2, RZ ;  /* 0x00000002d8078824 */ /* 0x040fe200078e00ff */
[----:B------:R-:W-:Y:S01]  /*ca50*/  @!P0 SHF.L.U64.HI R5, R216, 0x1, R75 ;  /* 0x00000001d8058819 */ /* 0x000fe2000001024b */
[----:B------:R-:W-:Y:S01]  /*ca60*/  @!P1 IMAD.SHL.U32 R75, R214, 0x2, RZ ;  /* 0x00000002d64b9824 */ /* 0x000fe200078e00ff */
[-C--:B---3--:R-:W-:Y:S02]  /*ca70*/  @!P3 IADD3 R98, P5, R10, R95.reuse, RZ ;  /* 0x0000005f0a62b210 */ /* 0x088fe40007fbe0ff */
[----:B----4-:R-:W-:Y:S02]  /*ca80*/  @!P3 IADD3 R94, P4, R0, R95, RZ ;  /* 0x0000005f005eb210 */ /* 0x010fe40007f9e0ff */
[----:B------:R-:W-:Y:S01]  /*ca90*/  @!P2 SHF.L.U64.HI R4, R215, 0x1, R82 ;  /* 0x00000001d704a819 */ /* 0x000fe20000010252 */
[----:B--2---:R-:W-:Y:S01]  /*caa0*/  @!P3 IMAD.X R99, R9, 0x1, R83, P5 ;  /* 0x000000010963b824 */ /* 0x004fe200028e0653 */
[----:B------:R-:W-:-:S02]  /*cab0*/  @!P2 IADD3 R92, P6, R10, R91, RZ ;  /* 0x0000005b0a5ca210 */ /* 0x000fc40007fde0ff */
[----:B-1----:R-:W-:Y:S02]  /*cac0*/  @!P3 IADD3.X R95, R8, R83, RZ, P4, !PT ;  /* 0x00000053085fb210 */ /* 0x002fe400027fe4ff */
[----:B------:R-:W-:Y:S01]  /*cad0*/  @!P1 SHF.L.U64.HI R87, R214, 0x1, R87 ;  /* 0x00000001d6579819 */ /* 0x000fe20000010257 */
[----:B------:R-:W-:Y:S01]  /*cae0*/  @!P2 IMAD.X R93, R9, 0x1, R4, P6 ;  /* 0x00000001095da824 */ /* 0x000fe200030e0604 */
[----:B------:R-:W-:Y:S02]  /*caf0*/  @!P1 IADD3 R82, P4, R10, R75, RZ ;  /* 0x0000004b0a529210 */ /* 0x000fe40007f9e0ff */
[----:B------:R-:W-:Y:S02]  /*cb00*/  CS2R R24, SRZ ;  /* 0x0000000000187805 */ /* 0x000fe4000001ff00 */
[----:B------:R-:W-:Y:S02]  /*cb10*/  @!P2 IADD3 R90, P5, R0, R91, RZ ;  /* 0x0000005b005aa210 */ /* 0x000fe40007fbe0ff */
[----:B------:R-:W-:-:S02]  /*cb20*/  CS2R R20, SRZ ;  /* 0x0000000000147805 */ /* 0x000fc4000001ff00 */
[C---:B------:R-:W-:Y:S01]  /*cb30*/  @!P1 IADD3 R74, P6, R0.reuse, R75, RZ ;  /* 0x0000004b004a9210 */ /* 0x040fe20007fde0ff */
[C-C-:B------:R-:W-:Y:S01]  /*cb40*/  @!P1 IMAD.X R83, R9.reuse, 0x1, R87.reuse, P4 ;  /* 0x0000000109539824 */ /* 0x140fe200020e0657 */
[-C--:B------:R-:W-:Y:S01]  /*cb50*/  @!P0 IADD3 R86, P4, R0, R7.reuse, RZ ;  /* 0x0000000700568210 */ /* 0x080fe20007f9e0ff */
[----:B------:R-:W-:Y:S01]  /*cb60*/  @!P2 IMAD.X R91, R8, 0x1, R4, P5 ;  /* 0x00000001085ba824 */ /* 0x000fe200028e0604 */
[----:B------:R-:W-:Y:S01]  /*cb70*/  @!P0 IADD3 R10, P5, R10, R7, RZ ;  /* 0x000000070a0a8210 */ /* 0x000fe20007fbe0ff */
[C---:B------:R-:W-:Y:S01]  /*cb80*/  @!P1 IMAD.X R75, R8.reuse, 0x1, R87, P6 ;  /* 0x00000001084b9824 */ /* 0x040fe200030e0657 */
[----:B------:R-:W-:Y:S01]  /*cb90*/  CS2R R14, SRZ ;  /* 0x00000000000e7805 */ /* 0x000fe2000001ff00 */
[----:B------:R-:W-:Y:S01]  /*cba0*/  @!P0 IMAD.X R87, R8, 0x1, R5, P4 ;  /* 0x0000000108578824 */ /* 0x000fe200020e0605 */
[----:B------:R-:W-:Y:S02]  /*cbb0*/  @!P0 IADD3.X R11, R9, R5, RZ, P5, !PT ;  /* 0x00000005090b8210 */ /* 0x000fe40002ffe4ff */
[----:B------:R-:W-:-:S02]  /*cbc0*/  CS2R R12, SRZ ;  /* 0x00000000000c7805 */ /* 0x000fc4000001ff00 */
[----:B------:R-:W-:Y:S02]  /*cbd0*/  CS2R R6, SRZ ;  /* 0x0000000000067805 */ /* 0x000fe4000001ff00 */
[----:B------:R-:W-:Y:S01]  /*cbe0*/  CS2R R4, SRZ ;  /* 0x0000000000047805 */ /* 0x000fe2000001ff00 */
        /* <DEDUP_REMOVED lines=8> */
.L_x_2998:
[----:B------:R-:W-:Y:S05]  /*cc70*/  BSYNC B1 ;  /* 0x0000000000017941 */ /* 0x000fea0003800000 */
.L_x_2997:
[----:B------:R-:W3:Y:S01]  /*cc80*/  SYNCS.PHASECHK.TRANS64.TRYWAIT P0, [R18+URZ+0x38800], R119 ;  /* 0x03880077120075a7 */ /* 0x000ee2000800017f */
[----:B--2--5:R-:W-:Y:S01]  /*cc90*/  IMAD.MOV.U32 R9, RZ, RZ, R12 ;  /* 0x000000ffff097224 */ /* 0x024fe200078e000c */
[----:B0-----:R-:W-:Y:S01]  /*cca0*/  VIADDMNMX R75, R107, -R230, 0x80, PT ;  /* 0x000000806b4b7446 */ /* 0x001fe200038009e6 */
[----:B----4-:R-:W-:Y:S01]  /*ccb0*/  IMAD.MOV.U32 R0, RZ, RZ, R4 ;  /* 0x000000ffff007224 */ /* 0x010fe200078e0004 */
[----:B------:R-:W-:Y:S01]  /*ccc0*/  BSSY B1, `(.L_x_2999) ;  /* 0x000001a000017945 */ /* 0x000fe20003800000 */
[----:B-1----:R-:W-:Y:S01]  /*ccd0*/  IMAD.MOV.U32 R8, RZ, RZ, R5 ;  /* 0x000000ffff087224 */ /* 0x002fe200078e0005 */
[----:B------:R-:W-:Y:S01]  /*cce0*/  PRMT R82, R9, 0x7610, R82 ;  /* 0x0000761009527816 */ /* 0x000fe20000000052 */
[----:B------:R-:W-:Y:S01]  /*ccf0*/  IMAD.MOV.U32 R9, RZ, RZ, R20 ;  /* 0x000000ffff097224 */ /* 0x000fe200078e0014 */
[----:B------:R-:W-:Y:S01]  /*cd00*/  ISETP.GE.AND P1, PT, R212, R75, PT ;  /* 0x0000004bd400720c */ /* 0x000fe20003f26270 */
[----:B---3--:R-:W-:Y:S01]  /*cd10*/  IMAD.MOV.U32 R10, RZ, RZ, R21 ;  /* 0x000000ffff0a7224 */ /* 0x008fe200078e0015 */
[----:B------:R-:W-:Y:S01]  /*cd20*/  PRMT R0, R0, 0x5410, R8 ;  /* 0x0000541000007816 */ /* 0x000fe20000000008 */
[----:B------:R-:W-:Y:S01]  /*cd30*/  IMAD.MOV.U32 R11, RZ, RZ, R30 ;  /* 0x000000ffff0b7224 */ /* 0x000fe200078e001e */
[----:B------:R-:W-:-:S02]  /*cd40*/  MOV R8, R13 ;  /* 0x0000000d00087202 */ /* 0x000fc40000000f00 */
        /* <DEDUP_REMOVED lines=16> */
[----:B------:R-:W-:Y:S06]  /*ce50*/  @!P0 BRA `(.L_x_3000) ;  /* 0x00000244000c8947 */ /* 0x000fec0003800000 */
.L_x_3320:
[----:B------:R-:W-:Y:S05]  /*ce60*/  BSYNC B1 ;  /* 0x0000000000017941 */ /* 0x000fea0003800000 */
.L_x_2999:
[----:B------:R-:W-:Y:S01]  /*ce70*/  BSSY B1, `(.L_x_3001) ;  /* 0x00000ba000017945 */ /* 0x000fe20003800000 */
[----:B------:R-:W-:-:S03]  /*ce80*/  PRMT R74, R8, 0x5410, R9 ;  /* 0x00005410084a7816 */ /* 0x000fc60000000009 */
[----:B------:R-:W-:Y:S05]  /*ce90*/  @P1 BRA `(.L_x_3002) ;  /* 0x0000000800dc1947 */ /* 0x000fea0003800000 */
[----:B------:R-:W1:Y:S01]  /*cea0*/  LDC R9, c[0x0][0x3f4] ;  /* 0x0000fd00ff097b82 */ /* 0x000e620000000800 */
[----:B------:R-:W-:Y:S01]  /*ceb0*/  BSSY B2, `(.L_x_3003) ;  /* 0x0000030000027945 */ /* 0x000fe20003800000 */
[-C--:B-1----:R-:W-:Y:S02]  /*cec0*/  ISETP.GE.AND P0, PT, R22, R9.reuse, PT ;  /* 0x000000091600720c */ /* 0x082fe40003f06270 */
[-C--:B------:R-:W-:Y:S02]  /*ced0*/  ISETP.GE.AND P1, PT, R215, R9.reuse, PT ;  /* 0x00000009d700720c */ /* 0x080fe40003f26270 */
[-C--:B------:R-:W-:Y:S02]  /*cee0*/  ISETP.GE.AND P2, PT, R214, R9.reuse, PT ;  /* 0x00000009d600720c */ /* 0x080fe40003f46270 */
[----:B------:R-:W-:-:S07]  /*cef0*/  ISETP.GE.AND P3, PT, R216, R9, PT ;  /* 0x00000009d800720c */ /* 0x000fce0003f66270 */
[----:B------:R-:W-:Y:S06]  /*cf00*/  @P0 BRA `(.L_x_3004) ;  /* 0x0000000000a80947 */ /* 0x000fec0003800000 */
[----:B------:R-:W1:Y:S01]  /*cf10*/  LDS.128 R8, [R3] ;  /* 0x0000000003087984 */ /* 0x000e620000000c00 */
[----:B------:R-:W-:Y:S01]  /*cf20*/  SHF.R.U32.HI R93, RZ, 0x10, R79 ;  /* 0x00000010ff5d7819 */ /* 0x000fe2000001164f */
[----:B------:R-:W-:Y:S01]  /*cf30*/  HADD2.F32 R92, -RZ, R116.H0_H0 ;  /* 0x20000074ff5c7230 */ /* 0x000fe20000004100 */
[----:B------:R-:W-:Y:S01]  /*cf40*/  SHF.R.U32.HI R95, RZ, 0x10, R77 ;  /* 0x00000010ff5f7819 */ /* 0x000fe2000001164d */
[----:B------:R-:W-:Y:S01]  /*cf50*/  HADD2.F32 R94, -RZ, R117.H0_H0 ;  /* 0x20000075ff5e7230 */ /* 0x000fe20000004100 */
[----:B0-----:R-:W-:Y:S01]  /*cf60*/  SHF.R.U64 R119, R78, 0x10, R79 ;  /* 0x000000104e777819 */ /* 0x001fe2000000124f */
        /* <DEDUP_REMOVED lines=35> */
[----:B------:R1:W-:Y:S02]  /*d1a0*/  STS.128 [R3], R8 ;  /* 0x0000000803007388 */ /* 0x0003e40000000c00 */
.L_x_3004:
[----:B------:R-:W-:Y:S05]  /*d1b0*/  BSYNC B2 ;  /* 0x0000000000027941 */ /* 0x000fea0003800000 */
.L_x_3003:
[----:B------:R-:W-:Y:S04]  /*d1c0*/  BSSY B2, `(.L_x_3005) ;  /* 0x000002c000027945 */ /* 0x000fe80003800000 */
[----:B------:R-:W-:Y:S05]  /*d1d0*/  @P1 BRA `(.L_x_3006) ;  /* 0x0000000000a81947 */ /* 0x000fea0003800000 */
[----:B-1----:R-:W1:Y:S01]  /*d1e0*/  LDS.128 R8, [R3+0x4000] ;  /* 0x0040000003087984 */ /* 0x002e620000000c00 */
        /* <DEDUP_REMOVED lines=41> */
.L_x_3006:
[----:B------:R-:W-:Y:S05]  /*d480*/  BSYNC B2 ;  /* 0x0000000000027941 */ /* 0x000fea0003800000 */
.L_x_3005:
[----:B------:R-:W-:Y:S04]  /*d490*/  BSSY B2, `(.L_x_3007) ;  /* 0x000002c000027945 */ /* 0x000fe80003800000 */
[----:B------:R-:W-:Y:S05]  /*d4a0*/  @P2 BRA `(.L_x_3008) ;  /* 0x0000000000a82947 */ /* 0x000fea0003800000 */
[----:B-12---:R-:W1:Y:S01]  /*d4b0*/  LDS.128 R8, [R3+0x8000] ;  /* 0x0080000003087984 */ /* 0x006e620000000c00 */
[----:B------:R-:W-:Y:S01]  /*d4c0*/  SHF.R.U32.HI R71, RZ, 0x10, R69 ;  /* 0x00000010ff477819 */ /* 0x000fe20000011645 */
[----:B------:R-:W-:Y:S01]  /*d4d0*/  HADD2.F32 R70, -RZ, R112.H1_H1 ;  /* 0x30000070ff467230 */ /* 0x000fe20000004100 */
[----:B------:R-:W-:Y:S01]  /*d4e0*/  SHF.R.U32.HI R73, RZ, 0x10, R67 ;  /* 0x00000010ff497819 */ /* 0x000fe20000011643 */
[----:B------:R-:W-:Y:S01]  /*d4f0*/  HADD2.F32 R72, -RZ, R113.H0_H0 ;  /* 0x20000071ff487230 */ /* 0x000fe20000004100 */
[----:B------:R-:W-:Y:S01]  /*d500*/  SHF.R.U64 R93, R68, 0x10, R69 ;  /* 0x00000010445d7819 */ /* 0x000fe20000001245 */
[----:B------:R-:W-:Y:S01]  /*d510*/  HADD2.F32 R71, -RZ, R71.H0_H0 ;  /* 0x20000047ff477230 */ /* 0x000fe20000004100 */
[----:B------:R-:W-:Y:S01]  /*d520*/  SHF.R.U64 R79, R66, 0x10, R67 ;  /* 0x00000010424f7819 */ /* 0x000fe20000001243 */
[----:B------:R-:W-:Y:S02]  /*d530*/  HADD2.F32 R73, -RZ, R73.H0_H0 ;  /* 0x20000049ff497230 */ /* 0x000fe40000004100 */
[----:B------:R-:W-:-:S02]  /*d540*/  HADD2.F32 R113, -RZ, R113.H1_H1 ;  /* 0x30000071ff717230 */ /* 0x000fc40000004100 */
[----:B------:R-:W-:Y:S02]  /*d550*/  HADD2.F32 R112, -RZ, R112.H0_H0 ;  /* 0x20000070ff707230 */ /* 0x000fe40000004100 */
        /* <DEDUP_REMOVED lines=31> */
.L_x_3008:
[----:B------:R-:W-:Y:S05]  /*d750*/  BSYNC B2 ;  /* 0x0000000000027941 */ /* 0x000fea0003800000 */
.L_x_3007:
[----:B------:R-:W-:Y:S05]  /*d760*/  @P3 BRA `(.L_x_3002) ;  /* 0x0000000000a83947 */ /* 0x000fea0003800000 */
[----:B-123--:R-:W1:Y:S01]  /*d770*/  LDS.128 R8, [R3+0xc000] ;  /* 0x00c0000003087984 */ /* 0x00ee620000000c00 */
[----:B------:R-:W-:Y:S01]  /*d780*/  SHF.R.U32.HI R67, RZ, 0x10, R63 ;  /* 0x00000010ff437819 */ /* 0x000fe2000001163f */
[----:B------:R-:W-:Y:S01]  /*d790*/  HADD2.F32 R66, -RZ, R110.H1_H1 ;  /* 0x3000006eff427230 */ /* 0x000fe20000004100 */
[--C-:B------:R-:W-:Y:S01]  /*d7a0*/  SHF.R.U32.HI R69, RZ, 0x10, R65.reuse ;  /* 0x00000010ff457819 */ /* 0x100fe20000011641 */
        /* <DEDUP_REMOVED lines=38> */
.L_x_3002:
[----:B------:R-:W-:Y:S05]  /*da10*/  BSYNC B1 ;  /* 0x0000000000017941 */ /* 0x000fea0003800000 */
.L_x_3001:
[----:B-1234-:R-:W-:Y:S01]  /*da20*/  VIADD R8, R212, 0x20 ;  /* 0x00000020d4087836 */ /* 0x01efe20000000000 */
[----:B------:R-:W-:Y:S04]  /*da30*/  BSSY B1, `(.L_x_3009) ;  /* 0x00000ba000017945 */ /* 0x000fe80003800000 */
[----:B------:R-:W-:-:S13]  /*da40*/  ISETP.GE.AND P0, PT, R8, R75, PT ;  /* 0x0000004b0800720c */ /* 0x000fda0003f06270 */
        /* <DEDUP_REMOVED lines=8> */
[----:B------:R-:W1:Y:S01]  /*dad0*/  LDS.128 R8, [R3+0x1000] ;  /* 0x0010000003087984 */ /* 0x000e620000000c00 */
[----:B------:R-:W-:Y:S01]  /*dae0*/  SHF.R.U32.HI R63, RZ, 0x10, R59 ;  /* 0x00000010ff3f7819 */ /* 0x000fe2000001163b */
[----:B------:R-:W-:Y:S01]  /*daf0*/  HADD2.F32 R62, -RZ, R108.H0_H0 ;  /* 0x2000006cff3e7230 */ /* 0x000fe20000004100 */
[--C-:B------:R-:W-:Y:S01]  /*db00*/  SHF.R.U32.HI R65, RZ, 0x10, R61.reuse ;  /* 0x00000010ff417819 */ /* 0x100fe2000001163d */
        /* <DEDUP_REMOVED lines=38> */
.L_x_3012:
[----:B------:R-:W-:Y:S05]  /*dd70*/  BSYNC B2 ;  /* 0x0000000000027941 */ /* 0x000fea0003800000 */
.L_x_3011:
        /* <DEDUP_REMOVED lines=44> */
.L_x_3014:
[----:B------:R-:W-:Y:S05]  /*e040*/  BSYNC B2 ;  /* 0x0000000000027941 */ /* 0x000fea0003800000 */
.L_x_3013:
[----:B------:R-:W-:Y:S04]  /*e050*/  BSSY B2, `(.L_x_3015) ;  /* 0x000002c000027945 */ /* 0x000fe80003800000 */
[----:B------:R-:W-:Y:S05]  /*e060*/  @P2 BRA `(.L_x_3016) ;  /* 0x0000000000a82947 */ /* 0x000fea0003800000 */
[----:B-12---:R-:W1:Y:S01]  /*e070*/  LDS.128 R8, [R3+0x9000] ;  /* 0x0090000003087984 */ /* 0x006e620000000c00 */
        /* <DEDUP_REMOVED lines=41> */
.L_x_3016:
[----:B------:R-:W-:Y:S05]  /*e310*/  BSYNC B2 ;  /* 0x0000000000027941 */ /* 0x000fea0003800000 */
.L_x_3015:
[----:B------:R-:W-:Y:S05]  /*e320*/  @P3 BRA `(.L_x_3010) ;  /* 0x0000000000a83947 */ /* 0x000fea0003800000 */
[----:B-123--:R-:W1:Y:S01]  /*e330*/  LDS.128 R8, [R3+0xd000] ;  /* 0x00d0000003087984 */ /* 0x00ee620000000c00 */
[----:B------:R-:W-:Y:S01]  /*e340*/  SHF.R.U32.HI R51, RZ, 0x10, R49 ;  /* 0x00000010ff337819 */ /* 0x000fe20000011631 */
[----:B------:R-:W-:Y:S01]  /*e350*/  HADD2.F32 R50, -RZ, R102.H0_H0 ;  /* 0x20000066ff327230 */ /* 0x000fe20000004100 */
[----:B------:R-:W-:Y:S01]  /*e360*/  SHF.R.U32.HI R53, RZ, 0x10, R47 ;  /* 0x00000010ff357819 */ /* 0x000fe2000001162f */
        /* <DEDUP_REMOVED lines=38> */
.L_x_3010:
[----:B------:R-:W-:Y:S05]  /*e5d0*/  BSYNC B1 ;  /* 0x0000000000017941 */ /* 0x000fea0003800000 */
.L_x_3009:
        /* <DEDUP_REMOVED lines=53> */
.L_x_3020:
[----:B------:R-:W-:Y:S05]  /*e930*/  BSYNC B2 ;  /* 0x0000000000027941 */ /* 0x000fea0003800000 */
.L_x_3019:
[----:B------:R-:W-:Y:S04]  /*e940*/  BSSY B2, `(.L_x_3021) ;  /* 0x000002c000027945 */ /* 0x000fe80003800000 */
[----:B------:R-:W-:Y:S05]  /*e950*/  @P1 BRA `(.L_x_3022) ;  /* 0x0000000000a81947 */ /* 0x000fea0003800000 */
[----:B-1----:R-:W1:Y:S01]  /*e960*/  LDS.128 R8, [R3+0x6000] ;  /* 0x0060000003087984 */ /* 0x002e620000000c00 */
        /* <DEDUP_REMOVED lines=41> */
.L_x_3022:
[----:B------:R-:W-:Y:S05]  /*ec00*/  BSYNC B2 ;  /* 0x0000000000027941 */ /* 0x000fea0003800000 */
.L_x_3021:
        /* <DEDUP_REMOVED lines=44> */
.L_x_3024:
[----:B------:R-:W-:Y:S05]  /*eed0*/  BSYNC B2 ;  /* 0x0000000000027941 */ /* 0x000fea0003800000 */
.L_x_3023:
[----:B------:R-:W-:Y:S05]  /*eee0*/  @P3 BRA `(.L_x_3018) ;  /* 0x0000000000a83947 */ /* 0x000fea0003800000 */
[----:B-123--:R-:W1:Y:S01]  /*eef0*/  LDS.128 R8, [R3+0xe000] ;  /* 0x00e0000003087984 */ /* 0x00ee620000000c00 */
        /* <DEDUP_REMOVED lines=41> */
.L_x_3018:
[----:B------:R-:W-:Y:S05]  /*f190*/  BSYNC B1 ;  /* 0x0000000000017941 */ /* 0x000fea0003800000 */
.L_x_3017:
[----:B-1234-:R-:W-:-:S04]  /*f1a0*/  IADD3 R8, R212, 0x60, RZ ;  /* 0x00000060d4087810 */ /* 0x01efc80007ffe0ff */
        /* <DEDUP_REMOVED lines=10> */
[--C-:B------:R-:W-:Y:S01]  /*f250*/  SHF.R.U64 R39, R32, 0x10, R33.reuse ;  /* 0x0000001020277819 */ /* 0x100fe20000001221 */
[--C-:B------:R-:W-:Y:S01]  /*f260*/  HADD2.F32 R32, -RZ, R90.reuse.H0_H0 ;  /* 0x2000005aff207230 */ /* 0x100fe20000004100 */
[----:B------:R-:W-:Y:S01]  /*f270*/  SHF.R.U32.HI R26, RZ, 0x10, R33 ;  /* 0x00000010ff1a7819 */ /* 0x000fe20000011621 */
[----:B------:R-:W-:Y:S01]  /*f280*/  HADD2.F32 R90, -RZ, R90.H1_H1 ;  /* 0x3000005aff5a7230 */ /* 0x000fe20000004100 */
[--C-:B------:R-:W-:Y:S02]  /*f290*/  SHF.R.U32.HI R33, RZ, 0x10, R31.reuse ;  /* 0x00000010ff217819 */ /* 0x100fe4000001161f */
[----:B------:R-:W-:Y:S01]  /*f2a0*/  SHF.R.U64 R37, R30, 0x10, R31 ;  /* 0x000000101e257819 */ /* 0x000fe2000000121f */
[----:B------:R-:W-:Y:S02]  /*f2b0*/  HADD2.F32 R31, -RZ, R26.H0_H0 ;  /* 0x2000001aff1f7230 */ /* 0x000fe40000004100 */
[----:B------:R-:W-:-:S02]  /*f2c0*/  HADD2.F32 R33, -RZ, R33.H0_H0 ;  /* 0x20000021ff217230 */ /* 0x000fc40000004100 */
[--C-:B------:R-:W-:Y:S02]  /*f2d0*/  HADD2.F32 R30, -RZ, R91.reuse.H0_H0 ;  /* 0x2000005bff1e7230 */ /* 0x100fe40000004100 */
[----:B------:R-:W-:Y:S02]  /*f2e0*/  HADD2.F32 R91, -RZ, R91.H1_H1 ;  /* 0x3000005bff5b7230 */ /* 0x000fe40000004100 */
[--C-:B-1----:R-:W-:Y:S02]  /*f2f0*/  HADD2.F32 R29, -RZ, R11.reuse.H1_H1 ;  /* 0x3000000bff1d7230 */ /* 0x102fe40000004100 */
[----:B------:R-:W-:Y:S02]  /*f300*/  HADD2.F32 R28, -RZ, R11.H0_H0 ;  /* 0x2000000bff1c7230 */ /* 0x000fe40000004100 */
[--C-:B------:R-:W-:Y:S02]  /*f310*/  HADD2.F32 R11, -RZ, R8.reuse.H0_H0 ;  /* 0x20000008ff0b7230 */ /* 0x100fe40000004100 */
[----:B------:R-:W-:Y:S01]  /*f320*/  FMUL.FTZ R36, R29, R31 ;  /* 0x0000001f1d247220 */ /* 0x000fe20000410000 */
[----:B------:R-:W-:-:S02]  /*f330*/  HADD2.F32 R8, -RZ, R8.H1_H1 ;  /* 0x30000008ff087230 */ /* 0x000fc40000004100 */
[-C--:B------:R-:W-:Y:S01]  /*f340*/  FMUL.FTZ R35, R29, R33.reuse ;  /* 0x000000211d237220 */ /* 0x080fe20000410000 */
[--C-:B------:R-:W-:Y:S02]  /*f350*/  HADD2.F32 R26, -RZ, R10.reuse.H0_H0 ;  /* 0x2000000aff1a7230 */ /* 0x100fe40000004100 */
[----:B------:R-:W-:Y:S01]  /*f360*/  FFMA.FTZ R38, R28, R33, R36 ;  /* 0x000000211c267223 */ /* 0x000fe20000010024 */
[----:B------:R-:W-:Y:S02]  /*f370*/  HADD2.F32 R27, -RZ, R10.H1_H1 ;  /* 0x3000000aff1b7230 */ /* 0x000fe40000004100 */
[----:B------:R-:W-:Y:S01]  /*f380*/  FMUL.FTZ R34, R8, R32 ;  /* 0x0000002008227220 */ /* 0x000fe20000410000 */
[--C-:B------:R-:W-:Y:S02]  /*f390*/  HADD2.F32 R10, -RZ, R9.reuse.H0_H0 ;  /* 0x20000009ff0a7230 */ /* 0x100fe40000004100 */
[----:B------:R-:W-:Y:S01]  /*f3a0*/  FFMA.FTZ R35, R28, R31, -R35 ;  /* 0x0000001f1c237223 */ /* 0x000fe20000010823 */
[----:B------:R-:W-:Y:S01]  /*f3b0*/  FMUL.FTZ R36, R8, R30 ;  /* 0x0000001e08247220 */ /* 0x000fe20000410000 */
[----:B------:R-:W-:-:S02]  /*f3c0*/  HADD2.F32 R9, -RZ, R9.H1_H1 ;  /* 0x30000009ff097230 */ /* 0x000fc40000004100 */
[C---:B------:R-:W-:Y:S01]  /*f3d0*/  FFMA.FTZ R34, R11.reuse, R30, -R34 ;  /* 0x0000001e0b227223 */ /* 0x040fe20000010822 */
[----:B------:R-:W-:Y:S02]  /*f3e0*/  HADD2.F32 R28, -RZ, R37.H0_H0 ;  /* 0x20000025ff1c7230 */ /* 0x000fe40000004100 */
        /* <DEDUP_REMOVED lines=15> */
.L_x_3027:
[----:B------:R-:W-:Y:S05]  /*f4e0*/  BSYNC B1 ;  /* 0x0000000000017941 */ /* 0x000fea0003800000 */
.L_x_3026:
[----:B------:R-:W-:Y:S04]  /*f4f0*/  BSSY B1, `(.L_x_3028) ;  /* 0x000002c000017945 */ /* 0x000fe80003800000 */
[----:B------:R-:W-:Y:S05]  /*f500*/  @P1 BRA `(.L_x_3029) ;  /* 0x0000000000a81947 */ /* 0x000fea0003800000 */
[----:B-1----:R-:W1:Y:S01]  /*f510*/  LDS.128 R8, [R3+0x7000] ;  /* 0x0070000003087984 */ /* 0x002e620000000c00 */
        /* <DEDUP_REMOVED lines=41> */
.L_x_3029:
[----:B------:R-:W-:Y:S05]  /*f7b0*/  BSYNC B1 ;  /* 0x0000000000017941 */ /* 0x000fea0003800000 */
.L_x_3028:
[----:B------:R-:W-:Y:S04]  /*f7c0*/  BSSY B1, `(.L_x_3030) ;  /* 0x000002c000017945 */ /* 0x000fe80003800000 */
[----:B------:R-:W-:Y:S05]  /*f7d0*/  @P2 BRA `(.L_x_3031) ;  /* 0x0000000000a82947 */ /* 0x000fea0003800000 */
[----:B-12---:R-:W1:Y:S01]  /*f7e0*/  LDS.128 R8, [R3+0xb000] ;  /* 0x00b0000003087984 */ /* 0x006e620000000c00 */
        /* <DEDUP_REMOVED lines=41> */
.L_x_3031:
[----:B------:R-:W-:Y:S05]  /*fa80*/  BSYNC B1 ;  /* 0x0000000000017941 */ /* 0x000fea0003800000 */
.L_x_3030:
[----:B------:R-:W-:Y:S05]  /*fa90*/  @P3 BRA `(.L_x_3025) ;  /* 0x0000004800d43947 */ /* 0x000fea0003800000 */
[----:B-123--:R-:W1:Y:S01]  /*faa0*/  LDS.128 R8, [R3+0xf000] ;  /* 0x00f0000003087984 */ /* 0x00ee620000000c00 */
        /* <DEDUP_REMOVED lines=8> */
[----:B-1----:R-:W-:-:S02]  /*fb30*/  HADD2.F32 R7, -RZ, R11.H0_H0 ;  /* 0x2000000bff077230 */ /* 0x002fc40000004100 */
[----:B------:R-:W-:Y:S02]  /*fb40*/  HADD2.F32 R11, -RZ, R11.H1_H1 ;  /* 0x3000000bff0b7230 */ /* 0x000fe40000004100 */
[--C-:B------:R-:W-:Y:S02]  /*fb50*/  HADD2.F32 R4, -RZ, R8.reuse.H0_H0 ;  /* 0x20000008ff047230 */ /* 0x100fe40000004100 */
[----:B------:R-:W-:Y:S02]  /*fb60*/  HADD2.F32 R8, -RZ, R8.H1_H1 ;  /* 0x30000008ff087230 */ /* 0x000fe40000004100 */
[C---:B------:R-:W-:Y:S01]  /*fb70*/  FMUL.FTZ R21, R11.reuse, R12 ;  /* 0x0000000c0b157220 */ /* 0x040fe20000410000 */
[-C--:B------:R-:W-:Y:S01]  /*fb80*/  FMUL.FTZ R20, R11, R14.reuse ;  /* 0x0000000e0b147220 */ /* 0x080fe20000410000 */
[--C-:B------:R-:W-:Y:S02]  /*fb90*/  HADD2.F32 R6, -RZ, R10.reuse.H0_H0 ;  /* 0x2000000aff067230 */ /* 0x100fe40000004100 */
[C---:B------:R-:W-:Y:S01]  /*fba0*/  FMUL.FTZ R11, R8.reuse, R15 ;  /* 0x0000000f080b7220 */ /* 0x040fe20000410000 */
[C---:B------:R-:W-:Y:S01]  /*fbb0*/  FFMA.FTZ R25, R7.reuse, R14, R21 ;  /* 0x0000000e07197223 */ /* 0x040fe20000010015 */
[-C--:B------:R-:W-:Y:S01]  /*fbc0*/  FMUL.FTZ R21, R8, R13.reuse ;  /* 0x0000000d08157220 */ /* 0x080fe20000410000 */
[----:B------:R-:W-:Y:S01]  /*fbd0*/  FFMA.FTZ R20, R7, R12, -R20 ;  /* 0x0000000c07147223 */ /* 0x000fe20000010814 */
[----:B------:R-:W-:Y:S01]  /*fbe0*/  FFMA.FTZ R13, R4, R13, -R11 ;  /* 0x0000000d040d7223 */ /* 0x000fe2000001080b */
[----:B------:R-:W-:-:S02]  /*fbf0*/  HADD2.F32 R10, -RZ, R10.H1_H1 ;  /* 0x3000000aff0a7230 */ /* 0x000fc40000004100 */
[----:B------:R-:W-:Y:S01]  /*fc00*/  FFMA.FTZ R4, R4, R15, R21 ;  /* 0x0000000f04047223 */ /* 0x000fe20000010015 */
[--C-:B------:R-:W-:Y:S02]  /*fc10*/  HADD2.F32 R5, -RZ, R9.reuse.H0_H0 ;  /* 0x20000009ff057230 */ /* 0x100fe40000004100 */
[----:B------:R-:W-:Y:S02]  /*fc20*/  HADD2.F32 R11, -RZ, R0.H1_H1 ;  /* 0x30000000ff0b7230 */ /* 0x000fe40000004100 */
[----:B------:R-:W-:Y:S01]  /*fc30*/  HADD2.F32 R7, -RZ, R74.H1_H1 ;  /* 0x3000004aff077230 */ /* 0x000fe20000004100 */
[----:B------:R-:W-:Y:S01]  /*fc40*/  F2FP.F16.F32.PACK_AB R4, R4, R13 ;  /* 0x0000000d0404723e */ /* 0x000fe200000000ff */
[----:B------:R-:W-:Y:S02]  /*fc50*/  HADD2.F32 R9, -RZ, R9.H1_H1 ;  /* 0x30000009ff097230 */ /* 0x000fe40000004100 */
[----:B------:R-:W-:Y:S01]  /*fc60*/  FMUL.FTZ R15, R10, R11 ;  /* 0x0000000b0a0f7220 */ /* 0x000fe20000410000 */
[----:B------:R-:W-:-:S02]  /*fc70*/  HADD2.F32 R8, -RZ, R24.H0_H0 ;  /* 0x20000018ff087230 */ /* 0x000fc40000004100 */
[-C--:B------:R-:W-:Y:S01]  /*fc80*/  FMUL.FTZ R12, R10, R7.reuse ;  /* 0x000000070a0c7220 */ /* 0x080fe20000410000 */
[----:B------:R-:W-:Y:S02]  /*fc90*/  HADD2.F32 R0, -RZ, R26.H0_H0 ;  /* 0x2000001aff007230 */ /* 0x000fe40000004100 */
[C---:B------:R-:W-:Y:S01]  /*fca0*/  FFMA.FTZ R15, R6.reuse, R7, -R15 ;  /* 0x00000007060f7223 */ /* 0x040fe2000001080f */
[----:B------:R-:W-:Y:S01]  /*fcb0*/  F2FP.F16.F32.PACK_AB R7, R25, R20 ;  /* 0x000000141907723e */ /* 0x000fe200000000ff */
[C---:B------:R-:W-:Y:S01]  /*fcc0*/  FMUL.FTZ R10, R9.reuse, R8 ;  /* 0x00000008090a7220 */ /* 0x040fe20000410000 */
[----:B------:R-:W-:Y:S01]  /*fcd0*/  FFMA.FTZ R6, R6, R11, R12 ;  /* 0x0000000b06067223 */ /* 0x000fe2000001000c */
[-C--:B------:R-:W-:Y:S02]  /*fce0*/  FMUL.FTZ R9, R9, R0.reuse ;  /* 0x0000000009097220 */ /* 0x080fe40000410000 */
[C---:B------:R-:W-:Y:S02]  /*fcf0*/  FFMA.FTZ R10, R5.reuse, R0, -R10 ;  /* 0x00000000050a7223 */ /* 0x040fe4000001080a */
[----:B------:R-:W-:Y:S01]  /*fd00*/  FFMA.FTZ R5, R5, R8, R9 ;  /* 0x0000000805057223 */ /* 0x000fe20000010009 */
[----:B------:R-:W-:-:S04]  /*fd10*/  F2FP.F16.F32.PACK_AB R6, R6, R15 ;  /* 0x0000000f0606723e */ /* 0x000fc800000000ff */
[----:B------:R-:W-:-:S05]  /*fd20*/  F2FP.F16.F32.PACK_AB R5, R5, R10 ;  /* 0x0000000a0505723e */ /* 0x000fca00000000ff */
[----:B------:R4:W-:Y:S01]  /*fd30*/  STS.128 [R3+0xf000], R4 ;  /* 0x00f0000403007388 */ /* 0x0009e20000000c00 */
[----:B------:R-:W-:Y:S05]  /*fd40*/  BRA `(.L_x_3025) ;  /* 0x0000004800287947 */ /* 0x000fea0003800000 */
.L_x_2986:
[----:B------:R-:W0:Y:S01]  /*fd50*/  LDC R10, c[0x0][0x448] ;  /* 0x00011200ff0a7b82 */ /* 0x000e220000000800 */
[----:B------:R-:W-:Y:S01]  /*fd60*/  ULDC.64 UR4, c[0x0][0x3f8] ;  /* 0x0000fe0000047ab9 */ /* 0x000fe20000000a00 */
[----:B------:R-:W-:Y:S01]  /*fd70*/  ULDC.64 UR6, c[0x0][0x408] ;  /* 0x0001020000067ab9 */ /* 0x000fe20000000a00 */
[----:B------:R-:W-:Y:S01]  /*fd80*/  IMAD.MOV.U32 R25, RZ, RZ, R27 ;  /* 0x000000ffff197224 */ /* 0x000fe200078e001b */
[----:B------:R-:W-:Y:S01]  /*fd90*/  SHF.R.S32.HI R88, RZ, 0x1f, R213 ;  /* 0x0000001fff587819 */ /* 0x000fe200000114d5 */
[----:B------:R-:W-:Y:S01]  /*fda0*/  IMAD.MOV.U32 R145, RZ, RZ, R29 ;  /* 0x000000ffff917224 */ /* 0x000fe200078e001d */
[----:B------:R-:W-:Y:S02]  /*fdb0*/  SHF.R.S32.HI R79, RZ, 0x1f, R16 ;  /* 0x0000001fff4f7819 */ /* 0x000fe40000011410 */
[----:B------:R-:W-:Y:S02]  /*fdc0*/  LEA.HI R90, R88, R213, RZ, 0x3 ;  /* 0x000000d5585a7211 */ /* 0x000fe400078f18ff */
        /* <DEDUP_REMOVED lines=20> */
[----:B------:R-:W-:Y:S02]  /*ff10*/  LEA.HI.X R8, R144, UR7, R11, 0x1, P1 ;  /* 0x0000000790087c11 */ /* 0x000fe400088f0c0b */
[----:B------:R-:W-:Y:S01]  /*ff20*/  SHF.R.S32.HI R0, RZ, 0x3, R90 ;  /* 0x00000003ff007819 */ /* 0x000fe2000001145a */
[----:B------:R-:W-:Y:S06]  /*ff30*/  BRA.DIV UR4, `(.L_x_3032) ;  /* 0x0000021204e87947 */ /* 0x000fec000b800000 */
[----:B------:R0:W1:Y:S04]  /*ff40*/  SHFL.IDX PT, R5, R9, RZ, 0x181f ;  /* 0x00181fff09057589 */ /* 0x00006800000e0000 */
[----:B------:R0:W2:Y:S04]  /*ff50*/  SHFL.IDX PT, R4, R7, RZ, 0x181f ;  /* 0x00181fff07047589 */ /* 0x0000a800000e0000 */
[----:B------:R0:W3:Y:S04]  /*ff60*/  SHFL.IDX PT, R21, R8, RZ, 0x181f ;  /* 0x00181fff08157589 */ /* 0x0000e800000e0000 */
[----:B------:R0:W4:Y:S02]  /*ff70*/  SHFL.IDX PT, R14, R6, RZ, 0x181f ;  /* 0x00181fff060e7589 */ /* 0x00012400000e0000 */
.L_x_3326:
        /* <DEDUP_REMOVED lines=13> */
[----:B--2---:R-:W-:Y:S01]  /*10050*/  MOV R10, R4 ;  /* 0x00000004000a7202 */ /* 0x004fe20000000f00 */
[----:B-1----:R-:W-:Y:S01]  /*10060*/  IMAD.MOV.U32 R11, RZ, RZ, R5 ;  /* 0x000000ffff0b7224 */ /* 0x002fe200078e0005 */
[----:B------:R-:W-:Y:S02]  /*10070*/  ISETP.GE.AND P2, PT, R16, UR4, PT ;  /* 0x0000000410007c0c */ /* 0x000fe4000bf46270 */
[----:B------:R-:W-:Y:S02]  /*10080*/  CS2R R56, SRZ ;  /* 0x0000000000387805 */ /* 0x000fe4000001ff00 */
[----:B------:R-:W-:Y:S02]  /*10090*/  ISETP.GE.AND P3, PT, R213, UR4, PT ;  /* 0x00000004d5007c0c */ /* 0x000fe4000bf66270 */
[----:B------:R-:W-:Y:S02]  /*100a0*/  CS2R R58, SRZ ;  /* 0x00000000003a7805 */ /* 0x000fe4000001ff00 */
[----:B------:R-:W-:Y:S01]  /*100b0*/  CS2R R64, SRZ ;  /* 0x0000000000407805 */ /* 0x000fe2000001ff00 */
[----:B------:R-:W-:-:S04]  /*100c0*/  ULDC.64 UR6, c[0x0][0x208] ;  /* 0x0000820000067ab9 */ /* 0x000fc80000000a00 */
        /* <DEDUP_REMOVED lines=8> */
[----:B---3--:R-:W-:Y:S01]  /*10150*/  IMAD.MOV.U32 R15, RZ, RZ, R21 ;  /* 0x000000ffff0f7224 */ /* 0x008fe200078e0015 */
[----:B------:R-:W-:Y:S02]  /*10160*/  CS2R R62, SRZ ;  /* 0x00000000003e7805 */ /* 0x000fe4000001ff00 */
[----:B------:R-:W-:Y:S02]  /*10170*/  CS2R R68, SRZ ;  /* 0x0000000000447805 */ /* 0x000fe4000001ff00 */
[----:B------:R-:W-:Y:S01]  /*10180*/  CS2R R70, SRZ ;  /* 0x0000000000467805 */ /* 0x000fe2000001ff00 */
[----:B------:R-:W-:Y:S01]  /*10190*/  @!P3 IMAD.WIDE R12, R13, 0x2, R14 ;  /* 0x000000020d0cb825 */ /* 0x000fe200078e020e */
[----:B------:R-:W-:Y:S01]  /*101a0*/  @!P2 IADD3.X R5, R5, R24, RZ, P0, !PT ;  /* 0x000000180505a210 */ /* 0x000fe200007fe4ff */
[----:B------:R1:W5:Y:S02]  /*101b0*/  @!P3 LD.E.128 R56, desc[UR6][R10.64] ;  /* 0x000000060a38b980 */ /* 0x000364000c101d00 */
[----:B------:R-:W-:-:S02]  /*101c0*/  @!P2 IMAD.X R21, R21, 0x1, R24, P1 ;  /* 0x000000011515a824 */ /* 0x000fc400008e0618 */
[----:B------:R1:W5:Y:S04]  /*101d0*/  @!P3 LD.E.128 R64, desc[UR6][R12.64] ;  /* 0x000000060c40b980 */ /* 0x000368000c101d00 */
[----:B------:R1:W5:Y:S04]  /*101e0*/  @!P2 LD.E.128 R60, desc[UR6][R4.64] ;  /* 0x00000006043ca980 */ /* 0x000368000c101d00 */
[----:B------:R1:W5:Y:S02]  /*101f0*/  @!P2 LD.E.128 R68, desc[UR6][R20.64] ;  /* 0x000000061444a980 */ /* 0x000364000c101d00 */
.L_x_3034:
[----:B------:R-:W-:Y:S05]  /*10200*/  BSYNC B1 ;  /* 0x0000000000017941 */ /* 0x000fea0003800000 */
.L_x_3033:
[----:B-12--5:R-:W-:Y:S01]  /*10210*/  IMAD.MOV.U32 R4, RZ, RZ, R68 ;  /* 0x000000ffff047224 */ /* 0x026fe200078e0044 */
[----:B------:R-:W-:Y:S01]  /*10220*/  MOV R11, R71 ;  /* 0x00000047000b7202 */ /* 0x000fe20000000f00 */
[----:B------:R-:W-:Y:S01]  /*10230*/  IMAD.MOV.U32 R10, RZ, RZ, R70 ;  /* 0x000000ffff0a7224 */ /* 0x000fe200078e0046 */
[----:B------:R-:W-:Y:S01]  /*10240*/  UMOV UR4, 0xffffffff ;  /* 0xffffffff00047882 */ /* 0x000fe20000000000 */
[----:B------:R-:W-:Y:S01]  /*10250*/  IMAD.MOV.U32 R5, RZ, RZ, R69 ;  /* 0x000000ffff057224 */ /* 0x000fe200078e0045 */
[----:B------:R-:W-:Y:S01]  /*10260*/  PRMT R117, R11, 0x7610, R117 ;  /* 0x000076100b757816 */ /* 0x000fe20000000075 */
[----:B------:R-:W-:Y:S01]  /*10270*/  IMAD.MOV.U32 R11, RZ, RZ, R67 ;  /* 0x000000ffff0b7224 */ /* 0x000fe200078e0043 */
[----:B------:R-:W-:Y:S01]  /*10280*/  PRMT R116, R4, 0x5410, R10 ;  /* 0x0000541004747816 */ /* 0x000fe2000000000a */
[----:B------:R-:W-:Y:S01]  /*10290*/  IMAD.MOV.U32 R10, RZ, RZ, R66 ;  /* 0x000000ffff0a7224 */ /* 0x000fe200078e0042 */
[----:B------:R-:W-:Y:S01]  /*102a0*/  PRMT R119, R5, 0x7610, R119 ;  /* 0x0000761005777816 */ /* 0x000fe20000000077 */
[----:B------:R-:W-:Y:S01]  /*102b0*/  IMAD.MOV.U32 R4, RZ, RZ, R64 ;  /* 0x000000ffff047224 */ /* 0x000fe200078e0040 */
[----:B------:R-:W-:Y:S01]  /*102c0*/  CS2R R52, SRZ ;  /* 0x0000000000347805 */ /* 0x000fe2000001ff00 */
[----:B------:R-:W-:Y:S01]  /*102d0*/  IMAD.MOV.U32 R5, RZ, RZ, R65 ;  /* 0x000000ffff057224 */ /* 0x000fe200078e0041 */
[----:B------:R-:W-:Y:S01]  /*102e0*/  PRMT R110, R11, 0x5410, R10 ;  /* 0x000054100b6e7816 */ /* 0x000fe2000000000a */
[----:B------:R-:W-:-:S02]  /*102f0*/  IMAD.MOV.U32 R10, RZ, RZ, R62 ;  /* 0x000000ffff0a7224 */ /* 0x000fc400078e003e */
        /* <DEDUP_REMOVED lines=10> */
[----:B------:R-:W-:-:S04]  /*103a0*/  MOV R5, R57 ;  /* 0x0000003900057202 */ /* 0x000fc80000000f00 */
[----:B------:R-:W-:Y:S02]  /*103b0*/  PRMT R112, R4, 0x5410, R5 ;  /* 0x0000541004707816 */ /* 0x000fe40000000005 */
[----:B------:R-:W-:Y:S01]  /*103c0*/  PRMT R113, R10, 0x5410, R11 ;  /* 0x000054100a717816 */ /* 0x000fe2000000000b */
[----:B------:R-:W-:Y:S06]  /*103d0*/  BRA.DIV UR4, `(.L_x_3035) ;  /* 0x0000021204307947 */ /* 0x000fec000b800000 */
[----:B------:R1:W2:Y:S04]  /*103e0*/  SHFL.IDX PT, R5, R9, 0x1, 0x181f ;  /* 0x00381f0009057f89 */ /* 0x0002a800000e0000 */
[----:B------:R1:W0:Y:S04]  /*103f0*/  SHFL.IDX PT, R4, R7, 0x1, 0x181f ;  /* 0x00381f0007047f89 */ /* 0x00022800000e0000 */
[----:B---3--:R1:W3:Y:S04]  /*10400*/  SHFL.IDX PT, R21, R8, 0x1, 0x181f ;  /* 0x00381f0008157f89 */ /* 0x0082e800000e0000 */
[----:B----4-:R1:W4:Y:S02]  /*10410*/  SHFL.IDX PT, R14, R6, 0x1, 0x181f ;  /* 0x00381f00060e7f89 */ /* 0x01032400000e0000 */
.L_x_3332:
        /* <DEDUP_REMOVED lines=12> */
[----:B0-----:R-:W-:Y:S01]  /*104e0*/  IMAD.MOV.U32 R12, RZ, RZ, R4 ;  /* 0x000000ffff0c7224 */ /* 0x001fe200078e0004 */
[----:B------:R-:W-:Y:S01]  /*104f0*/  ISETP.GE.AND P2, PT, R16, UR4, PT ;  /* 0x0000000410007c0c */ /* 0x000fe2000bf46270 */
[----:B---3--:R-:W-:Y:S01]  /*10500*/  IMAD.MOV.U32 R15, RZ, RZ, R21 ;  /* 0x000000ffff0f7224 */ /* 0x008fe200078e0015 */
[----:B------:R-:W-:Y:S02]  /*10510*/  ISETP.GE.AND P3, PT, R213, UR4, PT ;  /* 0x00000004d5007c0c */ /* 0x000fe4000bf66270 */
[----:B------:R-:W-:Y:S02]  /*10520*/  CS2R R40, SRZ ;  /* 0x0000000000287805 */ /* 0x000fe4000001ff00 */
[----:B--2---:R-:W-:Y:S02]  /*10530*/  MOV R13, R5 ;  /* 0x00000005000d7202 */ /* 0x004fe40000000f00 */
[----:B------:R-:W-:Y:S01]  /*10540*/  CS2R R42, SRZ ;  /* 0x00000000002a7805 */ /* 0x000fe2000001ff00 */
[----:B------:R-:W-:-:S04]  /*10550*/  ULDC.64 UR6, c[0x0][0x208] ;  /* 0x0000820000067ab9 */ /* 0x000fc80000000a00 */
[C---:B------:R-:W-:Y:S01]  /*10560*/  @!P2 IMAD.SHL.U32 R11, R16.reuse, 0x2, RZ ;  /* 0x00000002100ba824 */ /* 0x040fe200078e00ff */
[----:B------:R-:W-:Y:S01]  /*10570*/  @!P2 SHF.L.U64.HI R20, R16, 0x1, R79 ;  /* 0x000000011014a819 */ /* 0x000fe2000001024f */
[----:B------:R-:W-:-:S03]  /*10580*/  @!P3 IMAD.SHL.U32 R25, R0, 0x8, RZ ;  /* 0x000000080019b824 */ /* 0x000fc600078e00ff */
[-C--:B------:R-:W-:Y:S02]  /*10590*/  @!P2 IADD3 R4, P0, R4, R11.reuse, RZ ;  /* 0x0000000b0404a210 */ /* 0x080fe40007f1e0ff */
[----:B------:R-:W-:Y:S02]  /*105a0*/  CS2R R48, SRZ ;  /* 0x0000000000307805 */ /* 0x000fe4000001ff00 */
[----:B----4-:R-:W-:Y:S02]  /*105b0*/  @!P2 IADD3 R10, P1, R14, R11, RZ ;  /* 0x0000000b0e0aa210 */ /* 0x010fe40007f3e0ff */
[----:B------:R-:W-:Y:S02]  /*105c0*/  CS2R R50, SRZ ;  /* 0x0000000000327805 */ /* 0x000fe4000001ff00 */
[----:B------:R-:W-:Y:S02]  /*105d0*/  CS2R R44, SRZ ;  /* 0x00000000002c7805 */ /* 0x000fe4000001ff00 */
[----:B------:R-:W-:-:S02]  /*105e0*/  CS2R R46, SRZ ;  /* 0x00000000002e7805 */ /* 0x000fc4000001ff00 */
[----:B------:R-:W-:Y:S02]  /*105f0*/  CS2R R52, SRZ ;  /* 0x0000000000347805 */ /* 0x000fe4000001ff00 */
[----:B------:R-:W-:Y:S01]  /*10600*/  CS2R R54, SRZ ;  /* 0x0000000000367805 */ /* 0x000fe2000001ff00 */
[----:B------:R-:W-:Y:S01]  /*10610*/  @!P3 IMAD.WIDE R12, R25, 0x2, R12 ;  /* 0x00000002190cb825 */ /* 0x000fe200078e020c */
[----:B------:R-:W-:-:S03]  /*10620*/  @!P2 IADD3.X R11, R21, R20, RZ, P1, !PT ;  /* 0x00000014150ba210 */ /* 0x000fc60000ffe4ff */
[----:B------:R-:W-:Y:S01]  /*10630*/  @!P3 IMAD.WIDE R14, R25, 0x2, R14 ;  /* 0x00000002190eb825 */ /* 0x000fe200078e020e */
[----:B------:R0:W5:Y:S03]  /*10640*/  @!P3 LD.E.128 R40, desc[UR6][R12.64] ;  /* 0x000000060c28b980 */ /* 0x000166000c101d00 */
[----:B------:R-:W-:Y:S01]  /*10650*/  @!P2 IMAD.X R5, R5, 0x1, R20, P0 ;  /* 0x000000010505a824 */ /* 0x000fe200000e0614 */
[----:B------:R0:W5:Y:S04]  /*10660*/  @!P3 LD.E.128 R48, desc[UR6][R14.64] ;  /* 0x000000060e30b980 */ /* 0x000168000c101d00 */
[----:B------:R0:W5:Y:S04]  /*10670*/  @!P2 LD.E.128 R44, desc[UR6][R4.64] ;  /* 0x00000006042ca980 */ /* 0x000168000c101d00 */
[----:B------:R0:W5:Y:S02]  /*10680*/  @!P2 LD.E.128 R52, desc[UR6][R10.64] ;  /* 0x000000060a34a980 */ /* 0x000164000c101d00 */
.L_x_3037:
[----:B------:R-:W-:Y:S05]  /*10690*/  BSYNC B1 ;  /* 0x0000000000017941 */ /* 0x000fea0003800000 */
.L_x_3036:
[----:B0----5:R-:W-:Y:S01]  /*106a0*/  IMAD.MOV.U32 R4, RZ, RZ, R52 ;  /* 0x000000ffff047224 */ /* 0x021fe200078e0034 */
        /* <DEDUP_REMOVED lines=24> */
[----:B------:R-:W-:Y:S06]  /*10830*/  BRA.DIV UR4, `(.L_x_3038) ;  /* 0x0000020e04887947 */ /* 0x000fec000b800000 */
[----:B------:R0:W2:Y:S04]  /*10840*/  SHFL.IDX PT, R5, R9, 0x2, 0x181f ;  /* 0x00581f0009057f89 */ /* 0x0000a800000e0000 */
[----:B------:R0:W0:Y:S04]  /*10850*/  SHFL.IDX PT, R4, R7, 0x2, 0x181f ;  /* 0x00581f0007047f89 */ /* 0x00002800000e0000 */
[----:B---3--:R3:W0:Y:S04]  /*10860*/  SHFL.IDX PT, R21, R8, 0x2, 0x181f ;  /* 0x00581f0008157f89 */ /* 0x00862800000e0000 */
[----:B----4-:R3:W4:Y:S02]  /*10870*/  SHFL.IDX PT, R14, R6, 0x2, 0x181f ;  /* 0x00581f00060e7f89 */ /* 0x01072400000e0000 */
.L_x_3338:
        /* <DEDUP_REMOVED lines=13> */
[----:B0-----:R-:W-:Y:S01]  /*10950*/  IMAD.MOV.U32 R12, RZ, RZ, R4 ;  /* 0x000000ffff0c7224 */ /* 0x001fe200078e0004 */
[----:B------:R-:W-:Y:S01]  /*10960*/  ISETP.GE.AND P2, PT, R16, UR4, PT ;  /* 0x0000000410007c0c */ /* 0x000fe2000bf46270 */
[----:B--2---:R-:W-:Y:S01]  /*10970*/  IMAD.MOV.U32 R13, RZ, RZ, R5 ;  /* 0x000000ffff0d7224 */ /* 0x004fe200078e0005 */
[----:B------:R-:W-:Y:S01]  /*10980*/  ISETP.GE.AND P3, PT, R213, UR4, PT ;  /* 0x00000004d5007c0c */ /* 0x000fe2000bf66270 */
[----:B------:R-:W-:Y:S01]  /*10990*/  IMAD.MOV.U32 R15, RZ, RZ, R21 ;  /* 0x000000ffff0f7224 */ /* 0x000fe200078e0015 */
[----:B------:R-:W-:Y:S02]  /*109a0*/  CS2R R24, SRZ ;  /* 0x0000000000187805 */ /* 0x000fe4000001ff00 */
[----:B------:R-:W-:Y:S01]  /*109b0*/  CS2R R26, SRZ ;  /* 0x00000000001a7805 */ /* 0x000fe2000001ff00 */
[----:B------:R-:W-:-:S06]  /*109c0*/  ULDC.64 UR6, c[0x0][0x208] ;  /* 0x0000820000067ab9 */ /* 0x000fcc0000000a00 */
[----:B------:R-:W-:Y:S02]  /*109d0*/  @!P2 SHF.L.U32 R11, R16, 0x1, RZ ;  /* 0x00000001100ba819 */ /* 0x000fe400000006ff */
[----:B------:R-:W-:Y:S01]  /*109e0*/  @!P3 IMAD.SHL.U32 R29, R0, 0x8, RZ ;  /* 0x00000008001db824 */ /* 0x000fe200078e00ff */
[----:B------:R-:W-:Y:S02]  /*109f0*/  @!P2 SHF.L.U64.HI R20, R16, 0x1, R79 ;  /* 0x000000011014a819 */ /* 0x000fe4000001024f */
[-C--:B------:R-:W-:Y:S01]  /*10a00*/  @!P2 IADD3 R4, P0, R4, R11.reuse, RZ ;  /* 0x0000000b0404a210 */ /* 0x080fe20007f1e0ff */
[C---:B------:R-:W-:Y:S01]  /*10a10*/  @!P3 IMAD.WIDE R72, R29.reuse, 0x2, R12 ;  /* 0x000000021d48b825 */ /* 0x040fe200078e020c */
[----:B----4-:R-:W-:Y:S02]  /*10a20*/  @!P2 IADD3 R10, P1, R14, R11, RZ ;  /* 0x0000000b0e0aa210 */ /* 0x010fe40007f3e0ff */
[----:B------:R-:W-:Y:S02]  /*10a30*/  CS2R R32, SRZ ;  /* 0x0000000000207805 */ /* 0x000fe4000001ff00 */
[----:B------:R-:W-:Y:S01]  /*10a40*/  CS2R R34, SRZ ;  /* 0x0000000000227805 */ /* 0x000fe2000001ff00 */
[----:B------:R-:W-:Y:S01]  /*10a50*/  @!P3 IMAD.WIDE R12, R29, 0x2, R14 ;  /* 0x000000021d0cb825 */ /* 0x000fe200078e020e */
[----:B------:R-:W-:-:S02]  /*10a60*/  CS2R R28, SRZ ;  /* 0x00000000001c7805 */ /* 0x000fc4000001ff00 */
[----:B------:R-:W-:Y:S02]  /*10a70*/  CS2R R30, SRZ ;  /* 0x00000000001e7805 */ /* 0x000fe4000001ff00 */
[----:B------:R-:W-:Y:S02]  /*10a80*/  CS2R R36, SRZ ;  /* 0x0000000000247805 */ /* 0x000fe4000001ff00 */
[----:B------:R-:W-:Y:S01]  /*10a90*/  CS2R R38, SRZ ;  /* 0x0000000000267805 */ /* 0x000fe2000001ff00 */
[--C-:B------:R-:W-:Y:S01]  /*10aa0*/  @!P2 IMAD.X R5, R5, 0x1, R20.reuse, P0 ;  /* 0x000000010505a824 */ /* 0x100fe200000e0614 */
[----:B------:R0:W5:Y:S01]  /*10ab0*/  @!P3 LD.E.128 R24, desc[UR6][R72.64] ;  /* 0x000000064818b980 */ /* 0x000162000c101d00 */
[----:B------:R-:W-:-:S03]  /*10ac0*/  @!P2 IMAD.X R11, R21, 0x1, R20, P1 ;  /* 0x00000001150ba824 */ /* 0x000fc600008e0614 */
[----:B------:R0:W5:Y:S04]  /*10ad0*/  @!P3 LD.E.128 R32, desc[UR6][R12.64] ;  /* 0x000000060c20b980 */ /* 0x000168000c101d00 */
[----:B------:R0:W5:Y:S04]  /*10ae0*/  @!P2 LD.E.128 R28, desc[UR6][R4.64] ;  /* 0x00000006041ca980 */ /* 0x000168000c101d00 */
[----:B------:R0:W5:Y:S02]  /*10af0*/  @!P2 LD.E.128 R36, desc[UR6][R10.64] ;  /* 0x000000060a24a980 */ /* 0x000164000c101d00 */
.L_x_3040:
[----:B------:R-:W-:Y:S05]  /*10b00*/  BSYNC B1 ;  /* 0x0000000000017941 */ /* 0x000fea0003800000 */
.L_x_3039:
[----:B0-2--5:R-:W-:Y:S01]  /*10b10*/  IMAD.MOV.U32 R5, RZ, RZ, R37 ;  /* 0x000000ffff057224 */ /* 0x025fe200078e0025 */
[----:B------:R-:W-:Y:S01]  /*10b20*/  MOV R4, R36 ;  /* 0x0000002400047202 */ /* 0x000fe20000000f00 */
[----:B------:R-:W-:Y:S01]  /*10b30*/  IMAD.MOV.U32 R10, RZ, RZ, R38 ;  /* 0x000000ffff0a7224 */ /* 0x000fe200078e0026 */
[----:B------:R-:W-:Y:S01]  /*10b40*/  UMOV UR4, 0xffffffff ;  /* 0xffffffff00047882 */ /* 0x000fe20000000000 */
[----:B------:R-:W-:Y:S01]  /*10b50*/  IMAD.MOV.U32 R11, RZ, RZ, R39 ;  /* 0x000000ffff0b7224 */ /* 0x000fe200078e0027 */
[----:B------:R-:W-:Y:S01]  /*10b60*/  PRMT R98, R4, 0x5410, R5 ;  /* 0x0000541004627816 */ /* 0x000fe20000000005 */
[----:B------:R-:W-:Y:S01]  /*10b70*/  IMAD.MOV.U32 R4, RZ, RZ, R32 ;  /* 0x000000ffff047224 */ /* 0x000fe200078e0020 */
[----:B------:R-:W-:Y:S02]  /*10b80*/  MOV R5, R33 ;  /* 0x0000002100057202 */ /* 0x000fe40000000f00 */
[----:B------:R-:W-:Y:S01]  /*10b90*/  PRMT R99, R10, 0x5410, R11 ;  /* 0x000054100a637816 */ /* 0x000fe2000000000b */
[----:B------:R-:W-:Y:S01]  /*10ba0*/  IMAD.MOV.U32 R10, RZ, RZ, R34 ;  /* 0x000000ffff0a7224 */ /* 0x000fe200078e0022 */
        /* <DEDUP_REMOVED lines=14> */
[----:B------:R-:W-:Y:S02]  /*10c90*/  CS2R R4, SRZ ;  /* 0x0000000000047805 */ /* 0x000fe4000001ff00 */
[----:B------:R-:W-:Y:S01]  /*10ca0*/  PRMT R93, R10, 0x5410, R11 ;  /* 0x000054100a5d7816 */ /* 0x000fe2000000000b */
[----:B------:R-:W-:Y:S06]  /*10cb0*/  BRA.DIV UR4, `(.L_x_3041) ;  /* 0x0000020a04d87947 */ /* 0x000fec000b800000 */
[----:B------:R0:W2:Y:S04]  /*10cc0*/  SHFL.IDX PT, R21, R9, 0x3, 0x181f ;  /* 0x00781f0009157f89 */ /* 0x0000a800000e0000 */
[----:B------:R0:W0:Y:S04]  /*10cd0*/  SHFL.IDX PT, R20, R7, 0x3, 0x181f ;  /* 0x00781f0007147f89 */ /* 0x00002800000e0000 */
[----:B------:R0:W0:Y:S04]  /*10ce0*/  SHFL.IDX PT, R77, R8, 0x3, 0x181f ;  /* 0x00781f00084d7f89 */ /* 0x00002800000e0000 */
[----:B------:R0:W0:Y:S02]  /*10cf0*/  SHFL.IDX PT, R76, R6, 0x3, 0x181f ;  /* 0x00781f00064c7f89 */ /* 0x00002400000e0000 */
.L_x_3344:
[----:B------:R-:W5:Y:S01]  /*10d00*/  LDL R13, [R1+0x60] ;  /* 0x00006000010d7983 */ /* 0x000f620000100800 */
[----:B------:R-:W-:Y:S01]  /*10d10*/  VIADD R74, R74, 0x60 ;  /* 0x000000604a4a7836 */ /* 0x000fe20000000000 */
[----:B------:R-:W-:Y:S01]  /*10d20*/  BSSY B1, `(.L_x_3042) ;  /* 0x0000029000017945 */ /* 0x000fe20003800000 */
[----:B01-3--:R-:W-:Y:S02]  /*10d30*/  CS2R R6, SRZ ;  /* 0x0000000000067805 */ /* 0x00bfe4000001ff00 */
[----:B------:R-:W-:Y:S02]  /*10d40*/  CS2R R10, SRZ ;  /* 0x00000000000a7805 */ /* 0x000fe4000001ff00 */
[----:B----4-:R-:W-:Y:S02]  /*10d50*/  CS2R R14, SRZ ;  /* 0x00000000000e7805 */ /* 0x010fe4000001ff00 */
[----:B------:R-:W-:Y:S02]  /*10d60*/  ISETP.GE.AND P0, PT, R74, R87, PT ;  /* 0x000000574a00720c */ /* 0x000fe40003f06270 */
[----:B------:R-:W-:-:S02]  /*10d70*/  CS2R R72, SRZ ;  /* 0x0000000000487805 */ /* 0x000fc4000001ff00 */
[----:B------:R-:W-:Y:S02]  /*10d80*/  CS2R R74, SRZ ;  /* 0x00000000004a7805 */ /* 0x000fe4000001ff00 */
[----:B-----5:R-:W-:-:S04]  /*10d90*/  LEA.HI R8, R13, R13, RZ, 0x1 ;  /* 0x0000000d0d087211 */ /* 0x020fc800078f08ff */
[----:B------:R-:W-:Y:S02]  /*10da0*/  LOP3.LUT R12, R8, 0xfffffffe, RZ, 0xc0, !PT ;  /* 0xfffffffe080c7812 */ /* 0x000fe400078ec0ff */
[----:B------:R-:W-:-:S03]  /*10db0*/  CS2R R8, SRZ ;  /* 0x0000000000087805 */ /* 0x000fc6000001ff00 */
[----:B------:R-:W-:Y:S01]  /*10dc0*/  IMAD.IADD R115, R13, 0x1, -R12 ;  /* 0x000000010d737824 */ /* 0x000fe200078e0a0c */
[----:B------:R-:W-:-:S04]  /*10dd0*/  CS2R R12, SRZ ;  /* 0x00000000000c7805 */ /* 0x000fc8000001ff00 */
[----:B------:R-:W-:Y:S01]  /*10de0*/  SHF.L.U32 R115, R115, 0x1f, RZ ;  /* 0x0000001f73737819 */ /* 0x000fe200000006ff */
[----:B------:R-:W-:Y:S06]  /*10df0*/  @P0 BRA `(.L_x_3043) ;  /* 0x00000000006c0947 */ /* 0x000fec0003800000 */
[----:B------:R-:W-:Y:S01]  /*10e00*/  ULDC UR4, c[0x0][0x3f4] ;  /* 0x0000fd0000047ab9 */ /* 0x000fe20000000800 */
[----:B------:R-:W-:Y:S01]  /*10e10*/  IMAD.MOV.U32 R4, RZ, RZ, R20 ;  /* 0x000000ffff047224 */ /* 0x000fe200078e0014 */
[----:B------:R-:W-:Y:S01]  /*10e20*/  ISETP.GE.AND P2, PT, R16, UR4, PT ;  /* 0x0000000410007c0c */ /* 0x000fe2000bf46270 */
[----:B--2---:R-:W-:Y:S01]  /*10e30*/  IMAD.MOV.U32 R5, RZ, RZ, R21 ;  /* 0x000000ffff057224 */ /* 0x004fe200078e0015 */
[----:B------:R-:W-:Y:S02]  /*10e40*/  ISETP.GE.AND P3, PT, R213, UR4, PT ;  /* 0x00000004d5007c0c */ /* 0x000fe4000bf66270 */
[----:B------:R-:W-:Y:S02]  /*10e50*/  CS2R R72, SRZ ;  /* 0x0000000000487805 */ /* 0x000fe4000001ff00 */
[----:B------:R-:W-:Y:S01]  /*10e60*/  CS2R R74, SRZ ;  /* 0x00000000004a7805 */ /* 0x000fe2000001ff00 */
[----:B------:R-:W-:-:S06]  /*10e70*/  ULDC.64 UR6, c[0x0][0x208] ;  /* 0x0000820000067ab9 */ /* 0x000fcc0000000a00 */
[C---:B------:R-:W-:Y:S02]  /*10e80*/  @!P2 SHF.L.U32 R7, R16.reuse, 0x1, RZ ;  /* 0x000000011007a819 */ /* 0x040fe400000006ff */
[----:B------:R-:W-:Y:S01]  /*10e90*/  @!P2 SHF.L.U64.HI R6, R16, 0x1, R79 ;  /* 0x000000011006a819 */ /* 0x000fe2000001024f */
[----:B------:R-:W-:Y:S01]  /*10ea0*/  @!P3 IMAD.SHL.U32 R81, R0, 0x8, RZ ;  /* 0x000000080051b824 */ /* 0x000fe200078e00ff */
[-C--:B------:R-:W-:Y:S02]  /*10eb0*/  @!P2 IADD3 R20, P0, R20, R7.reuse, RZ ;  /* 0x000000071414a210 */ /* 0x080fe40007f1e0ff */
[----:B------:R-:W-:Y:S01]  /*10ec0*/  @!P2 IADD3 R78, P1, R76, R7, RZ ;  /* 0x000000074c4ea210 */ /* 0x000fe20007f3e0ff */
[----:B------:R-:W-:Y:S01]  /*10ed0*/  @!P3 IMAD.WIDE R82, R81, 0x2, R4 ;  /* 0x000000025152b825 */ /* 0x000fe200078e0204 */
[----:B------:R-:W-:Y:S02]  /*10ee0*/  CS2R R8, SRZ ;  /* 0x0000000000087805 */ /* 0x000fe4000001ff00 */
[----:B------:R-:W-:-:S02]  /*10ef0*/  CS2R R10, SRZ ;  /* 0x00000000000a7805 */ /* 0x000fc4000001ff00 */
[----:B------:R-:W-:Y:S01]  /*10f00*/  CS2R R12, SRZ ;  /* 0x00000000000c7805 */ /* 0x000fe2000001ff00 */
[--C-:B------:R-:W-:Y:S01]  /*10f10*/  @!P2 IMAD.X R21, R21, 0x1, R6.reuse, P0 ;  /* 0x000000011515a824 */ /* 0x100fe200000e0606 */
[----:B------:R-:W-:Y:S01]  /*10f20*/  CS2R R14, SRZ ;  /* 0x00000000000e7805 */ /* 0x000fe2000001ff00 */
[----:B------:R-:W-:Y:S01]  /*10f30*/  @!P2 IMAD.X R79, R77, 0x1, R6, P1 ;  /* 0x000000014d4fa824 */ /* 0x000fe200008e0606 */
[----:B------:R-:W-:Y:S02]  /*10f40*/  CS2R R4, SRZ ;  /* 0x0000000000047805 */ /* 0x000fe4000001ff00 */
[----:B------:R-:W-:Y:S01]  /*10f50*/  CS2R R6, SRZ ;  /* 0x0000000000067805 */ /* 0x000fe2000001ff00 */
[----:B------:R-:W-:Y:S01]  /*10f60*/  @!P3 IMAD.WIDE R80, R81, 0x2, R76 ;  /* 0x000000025150b825 */ /* 0x000fe200078e024c */
[----:B------:R0:W5:Y:S04]  /*10f70*/  @!P3 LD.E.128 R72, desc[UR6][R82.64] ;  /* 0x000000065248b980 */ /* 0x000168000c101d00 */
[----:B------:R0:W5:Y:S04]  /*10f80*/  @!P3 LD.E.128 R8, desc[UR6][R80.64] ;  /* 0x000000065008b980 */ /* 0x000168000c101d00 */
[----:B------:R0:W5:Y:S04]  /*10f90*/  @!P2 LD.E.128 R12, desc[UR6][R20.64] ;  /* 0x00000006140ca980 */ /* 0x000168000c101d00 */
[----:B------:R0:W5:Y:S02]  /*10fa0*/  @!P2 LD.E.128 R4, desc[UR6][R78.64] ;  /* 0x000000064e04a980 */ /* 0x000164000c101d00 */
.L_x_3043:
[----:B------:R-:W-:Y:S05]  /*10fb0*/  BSYNC B1 ;  /* 0x0000000000017941 */ /* 0x000fea0003800000 */
.L_x_3042:
[----:B------:R-:W1:Y:S01]  /*10fc0*/  SYNCS.PHASECHK.TRANS64.TRYWAIT P0, [R18+URZ+0x38800], R115 ;  /* 0x03880073120075a7 */ /* 0x000e62000800017f */
[----:B-----5:R-:W-:Y:S01]  /*10fd0*/  IMAD.MOV.U32 R76, RZ, RZ, R6 ;  /* 0x000000ffff4c7224 */ /* 0x020fe200078e0006 */
[----:B0-----:R-:W-:Y:S01]  /*10fe0*/  MOV R20, R4 ;  /* 0x0000000400147202 */ /* 0x001fe20000000f00 */
[----:B--2---:R-:W-:Y:S01]  /*10ff0*/  IMAD.MOV.U32 R21, RZ, RZ, R5 ;  /* 0x000000ffff157224 */ /* 0x004fe200078e0005 */
[----:B------:R-:W-:Y:S01]  /*11000*/  BSSY B1, `(.L_x_3044) ;  /* 0x000001a000017945 */ /* 0x000fe20003800000 */
[----:B------:R-:W-:Y:S01]  /*11010*/  IMAD.MOV.U32 R77, RZ, RZ, R10 ;  /* 0x000000ffff4d7224 */ /* 0x000fe200078e000a */
        /* <DEDUP_REMOVED lines=16> */
[----:B------:R-:W-:Y:S02]  /*11120*/  VIADDMNMX R20, R87, -R230, 0x80, PT ;  /* 0x0000008057147446 */ /* 0x000fe400038009e6 */
[----:B------:R-:W-:Y:S02]  /*11130*/  MOV R78, R72 ;  /* 0x00000048004e7202 */ /* 0x000fe40000000f00 */
[----:B------:R-:W-:Y:S01]  /*11140*/  PRMT R97, R76, 0x5410, R77 ;  /* 0x000054104c617816 */ /* 0x000fe2000000004d */
[----:B------:R-:W-:Y:S01]  /*11150*/  IMAD.MOV.U32 R76, RZ, RZ, R74 ;  /* 0x000000ffff4c7224 */ /* 0x000fe200078e004a */
[----:B------:R-:W-:Y:S01]  /*11160*/  ISETP.GE.AND P1, PT, R212, R20, PT ;  /* 0x00000014d400720c */ /* 0x000fe20003f26270 */
[----:B------:R-:W-:Y:S01]  /*11170*/  IMAD.MOV.U32 R77, RZ, RZ, R75 ;  /* 0x000000ffff4d7224 */ /* 0x000fe200078e004b */
[----:B------:R-:W-:Y:S01]  /*11180*/  PRMT R86, R78, 0x5410, R79 ;  /* 0x000054104e567816 */ /* 0x000fe2000000004f */
[----:B-1----:R-:W-:Y:S10]  /*11190*/  @!P0 BRA `(.L_x_3045) ;  /* 0x0000020800148947 */ /* 0x002ff40003800000 */
.L_x_3345:
[----:B------:R-:W-:Y:S05]  /*111a0*/  BSYNC B1 ;  /* 0x0000000000017941 */ /* 0x000fea0003800000 */
.L_x_3044:
[----:B------:R-:W-:Y:S01]  /*111b0*/  BSSY B1, `(.L_x_3046) ;  /* 0x00000ca000017945 */ /* 0x000fe20003800000 */
[----:B------:R-:W-:-:S03]  /*111c0*/  PRMT R87, R76, 0x5410, R77 ;  /* 0x000054104c577816 */ /* 0x000fc6000000004d */
[----:B------:R-:W-:Y:S05]  /*111d0*/  @P1 BRA `(.L_x_3047) ;  /* 0x0000000c001c1947 */ /* 0x000fea0003800000 */
[----:B------:R-:W1:Y:S01]  /*111e0*/  LDC R114, c[0x0][0x3f4] ;  /* 0x0000fd00ff727b82 */ /* 0x000e620000000800 */
[----:B------:R-:W-:Y:S01]  /*111f0*/  BSSY B2, `(.L_x_3048) ;  /* 0x0000064000027945 */ /* 0x000fe20003800000 */
[----:B------:R-:W-:Y:S02]  /*11200*/  SHF.L.U32 R135, R212, 0x6, RZ ;  /* 0x00000006d4877819 */ /* 0x000fe400000006ff */
[-C--:B-1----:R-:W-:Y:S02]  /*11210*/  ISETP.GE.AND P0, PT, R16, R114.reuse, PT ;  /* 0x000000721000720c */ /* 0x082fe40003f06270 */
[----:B------:R-:W-:-:S11]  /*11220*/  ISETP.GE.AND P1, PT, R213, R114, PT ;  /* 0x00000072d500720c */ /* 0x000fd60003f26270 */
[----:B------:R-:W-:Y:S05]  /*11230*/  @P0 BRA `(.L_x_3049) ;  /* 0x00000004007c0947 */ /* 0x000fea0003800000 */
[----:B------:R-:W-:Y:S01]  /*11240*/  LEA.HI R76, R114, R237, RZ, 0x1d ;  /* 0x000000ed724c7211 */ /* 0x000fe200078fe8ff */
[--C-:B------:R-:W-:Y:S01]  /*11250*/  HADD2.F32 R128, -RZ, R119.reuse.H0_H0 ;  /* 0x20000077ff807230 */ /* 0x100fe20000004100 */
[--C-:B------:R-:W-:Y:S01]  /*11260*/  SHF.R.U64 R60, R60, 0x10, R61.reuse ;  /* 0x000000103c3c7819 */ /* 0x100fe2000000123d */
[----:B------:R-:W-:Y:S01]  /*11270*/  HADD2.F32 R130, -RZ, R119.H1_H1 ;  /* 0x30000077ff827230 */ /* 0x000fe20000004100 */
[----:B------:R-:W-:Y:S01]  /*11280*/  SHF.R.S32.HI R79, RZ, 0x1f, R76 ;  /* 0x0000001fff4f7819 */ /* 0x000fe2000001144c */
[----:B------:R-:W-:Y:S01]  /*11290*/  IMAD.SHL.U32 R77, R76, 0x8, RZ ;  /* 0x000000084c4d7824 */ /* 0x000fe200078e00ff */
[----:B------:R-:W-:Y:S02]  /*112a0*/  SHF.R.U32.HI R120, RZ, 0x10, R61 ;  /* 0x00000010ff787819 */ /* 0x000fe4000001163d */
[----:B------:R-:W-:Y:S02]  /*112b0*/  LEA.HI R79, R79, R76, RZ, 0x3 ;  /* 0x0000004c4f4f7211 */ /* 0x000fe400078f18ff */
[----:B------:R-:W-:Y:S01]  /*112c0*/  LOP3.LUT R77, R77, 0x38, RZ, 0xc0, !PT ;  /* 0x000000384d4d7812 */ /* 0x000fe200078ec0ff */
[----:B------:R-:W-:Y:S01]  /*112d0*/  HADD2.F32 R129, -RZ, R120.H0_H0 ;  /* 0x20000078ff817230 */ /* 0x000fe20000004100 */
[----:B------:R-:W-:Y:S01]  /*112e0*/  SHF.R.U64 R61, R68, 0x10, R69 ;  /* 0x00000010443d7819 */ /* 0x000fe20000001245 */
[----:B------:R-:W-:Y:S01]  /*112f0*/  IMAD.SHL.U32 R79, R79, 0x400, RZ ;  /* 0x000004004f4f7824 */ /* 0x000fe200078e00ff */
[----:B------:R-:W-:Y:S01]  /*11300*/  LOP3.LUT R76, R77, 0x1c0, R135, 0xf8, !PT ;  /* 0x000001c04d4c7812 */ /* 0x000fe200078ef887 */
[----:B------:R-:W-:Y:S01]  /*11310*/  HADD2.F32 R120, -RZ, R116.H0_H0 ;  /* 0x20000074ff787230 */ /* 0x000fe20000004100 */
[----:B------:R-:W-:-:S02]  /*11320*/  SHF.R.U32.HI R68, RZ, 0x10, R69 ;  /* 0x00000010ff447819 */ /* 0x000fc40000011645 */
[----:B------:R-:W-:Y:S02]  /*11330*/  LOP3.LUT R80, R76, R229, RZ, 0x3c, !PT ;  /* 0x000000e54c507212 */ /* 0x000fe400078e3cff */
[----:B------:R-:W-:Y:S01]  /*11340*/  LOP3.LUT R81, R79, 0x7fffe000, RZ, 0xc0, !PT ;  /* 0x7fffe0004f517812 */ /* 0x000fe200078ec0ff */
[----:B------:R-:W-:Y:S01]  /*11350*/  HADD2.F32 R126, -RZ, R68.H0_H0 ;  /* 0x20000044ff7e7230 */ /* 0x000fe20000004100 */
[----:B------:R-:W1:Y:S01]  /*11360*/  LDS.128 R76, [R3] ;  /* 0x00000000034c7984 */ /* 0x000e620000000c00 */
[--C-:B------:R-:W-:Y:S02]  /*11370*/  SHF.R.U64 R62, R62, 0x10, R63.reuse ;  /* 0x000000103e3e7819 */ /* 0x100fe4000000123f */
[----:B------:R-:W-:Y:S02]  /*11380*/  IADD3 R81, R80, R81, R228 ;  /* 0x0000005150517210 */ /* 0x000fe40007ffe0e4 */
[----:B------:R-:W-:Y:S02]  /*11390*/  SHF.R.U32.HI R69, RZ, 0x10, R63 ;  /* 0x00000010ff457819 */ /* 0x000fe4000001163f */
[--C-:B------:R-:W-:Y:S01]  /*113a0*/  SHF.R.U64 R63, R70, 0x10, R71.reuse ;  /* 0x00000010463f7819 */ /* 0x100fe20000001247 */
[----:B0-----:R-:W-:Y:S01]  /*113b0*/  IMAD R115, R81, 0x2, R18 ;  /* 0x0000000251737824 */ /* 0x001fe200078e0212 */
[----:B------:R-:W-:-:S04]  /*113c0*/  SHF.R.U32.HI R70, RZ, 0x10, R71 ;  /* 0x00000010ff467819 */ /* 0x000fc80000011647 */
[----:B------:R-:W0:Y:S01]  /*113d0*/  LDS.128 R80, [R115+0x14400] ;  /* 0x0144000073507984 */ /* 0x000e220000000c00 */
[--C-:B-1----:R-:W-:Y:S02]  /*113e0*/  HADD2.F32 R123, -RZ, R77.reuse.H0_H0 ;  /* 0x2000004dff7b7230 */ /* 0x102fe40000004100 */
[----:B------:R-:W-:Y:S02]  /*113f0*/  HADD2.F32 R122, -RZ, R77.H1_H1 ;  /* 0x3000004dff7a7230 */ /* 0x000fe40000004100 */
[----:B------:R-:W-:Y:S02]  /*11400*/  HADD2.F32 R71, -RZ, R76.H0_H0 ;  /* 0x2000004cff477230 */ /* 0x000fe40000004100 */
[----:B------:R-:W-:Y:S02]  /*11410*/  HADD2.F32 R77, -RZ, R78.H0_H0 ;  /* 0x2000004eff4d7230 */ /* 0x000fe40000004100 */
[----:B------:R-:W-:Y:S02]  /*11420*/  HADD2.F32 R121, -RZ, R79.H0_H0 ;  /* 0x2000004fff797230 */ /* 0x000fe40000004100 */
[----:B------:R-:W-:-:S02]  /*11430*/  HADD2.F32 R76, -RZ, R76.H1_H1 ;  /* 0x3000004cff4c7230 */ /* 0x000fc40000004100 */
[----:B------:R-:W-:Y:S02]  /*11440*/  HADD2.F32 R78, -RZ, R78.H1_H1 ;  /* 0x3000004eff4e7230 */ /* 0x000fe40000004100 */
[--C-:B0-----:R-:W-:Y:S02]  /*11450*/  HADD2.F32 R127, -RZ, R81.reuse.H0_H0 ;  /* 0x20000051ff7f7230 */ /* 0x101fe40000004100 */
[----:B------:R-:W-:Y:S02]  /*11460*/  HADD2.F32 R125, -RZ, R81.H1_H1 ;  /* 0x30000051ff7d7230 */ /* 0x000fe40000004100 */
[----:B------:R-:W-:Y:S02]  /*11470*/  HADD2.F32 R124, -RZ, R80.H0_H0 ;  /* 0x20000050ff7c7230 */ /* 0x000fe40000004100 */
[C---:B------:R-:W-:Y:S01]  /*11480*/  FMUL.FTZ R132, R127.reuse, R128 ;  /* 0x000000807f847220 */ /* 0x040fe20000410000 */
[----:B------:R-:W-:Y:S01]  /*11490*/  FMUL.FTZ R134, R127, R130 ;  /* 0x000000827f867220 */ /* 0x000fe20000410000 */
[----:B------:R-:W-:Y:S01]  /*114a0*/  FMUL.FTZ R131, R125, R126 ;  /* 0x0000007e7d837220 */ /* 0x000fe20000410000 */
[----:B------:R-:W-:-:S02]  /*114b0*/  HADD2.F32 R127, -RZ, R118.H0_H0 ;  /* 0x20000076ff7f7230 */ /* 0x000fc40000004100 */
[C---:B------:R-:W-:Y:S01]  /*114c0*/  FFMA.FTZ R68, R123.reuse, R130, -R132 ;  /* 0x000000827b447223 */ /* 0x040fe20000010884 */
[----:B------:R-:W-:Y:S01]  /*114d0*/  FFMA.FTZ R123, R123, R128, R134 ;  /* 0x000000807b7b7223 */ /* 0x000fe20000010086 */
[----:B------:R-:W-:Y:S02]  /*114e0*/  HADD2.F32 R81, -RZ, R82.H0_H0 ;  /* 0x20000052ff517230 */ /* 0x000fe40000004100 */
[-C--:B------:R-:W-:Y:S01]  /*114f0*/  FMUL.FTZ R133, R125, R129.reuse ;  /* 0x000000817d857220 */ /* 0x080fe20000410000 */
[----:B------:R-:W-:Y:S01]  /*11500*/  FMUL.FTZ R130, R124, R120 ;  /* 0x000000787c827220 */ /* 0x000fe20000410000 */
[----:B------:R-:W-:Y:S02]  /*11510*/  HADD2.F32 R128, -RZ, R116.H1_H1 ;  /* 0x30000074ff807230 */ /* 0x000fe40000004100 */
[----:B------:R-:W-:Y:S01]  /*11520*/  FFMA.FTZ R125, R122, R129, -R131 ;  /* 0x000000817a7d7223 */ /* 0x000fe20000010883 */
[----:B------:R-:W-:Y:S01]  /*11530*/  FMUL.FTZ R129, R124, R127 ;  /* 0x0000007f7c817220 */ /* 0x000fe20000410000 */
[----:B------:R-:W-:-:S02]  /*11540*/  HADD2.F32 R124, -RZ, R117.H1_H1 ;  /* 0x30000075ff7c7230 */ /* 0x000fc40000004100 */
[----:B------:R-:W-:Y:S01]  /*11550*/  FFMA.FTZ R122, R122, R126, R133 ;  /* 0x0000007e7a7a7223 */ /* 0x000fe20000010085 */
[----:B------:R-:W-:Y:S01]  /*11560*/  FFMA.FTZ R116, R71, R127, -R130 ;  /* 0x0000007f47747223 */ /* 0x000fe20000010882 */
[----:B------:R-:W-:Y:S02]  /*11570*/  HADD2.F32 R119, -RZ, R83.H0_H0 ;  /* 0x20000053ff777230 */ /* 0x000fe40000004100 */
[C---:B------:R-:W-:Y:S01]  /*11580*/  FMUL.FTZ R130, R81.reuse, R128 ;  /* 0x0000008051827220 */ /* 0x040fe20000410000 */
[----:B------:R-:W-:Y:S02]  /*11590*/  HADD2.F32 R126, -RZ, R117.H0_H0 ;  /* 0x20000075ff7e7230 */ /* 0x000fe40000004100 */
[-C--:B------:R-:W-:Y:S01]  /*115a0*/  FMUL.FTZ R132, R81, R124.reuse ;  /* 0x0000007c51847220 */ /* 0x080fe20000410000 */
[----:B------:R-:W-:Y:S02]  /*115b0*/  HADD2.F32 R118, -RZ, R118.H1_H1 ;  /* 0x30000076ff767230 */ /* 0x000fe40000004100 */
[----:B------:R-:W-:Y:S01]  /*115c0*/  FFMA.FTZ R81, R77, R124, -R130 ;  /* 0x0000007c4d517223 */ /* 0x000fe20000010882 */
[----:B------:R-:W-:-:S02]  /*115d0*/  HADD2.F32 R83, -RZ, R83.H1_H1 ;  /* 0x30000053ff537230 */ /* 0x000fc40000004100 */
[----:B------:R-:W-:Y:S01]  /*115e0*/  FFMA.FTZ R120, R71, R120, R129 ;  /* 0x0000007847787223 */ /* 0x000fe20000010081 */
[----:B------:R-:W-:Y:S02]  /*115f0*/  HADD2.F32 R130, -RZ, R70.H0_H0 ;  /* 0x20000046ff827230 */ /* 0x000fe40000004100 */
[C---:B------:R-:W-:Y:S01]  /*11600*/  FMUL.FTZ R134, R119.reuse, R126 ;  /* 0x0000007e77867220 */ /* 0x040fe20000410000 */
[----:B------:R-:W-:Y:S02]  /*11610*/  HADD2.F32 R124, -RZ, R69.H0_H0 ;  /* 0x20000045ff7c7230 */ /* 0x000fe40000004100 */
[----:B------:R-:W-:Y:S01]  /*11620*/  FMUL.FTZ R119, R119, R118 ;  /* 0x0000007677777220 */ /* 0x000fe20000410000 */
[----:B------:R-:W-:Y:S02]  /*11630*/  HADD2.F32 R80, -RZ, R80.H1_H1 ;  /* 0x30000050ff507230 */ /* 0x000fe40000004100 */
[----:B------:R-:W-:Y:S01]  /*11640*/  FFMA.FTZ R70, R77, R128, R132 ;  /* 0x000000804d467223 */ /* 0x000fe20000010084 */
[----:B------:R-:W-:-:S02]  /*11650*/  HADD2.F32 R82, -RZ, R82.H1_H1 ;  /* 0x30000052ff527230 */ /* 0x000fc40000004100 */
[----:B------:R-:W-:Y:S01]  /*11660*/  FFMA.FTZ R134, R121, R118, -R134 ;  /* 0x0000007679867223 */ /* 0x000fe20000010886 */
[----:B------:R-:W-:Y:S02]  /*11670*/  HADD2.F32 R69, -RZ, R61.H0_H0 ;  /* 0x2000003dff457230 */ /* 0x000fe40000004100 */
[C---:B------:R-:W-:Y:S01]  /*11680*/  FMUL.FTZ R128, R83.reuse, R130 ;  /* 0x0000008253807220 */ /* 0x040fe20000410000 */
[----:B------:R-:W-:Y:S02]  /*11690*/  HADD2.F32 R71, -RZ, R63.H0_H0 ;  /* 0x2000003fff477230 */ /* 0x000fe40000004100 */
[----:B------:R-:W-:Y:S01]  /*116a0*/  FMUL.FTZ R118, R83, R124 ;  /* 0x0000007c53767220 */ /* 0x000fe20000410000 */
[----:B------:R-:W-:Y:S02]  /*116b0*/  HADD2.F32 R61, -RZ, R60.H0_H0 ;  /* 0x2000003cff3d7230 */ /* 0x000fe40000004100 */
[----:B------:R-:W-:Y:S01]  /*116c0*/  FMUL.FTZ R77, R80, R69 ;  /* 0x00000045504d7220 */ /* 0x000fe20000410000 */
[----:B------:R-:W-:-:S02]  /*116d0*/  HADD2.F32 R63, -RZ, R62.H0_H0 ;  /* 0x2000003eff3f7230 */ /* 0x000fc40000004100 */
[----:B------:R-:W-:Y:S01]  /*116e0*/  FMUL.FTZ R83, R82, R71 ;  /* 0x0000004752537220 */ /* 0x000fe20000410000 */
[----:B------:R-:W-:Y:S02]  /*116f0*/  HADD2.F32 R79, -RZ, R79.H1_H1 ;  /* 0x3000004fff4f7230 */ /* 0x000fe40000004100 */
[-C--:B------:R-:W-:Y:S01]  /*11700*/  FMUL.FTZ R80, R80, R61.reuse ;  /* 0x0000003d50507220 */ /* 0x080fe20000410000 */
[----:B------:R-:W-:Y:S01]  /*11710*/  FFMA.FTZ R77, R76, R61, -R77 ;  /* 0x0000003d4c4d7223 */ /* 0x000fe2000001084d */
[-C--:B------:R-:W-:Y:S01]  /*11720*/  FMUL.FTZ R82, R82, R63.reuse ;  /* 0x0000003f52527220 */ /* 0x080fe20000410000 */
[----:B------:R-:W-:Y:S01]  /*11730*/  FFMA.FTZ R62, R78, R63, -R83 ;  /* 0x0000003f4e3e7223 */ /* 0x000fe20000010853 */
[C---:B------:R-:W-:Y:S01]  /*11740*/  FFMA.FTZ R117, R79.reuse, R124, -R128 ;  /* 0x0000007c4f757223 */ /* 0x040fe20000010880 */
[----:B------:R-:W-:Y:S01]  /*11750*/  FFMA.FTZ R118, R79, R130, R118 ;  /* 0x000000824f767223 */ /* 0x000fe20000010076 */
[----:B------:R-:W-:Y:S01]  /*11760*/  FFMA.FTZ R119, R121, R126, R119 ;  /* 0x0000007e79777223 */ /* 0x000fe20000010077 */
        /* <DEDUP_REMOVED lines=12> */
.L_x_3049:
[----:B------:R-:W-:Y:S05]  /*11830*/  BSYNC B2 ;  /* 0x0000000000027941 */ /* 0x000fea0003800000 */
.L_x_3048:
[----:B------:R-:W-:Y:S05]  /*11840*/  @P1 BRA `(.L_x_3047) ;  /* 0x0000000400801947 */ /* 0x000fea0003800000 */
[----:B------:R-:W2:Y:S01]  /*11850*/  LDL R120, [R1+0x78] ;  /* 0x0000780001787983 */ /* 0x000ea20000100800 */
[----:B------:R-:W-:Y:S01]  /*11860*/  LEA.HI R114, R114, R0, RZ, 0x1d ;  /* 0x0000000072727211 */ /* 0x000fe200078fe8ff */
[----:B01----:R-:W-:Y:S01]  /*11870*/  HADD2.F32 R115, -RZ, R111.H0_H0 ;  /* 0x2000006fff737230 */ /* 0x003fe20000004100 */
[----:B------:R-:W-:Y:S01]  /*11880*/  SHF.R.U64 R56, R56, 0x10, R57 ;  /* 0x0000001038387819 */ /* 0x000fe20000001239 */
[--C-:B------:R-:W-:Y:S01]  /*11890*/  HADD2.F32 R83, -RZ, R112.reuse.H1_H1 ;  /* 0x30000070ff537230 */ /* 0x100fe20000004100 */
[----:B------:R-:W-:Y:S01]  /*118a0*/  SHF.R.S32.HI R61, RZ, 0x1f, R114 ;  /* 0x0000001fff3d7819 */ /* 0x000fe20000011472 */
[----:B------:R-:W-:Y:S01]  /*118b0*/  HADD2.F32 R112, -RZ, R112.H0_H0 ;  /* 0x20000070ff707230 */ /* 0x000fe20000004100 */
[----:B------:R-:W-:Y:S01]  /*118c0*/  SHF.L.U32 R3, R114, 0x3, RZ ;  /* 0x0000000372037819 */ /* 0x000fe200000006ff */
[--C-:B------:R-:W-:Y:S01]  /*118d0*/  HADD2.F32 R116, -RZ, R110.reuse.H1_H1 ;  /* 0x3000006eff747230 */ /* 0x100fe20000004100 */
[----:B------:R-:W-:Y:S01]  /*118e0*/  LEA.HI R61, R61, R114, RZ, 0x3 ;  /* 0x000000723d3d7211 */ /* 0x000fe200078f18ff */
[----:B------:R-:W-:Y:S01]  /*118f0*/  HADD2.F32 R110, -RZ, R110.H0_H0 ;  /* 0x2000006eff6e7230 */ /* 0x000fe20000004100 */
[----:B------:R-:W-:-:S02]  /*11900*/  LOP3.LUT R3, R3, 0x38, RZ, 0xc0, !PT ;  /* 0x0000003803037812 */ /* 0x000fc400078ec0ff */
[----:B------:R-:W-:Y:S01]  /*11910*/  SHF.R.U32.HI R114, RZ, 0x10, R57 ;  /* 0x00000010ff727819 */ /* 0x000fe20000011639 */
[----:B------:R-:W-:Y:S01]  /*11920*/  IMAD.SHL.U32 R61, R61, 0x400, RZ ;  /* 0x000004003d3d7824 */ /* 0x000fe200078e00ff */
[----:B------:R-:W-:Y:S02]  /*11930*/  LOP3.LUT R60, R3, 0x1c0, R135, 0xf8, !PT ;  /* 0x000001c0033c7812 */ /* 0x000fe400078ef887 */
[----:B------:R-:W-:Y:S02]  /*11940*/  SHF.R.U64 R57, R58, 0x10, R59 ;  /* 0x000000103a397819 */ /* 0x000fe4000000123b */
[----:B------:R-:W-:Y:S02]  /*11950*/  LOP3.LUT R68, R60, R229, RZ, 0x3c, !PT ;  /* 0x000000e53c447212 */ /* 0x000fe400078e3cff */
[----:B------:R-:W-:Y:S01]  /*11960*/  LOP3.LUT R3, R61, 0x7fffe000, RZ, 0xc0, !PT ;  /* 0x7fffe0003d037812 */ /* 0x000fe200078ec0ff */
[----:B------:R-:W-:Y:S01]  /*11970*/  HADD2.F32 R57, -RZ, R57.H0_H0 ;  /* 0x20000039ff397230 */ /* 0x000fe20000004100 */
[----:B------:R-:W-:-:S02]  /*11980*/  SHF.R.U64 R58, R66, 0x10, R67 ;  /* 0x00000010423a7819 */ /* 0x000fc40000001243 */
[----:B------:R-:W-:Y:S02]  /*11990*/  IADD3 R3, R68, R3, R228 ;  /* 0x0000000344037210 */ /* 0x000fe40007ffe0e4 */
[----:B------:R-:W-:Y:S02]  /*119a0*/  SHF.R.U32.HI R66, RZ, 0x10, R67 ;  /* 0x00000010ff427819 */ /* 0x000fe40000011643 */
[----:B------:R-:W-:Y:S01]  /*119b0*/  SHF.R.U32.HI R117, RZ, 0x10, R65 ;  /* 0x00000010ff757819 */ /* 0x000fe20000011641 */
[----:B------:R-:W-:Y:S01]  /*119c0*/  IMAD R3, R3, 0x2, R18 ;  /* 0x0000000203037824 */ /* 0x000fe200078e0212 */
[----:B------:R-:W-:Y:S02]  /*119d0*/  SHF.R.U32.HI R59, RZ, 0x10, R59 ;  /* 0x00000010ff3b7819 */ /* 0x000fe4000001163b */
[----:B------:R-:W-:Y:S01]  /*119e0*/  SHF.R.U64 R64, R64, 0x10, R65 ;  /* 0x0000001040407819 */ /* 0x000fe20000001241 */
[----:B------:R-:W-:Y:S01]  /*119f0*/  HADD2.F32 R117, -RZ, R117.H0_H0 ;  /* 0x20000075ff757230 */ /* 0x000fe20000004100 */
[----:B------:R-:W0:Y:S02]  /*11a00*/  LDS.128 R68, [R3+0x14400] ;  /* 0x0144000003447984 */ /* 0x000e240000000c00 */
[----:B0-----:R-:W-:-:S02]  /*11a10*/  HADD2.F32 R67, -RZ, R69.H0_H0 ;  /* 0x20000045ff437230 */ /* 0x001fc40000004100 */
[----:B------:R-:W-:Y:S02]  /*11a20*/  HADD2.F32 R80, -RZ, R69.H1_H1 ;  /* 0x30000045ff507230 */ /* 0x000fe40000004100 */
[----:B------:R-:W-:Y:S02]  /*11a30*/  HADD2.F32 R77, -RZ, R68.H0_H0 ;  /* 0x20000044ff4d7230 */ /* 0x000fe40000004100 */
[C---:B------:R-:W-:Y:S01]  /*11a40*/  FMUL.FTZ R69, R67.reuse, R115 ;  /* 0x0000007343457220 */ /* 0x040fe20000410000 */
[----:B------:R-:W-:Y:S01]  /*11a50*/  FMUL.FTZ R119, R67, R83 ;  /* 0x0000005343777220 */ /* 0x000fe20000410000 */
[----:B------:R-:W-:Y:S02]  /*11a60*/  HADD2.F32 R81, -RZ, R70.H0_H0 ;  /* 0x20000046ff517230 */ /* 0x000fe40000004100 */
[--C-:B------:R-:W-:Y:S02]  /*11a70*/  HADD2.F32 R82, -RZ, R71.reuse.H0_H0 ;  /* 0x20000047ff527230 */ /* 0x100fe40000004100 */
[----:B------:R-:W-:-:S02]  /*11a80*/  HADD2.F32 R71, -RZ, R71.H1_H1 ;  /* 0x30000047ff477230 */ /* 0x000fc40000004100 */
[----:B------:R-:W-:Y:S02]  /*11a90*/  HADD2.F32 R68, -RZ, R68.H1_H1 ;  /* 0x30000044ff447230 */ /* 0x000fe40000004100 */
[----:B------:R-:W-:Y:S01]  /*11aa0*/  FMUL.FTZ R118, R82, R110 ;  /* 0x0000006e52767220 */ /* 0x000fe20000410000 */
[----:B------:R-:W-:Y:S01]  /*11ab0*/  HADD2.F32 R70, -RZ, R70.H1_H1 ;  /* 0x30000046ff467230 */ /* 0x000fe20000004100 */
[----:B--2---:R-:W0:Y:S02]  /*11ac0*/  LDS.128 R60, [R120] ;  /* 0x00000000783c7984 */ /* 0x004e240000000c00 */
[--C-:B0-----:R-:W-:Y:S02]  /*11ad0*/  HADD2.F32 R76, -RZ, R61.reuse.H0_H0 ;  /* 0x2000003dff4c7230 */ /* 0x101fe40000004100 */
[----:B------:R-:W-:Y:S02]  /*11ae0*/  HADD2.F32 R78, -RZ, R61.H1_H1 ;  /* 0x3000003dff4e7230 */ /* 0x000fe40000004100 */
[----:B------:R-:W-:-:S02]  /*11af0*/  HADD2.F32 R79, -RZ, R60.H0_H0 ;  /* 0x2000003cff4f7230 */ /* 0x000fc40000004100 */
[C---:B------:R-:W-:Y:S01]  /*11b00*/  FFMA.FTZ R67, R76.reuse, R83, -R69 ;  /* 0x000000534c437223 */ /* 0x040fe20000010845 */
[----:B------:R-:W-:Y:S02]  /*11b10*/  HADD2.F32 R83, -RZ, R114.H0_H0 ;  /* 0x20000072ff537230 */ /* 0x000fe40000004100 */
[----:B------:R-:W-:Y:S01]  /*11b20*/  FFMA.FTZ R69, R76, R115, R119 ;  /* 0x000000734c457223 */ /* 0x000fe20000010077 */
[----:B------:R-:W-:Y:S02]  /*11b30*/  HADD2.F32 R114, -RZ, R111.H1_H1 ;  /* 0x3000006fff727230 */ /* 0x000fe40000004100 */
[C---:B------:R-:W-:Y:S01]  /*11b40*/  FMUL.FTZ R111, R80.reuse, R117 ;  /* 0x00000075506f7220 */ /* 0x040fe20000410000 */
[----:B------:R-:W-:Y:S02]  /*11b50*/  HADD2.F32 R61, -RZ, R62.H0_H0 ;  /* 0x2000003eff3d7230 */ /* 0x000fe40000004100 */
[----:B------:R-:W-:Y:S01]  /*11b60*/  FMUL.FTZ R115, R80, R83 ;  /* 0x0000005350737220 */ /* 0x000fe20000410000 */
[----:B------:R-:W-:-:S02]  /*11b70*/  HADD2.F32 R65, -RZ, R63.H0_H0 ;  /* 0x2000003fff417230 */ /* 0x000fc40000004100 */
[C---:B------:R-:W-:Y:S01]  /*11b80*/  FMUL.FTZ R80, R77.reuse, R114 ;  /* 0x000000724d507220 */ /* 0x040fe20000410000 */
[----:B------:R-:W-:Y:S01]  /*11b90*/  FFMA.FTZ R76, R78, R83, -R111 ;  /* 0x000000534e4c7223 */ /* 0x000fe2000001086f */
[-C--:B------:R-:W-:Y:S01]  /*11ba0*/  FMUL.FTZ R83, R77, R112.reuse ;  /* 0x000000704d537220 */ /* 0x080fe20000410000 */
[----:B------:R-:W-:Y:S02]  /*11bb0*/  HADD2.F32 R63, -RZ, R63.H1_H1 ;  /* 0x3000003fff3f7230 */ /* 0x000fe40000004100 */
[----:B------:R-:W-:Y:S01]  /*11bc0*/  FFMA.FTZ R77, R79, R112, -R80 ;  /* 0x000000704f4d7223 */ /* 0x000fe20000010850 */
[--C-:B------:R-:W-:Y:S02]  /*11bd0*/  HADD2.F32 R80, -RZ, R113.reuse.H0_H0 ;  /* 0x20000071ff507230 */ /* 0x100fe40000004100 */
[----:B------:R-:W-:Y:S01]  /*11be0*/  FMUL.FTZ R112, R81, R116 ;  /* 0x0000007451707220 */ /* 0x000fe20000410000 */
[----:B------:R-:W-:Y:S02]  /*11bf0*/  HADD2.F32 R113, -RZ, R113.H1_H1 ;  /* 0x30000071ff717230 */ /* 0x000fe40000004100 */
[----:B------:R-:W-:Y:S01]  /*11c00*/  FFMA.FTZ R83, R79, R114, R83 ;  /* 0x000000724f537223 */ /* 0x000fe20000010053 */
[----:B------:R-:W-:-:S02]  /*11c10*/  HADD2.F32 R60, -RZ, R60.H1_H1 ;  /* 0x3000003cff3c7230 */ /* 0x000fc40000004100 */
[-C--:B------:R-:W-:Y:S01]  /*11c20*/  FMUL.FTZ R114, R81, R80.reuse ;  /* 0x0000005051727220 */ /* 0x080fe20000410000 */
[----:B------:R-:W-:Y:S01]  /*11c30*/  FFMA.FTZ R112, R61, R80, -R112 ;  /* 0x000000503d707223 */ /* 0x000fe20000010870 */
[----:B------:R-:W-:Y:S02]  /*11c40*/  HADD2.F32 R80, -RZ, R66.H0_H0 ;  /* 0x20000042ff507230 */ /* 0x000fe40000004100 */
[-C--:B------:R-:W-:Y:S01]  /*11c50*/  FFMA.FTZ R118, R65, R113.reuse, -R118 ;  /* 0x0000007141767223 */ /* 0x080fe20000010876 */
[----:B------:R-:W-:Y:S02]  /*11c60*/  HADD2.F32 R66, -RZ, R59.H0_H0 ;  /* 0x2000003bff427230 */ /* 0x000fe40000004100 */
[----:B------:R-:W-:Y:S01]  /*11c70*/  FMUL.FTZ R59, R82, R113 ;  /* 0x00000071523b7220 */ /* 0x000fe20000410000 */
[----:B------:R-:W-:Y:S01]  /*11c80*/  FFMA.FTZ R114, R61, R116, R114 ;  /* 0x000000743d727223 */ /* 0x000fe20000010072 */
[----:B------:R-:W-:Y:S01]  /*11c90*/  FMUL.FTZ R82, R71, R80 ;  /* 0x0000005047527220 */ /* 0x000fe20000410000 */
[----:B------:R-:W-:-:S02]  /*11ca0*/  HADD2.F32 R61, -RZ, R64.H0_H0 ;  /* 0x20000040ff3d7230 */ /* 0x000fc40000004100 */
[----:B------:R-:W-:Y:S01]  /*11cb0*/  FFMA.FTZ R110, R65, R110, R59 ;  /* 0x0000006e416e7223 */ /* 0x000fe2000001003b */
[-C--:B------:R-:W-:Y:S01]  /*11cc0*/  FMUL.FTZ R116, R71, R66.reuse ;  /* 0x0000004247747220 */ /* 0x080fe20000410000 */
[----:B------:R-:W-:Y:S02]  /*11cd0*/  HADD2.F32 R65, -RZ, R58.H0_H0 ;  /* 0x2000003aff417230 */ /* 0x000fe40000004100 */
[C---:B------:R-:W-:Y:S01]  /*11ce0*/  FFMA.FTZ R79, R63.reuse, R66, -R82 ;  /* 0x000000423f4f7223 */ /* 0x040fe20000010852 */
[----:B------:R-:W-:Y:S02]  /*11cf0*/  HADD2.F32 R59, -RZ, R56.H0_H0 ;  /* 0x20000038ff3b7230 */ /* 0x000fe40000004100 */
[----:B------:R-:W-:Y:S01]  /*11d00*/  FFMA.FTZ R81, R63, R80, R116 ;  /* 0x000000503f517223 */ /* 0x000fe20000010074 */
[----:B------:R-:W-:Y:S02]  /*11d10*/  HADD2.F32 R62, -RZ, R62.H1_H1 ;  /* 0x3000003eff3e7230 */ /* 0x000fe40000004100 */
[----:B------:R-:W-:Y:S01]  /*11d20*/  FMUL.FTZ R63, R68, R61 ;  /* 0x0000003d443f7220 */ /* 0x000fe20000410000 */
[----:B------:R-:W-:Y:S01]  /*11d30*/  FMUL.FTZ R71, R70, R65 ;  /* 0x0000004146477220 */ /* 0x000fe20000410000 */
[----:B------:R-:W-:Y:S01]  /*11d40*/  FMUL.FTZ R68, R68, R59 ;  /* 0x0000003b44447220 */ /* 0x000fe20000410000 */
[----:B------:R-:W-:Y:S01]  /*11d50*/  FMUL.FTZ R70, R70, R57 ;  /* 0x0000003946467220 */ /* 0x000fe20000410000 */
[----:B------:R-:W-:Y:S01]  /*11d60*/  FFMA.FTZ R56, R60, R59, -R63 ;  /* 0x0000003b3c387223 */ /* 0x000fe2000001083f */
[----:B------:R-:W-:Y:S01]  /*11d70*/  FFMA.FTZ R71, R62, R57, -R71 ;  /* 0x000000393e477223 */ /* 0x000fe20000010847 */
        /* <DEDUP_REMOVED lines=13> */
.L_x_3047:
[----:B------:R-:W-:Y:S05]  /*11e50*/  BSYNC B1 ;  /* 0x0000000000017941 */ /* 0x000fea0003800000 */
.L_x_3046:
[----:B-12---:R-:W-:Y:S01]  /*11e60*/  VIADD R3, R212, 0x20 ;  /* 0x00000020d4037836 */ /* 0x006fe20000000000 */
[----:B------:R-:W-:Y:S04]  /*11e70*/  BSSY B1, `(.L_x_3050) ;  /* 0x00000d4000017945 */ /* 0x000fe80003800000 */
[----:B------:R-:W-:-:S13]  /*11e80*/  ISETP.GE.AND P0, PT, R3, R20, PT ;  /* 0x000000140300720c */ /* 0x000fda0003f06270 */
[----:B------:R-:W-:Y:S05]  /*11e90*/  @P0 BRA `(.L_x_3051) ;  /* 0x0000000c00440947 */ /* 0x000fea0003800000 */
[----:B------:R1:W5:Y:S01]  /*11ea0*/  LDL R110, [R1+0x64] ;  /* 0x00006400016e7983 */ /* 0x0003620000100800 */
[----:B------:R-:W2:Y:S01]  /*11eb0*/  LDC R3, c[0x0][0x3f4] ;  /* 0x0000fd00ff037b82 */ /* 0x000ea20000000800 */
[----:B------:R-:W-:Y:S01]  /*11ec0*/  BSSY B2, `(.L_x_3052) ;  /* 0x0000067000027945 */ /* 0x000fe20003800000 */
[----:B------:R-:W-:Y:S02]  /*11ed0*/  SHF.R.U32.HI R83, RZ, 0x3, R223 ;  /* 0x00000003ff537819 */ /* 0x000fe400000116df */
[-C--:B--2---:R-:W-:Y:S02]  /*11ee0*/  ISETP.GE.AND P0, PT, R16, R3.reuse, PT ;  /* 0x000000031000720c */ /* 0x084fe40003f06270 */
[----:B------:R-:W-:-:S11]  /*11ef0*/  ISETP.GE.AND P1, PT, R213, R3, PT ;  /* 0x00000003d500720c */ /* 0x000fd60003f26270 */
[----:B-1----:R-:W-:Y:S05]  /*11f00*/  @P0 BRA `(.L_x_3053) ;  /* 0x0000000400880947 */ /* 0x002fea0003800000 */
[----:B------:R-:W-:Y:S01]  /*11f10*/  LEA.HI R56, R3, R237, RZ, 0x1d ;  /* 0x000000ed03387211 */ /* 0x000fe200078fe8ff */
[----:B------:R-:W-:Y:S01]  /*11f20*/  HADD2.F32 R71, -RZ, R106.H1_H1 ;  /* 0x3000006aff477230 */ /* 0x000fe20000004100 */
[----:B-----5:R-:W-:Y:S01]  /*11f30*/  R2UR UR4, R110 ;  /* 0x000000006e0472ca */ /* 0x020fe200000e0000 */
[----:B------:R-:W-:Y:S01]  /*11f40*/  HADD2.F32 R70, -RZ, R108.H1_H1 ;  /* 0x3000006cff467230 */ /* 0x000fe20000004100 */
[----:B------:R-:W-:Y:S01]  /*11f50*/  SHF.R.S32.HI R57, RZ, 0x1f, R56 ;  /* 0x0000001fff397819 */ /* 0x000fe20000011438 */
[----:B------:R-:W-:Y:S01]  /*11f60*/  HADD2.F32 R106, -RZ, R106.H0_H0 ;  /* 0x2000006aff6a7230 */ /* 0x000fe20000004100 */
[----:B------:R-:W-:Y:S01]  /*11f70*/  SHF.L.U32 R58, R56, 0x3, RZ ;  /* 0x00000003383a7819 */ /* 0x000fe200000006ff */
[----:B------:R-:W-:Y:S01]  /*11f80*/  HADD2.F32 R108, -RZ, R108.H0_H0 ;  /* 0x2000006cff6c7230 */ /* 0x000fe20000004100 */
[----:B------:R-:W-:Y:S02]  /*11f90*/  LEA.HI R57, R57, R56, RZ, 0x3 ;  /* 0x0000003839397211 */ /* 0x000fe400078f18ff */
[----:B------:R-:W-:-:S02]  /*11fa0*/  LOP3.LUT R56, R223, 0x38, R58, 0xf8, !PT ;  /* 0x00000038df387812 */ /* 0x000fc400078ef83a */
[----:B------:R-:W-:Y:S01]  /*11fb0*/  LOP3.LUT R59, R223, 0x38, R16, 0xf8, !PT ;  /* 0x00000038df3b7812 */ /* 0x000fe200078ef810 */
[----:B------:R-:W-:Y:S01]  /*11fc0*/  IMAD.SHL.U32 R57, R57, 0x400, RZ ;  /* 0x0000040039397824 */ /* 0x000fe200078e00ff */
[----:B------:R-:W-:Y:S02]  /*11fd0*/  LOP3.LUT R61, R56, R83, RZ, 0x3c, !PT ;  /* 0x00000053383d7212 */ /* 0x000fe400078e3cff */
[----:B------:R-:W-:Y:S02]  /*11fe0*/  LOP3.LUT R59, R226, R59, R83, 0xf6, !PT ;  /* 0x0000003be23b7212 */ /* 0x000fe400078ef653 */
[----:B------:R-:W-:Y:S02]  /*11ff0*/  LOP3.LUT R60, R57, 0x7fffe000, RZ, 0xc0, !PT ;  /* 0x7fffe000393c7812 */ /* 0x000fe400078ec0ff */
[----:B------:R-:W-:Y:S02]  /*12000*/  LEA R64, R59, UR4, 0x1 ;  /* 0x000000043b407c11 */ /* 0x000fe4000f8e08ff */
[----:B------:R-:W-:-:S02]  /*12010*/  IADD3 R61, R61, R60, R226 ;  /* 0x0000003c3d3d7210 */ /* 0x000fc40007ffe0e2 */
[--C-:B------:R-:W-:Y:S01]  /*12020*/  SHF.R.U64 R52, R52, 0x10, R53.reuse ;  /* 0x0000001034347819 */ /* 0x100fe20000001235 */
[----:B------:R-:W1:Y:S01]  /*12030*/  LDS.128 R56, [R64] ;  /* 0x0000000040387984 */ /* 0x000e620000000c00 */
[----:B------:R-:W-:Y:S01]  /*12040*/  SHF.R.U32.HI R76, RZ, 0x10, R53 ;  /* 0x00000010ff4c7819 */ /* 0x000fe20000011635 */
[----:B------:R-:W-:Y:S01]  /*12050*/  IMAD R65, R61, 0x2, R18 ;  /* 0x000000023d417824 */ /* 0x000fe200078e0212 */
[--C-:B------:R-:W-:Y:S02]  /*12060*/  SHF.R.U64 R44, R44, 0x10, R45.reuse ;  /* 0x000000102c2c7819 */ /* 0x100fe4000000122d */
[----:B------:R-:W-:Y:S01]  /*12070*/  SHF.R.U32.HI R78, RZ, 0x10, R45 ;  /* 0x00000010ff4e7819 */ /* 0x000fe2000001162d */
[----:B------:R-:W-:Y:S01]  /*12080*/  HADD2.F32 R76, -RZ, R76.H0_H0 ;  /* 0x2000004cff4c7230 */ /* 0x000fe20000004100 */
[----:B------:R-:W2:Y:S01]  /*12090*/  LDS.128 R60, [R65+0x14400] ;  /* 0x01440000413c7984 */ /* 0x000ea20000000c00 */
[----:B------:R-:W-:Y:S02]  /*120a0*/  SHF.R.U64 R45, R46, 0x10, R47 ;  /* 0x000000102e2d7819 */ /* 0x000fe4000000122f */
[----:B------:R-:W-:-:S02]  /*120b0*/  SHF.R.U64 R46, R54, 0x10, R55 ;  /* 0x00000010362e7819 */ /* 0x000fc40000001237 */
[----:B------:R-:W-:Y:S01]  /*120c0*/  SHF.R.U32.HI R82, RZ, 0x10, R47 ;  /* 0x00000010ff527819 */ /* 0x000fe2000001162f */
[----:B------:R-:W-:Y:S01]  /*120d0*/  HADD2.F32 R45, -RZ, R45.H0_H0 ;  /* 0x2000002dff2d7230 */ /* 0x000fe20000004100 */
[----:B------:R-:W-:Y:S01]  /*120e0*/  SHF.R.U32.HI R81, RZ, 0x10, R55 ;  /* 0x00000010ff517819 */ /* 0x000fe20000011637 */
[--C-:B-1----:R-:W-:Y:S02]  /*120f0*/  HADD2.F32 R54, -RZ, R57.reuse.H0_H0 ;  /* 0x20000039ff367230 */ /* 0x102fe40000004100 */
[----:B------:R-:W-:Y:S02]  /*12100*/  HADD2.F32 R47, -RZ, R56.H0_H0 ;  /* 0x20000038ff2f7230 */ /* 0x000fe40000004100 */
[----:B------:R-:W-:Y:S02]  /*12110*/  HADD2.F32 R57, -RZ, R57.H1_H1 ;  /* 0x30000039ff397230 */ /* 0x000fe40000004100 */
[----:B------:R-:W-:Y:S02]  /*12120*/  HADD2.F32 R55, -RZ, R58.H0_H0 ;  /* 0x2000003aff377230 */ /* 0x000fe40000004100 */
[----:B--2---:R-:W-:-:S02]  /*12130*/  HADD2.F32 R53, -RZ, R61.H0_H0 ;  /* 0x2000003dff357230 */ /* 0x004fc40000004100 */
[----:B------:R-:W-:Y:S02]  /*12140*/  HADD2.F32 R67, -RZ, R61.H1_H1 ;  /* 0x3000003dff437230 */ /* 0x000fe40000004100 */
[----:B------:R-:W-:Y:S02]  /*12150*/  HADD2.F32 R61, -RZ, R60.H0_H0 ;  /* 0x2000003cff3d7230 */ /* 0x000fe40000004100 */
[CC--:B------:R-:W-:Y:S01]  /*12160*/  FMUL.FTZ R77, R53.reuse, R71.reuse ;  /* 0x00000047354d7220 */ /* 0x0c0fe20000410000 */
[-C--:B------:R-:W-:Y:S01]  /*12170*/  FMUL.FTZ R79, R53, R70.reuse ;  /* 0x00000046354f7220 */ /* 0x080fe20000410000 */
[----:B------:R-:W-:Y:S02]  /*12180*/  HADD2.F32 R68, -RZ, R62.H0_H0 ;  /* 0x2000003eff447230 */ /* 0x000fe40000004100 */
[C---:B------:R-:W-:Y:S01]  /*12190*/  FFMA.FTZ R53, R54.reuse, R70, -R77 ;  /* 0x0000004636357223 */ /* 0x040fe2000001084d */
[----:B------:R-:W-:Y:S02]  /*121a0*/  HADD2.F32 R70, -RZ, R78.H0_H0 ;  /* 0x2000004eff467230 */ /* 0x000fe40000004100 */
[----:B------:R-:W-:Y:S01]  /*121b0*/  FFMA.FTZ R79, R54, R71, R79 ;  /* 0x00000047364f7223 */ /* 0x000fe2000001004f */
[----:B------:R-:W-:Y:S01]  /*121c0*/  FMUL.FTZ R78, R67, R76 ;  /* 0x0000004c434e7220 */ /* 0x000fe20000410000 */
[C---:B------:R-:W-:Y:S01]  /*121d0*/  FMUL.FTZ R54, R61.reuse, R106 ;  /* 0x0000006a3d367220 */ /* 0x040fe20000410000 */
[----:B------:R-:W-:Y:S01]  /*121e0*/  FMUL.FTZ R61, R61, R108 ;  /* 0x0000006c3d3d7220 */ /* 0x000fe20000410000 */
[----:B------:R-:W-:Y:S01]  /*121f0*/  FMUL.FTZ R80, R67, R70 ;  /* 0x0000004643507220 */ /* 0x000fe20000410000 */
[----:B------:R-:W-:-:S02]  /*12200*/  HADD2.F32 R67, -RZ, R107.H0_H0 ;  /* 0x2000006bff437230 */ /* 0x000fc40000004100 */
[----:B------:R-:W-:Y:S01]  /*12210*/  FFMA.FTZ R108, R47, R108, -R54 ;  /* 0x0000006c2f6c7223 */ /* 0x000fe20000010836 */
[C---:B------:R-:W-:Y:S01]  /*12220*/  FFMA.FTZ R78, R57.reuse, R70, -R78 ;  /* 0x00000046394e7223 */ /* 0x040fe2000001084e */
[----:B------:R-:W-:Y:S02]  /*12230*/  HADD2.F32 R54, -RZ, R109.H0_H0 ;  /* 0x2000006dff367230 */ /* 0x000fe40000004100 */
[----:B------:R-:W-:Y:S01]  /*12240*/  FFMA.FTZ R80, R57, R76, R80 ;  /* 0x0000004c39507223 */ /* 0x000fe20000010050 */
[C---:B------:R-:W-:Y:S01]  /*12250*/  FMUL.FTZ R70, R68.reuse, R67 ;  /* 0x0000004344467220 */ /* 0x040fe20000410000 */
[----:B------:R-:W-:Y:S02]  /*12260*/  HADD2.F32 R69, -RZ, R63.H0_H0 ;  /* 0x2000003fff457230 */ /* 0x000fe40000004100 */
[----:B------:R-:W-:Y:S01]  /*12270*/  FFMA.FTZ R61, R47, R106, R61 ;  /* 0x0000006a2f3d7223 */ /* 0x000fe2000001003d */
        /* <DEDUP_REMOVED lines=10> */
[----:B------:R-:W-:-:S02]  /*12320*/  HADD2.F32 R68, -RZ, R81.H0_H0 ;  /* 0x20000051ff447230 */ /* 0x000fc40000004100 */
[C---:B------:R-:W-:Y:S01]  /*12330*/  FFMA.FTZ R109, R66.reuse, R109, -R47 ;  /* 0x0000006d426d7223 */ /* 0x040fe2000001082f */
[----:B------:R-:W-:Y:S02]  /*12340*/  HADD2.F32 R59, -RZ, R59.H1_H1 ;  /* 0x3000003bff3b7230 */ /* 0x000fe40000004100 */
[----:B------:R-:W-:Y:S01]  /*12350*/  FFMA.FTZ R82, R66, R107, R82 ;  /* 0x0000006b42527223 */ /* 0x000fe20000010052 */
[----:B------:R-:W-:Y:S02]  /*12360*/  HADD2.F32 R60, -RZ, R60.H1_H1 ;  /* 0x3000003cff3c7230 */ /* 0x000fe40000004100 */
[C---:B------:R-:W-:Y:S01]  /*12370*/  FMUL.FTZ R106, R63.reuse, R68 ;  /* 0x000000443f6a7220 */ /* 0x040fe20000410000 */
[----:B------:R-:W-:Y:S02]  /*12380*/  HADD2.F32 R62, -RZ, R62.H1_H1 ;  /* 0x3000003eff3e7230 */ /* 0x000fe40000004100 */
[----:B------:R-:W-:Y:S01]  /*12390*/  FMUL.FTZ R66, R63, R54 ;  /* 0x000000363f427220 */ /* 0x000fe20000410000 */
[----:B------:R-:W-:-:S02]  /*123a0*/  HADD2.F32 R55, -RZ, R52.H0_H0 ;  /* 0x20000034ff377230 */ /* 0x000fc40000004100 */
[C---:B------:R-:W-:Y:S01]  /*123b0*/  FFMA.FTZ R106, R59.reuse, R54, -R106 ;  /* 0x000000363b6a7223 */ /* 0x040fe2000001086a */
[----:B------:R-:W-:Y:S02]  /*123c0*/  HADD2.F32 R57, -RZ, R46.H0_H0 ;  /* 0x2000002eff397230 */ /* 0x000fe40000004100 */
[----:B------:R-:W-:Y:S01]  /*123d0*/  FFMA.FTZ R67, R59, R68, R66 ;  /* 0x000000443b437223 */ /* 0x000fe20000010042 */
[----:B------:R-:W-:Y:S02]  /*123e0*/  HADD2.F32 R47, -RZ, R44.H0_H0 ;  /* 0x2000002cff2f7230 */ /* 0x000fe40000004100 */
[----:B------:R-:W-:Y:S01]  /*123f0*/  FMUL.FTZ R59, R60, R55 ;  /* 0x000000373c3b7220 */ /* 0x000fe20000410000 */
[----:B------:R-:W-:Y:S02]  /*12400*/  HADD2.F32 R56, -RZ, R56.H1_H1 ;  /* 0x30000038ff387230 */ /* 0x000fe40000004100 */
[----:B------:R-:W-:Y:S01]  /*12410*/  FMUL.FTZ R63, R62, R57 ;  /* 0x000000393e3f7220 */ /* 0x000fe20000410000 */
[----:B------:R-:W-:-:S02]  /*12420*/  HADD2.F32 R58, -RZ, R58.H1_H1 ;  /* 0x3000003aff3a7230 */ /* 0x000fc40000004100 */
[----:B------:R-:W-:Y:S01]  /*12430*/  FMUL.FTZ R60, R60, R47 ;  /* 0x0000002f3c3c7220 */ /* 0x000fe20000410000 */
[----:B------:R-:W-:Y:S01]  /*12440*/  FMUL.FTZ R62, R62, R45 ;  /* 0x0000002d3e3e7220 */ /* 0x000fe20000410000 */
[----:B------:R-:W-:Y:S01]  /*12450*/  FFMA.FTZ R59, R56, R47, -R59 ;  /* 0x0000002f383b7223 */ /* 0x000fe2000001083b */
[----:B------:R-:W-:Y:S01]  /*12460*/  F2FP.F16.F32.PACK_AB R47, R106, R109 ;  /* 0x0000006d6a2f723e */ /* 0x000fe200000000ff */
[----:B------:R-:W-:Y:S01]  /*12470*/  FFMA.FTZ R63, R58, R45, -R63 ;  /* 0x0000002d3a3f7223 */ /* 0x000fe2000001083f */
[----:B------:R-:W-:Y:S01]  /*12480*/  FFMA.FTZ R52, R56, R55, R60 ;  /* 0x0000003738347223 */ /* 0x000fe2000001003c */
[----:B------:R-:W-:Y:S01]  /*12490*/  FFMA.FTZ R57, R58, R57, R62 ;  /* 0x000000393a397223 */ /* 0x000fe2000001003e */
[----:B------:R-:W-:Y:S02]  /*124a0*/  F2FP.F16.F32.PACK_AB R45, R78, R53 ;  /* 0x000000354e2d723e */ /* 0x000fe400000000ff */
[----:B------:R-:W-:Y:S02]  /*124b0*/  F2FP.F16.F32.PACK_AB R44, R59, R108 ;  /* 0x0000006c3b2c723e */ /* 0x000fe400000000ff */
[----:B------:R-:W-:-:S02]  /*124c0*/  F2FP.F16.F32.PACK_AB R46, R63, R70 ;  /* 0x000000463f2e723e */ /* 0x000fc400000000ff */
[----:B------:R-:W-:Y:S02]  /*124d0*/  F2FP.F16.F32.PACK_AB R55, R67, R82 ;  /* 0x000000524337723e */ /* 0x000fe400000000ff */
[----:B------:R-:W-:Y:S01]  /*124e0*/  F2FP.F16.F32.PACK_AB R53, R80, R79 ;  /* 0x0000004f5035723e */ /* 0x000fe200000000ff */
[----:B------:R1:W-:Y:S01]  /*124f0*/  STS.128 [R64], R44 ;  /* 0x0000002c40007388 */ /* 0x0003e20000000c00 */
[----:B------:R-:W-:Y:S02]  /*12500*/  F2FP.F16.F32.PACK_AB R52, R52, R61 ;  /* 0x0000003d3434723e */ /* 0x000fe400000000ff */
[----:B------:R-:W-:-:S05]  /*12510*/  F2FP.F16.F32.PACK_AB R54, R57, R76 ;  /* 0x0000004c3936723e */ /* 0x000fca00000000ff */
[----:B------:R1:W-:Y:S02]  /*12520*/  STS.128 [R65+0x14400], R52 ;  /* 0x0144003441007388 */ /* 0x0003e40000000c00 */
.L_x_3053:
[----:B------:R-:W-:Y:S05]  /*12530*/  BSYNC B2 ;  /* 0x0000000000027941 */ /* 0x000fea0003800000 */
.L_x_3052:
[----:B------:R-:W-:Y:S05]  /*12540*/  @P1 BRA `(.L_x_3051) ;  /* 0x0000000400981947 */ /* 0x000fea0003800000 */
[----:B------:R-:W-:Y:S01]  /*12550*/  LEA.HI R3, R3, R0, RZ, 0x1d ;  /* 0x0000000003037211 */ /* 0x000fe200078fe8ff */
[----:B------:R-:W-:Y:S01]  /*12560*/  HADD2.F32 R58, -RZ, R104.H1_H1 ;  /* 0x30000068ff3a7230 */ /* 0x000fe20000004100 */
[----:B------:R-:W-:Y:S01]  /*12570*/  LEA.HI R88, R88, R213, RZ, 0x6 ;  /* 0x000000d558587211 */ /* 0x000fe200078f30ff */
[----:B------:R-:W-:Y:S01]  /*12580*/  HADD2.F32 R60, -RZ, R102.H1_H1 ;  /* 0x30000066ff3c7230 */ /* 0x000fe20000004100 */
[----:B-1----:R-:W-:Y:S02]  /*12590*/  SHF.R.S32.HI R46, RZ, 0x1f, R3 ;  /* 0x0000001fff2e7819 */ /* 0x002fe40000011403 */
[----:B------:R-:W-:Y:S01]  /*125a0*/  SHF.L.U32 R44, R3, 0x3, RZ ;  /* 0x00000003032c7819 */ /* 0x000fe200000006ff */
[----:B------:R-:W-:Y:S01]  /*125b0*/  IMAD.SHL.U32 R88, R88, 0x80, RZ ;  /* 0x0000008058587824 */ /* 0x000fe200078e00ff */
[----:B------:R-:W-:Y:S02]  /*125c0*/  LEA.HI R46, R46, R3, RZ, 0x3 ;  /* 0x000000032e2e7211 */ /* 0x000fe400078f18ff */
[----:B------:R-:W-:-:S02]  /*125d0*/  LOP3.LUT R44, R223, 0x38, R44, 0xf8, !PT ;  /* 0x00000038df2c7812 */ /* 0x000fc400078ef82c */
[----:B-----5:R-:W-:Y:S01]  /*125e0*/  R2UR UR4, R110 ;  /* 0x000000006e0472ca */ /* 0x020fe200000e0000 */
[----:B------:R-:W-:Y:S01]  /*125f0*/  IMAD.SHL.U32 R46, R46, 0x400, RZ ;  /* 0x000004002e2e7824 */ /* 0x000fe200078e00ff */
[-C--:B------:R-:W-:Y:S02]  /*12600*/  LOP3.LUT R53, R44, R83.reuse, RZ, 0x3c, !PT ;  /* 0x000000532c357212 */ /* 0x080fe400078e3cff */
[----:B------:R-:W-:Y:S02]  /*12610*/  LOP3.LUT R90, R223, 0x38, R90, 0xf8, !PT ;  /* 0x00000038df5a7812 */ /* 0x000fe400078ef85a */
[----:B------:R-:W-:Y:S02]  /*12620*/  LOP3.LUT R52, R46, 0x7fffe000, RZ, 0xc0, !PT ;  /* 0x7fffe0002e347812 */ /* 0x000fe400078ec0ff */
[----:B------:R-:W-:Y:S02]  /*12630*/  LOP3.LUT R90, R90, R83, RZ, 0x3c, !PT ;  /* 0x000000535a5a7212 */ /* 0x000fe400078e3cff */
[----:B------:R-:W-:-:S02]  /*12640*/  IADD3 R53, R53, R52, R226 ;  /* 0x0000003435357210 */ /* 0x000fc40007ffe0e2 */
[----:B------:R-:W-:Y:S02]  /*12650*/  LOP3.LUT R45, R88, 0xffffe000, RZ, 0xc0, !PT ;  /* 0xffffe000582d7812 */ /* 0x000fe400078ec0ff */
[--C-:B------:R-:W-:Y:S01]  /*12660*/  SHF.R.U64 R69, R48, 0x10, R49.reuse ;  /* 0x0000001030457819 */ /* 0x100fe20000001231 */
[----:B------:R-:W-:Y:S01]  /*12670*/  IMAD R56, R53, 0x2, R18 ;  /* 0x0000000235387824 */ /* 0x000fe200078e0212 */
[----:B------:R-:W-:Y:S02]  /*12680*/  IADD3 R3, R90, R45, R226 ;  /* 0x0000002d5a037210 */ /* 0x000fe40007ffe0e2 */
[----:B------:R-:W-:Y:S02]  /*12690*/  SHF.R.U32.HI R62, RZ, 0x10, R49 ;  /* 0x00000010ff3e7819 */ /* 0x000fe40000011631 */
[----:B------:R-:W-:Y:S01]  /*126a0*/  LEA R3, R3, UR4, 0x1 ;  /* 0x0000000403037c11 */ /* 0x000fe2000f8e08ff */
[----:B------:R-:W1:Y:S01]  /*126b0*/  LDS.128 R52, [R56+0x14400] ;  /* 0x0144000038347984 */ /* 0x000e620000000c00 */
[--C-:B------:R-:W-:Y:S01]  /*126c0*/  SHF.R.U64 R76, R40, 0x10, R41.reuse ;  /* 0x00000010284c7819 */ /* 0x100fe20000001229 */
[----:B------:R-:W-:Y:S01]  /*126d0*/  HADD2.F32 R62, -RZ, R62.H0_H0 ;  /* 0x2000003eff3e7230 */ /* 0x000fe20000004100 */
[----:B------:R-:W-:Y:S01]  /*126e0*/  SHF.R.U32.HI R57, RZ, 0x10, R41 ;  /* 0x00000010ff397819 */ /* 0x000fe20000011629 */
[----:B------:R-:W2:Y:S01]  /*126f0*/  LDS.128 R44, [R3] ;  /* 0x00000000032c7984 */ /* 0x000ea20000000c00 */
[----:B------:R-:W-:-:S02]  /*12700*/  SHF.R.U64 R67, R50, 0x10, R51 ;  /* 0x0000001032437819 */ /* 0x000fc40000001233 */
[----:B------:R-:W-:Y:S02]  /*12710*/  SHF.R.U32.HI R65, RZ, 0x10, R51 ;  /* 0x00000010ff417819 */ /* 0x000fe40000011633 */
[--C-:B------:R-:W-:Y:S02]  /*12720*/  SHF.R.U32.HI R70, RZ, 0x10, R43.reuse ;  /* 0x00000010ff467819 */ /* 0x100fe4000001162b */
[----:B------:R-:W-:Y:S01]  /*12730*/  SHF.R.U64 R71, R42, 0x10, R43 ;  /* 0x000000102a477819 */ /* 0x000fe2000000122b */
[----:B-1----:R-:W-:Y:S02]  /*12740*/  HADD2.F32 R49, -RZ, R53.H0_H0 ;  /* 0x20000035ff317230 */ /* 0x002fe40000004100 */
[----:B------:R-:W-:Y:S02]  /*12750*/  HADD2.F32 R48, -RZ, R52.H0_H0 ;  /* 0x20000034ff307230 */ /* 0x000fe40000004100 */
[----:B--2---:R-:W-:Y:S02]  /*12760*/  HADD2.F32 R41, -RZ, R45.H0_H0 ;  /* 0x2000002dff297230 */ /* 0x004fe40000004100 */
[C---:B------:R-:W-:Y:S01]  /*12770*/  FMUL.FTZ R64, R49.reuse, R60 ;  /* 0x0000003c31407220 */ /* 0x040fe20000410000 */
[----:B------:R-:W-:Y:S01]  /*12780*/  FMUL.FTZ R66, R49, R58 ;  /* 0x0000003a31427220 */ /* 0x000fe20000410000 */
[----:B------:R-:W-:-:S02]  /*12790*/  HADD2.F32 R49, -RZ, R102.H0_H0 ;  /* 0x20000066ff317230 */ /* 0x000fc40000004100 */
[----:B------:R-:W-:Y:S02]  /*127a0*/  HADD2.F32 R53, -RZ, R53.H1_H1 ;  /* 0x30000035ff357230 */ /* 0x000fe40000004100 */
[C---:B------:R-:W-:Y:S01]  /*127b0*/  FFMA.FTZ R64, R41.reuse, R58, -R64 ;  /* 0x0000003a29407223 */ /* 0x040fe20000010840 */
[----:B------:R-:W-:Y:S01]  /*127c0*/  FFMA.FTZ R66, R41, R60, R66 ;  /* 0x0000003c29427223 */ /* 0x000fe20000010042 */
[----:B------:R-:W-:Y:S02]  /*127d0*/  HADD2.F32 R41, -RZ, R104.H0_H0 ;  /* 0x20000068ff297230 */ /* 0x000fe40000004100 */
[----:B------:R-:W-:Y:S02]  /*127e0*/  HADD2.F32 R40, -RZ, R44.H0_H0 ;  /* 0x2000002cff287230 */ /* 0x000fe40000004100 */
[----:B------:R-:W-:Y:S01]  /*127f0*/  FMUL.FTZ R68, R53, R62 ;  /* 0x0000003e35447220 */ /* 0x000fe20000410000 */
[----:B------:R-:W-:Y:S02]  /*12800*/  HADD2.F32 R58, -RZ, R57.H0_H0 ;  /* 0x20000039ff3a7230 */ /* 0x000fe40000004100 */
[----:B------:R-:W-:Y:S01]  /*12810*/  FMUL.FTZ R57, R48, R49 ;  /* 0x0000003130397220 */ /* 0x000fe20000410000 */
[----:B------:R-:W-:-:S02]  /*12820*/  HADD2.F32 R45, -RZ, R45.H1_H1 ;  /* 0x3000002dff2d7230 */ /* 0x000fc40000004100 */
[-C--:B------:R-:W-:Y:S01]  /*12830*/  FMUL.FTZ R48, R48, R41.reuse ;  /* 0x0000002930307220 */ /* 0x080fe20000410000 */
[----:B------:R-:W-:Y:S02]  /*12840*/  HADD2.F32 R50, -RZ, R54.H0_H0 ;  /* 0x20000036ff327230 */ /* 0x000fe40000004100 */
[-C--:B------:R-:W-:Y:S01]  /*12850*/  FMUL.FTZ R60, R53, R58.reuse ;  /* 0x0000003a353c7220 */ /* 0x080fe20000410000 */
[C---:B------:R-:W-:Y:S01]  /*12860*/  FFMA.FTZ R57, R40.reuse, R41, -R57 ;  /* 0x0000002928397223 */ /* 0x040fe20000010839 */
[C---:B------:R-:W-:Y:S01]  /*12870*/  FFMA.FTZ R61, R45.reuse, R58, -R68 ;  /* 0x0000003a2d3d7223 */ /* 0x040fe20000010844 */
[----:B------:R-:W-:Y:S02]  /*12880*/  HADD2.F32 R53, -RZ, R103.H0_H0 ;  /* 0x20000067ff357230 */ /* 0x000fe40000004100 */
[----:B------:R-:W-:Y:S01]  /*12890*/  FFMA.FTZ R59, R40, R49, R48 ;  /* 0x00000031283b7223 */ /* 0x000fe20000010030 */
[----:B------:R-:W-:Y:S02]  /*128a0*/  HADD2.F32 R41, -RZ, R105.H0_H0 ;  /* 0x20000069ff297230 */ /* 0x000fe40000004100 */
[----:B------:R-:W-:Y:S01]  /*128b0*/  FFMA.FTZ R63, R45, R62, R60 ;  /* 0x0000003e2d3f7223 */ /* 0x000fe2000001003c */
[----:B------:R-:W-:-:S02]  /*128c0*/  HADD2.F32 R51, -RZ, R55.H0_H0 ;  /* 0x20000037ff337230 */ /* 0x000fc40000004100 */
[C---:B------:R-:W-:Y:S01]  /*128d0*/  FMUL.FTZ R45, R50.reuse, R53 ;  /* 0x00000035322d7220 */ /* 0x040fe20000410000 */
[----:B------:R-:W-:Y:S02]  /*128e0*/  HADD2.F32 R58, -RZ, R103.H1_H1 ;  /* 0x30000067ff3a7230 */ /* 0x000fe40000004100 */
[----:B------:R-:W-:Y:S01]  /*128f0*/  FMUL.FTZ R49, R50, R41 ;  /* 0x0000002932317220 */ /* 0x000fe20000410000 */
[----:B------:R-:W-:Y:S02]  /*12900*/  HADD2.F32 R40, -RZ, R105.H1_H1 ;  /* 0x30000069ff287230 */ /* 0x000fe40000004100 */
[----:B------:R-:W-:Y:S02]  /*12910*/  HADD2.F32 R42, -RZ, R46.H0_H0 ;  /* 0x2000002eff2a7230 */ /* 0x000fe40000004100 */
[C---:B------:R-:W-:Y:S01]  /*12920*/  FMUL.FTZ R62, R51.reuse, R58 ;  /* 0x0000003a333e7220 */ /* 0x040fe20000410000 */
[----:B------:R-:W-:Y:S02]  /*12930*/  HADD2.F32 R43, -RZ, R47.H0_H0 ;  /* 0x2000002fff2b7230 */ /* 0x000fe40000004100 */
[----:B------:R-:W-:Y:S01]  /*12940*/  FMUL.FTZ R51, R51, R40 ;  /* 0x0000002833337220 */ /* 0x000fe20000410000 */
[----:B------:R-:W-:-:S02]  /*12950*/  HADD2.F32 R55, -RZ, R55.H1_H1 ;  /* 0x30000037ff377230 */ /* 0x000fc40000004100 */
[C---:B------:R-:W-:Y:S01]  /*12960*/  FFMA.FTZ R60, R42.reuse, R41, -R45 ;  /* 0x000000292a3c7223 */ /* 0x040fe2000001082d */
[----:B------:R-:W-:Y:S02]  /*12970*/  HADD2.F32 R50, -RZ, R65.H0_H0 ;  /* 0x20000041ff327230 */ /* 0x000fe40000004100 */
[----:B------:R-:W-:Y:S01]  /*12980*/  FFMA.FTZ R53, R42, R53, R49 ;  /* 0x000000352a357223 */ /* 0x000fe20000010031 */
[----:B------:R-:W-:Y:S02]  /*12990*/  HADD2.F32 R48, -RZ, R70.H0_H0 ;  /* 0x20000046ff307230 */ /* 0x000fe40000004100 */
[----:B------:R-:W-:Y:S01]  /*129a0*/  FFMA.FTZ R62, R43, R40, -R62 ;  /* 0x000000282b3e7223 */ /* 0x000fe2000001083e */
[----:B------:R-:W-:Y:S02]  /*129b0*/  HADD2.F32 R47, -RZ, R47.H1_H1 ;  /* 0x3000002fff2f7230 */ /* 0x000fe40000004100 */
[----:B------:R-:W-:Y:S01]  /*129c0*/  FMUL.FTZ R42, R55, R50 ;  /* 0x00000032372a7220 */ /* 0x000fe20000410000 */
[----:B------:R-:W-:-:S02]  /*129d0*/  HADD2.F32 R52, -RZ, R52.H1_H1 ;  /* 0x30000034ff347230 */ /* 0x000fc40000004100 */
[----:B------:R-:W-:Y:S01]  /*129e0*/  FFMA.FTZ R58, R43, R58, R51 ;  /* 0x0000003a2b3a7223 */ /* 0x000fe20000010033 */
        /* <DEDUP_REMOVED lines=28> */
.L_x_3051:
[----:B------:R-:W-:Y:S05]  /*12bb0*/  BSYNC B1 ;  /* 0x0000000000017941 */ /* 0x000fea0003800000 */
.L_x_3050:
[----:B--2---:R-:W-:Y:S01]  /*12bc0*/  VIADD R3, R212, 0x40 ;  /* 0x00000040d4037836 */ /* 0x004fe20000000000 */
[----:B------:R-:W-:Y:S04]  /*12bd0*/  BSSY B1, `(.L_x_3054) ;  /* 0x00000cd000017945 */ /* 0x000fe80003800000 */
[----:B------:R-:W-:-:S13]  /*12be0*/  ISETP.GE.AND P0, PT, R3, R20, PT ;  /* 0x000000140300720c */ /* 0x000fda0003f06270 */
[----:B------:R-:W-:Y:S05]  /*12bf0*/  @P0 BRA `(.L_x_3055) ;  /* 0x0000000c00280947 */ /* 0x000fea0003800000 */
[----:B------:R-:W2:Y:S01]  /*12c00*/  LDC R3, c[0x0][0x3f4] ;  /* 0x0000fd00ff037b82 */ /* 0x000ea20000000800 */
[----:B------:R-:W-:Y:S01]  /*12c10*/  BSSY B2, `(.L_x_3056) ;  /* 0x0000068000027945 */ /* 0x000fe20003800000 */
[----:B------:R-:W-:Y:S02]  /*12c20*/  SHF.R.U32.HI R66, RZ, 0x3, R224 ;  /* 0x00000003ff427819 */ /* 0x000fe400000116e0 */
[-C--:B--2---:R-:W-:Y:S02]  /*12c30*/  ISETP.GE.AND P0, PT, R16, R3.reuse, PT ;  /* 0x000000031000720c */ /* 0x084fe40003f06270 */
[----:B------:R-:W-:-:S11]  /*12c40*/  ISETP.GE.AND P1, PT, R213, R3, PT ;  /* 0x00000003d500720c */ /* 0x000fd60003f26270 */
[----:B------:R-:W-:Y:S05]  /*12c50*/  @P0 BRA `(.L_x_3057) ;  /* 0x00000004008c0947 */ /* 0x000fea0003800000 */
[----:B------:R-:W2:Y:S01]  /*12c60*/  LDL R40, [R1+0x64] ;  /* 0x0000640001287983 */ /* 0x000ea20000100800 */
[----:B------:R-:W-:Y:S01]  /*12c70*/  LOP3.LUT R42, R224, 0x38, R16, 0xf8, !PT ;  /* 0x00000038e02a7812 */ /* 0x000fe200078ef810 */
[----:B-1----:R-:W-:Y:S01]  /*12c80*/  HADD2.F32 R52, -RZ, R98.H1_H1 ;  /* 0x30000062ff347230 */ /* 0x002fe20000004100 */
[--C-:B------:R-:W-:Y:S01]  /*12c90*/  SHF.R.U64 R62, R36, 0x10, R37.reuse ;  /* 0x00000010243e7819 */ /* 0x100fe20000001225 */
[----:B------:R-:W-:Y:S01]  /*12ca0*/  HADD2.F32 R50, -RZ, R100.H1_H1 ;  /* 0x30000064ff327230 */ /* 0x000fe20000004100 */
[----:B------:R-:W-:Y:S02]  /*12cb0*/  LOP3.LUT R42, R227, R42, R66, 0xf6, !PT ;  /* 0x0000002ae32a7212 */ /* 0x000fe400078ef642 */
[----:B------:R-:W-:Y:S02]  /*12cc0*/  SHF.R.U32.HI R54, RZ, 0x10, R37 ;  /* 0x00000010ff367819 */ /* 0x000fe40000011625 */
[--C-:B------:R-:W-:Y:S02]  /*12cd0*/  SHF.R.U64 R65, R28, 0x10, R29.reuse ;  /* 0x000000101c417819 */ /* 0x100fe4000000121d */
[----:B------:R-:W-:Y:S01]  /*12ce0*/  SHF.R.U32.HI R51, RZ, 0x10, R29 ;  /* 0x00000010ff337819 */ /* 0x000fe2000001161d */
[----:B------:R-:W-:Y:S01]  /*12cf0*/  HADD2.F32 R54, -RZ, R54.H0_H0 ;  /* 0x20000036ff367230 */ /* 0x000fe20000004100 */
[----:B------:R-:W-:-:S02]  /*12d00*/  SHF.R.U64 R61, R38, 0x10, R39 ;  /* 0x00000010263d7819 */ /* 0x000fc40000001227 */
[----:B------:R-:W-:Y:S02]  /*12d10*/  SHF.R.U32.HI R59, RZ, 0x10, R39 ;  /* 0x00000010ff3b7819 */ /* 0x000fe40000011627 */
[--C-:B------:R-:W-:Y:S02]  /*12d20*/  SHF.R.U32.HI R63, RZ, 0x10, R31.reuse ;  /* 0x00000010ff3f7819 */ /* 0x100fe4000001161f */
[----:B------:R-:W-:Y:S02]  /*12d30*/  SHF.R.U64 R64, R30, 0x10, R31 ;  /* 0x000000101e407819 */ /* 0x000fe4000000121f */
[----:B--2---:R-:W-:Y:S02]  /*12d40*/  R2UR UR4, R40 ;  /* 0x00000000280472ca */ /* 0x004fe400000e0000 */
[----:B------:R-:W-:-:S04]  /*12d50*/  LEA.HI R40, R3, R237, RZ, 0x1d ;  /* 0x000000ed03287211 */ /* 0x000fc800078fe8ff */
[----:B------:R-:W-:Y:S02]  /*12d60*/  SHF.R.S32.HI R43, RZ, 0x1f, R40 ;  /* 0x0000001fff2b7819 */ /* 0x000fe40000011428 */
[----:B------:R-:W-:Y:S02]  /*12d70*/  SHF.L.U32 R41, R40, 0x3, RZ ;  /* 0x0000000328297819 */ /* 0x000fe400000006ff */
[----:B------:R-:W-:Y:S02]  /*12d80*/  LEA.HI R43, R43, R40, RZ, 0x3 ;  /* 0x000000282b2b7211 */ /* 0x000fe400078f18ff */
[----:B------:R-:W-:Y:S02]  /*12d90*/  LOP3.LUT R40, R224, 0x38, R41, 0xf8, !PT ;  /* 0x00000038e0287812 */ /* 0x000fe400078ef829 */
[----:B------:R-:W-:Y:S01]  /*12da0*/  LEA R48, R42, UR4, 0x1 ;  /* 0x000000042a307c11 */ /* 0x000fe2000f8e08ff */
[----:B------:R-:W-:Y:S01]  /*12db0*/  IMAD.SHL.U32 R43, R43, 0x400, RZ ;  /* 0x000004002b2b7824 */ /* 0x000fe200078e00ff */
[----:B------:R-:W-:-:S04]  /*12dc0*/  LOP3.LUT R44, R40, R66, RZ, 0x3c, !PT ;  /* 0x00000042282c7212 */ /* 0x000fc800078e3cff */
[----:B------:R-:W-:Y:S02]  /*12dd0*/  LOP3.LUT R45, R43, 0x7fffe000, RZ, 0xc0, !PT ;  /* 0x7fffe0002b2d7812 */ /* 0x000fe400078ec0ff */
[----:B------:R-:W1:Y:S02]  /*12de0*/  LDS.128 R40, [R48] ;  /* 0x0000000030287984 */ /* 0x000e640000000c00 */
[----:B------:R-:W-:-:S05]  /*12df0*/  IADD3 R45, R44, R45, R227 ;  /* 0x0000002d2c2d7210 */ /* 0x000fca0007ffe0e3 */
[----:B------:R-:W-:-:S05]  /*12e00*/  IMAD R49, R45, 0x2, R18 ;  /* 0x000000022d317824 */ /* 0x000fca00078e0212 */
[----:B------:R-:W2:Y:S01]  /*12e10*/  LDS.128 R44, [R49+0x14400] ;  /* 0x01440000312c7984 */ /* 0x000ea20000000c00 */
[--C-:B-1----:R-:W-:Y:S02]  /*12e20*/  HADD2.F32 R29, -RZ, R41.reuse.H0_H0 ;  /* 0x20000029ff1d7230 */ /* 0x102fe40000004100 */
[----:B------:R-:W-:Y:S02]  /*12e30*/  HADD2.F32 R41, -RZ, R41.H1_H1 ;  /* 0x30000029ff297230 */ /* 0x000fe40000004100 */
[----:B------:R-:W-:Y:S02]  /*12e40*/  HADD2.F32 R28, -RZ, R40.H0_H0 ;  /* 0x20000028ff1c7230 */ /* 0x000fe40000004100 */
[----:B------:R-:W-:Y:S02]  /*12e50*/  HADD2.F32 R30, -RZ, R42.H0_H0 ;  /* 0x2000002aff1e7230 */ /* 0x000fe40000004100 */
[--C-:B------:R-:W-:Y:S02]  /*12e60*/  HADD2.F32 R31, -RZ, R43.reuse.H0_H0 ;  /* 0x2000002bff1f7230 */ /* 0x100fe40000004100 */
[----:B------:R-:W-:-:S02]  /*12e70*/  HADD2.F32 R43, -RZ, R43.H1_H1 ;  /* 0x3000002bff2b7230 */ /* 0x000fc40000004100 */
[--C-:B--2---:R-:W-:Y:S02]  /*12e80*/  HADD2.F32 R37, -RZ, R45.reuse.H0_H0 ;  /* 0x2000002dff257230 */ /* 0x104fe40000004100 */
        /* <DEDUP_REMOVED lines=64> */
.L_x_3057:
[----:B------:R-:W-:Y:S05]  /*13290*/  BSYNC B2 ;  /* 0x0000000000027941 */ /* 0x000fea0003800000 */
.L_x_3056:
[----:B------:R-:W-:Y:S05]  /*132a0*/  @P1 BRA `(.L_x_3055) ;  /* 0x00000004007c1947 */ /* 0x000fea0003800000 */
[----:B-1----:R-:W3:Y:S01]  /*132b0*/  LDL R55, [R1+0x74] ;  /* 0x0000740001377983 */ /* 0x002ee20000100800 */
[----:B------:R-:W-:Y:S01]  /*132c0*/  LEA.HI R3, R3, R0, RZ, 0x1d ;  /* 0x0000000003037211 */ /* 0x000fe200078fe8ff */
[--C-:B------:R-:W-:Y:S01]  /*132d0*/  HADD2.F32 R42, -RZ, R89.reuse.H1_H1 ;  /* 0x30000059ff2a7230 */ /* 0x100fe20000004100 */
[----:B------:R-:W-:Y:S01]  /*132e0*/  SHF.R.U64 R51, R32, 0x10, R33 ;  /* 0x0000001020337819 */ /* 0x000fe20000001221 */
[----:B------:R-:W-:Y:S01]  /*132f0*/  HADD2.F32 R40, -RZ, R92.H1_H1 ;  /* 0x3000005cff287230 */ /* 0x000fe20000004100 */
[----:B--2---:R-:W-:Y:S01]  /*13300*/  SHF.R.S32.HI R28, RZ, 0x1f, R3 ;  /* 0x0000001fff1c7819 */ /* 0x004fe20000011403 */
[----:B------:R-:W-:Y:S01]  /*13310*/  IMAD.SHL.U32 R29, R3, 0x8, RZ ;  /* 0x00000008031d7824 */ /* 0x000fe200078e00ff */
[----:B------:R-:W-:Y:S01]  /*13320*/  SHF.R.U32.HI R44, RZ, 0x10, R33 ;  /* 0x00000010ff2c7819 */ /* 0x000fe20000011621 */
[----:B------:R-:W-:Y:S01]  /*13330*/  HADD2.F32 R89, -RZ, R89.H0_H0 ;  /* 0x20000059ff597230 */ /* 0x000fe20000004100 */
[----:B------:R-:W-:Y:S02]  /*13340*/  LEA.HI R28, R28, R3, RZ, 0x3 ;  /* 0x000000031c1c7211 */ /* 0x000fe400078f18ff */
[----:B------:R-:W-:Y:S01]  /*13350*/  LOP3.LUT R3, R224, 0x38, R29, 0xf8, !PT ;  /* 0x00000038e0037812 */ /* 0x000fe200078ef81d */
[----:B------:R-:W-:Y:S01]  /*13360*/  HADD2.F32 R44, -RZ, R44.H0_H0 ;  /* 0x2000002cff2c7230 */ /* 0x000fe20000004100 */
[----:B------:R-:W-:-:S02]  /*13370*/  SHF.L.U32 R28, R28, 0xa, RZ ;  /* 0x0000000a1c1c7819 */ /* 0x000fc400000006ff */
[----:B------:R-:W-:Y:S02]  /*13380*/  LOP3.LUT R36, R3, R66, RZ, 0x3c, !PT ;  /* 0x0000004203247212 */ /* 0x000fe400078e3cff */
[----:B------:R-:W-:Y:S02]  /*13390*/  LOP3.LUT R3, R28, 0x7fffe000, RZ, 0xc0, !PT ;  /* 0x7fffe0001c037812 */ /* 0x000fe400078ec0ff */
[----:B------:R-:W-:Y:S02]  /*133a0*/  SHF.R.U64 R54, R24, 0x10, R25 ;  /* 0x0000001018367819 */ /* 0x000fe40000001219 */
[----:B------:R-:W-:Y:S02]  /*133b0*/  IADD3 R3, R36, R3, R227 ;  /* 0x0000000324037210 */ /* 0x000fe40007ffe0e3 */
[----:B------:R-:W-:Y:S02]  /*133c0*/  SHF.R.U32.HI R41, RZ, 0x10, R25 ;  /* 0x00000010ff297819 */ /* 0x000fe40000011619 */
[--C-:B------:R-:W-:Y:S01]  /*133d0*/  SHF.R.U64 R49, R34, 0x10, R35.reuse ;  /* 0x0000001022317819 */ /* 0x100fe20000001223 */
[----:B------:R-:W-:Y:S01]  /*133e0*/  IMAD R3, R3, 0x2, R18 ;  /* 0x0000000203037824 */ /* 0x000fe200078e0212 */
[----:B------:R-:W-:-:S02]  /*133f0*/  SHF.R.U32.HI R47, RZ, 0x10, R35 ;  /* 0x00000010ff2f7819 */ /* 0x000fc40000011623 */
[--C-:B------:R-:W-:Y:S02]  /*13400*/  SHF.R.U32.HI R52, RZ, 0x10, R27.reuse ;  /* 0x00000010ff347819 */ /* 0x100fe4000001161b */
[----:B------:R-:W1:Y:S01]  /*13410*/  LDS.128 R36, [R3+0x14400] ;  /* 0x0144000003247984 */ /* 0x000e620000000c00 */
[----:B------:R-:W-:Y:S01]  /*13420*/  SHF.R.U64 R53, R26, 0x10, R27 ;  /* 0x000000101a357819 */ /* 0x000fe2000000121b */
[--C-:B-1----:R-:W-:Y:S02]  /*13430*/  HADD2.F32 R33, -RZ, R37.reuse.H0_H0 ;  /* 0x20000025ff217230 */ /* 0x102fe40000004100 */
[----:B------:R-:W-:Y:S02]  /*13440*/  HADD2.F32 R37, -RZ, R37.H1_H1 ;  /* 0x30000025ff257230 */ /* 0x000fe40000004100 */
[----:B------:R-:W-:Y:S02]  /*13450*/  HADD2.F32 R32, -RZ, R36.H0_H0 ;  /* 0x20000024ff207230 */ /* 0x000fe40000004100 */
[C---:B------:R-:W-:Y:S01]  /*13460*/  FMUL.FTZ R46, R33.reuse, R42 ;  /* 0x0000002a212e7220 */ /* 0x040fe20000410000 */
[----:B------:R-:W-:Y:S01]  /*13470*/  FMUL.FTZ R48, R33, R40 ;  /* 0x0000002821307220 */ /* 0x000fe20000410000 */
[----:B------:R-:W-:Y:S01]  /*13480*/  FMUL.FTZ R50, R37, R44 ;  /* 0x0000002c25327220 */ /* 0x000fe20000410000 */
[----:B------:R-:W-:-:S02]  /*13490*/  HADD2.F32 R34, -RZ, R38.H0_H0 ;  /* 0x20000026ff227230 */ /* 0x000fc40000004100 */
[----:B------:R-:W-:Y:S02]  /*134a0*/  HADD2.F32 R33, -RZ, R91.H0_H0 ;  /* 0x2000005bff217230 */ /* 0x000fe40000004100 */
[--C-:B------:R-:W-:Y:S02]  /*134b0*/  HADD2.F32 R35, -RZ, R39.reuse.H0_H0 ;  /* 0x20000027ff237230 */ /* 0x100fe40000004100 */
[----:B------:R-:W-:Y:S02]  /*134c0*/  HADD2.F32 R39, -RZ, R39.H1_H1 ;  /* 0x30000027ff277230 */ /* 0x000fe40000004100 */
[----:B------:R-:W-:Y:S02]  /*134d0*/  HADD2.F32 R36, -RZ, R36.H1_H1 ;  /* 0x30000024ff247230 */ /* 0x000fe40000004100 */
[----:B------:R-:W-:Y:S01]  /*134e0*/  HADD2.F32 R38, -RZ, R38.H1_H1 ;  /* 0x30000026ff267230 */ /* 0x000fe20000004100 */
[----:B---3--:R-:W1:Y:S02]  /*134f0*/  LDS.128 R28, [R55] ;  /* 0x00000000371c7984 */ /* 0x008e640000000c00 */
[----:B-1----:R-:W-:-:S02]  /*13500*/  HADD2.F32 R25, -RZ, R29.H0_H0 ;  /* 0x2000001dff197230 */ /* 0x002fc40000004100 */
[----:B------:R-:W-:Y:S02]  /*13510*/  HADD2.F32 R24, -RZ, R28.H0_H0 ;  /* 0x2000001cff187230 */ /* 0x000fe40000004100 */
[----:B------:R-:W-:Y:S02]  /*13520*/  HADD2.F32 R29, -RZ, R29.H1_H1 ;  /* 0x3000001dff1d7230 */ /* 0x000fe40000004100 */
[C---:B------:R-:W-:Y:S01]  /*13530*/  FFMA.FTZ R46, R25.reuse, R40, -R46 ;  /* 0x00000028192e7223 */ /* 0x040fe2000001082e */
[----:B------:R-:W-:Y:S02]  /*13540*/  HADD2.F32 R40, -RZ, R41.H0_H0 ;  /* 0x20000029ff287230 */ /* 0x000fe40000004100 */
[----:B------:R-:W-:Y:S01]  /*13550*/  FFMA.FTZ R48, R25, R42, R48 ;  /* 0x0000002a19307223 */ /* 0x000fe20000010030 */
[----:B------:R-:W-:Y:S02]  /*13560*/  HADD2.F32 R25, -RZ, R92.H0_H0 ;  /* 0x2000005cff197230 */ /* 0x000fe40000004100 */
[----:B------:R-:W-:-:S02]  /*13570*/  HADD2.F32 R26, -RZ, R30.H0_H0 ;  /* 0x2000001eff1a7230 */ /* 0x000fc40000004100 */
[-C--:B------:R-:W-:Y:S01]  /*13580*/  FMUL.FTZ R42, R37, R40.reuse ;  /* 0x00000028252a7220 */ /* 0x080fe20000410000 */
[C---:B------:R-:W-:Y:S01]  /*13590*/  FMUL.FTZ R37, R32.reuse, R89 ;  /* 0x0000005920257220 */ /* 0x040fe20000410000 */
[-C--:B------:R-:W-:Y:S01]  /*135a0*/  FMUL.FTZ R32, R32, R25.reuse ;  /* 0x0000001920207220 */ /* 0x080fe20000410000 */
[----:B------:R-:W-:Y:S01]  /*135b0*/  FFMA.FTZ R41, R29, R40, -R50 ;  /* 0x000000281d297223 */ /* 0x000fe20000010832 */
[----:B------:R-:W-:Y:S02]  /*135c0*/  HADD2.F32 R40, -RZ, R91.H1_H1 ;  /* 0x3000005bff287230 */ /* 0x000fe40000004100 */
[C---:B------:R-:W-:Y:S01]  /*135d0*/  FFMA.FTZ R37, R24.reuse, R25, -R37 ;  /* 0x0000001918257223 */ /* 0x040fe20000010825 */
[--C-:B------:R-:W-:Y:S02]  /*135e0*/  HADD2.F32 R25, -RZ, R93.reuse.H0_H0 ;  /* 0x2000005dff197230 */ /* 0x100fe40000004100 */
[----:B------:R-:W-:Y:S01]  /*135f0*/  FFMA.FTZ R89, R24, R89, R32 ;  /* 0x0000005918597223 */ /* 0x000fe20000010020 */
[----:B------:R-:W-:-:S02]  /*13600*/  HADD2.F32 R24, -RZ, R93.H1_H1 ;  /* 0x3000005dff187230 */ /* 0x000fc40000004100 */
[----:B------:R-:W-:Y:S01]  /*13610*/  FFMA.FTZ R43, R29, R44, R42 ;  /* 0x0000002c1d2b7223 */ /* 0x000fe2000001002a */
[----:B------:R-:W-:Y:S02]  /*13620*/  HADD2.F32 R27, -RZ, R31.H0_H0 ;  /* 0x2000001fff1b7230 */ /* 0x000fe40000004100 */
[C---:B------:R-:W-:Y:S01]  /*13630*/  FMUL.FTZ R29, R34.reuse, R33 ;  /* 0x00000021221d7220 */ /* 0x040fe20000410000 */
[----:B------:R-:W-:Y:S01]  /*13640*/  FMUL.FTZ R45, R34, R25 ;  /* 0x00000019222d7220 */ /* 0x000fe20000410000 */
[----:B------:R-:W-:Y:S02]  /*13650*/  HADD2.F32 R34, -RZ, R47.H0_H0 ;  /* 0x2000002fff227230 */ /* 0x000fe40000004100 */
[C---:B------:R-:W-:Y:S01]  /*13660*/  FMUL.FTZ R44, R35.reuse, R40 ;  /* 0x00000028232c7220 */ /* 0x040fe20000410000 */
[----:B------:R-:W-:Y:S02]  /*13670*/  HADD2.F32 R32, -RZ, R52.H0_H0 ;  /* 0x20000034ff207230 */ /* 0x000fe40000004100 */
[----:B------:R-:W-:Y:S01]  /*13680*/  FMUL.FTZ R35, R35, R24 ;  /* 0x0000001823237220 */ /* 0x000fe20000410000 */
[----:B------:R-:W-:-:S02]  /*13690*/  HADD2.F32 R31, -RZ, R31.H1_H1 ;  /* 0x3000001fff1f7230 */ /* 0x000fc40000004100 */
[C---:B------:R-:W-:Y:S01]  /*136a0*/  FFMA.FTZ R42, R26.reuse, R25, -R29 ;  /* 0x000000191a2a7223 */ /* 0x040fe2000001081d */
[----:B------:R-:W-:Y:S01]  /*136b0*/  FFMA.FTZ R45, R26, R33, R45 ;  /* 0x000000211a2d7223 */ /* 0x000fe2000001002d */
[----:B------:R-:W-:Y:S01]  /*136c0*/  FFMA.FTZ R44, R27, R24, -R44 ;  /* 0x000000181b2c7223 */ /* 0x000fe2000001082c */
[----:B------:R-:W-:Y:S01]  /*136d0*/  FMUL.FTZ R26, R39, R34 ;  /* 0x00000022271a7220 */ /* 0x000fe20000410000 */
        /* <DEDUP_REMOVED lines=28> */
.L_x_3055:
[----:B------:R-:W-:Y:S05]  /*138a0*/  BSYNC B1 ;  /* 0x0000000000017941 */ /* 0x000fea0003800000 */
.L_x_3054:
[----:B---3--:R-:W-:-:S05]  /*138b0*/  VIADD R3, R212, 0x60 ;  /* 0x00000060d4037836 */ /* 0x008fca0000000000 */
[----:B------:R-:W-:-:S13]  /*138c0*/  ISETP.GE.AND P0, PT, R3, R20, PT ;  /* 0x000000140300720c */ /* 0x000fda0003f06270 */
[----:B------:R-:W-:Y:S05]  /*138d0*/  @P0 BRA `(.L_x_3025) ;  /* 0x0000000c00440947 */ /* 0x000fea0003800000 */
[----:B--2---:R2:W5:Y:S01]  /*138e0*/  LDL R49, [R1+0x68] ;  /* 0x0000680001317983 */ /* 0x0045620000100800 */
[----:B-1----:R-:W1:Y:S01]  /*138f0*/  LDC R47, c[0x0][0x3f4] ;  /* 0x0000fd00ff2f7b82 */ /* 0x002e620000000800 */
[C---:B------:R-:W-:Y:S01]  /*13900*/  VIADD R50, R212.reuse, 0x60 ;  /* 0x00000060d4327836 */ /* 0x040fe20000000000 */
[----:B------:R-:W-:Y:S01]  /*13910*/  BSSY B1, `(.L_x_3058) ;  /* 0x000006d000017945 */ /* 0x000fe20003800000 */
[----:B------:R-:W-:-:S03]  /*13920*/  VIADD R51, R212, 0x60 ;  /* 0x00000060d4337836 */ /* 0x000fc60000000000 */
[----:B------:R-:W-:Y:S01]  /*13930*/  SHF.L.U32 R50, R50, 0x6, RZ ;  /* 0x0000000632327819 */ /* 0x000fe200000006ff */
[----:B------:R-:W-:-:S03]  /*13940*/  IMAD.SHL.U32 R51, R51, 0x40, RZ ;  /* 0x0000004033337824 */ /* 0x000fc600078e00ff */
[----:B------:R-:W-:Y:S02]  /*13950*/  LOP3.LUT R50, R50, 0x1c0, RZ, 0xc0, !PT ;  /* 0x000001c032327812 */ /* 0x000fe400078ec0ff */
[----:B------:R-:W-:Y:S02]  /*13960*/  LOP3.LUT R51, R51, 0x1c0, RZ, 0xc0, !PT ;  /* 0x000001c033337812 */ /* 0x000fe400078ec0ff */
[----:B------:R-:W-:Y:S02]  /*13970*/  SHF.R.U32.HI R50, RZ, 0x3, R50 ;  /* 0x00000003ff327819 */ /* 0x000fe40000011632 */
[-C--:B-1----:R-:W-:Y:S02]  /*13980*/  ISETP.GE.AND P0, PT, R16, R47.reuse, PT ;  /* 0x0000002f1000720c */ /* 0x082fe40003f06270 */
[----:B------:R-:W-:-:S11]  /*13990*/  ISETP.GE.AND P1, PT, R213, R47, PT ;  /* 0x0000002fd500720c */ /* 0x000fd60003f26270 */
[----:B--2---:R-:W-:Y:S05]  /*139a0*/  @P0 BRA `(.L_x_3059) ;  /* 0x00000004008c0947 */ /* 0x004fea0003800000 */
[----:B------:R-:W2:Y:S01]  /*139b0*/  LDL R3, [R1+0x64] ;  /* 0x0000640001037983 */ /* 0x000ea20000100800 */
[----:B------:R-:W-:Y:S01]  /*139c0*/  LOP3.LUT R25, R51, 0x38, R16, 0xf8, !PT ;  /* 0x0000003833197812 */ /* 0x000fe200078ef810 */
[----:B------:R-:W-:Y:S01]  /*139d0*/  HADD2.F32 R32, -RZ, R94.H1_H1 ;  /* 0x3000005eff207230 */ /* 0x000fe20000004100 */
[--C-:B------:R-:W-:Y:S02]  /*139e0*/  SHF.R.U64 R46, R12, 0x10, R13.reuse ;  /* 0x000000100c2e7819 */ /* 0x100fe4000000120d */
[----:B-----5:R-:W-:Y:S02]  /*139f0*/  LOP3.LUT R25, R49, R25, R50, 0xf6, !PT ;  /* 0x0000001931197212 */ /* 0x020fe400078ef632 */
[----:B------:R-:W-:Y:S02]  /*13a00*/  SHF.R.U32.HI R33, RZ, 0x10, R13 ;  /* 0x00000010ff217819 */ /* 0x000fe4000001160d */
[--C-:B------:R-:W-:Y:S02]  /*13a10*/  SHF.R.U64 R43, R4, 0x10, R5.reuse ;  /* 0x00000010042b7819 */ /* 0x100fe40000001205 */
[----:B------:R-:W-:-:S02]  /*13a20*/  SHF.R.U32.HI R34, RZ, 0x10, R5 ;  /* 0x00000010ff227819 */ /* 0x000fc40000011605 */
[--C-:B------:R-:W-:Y:S02]  /*13a30*/  SHF.R.U64 R45, R14, 0x10, R15.reuse ;  /* 0x000000100e2d7819 */ /* 0x100fe4000000120f */
[----:B------:R-:W-:Y:S01]  /*13a40*/  SHF.R.U32.HI R44, RZ, 0x10, R15 ;  /* 0x00000010ff2c7819 */ /* 0x000fe2000001160f */
[----:B------:R-:W-:Y:S01]  /*13a50*/  HADD2.F32 R34, -RZ, R34.H0_H0 ;  /* 0x20000022ff227230 */ /* 0x000fe20000004100 */
[--C-:B------:R-:W-:Y:S02]  /*13a60*/  SHF.R.U32.HI R41, RZ, 0x10, R7.reuse ;  /* 0x00000010ff297819 */ /* 0x100fe40000011607 */
[----:B------:R-:W-:Y:S02]  /*13a70*/  SHF.R.U64 R42, R6, 0x10, R7 ;  /* 0x00000010062a7819 */ /* 0x000fe40000001207 */
[----:B--2---:R-:W-:Y:S02]  /*13a80*/  R2UR UR4, R3 ;  /* 0x00000000030472ca */ /* 0x004fe400000e0000 */
[----:B------:R-:W-:-:S04]  /*13a90*/  LEA.HI R3, R47, R237, RZ, 0x1d ;  /* 0x000000ed2f037211 */ /* 0x000fc800078fe8ff */
[----:B------:R-:W-:Y:S01]  /*13aa0*/  SHF.R.S32.HI R24, RZ, 0x1f, R3 ;  /* 0x0000001fff187819 */ /* 0x000fe20000011403 */
[----:B------:R-:W-:-:S03]  /*13ab0*/  IMAD.SHL.U32 R20, R3, 0x8, RZ ;  /* 0x0000000803147824 */ /* 0x000fc600078e00ff */
[----:B------:R-:W-:Y:S02]  /*13ac0*/  LEA.HI R24, R24, R3, RZ, 0x3 ;  /* 0x0000000318187211 */ /* 0x000fe400078f18ff */
[----:B------:R-:W-:Y:S02]  /*13ad0*/  LOP3.LUT R3, R51, 0x38, R20, 0xf8, !PT ;  /* 0x0000003833037812 */ /* 0x000fe400078ef814 */
[----:B------:R-:W-:Y:S02]  /*13ae0*/  SHF.L.U32 R24, R24, 0xa, RZ ;  /* 0x0000000a18187819 */ /* 0x000fe400000006ff */
[----:B------:R-:W-:Y:S02]  /*13af0*/  LOP3.LUT R3, R3, R50, RZ, 0x3c, !PT ;  /* 0x0000003203037212 */ /* 0x000fe400078e3cff */
[----:B------:R-:W-:Y:S02]  /*13b00*/  LOP3.LUT R20, R24, 0x7fffe000, RZ, 0xc0, !PT ;  /* 0x7fffe00018147812 */ /* 0x000fe400078ec0ff */
[----:B------:R-:W-:-:S02]  /*13b10*/  LEA R48, R25, UR4, 0x1 ;  /* 0x0000000419307c11 */ /* 0x000fc4000f8e08ff */
[----:B------:R-:W-:Y:S01]  /*13b20*/  IADD3 R3, R3, R20, R49 ;  /* 0x0000001403037210 */ /* 0x000fe20007ffe031 */
[----:B------:R-:W-:Y:S02]  /*13b30*/  HADD2.F32 R20, -RZ, R96.H1_H1 ;  /* 0x30000060ff147230 */ /* 0x000fe40000004100 */
[----:B------:R-:W1:Y:S02]  /*13b40*/  LDS.128 R24, [R48] ;  /* 0x0000000030187984 */ /* 0x000e640000000c00 */
[----:B------:R-:W-:-:S05]  /*13b50*/  IMAD R3, R3, 0x2, R18 ;  /* 0x0000000203037824 */ /* 0x000fca00078e0212 */
[----:B------:R-:W2:Y:S01]  /*13b60*/  LDS.128 R28, [R3+0x14400] ;  /* 0x01440000031c7984 */ /* 0x000ea20000000c00 */
[--C-:B-1----:R-:W-:Y:S02]  /*13b70*/  HADD2.F32 R5, -RZ, R25.reuse.H0_H0 ;  /* 0x20000019ff057230 */ /* 0x102fe40000004100 */
[----:B------:R-:W-:Y:S02]  /*13b80*/  HADD2.F32 R25, -RZ, R25.H1_H1 ;  /* 0x30000019ff197230 */ /* 0x000fe40000004100 */
[----:B------:R-:W-:Y:S02]  /*13b90*/  HADD2.F32 R4, -RZ, R24.H0_H0 ;  /* 0x20000018ff047230 */ /* 0x000fe40000004100 */
[----:B------:R-:W-:Y:S02]  /*13ba0*/  HADD2.F32 R6, -RZ, R26.H0_H0 ;  /* 0x2000001aff067230 */ /* 0x000fe40000004100 */
[--C-:B--2---:R-:W-:Y:S02]  /*13bb0*/  HADD2.F32 R13, -RZ, R29.reuse.H0_H0 ;  /* 0x2000001dff0d7230 */ /* 0x104fe40000004100 */
[----:B------:R-:W-:-:S02]  /*13bc0*/  HADD2.F32 R29, -RZ, R29.H1_H1 ;  /* 0x3000001dff1d7230 */ /* 0x000fc40000004100 */
[----:B------:R-:W-:Y:S02]  /*13bd0*/  HADD2.F32 R12, -RZ, R28.H0_H0 ;  /* 0x2000001cff0c7230 */ /* 0x000fe40000004100 */
[C---:B------:R-:W-:Y:S01]  /*13be0*/  FMUL.FTZ R36, R13.reuse, R32 ;  /* 0x000000200d247220 */ /* 0x040fe20000410000 */
[----:B------:R-:W-:Y:S01]  /*13bf0*/  FMUL.FTZ R38, R13, R20 ;  /* 0x000000140d267220 */ /* 0x000fe20000410000 */
[----:B------:R-:W-:Y:S02]  /*13c00*/  HADD2.F32 R13, -RZ, R94.H0_H0 ;  /* 0x2000005eff0d7230 */ /* 0x000fe40000004100 */
[----:B------:R-:W-:Y:S01]  /*13c10*/  FMUL.FTZ R40, R29, R34 ;  /* 0x000000221d287220 */ /* 0x000fe20000410000 */
[C---:B------:R-:W-:Y:S01]  /*13c20*/  FFMA.FTZ R36, R5.reuse, R20, -R36 ;  /* 0x0000001405247223 */ /* 0x040fe20000010824 */
[----:B------:R-:W-:Y:S02]  /*13c30*/  HADD2.F32 R20, -RZ, R33.H0_H0 ;  /* 0x20000021ff147230 */ /* 0x000fe40000004100 */
[----:B------:R-:W-:Y:S01]  /*13c40*/  FFMA.FTZ R38, R5, R32, R38 ;  /* 0x0000002005267223 */ /* 0x000fe20000010026 */
[----:B------:R-:W-:-:S02]  /*13c50*/  HADD2.F32 R5, -RZ, R96.H0_H0 ;  /* 0x20000060ff057230 */ /* 0x000fc40000004100 */
[C---:B------:R-:W-:Y:S01]  /*13c60*/  FMUL.FTZ R33, R12.reuse, R13 ;  /* 0x0000000d0c217220 */ /* 0x040fe20000410000 */
[----:B------:R-:W-:Y:S02]  /*13c70*/  HADD2.F32 R14, -RZ, R30.H0_H0 ;  /* 0x2000001eff0e7230 */ /* 0x000fe40000004100 */
[-C--:B------:R-:W-:Y:S01]  /*13c80*/  FMUL.FTZ R32, R29, R20.reuse ;  /* 0x000000141d207220 */ /* 0x080fe20000410000 */
[C---:B------:R-:W-:Y:S01]  /*13c90*/  FFMA.FTZ R35, R25.reuse, R20, -R40 ;  /* 0x0000001419237223 */ /* 0x040fe20000010828 */
[-C--:B------:R-:W-:Y:S01]  /*13ca0*/  FMUL.FTZ R12, R12, R5.reuse ;  /* 0x000000050c0c7220 */ /* 0x080fe20000410000 */
[C---:B------:R-:W-:Y:S01]  /*13cb0*/  FFMA.FTZ R33, R4.reuse, R5, -R33 ;  /* 0x0000000504217223 */ /* 0x040fe20000010821 */
[----:B------:R-:W-:Y:S01]  /*13cc0*/  FFMA.FTZ R37, R25, R34, R32 ;  /* 0x0000002219257223 */ /* 0x000fe20000010020 */
[----:B------:R-:W-:Y:S02]  /*13cd0*/  HADD2.F32 R15, -RZ, R31.H0_H0 ;  /* 0x2000001fff0f7230 */ /* 0x000fe40000004100 */
[----:B------:R-:W-:Y:S01]  /*13ce0*/  FFMA.FTZ R25, R4, R13, R12 ;  /* 0x0000000d04197223 */ /* 0x000fe2000001000c */
[----:B------:R-:W-:-:S02]  /*13cf0*/  HADD2.F32 R29, -RZ, R95.H0_H0 ;  /* 0x2000005fff1d7230 */ /* 0x000fc40000004100 */
[----:B------:R-:W-:Y:S02]  /*13d00*/  HADD2.F32 R5, -RZ, R97.H0_H0 ;  /* 0x20000061ff057230 */ /* 0x000fe40000004100 */
[----:B------:R-:W-:Y:S02]  /*13d10*/  HADD2.F32 R20, -RZ, R95.H1_H1 ;  /* 0x3000005fff147230 */ /* 0x000fe40000004100 */
[C---:B------:R-:W-:Y:S01]  /*13d20*/  FMUL.FTZ R13, R14.reuse, R29 ;  /* 0x0000001d0e0d7220 */ /* 0x040fe20000410000 */
[----:B------:R-:W-:Y:S02]  /*13d30*/  HADD2.F32 R4, -RZ, R97.H1_H1 ;  /* 0x30000061ff047230 */ /* 0x000fe40000004100 */
[----:B------:R-:W-:Y:S01]  /*13d40*/  FMUL.FTZ R39, R14, R5 ;  /* 0x000000050e277220 */ /* 0x000fe20000410000 */
[----:B------:R-:W-:Y:S02]  /*13d50*/  HADD2.F32 R7, -RZ, R27.H0_H0 ;  /* 0x2000001bff077230 */ /* 0x000fe40000004100 */
        /* <DEDUP_REMOVED lines=40> */
.L_x_3059:
[----:B------:R-:W-:Y:S05]  /*13fe0*/  BSYNC B1 ;  /* 0x0000000000017941 */ /* 0x000fea0003800000 */
.L_x_3058:
[----:B------:R-:W-:Y:S05]  /*13ff0*/  @P1 BRA `(.L_x_3025) ;  /* 0x00000004007c1947 */ /* 0x000fea0003800000 */
[----:B------:R-:W2:Y:S01]  /*14000*/  LDL R38, [R1+0x70] ;  /* 0x0000700001267983 */ /* 0x000ea20000100800 */
[----:B------:R-:W-:Y:S01]  /*14010*/  LEA.HI R0, R47, R0, RZ, 0x1d ;  /* 0x000000002f007211 */ /* 0x000fe200078fe8ff */
[----:B------:R-:W-:Y:S01]  /*14020*/  HADD2.F32 R27, -RZ, R86.H1_H1 ;  /* 0x30000056ff1b7230 */ /* 0x000fe20000004100 */
[----:B------:R-:W-:Y:S01]  /*14030*/  SHF.R.U32.HI R26, RZ, 0x10, R9 ;  /* 0x00000010ff1a7819 */ /* 0x000fe20000011609 */
[--C-:B------:R-:W-:Y:S01]  /*14040*/  HADD2.F32 R29, -RZ, R21.reuse.H1_H1 ;  /* 0x30000015ff1d7230 */ /* 0x100fe20000004100 */
[----:B-1----:R-:W-:Y:S01]  /*14050*/  SHF.R.S32.HI R5, RZ, 0x1f, R0 ;  /* 0x0000001fff057819 */ /* 0x002fe20000011400 */
[----:B------:R-:W-:Y:S01]  /*14060*/  IMAD.SHL.U32 R3, R0, 0x8, RZ ;  /* 0x0000000800037824 */ /* 0x000fe200078e00ff */
[----:B------:R-:W-:Y:S01]  /*14070*/  SHF.R.U64 R37, R72, 0x10, R73 ;  /* 0x0000001048257819 */ /* 0x000fe20000001249 */
[----:B------:R-:W-:Y:S01]  /*14080*/  HADD2.F32 R26, -RZ, R26.H0_H0 ;  /* 0x2000001aff1a7230 */ /* 0x000fe20000004100 */
[----:B------:R-:W-:Y:S01]  /*14090*/  LEA.HI R5, R5, R0, RZ, 0x3 ;  /* 0x0000000005057211 */ /* 0x000fe200078f18ff */
[----:B------:R-:W-:Y:S01]  /*140a0*/  HADD2.F32 R21, -RZ, R21.H0_H0 ;  /* 0x20000015ff157230 */ /* 0x000fe20000004100 */
[----:B------:R-:W-:Y:S01]  /*140b0*/  LOP3.LUT R0, R51, 0x38, R3, 0xf8, !PT ;  /* 0x0000003833007812 */ /* 0x000fe200078ef803 */
[----:B------:R-:W-:Y:S01]  /*140c0*/  HADD2.F32 R86, -RZ, R86.H0_H0 ;  /* 0x20000056ff567230 */ /* 0x000fe20000004100 */
[----:B------:R-:W-:Y:S01]  /*140d0*/  SHF.R.U32.HI R72, RZ, 0x10, R73 ;  /* 0x00000010ff487819 */ /* 0x000fe20000011649 */
[----:B------:R-:W-:Y:S01]  /*140e0*/  IMAD.SHL.U32 R5, R5, 0x400, RZ ;  /* 0x0000040005057824 */ /* 0x000fe200078e00ff */
[----:B------:R-:W-:-:S02]  /*140f0*/  LOP3.LUT R0, R0, R50, RZ, 0x3c, !PT ;  /* 0x0000003200007212 */ /* 0x000fc400078e3cff */
[----:B------:R-:W-:Y:S02]  /*14100*/  SHF.R.U64 R35, R8, 0x10, R9 ;  /* 0x0000001008237819 */ /* 0x000fe40000001209 */
[----:B------:R-:W-:Y:S02]  /*14110*/  LOP3.LUT R3, R5, 0x7fffe000, RZ, 0xc0, !PT ;  /* 0x7fffe00005037812 */ /* 0x000fe400078ec0ff */
[----:B------:R-:W-:Y:S02]  /*14120*/  SHF.R.U64 R34, R10, 0x10, R11 ;  /* 0x000000100a227819 */ /* 0x000fe4000000120b */
[----:B-----5:R-:W-:Y:S02]  /*14130*/  IADD3 R3, R0, R3, R49 ;  /* 0x0000000300037210 */ /* 0x020fe40007ffe031 */
[----:B------:R-:W-:Y:S02]  /*14140*/  SHF.R.U32.HI R32, RZ, 0x10, R11 ;  /* 0x00000010ff207819 */ /* 0x000fe4000001160b */
[----:B------:R-:W-:-:S02]  /*14150*/  LEA R3, R3, R18, 0x1 ;  /* 0x0000001203037211 */ /* 0x000fc400078e08ff */
[--C-:B------:R-:W-:Y:S02]  /*14160*/  SHF.R.U64 R36, R74, 0x10, R75.reuse ;  /* 0x000000104a247819 */ /* 0x100fe4000000124b */
[----:B------:R-:W-:Y:S01]  /*14170*/  SHF.R.U32.HI R74, RZ, 0x10, R75 ;  /* 0x00000010ff4a7819 */ /* 0x000fe2000001164b */
[----:B------:R-:W1:Y:S02]  /*14180*/  LDS.128 R12, [R3+0x14400] ;  /* 0x01440000030c7984 */ /* 0x000e640000000c00 */
[--C-:B-1----:R-:W-:Y:S02]  /*14190*/  HADD2.F32 R20, -RZ, R13.reuse.H0_H0 ;  /* 0x2000000dff147230 */ /* 0x102fe40000004100 */
[----:B------:R-:W-:Y:S02]  /*141a0*/  HADD2.F32 R13, -RZ, R13.H1_H1 ;  /* 0x3000000dff0d7230 */ /* 0x000fe40000004100 */
[----:B------:R-:W-:Y:S02]  /*141b0*/  HADD2.F32 R11, -RZ, R12.H0_H0 ;  /* 0x2000000cff0b7230 */ /* 0x000fe40000004100 */
[C---:B------:R-:W-:Y:S01]  /*141c0*/  FMUL.FTZ R31, R20.reuse, R29 ;  /* 0x0000001d141f7220 */ /* 0x040fe20000410000 */
[----:B------:R-:W-:Y:S01]  /*141d0*/  FMUL.FTZ R33, R20, R27 ;  /* 0x0000001b14217220 */ /* 0x000fe20000410000 */
[----:B------:R-:W-:-:S02]  /*141e0*/  HADD2.F32 R20, -RZ, R72.H0_H0 ;  /* 0x20000048ff147230 */ /* 0x000fc40000004100 */
[C---:B------:R-:W-:Y:S01]  /*141f0*/  FMUL.FTZ R28, R13.reuse, R26 ;  /* 0x0000001a0d1c7220 */ /* 0x040fe20000410000 */
[----:B------:R-:W-:Y:S02]  /*14200*/  HADD2.F32 R24, -RZ, R14.H0_H0 ;  /* 0x2000000eff187230 */ /* 0x000fe40000004100 */
[--C-:B------:R-:W-:Y:S02]  /*14210*/  HADD2.F32 R25, -RZ, R15.reuse.H0_H0 ;  /* 0x2000000fff197230 */ /* 0x100fe40000004100 */
[----:B------:R-:W-:Y:S01]  /*14220*/  FMUL.FTZ R30, R13, R20 ;  /* 0x000000140d1e7220 */ /* 0x000fe20000410000 */
[----:B------:R-:W-:Y:S01]  /*14230*/  FMUL.FTZ R13, R11, R21 ;  /* 0x000000150b0d7220 */ /* 0x000fe20000410000 */
[----:B------:R-:W-:Y:S02]  /*14240*/  HADD2.F32 R15, -RZ, R15.H1_H1 ;  /* 0x3000000fff0f7230 */ /* 0x000fe40000004100 */
[----:B------:R-:W-:Y:S02]  /*14250*/  HADD2.F32 R12, -RZ, R12.H1_H1 ;  /* 0x3000000cff0c7230 */ /* 0x000fe40000004100 */
[----:B------:R-:W-:Y:S01]  /*14260*/  HADD2.F32 R14, -RZ, R14.H1_H1 ;  /* 0x3000000eff0e7230 */ /* 0x000fe20000004100 */
[----:B--2---:R-:W1:Y:S02]  /*14270*/  LDS.128 R4, [R38] ;  /* 0x0000000026047984 */ /* 0x004e640000000c00 */
[----:B-1----:R-:W-:-:S02]  /*14280*/  HADD2.F32 R8, -RZ, R5.H0_H0 ;  /* 0x20000005ff087230 */ /* 0x002fc40000004100 */
[----:B------:R-:W-:Y:S02]  /*14290*/  HADD2.F32 R5, -RZ, R5.H1_H1 ;  /* 0x30000005ff057230 */ /* 0x000fe40000004100 */
[----:B------:R-:W-:Y:S02]  /*142a0*/  HADD2.F32 R0, -RZ, R4.H0_H0 ;  /* 0x20000004ff007230 */ /* 0x000fe40000004100 */
[C---:B------:R-:W-:Y:S01]  /*142b0*/  FFMA.FTZ R31, R8.reuse, R27, -R31 ;  /* 0x0000001b081f7223 */ /* 0x040fe2000001081f */
[----:B------:R-:W-:Y:S01]  /*142c0*/  FFMA.FTZ R33, R8, R29, R33 ;  /* 0x0000001d08217223 */ /* 0x000fe20000010021 */
[----:B------:R-:W-:Y:S01]  /*142d0*/  FFMA.FTZ R28, R5, R20, -R28 ;  /* 0x00000014051c7223 */ /* 0x000fe2000001081c */
[----:B------:R-:W-:Y:S02]  /*142e0*/  HADD2.F32 R8, -RZ, R85.H0_H0 ;  /* 0x20000055ff087230 */ /* 0x000fe40000004100 */
[----:B------:R-:W-:Y:S01]  /*142f0*/  FMUL.FTZ R20, R11, R86 ;  /* 0x000000560b147220 */ /* 0x000fe20000410000 */
[----:B------:R-:W-:Y:S01]  /*14300*/  FFMA.FTZ R30, R5, R26, R30 ;  /* 0x0000001a051e7223 */ /* 0x000fe2000001001e */
[----:B------:R-:W-:-:S02]  /*14310*/  HADD2.F32 R5, -RZ, R87.H0_H0 ;  /* 0x20000057ff057230 */ /* 0x000fc40000004100 */
[C---:B------:R-:W-:Y:S01]  /*14320*/  FFMA.FTZ R86, R0.reuse, R86, -R13 ;  /* 0x0000005600567223 */ /* 0x040fe2000001080d */
[----:B------:R-:W-:Y:S02]  /*14330*/  HADD2.F32 R9, -RZ, R6.H0_H0 ;  /* 0x20000006ff097230 */ /* 0x000fe40000004100 */
[----:B------:R-:W-:Y:S01]  /*14340*/  FFMA.FTZ R21, R0, R21, R20 ;  /* 0x0000001500157223 */ /* 0x000fe20000010014 */
[C---:B------:R-:W-:Y:S01]  /*14350*/  FMUL.FTZ R0, R24.reuse, R8 ;  /* 0x0000000818007220 */ /* 0x040fe20000410000 */
[----:B------:R-:W-:Y:S02]  /*14360*/  HADD2.F32 R87, -RZ, R87.H1_H1 ;  /* 0x30000057ff577230 */ /* 0x000fe40000004100 */
[-C--:B------:R-:W-:Y:S01]  /*14370*/  FMUL.FTZ R26, R24, R5.reuse ;  /* 0x00000005181a7220 */ /* 0x080fe20000410000 */
[----:B------:R-:W-:Y:S02]  /*14380*/  HADD2.F32 R85, -RZ, R85.H1_H1 ;  /* 0x30000055ff557230 */ /* 0x000fe40000004100 */
[----:B------:R-:W-:Y:S01]  /*14390*/  FFMA.FTZ R24, R9, R5, -R0 ;  /* 0x0000000509187223 */ /* 0x000fe20000010800 */
[----:B------:R-:W-:-:S02]  /*143a0*/  HADD2.F32 R10, -RZ, R7.H0_H0 ;  /* 0x20000007ff0a7230 */ /* 0x000fc40000004100 */
[----:B------:R-:W-:Y:S01]  /*143b0*/  FFMA.FTZ R26, R9, R8, R26 ;  /* 0x00000008091a7223 */ /* 0x000fe2000001001a */
[----:B------:R-:W-:Y:S02]  /*143c0*/  HADD2.F32 R20, -RZ, R32.H0_H0 ;  /* 0x20000020ff147230 */ /* 0x000fe40000004100 */
[C---:B------:R-:W-:Y:S01]  /*143d0*/  FMUL.FTZ R5, R25.reuse, R85 ;  /* 0x0000005519057220 */ /* 0x040fe20000410000 */
[----:B------:R-:W-:Y:S02]  /*143e0*/  HADD2.F32 R0, -RZ, R74.H0_H0 ;  /* 0x2000004aff007230 */ /* 0x000fe40000004100 */
[-C--:B------:R-:W-:Y:S01]  /*143f0*/  FMUL.FTZ R32, R25, R87.reuse ;  /* 0x0000005719207220 */ /* 0x080fe20000410000 */
[----:B------:R-:W-:Y:S02]  /*14400*/  HADD2.F32 R7, -RZ, R7.H1_H1 ;  /* 0x30000007ff077230 */ /* 0x000fe40000004100 */
[C---:B------:R-:W-:Y:S01]  /*14410*/  FFMA.FTZ R87, R10.reuse, R87, -R5 ;  /* 0x000000570a577223 */ /* 0x040fe20000010805 */
[C---:B------:R-:W-:Y:S01]  /*14420*/  FMUL.FTZ R8, R15.reuse, R20 ;  /* 0x000000140f087220 */ /* 0x040fe20000410000 */
[----:B------:R-:W-:Y:S01]  /*14430*/  FFMA.FTZ R32, R10, R85, R32 ;  /* 0x000000550a207223 */ /* 0x000fe20000010020 */
[----:B------:R-:W-:Y:S01]  /*14440*/  FMUL.FTZ R10, R15, R0 ;  /* 0x000000000f0a7220 */ /* 0x000fe20000410000 */
[----:B------:R-:W-:-:S02]  /*14450*/  HADD2.F32 R11, -RZ, R35.H0_H0 ;  /* 0x20000023ff0b7230 */ /* 0x000fc40000004100 */
[C---:B------:R-:W-:Y:S01]  /*14460*/  FFMA.FTZ R0, R7.reuse, R0, -R8 ;  /* 0x0000000007007223 */ /* 0x040fe20000010808 */
[----:B------:R-:W-:Y:S02]  /*14470*/  HADD2.F32 R13, -RZ, R34.H0_H0 ;  /* 0x20000022ff0d7230 */ /* 0x000fe40000004100 */
[----:B------:R-:W-:Y:S01]  /*14480*/  FFMA.FTZ R27, R7, R20, R10 ;  /* 0x00000014071b7223 */ /* 0x000fe2000001000a */
[----:B------:R-:W-:Y:S02]  /*14490*/  HADD2.F32 R5, -RZ, R37.H0_H0 ;  /* 0x20000025ff057230 */ /* 0x000fe40000004100 */
[----:B------:R-:W-:Y:S01]  /*144a0*/  FMUL.FTZ R7, R12, R11 ;  /* 0x0000000b0c077220 */ /* 0x000fe20000410000 */
[----:B------:R-:W-:Y:S02]  /*144b0*/  HADD2.F32 R9, -RZ, R36.H0_H0 ;  /* 0x20000024ff097230 */ /* 0x000fe40000004100 */
[----:B------:R-:W-:Y:S01]  /*144c0*/  FMUL.FTZ R25, R14, R13 ;  /* 0x0000000d0e197220 */ /* 0x000fe20000410000 */
[----:B------:R-:W-:-:S02]  /*144d0*/  HADD2.F32 R4, -RZ, R4.H1_H1 ;  /* 0x30000004ff047230 */ /* 0x000fc40000004100 */
[----:B------:R-:W-:Y:S01]  /*144e0*/  FMUL.FTZ R12, R12, R5 ;  /* 0x000000050c0c7220 */ /* 0x000fe20000410000 */
[----:B------:R-:W-:Y:S02]  /*144f0*/  HADD2.F32 R6, -RZ, R6.H1_H1 ;  /* 0x30000006ff067230 */ /* 0x000fe40000004100 */
[----:B------:R-:W-:Y:S01]  /*14500*/  FMUL.FTZ R14, R14, R9 ;  /* 0x000000090e0e7220 */ /* 0x000fe20000410000 */
        /* <DEDUP_REMOVED lines=14> */
.L_x_3025:
[----:B------:R-:W-:Y:S05]  /*145f0*/  BSYNC B0 ;  /* 0x0000000000007941 */ /* 0x000fea0003800000 */
.L_x_2985:
        /* <DEDUP_REMOVED lines=8> */
.L_x_2983:
[----:B------:R-:W2:Y:S02]  /*14680*/  LDL R0, [R1+0x58] ;  /* 0x0000580001007983 */ /* 0x000ea40000100800 */
[----:B--2---:R-:W-:-:S13]  /*14690*/  R2UR UR4, R0 ;  /* 0x00000000000472ca */ /* 0x004fda00000e0000 */
[----:B------:R-:W-:-:S05]  /*146a0*/  IMAD.U32 R0, RZ, RZ, UR4 ;  /* 0x00000004ff007e24 */ /* 0x000fca000f8e00ff */
[----:B------:R-:W-:-:S13]  /*146b0*/  ISETP.NE.AND P0, PT, R0, 0x3, PT ;  /* 0x000000030000780c */ /* 0x000fda0003f05270 */
[----:B------:R-:W-:Y:S05]  /*146c0*/  @!P0 BRA `(.L_x_3060) ;  /* 0x0000000000048947 */ /* 0x000fea0003800000 */
[----:B------:R-:W-:Y:S01]  /*146d0*/  BPT.TRAP 0x1 ;  /* 0x000000040000795c */ /* 0x000fe20000300000 */
.L_x_3060:
[----:B------:R-:W-:Y:S01]  /*146e0*/  IMAD R0, R217, 0x8, R18 ;  /* 0x00000008d9007824 */ /* 0x000fe200078e0212 */
[----:B01-34-:R-:W-:-:S04]  /*146f0*/  SHF.L.U32 R3, R218, 0x1f, RZ ;  /* 0x0000001fda037819 */ /* 0x01bfc800000006ff */
[----:B------:R0:W1:Y:S01]  /*14700*/  SYNCS.PHASECHK.TRANS64.TRYWAIT P2, [R0+URZ+0x38830], R3 ;  /* 0x03883003000075a7 */ /* 0x000062000804017f */
[----:B------:R-:W-:Y:S05]  /*14710*/  @!P0 BRA `(.L_x_3061) ;  /* 0x0000000000048947 */ /* 0x000fea0003800000 */
[----:B------:R-:W-:Y:S01]  /*14720*/  BPT.TRAP 0x1 ;  /* 0x000000040000795c */ /* 0x000fe20000300000 */
.L_x_3061:
[----:B------:R-:W2:Y:S02]  /*14730*/  S2R R4, SR_TID.X ;  /* 0x0000000000047919 */ /* 0x000ea40000002100 */
[----:B--2---:R-:W-:-:S04]  /*14740*/  LOP3.LUT R4, R4, 0x7f, RZ, 0xc0, !PT ;  /* 0x0000007f04047812 */ /* 0x004fc800078ec0ff */
[----:B------:R-:W-:Y:S01]  /*14750*/  ISETP.NE.AND P1, PT, R4, RZ, PT ;  /* 0x000000ff0400720c */ /* 0x000fe20003f25270 */
[----:B-1----:R-:W-:-:S12]  /*14760*/  @P2 BRA `(.L_x_3062) ;  /* 0x0000000000082947 */ /* 0x002fd80003800000 */
[----:B------:R-:W1:Y:S02]  /*14770*/  SYNCS.PHASECHK.TRANS64.TRYWAIT P2, [R0+URZ+0x38830], R3 ;  /* 0x03883003000075a7 */ /* 0x000e64000804017f */
[----:B-1----:R-:W-:Y:S05]  /*14780*/  @!P2 BRA `(.L_x_3063) ;  /* 0x000001d000aca947 */ /* 0x002fea0003800000 */
.L_x_3062:
[----:B------:R-:W-:Y:S05]  /*14790*/  WARPSYNC.ALL ;  /* 0x0000000000007948 */ /* 0x000fea0003800000 */
[----:B01----:R-:W-:Y:S01]  /*147a0*/  VIADD R3, R18, 0x24400 ;  /* 0x0002440012037836 */ /* 0x003fe20000000000 */
[----:B------:R-:W-:Y:S01]  /*147b0*/  R2UR UR20, R2 ;  /* 0x00000000021472ca */ /* 0x000fe200000e0000 */
[----:B------:R-:W-:Y:S01]  /*147c0*/  WARPGROUP.ARRIVE ;  /* 0x00000000000079c5 */ /* 0x000fe20000000000 */
[----:B------:R-:W-:Y:S01]  /*147d0*/  MOV R5, 0x40000040 ;  /* 0x4000004000057802 */ /* 0x000fe20000000f00 */
[----:B------:R-:W-:Y:S01]  /*147e0*/  UMOV UR5, 0x40000040 ;  /* 0x4000004000057882 */ /* 0x000fe20000000000 */
[----:B------:R-:W-:Y:S01]  /*147f0*/  SHF.R.U32.HI R3, RZ, 0x4, R3 ;  /* 0x00000004ff037819 */ /* 0x000fe20000011603 */
[----:B------:R-:W-:Y:S01]  /*14800*/  UMOV UR17, UR5 ;  /* 0x0000000500117c82 */ /* 0x000fe20008000000 */
[----:B------:R-:W-:Y:S01]  /*14810*/  R2UR UR7, R5 ;  /* 0x00000000050772ca */ /* 0x000fe200000e0000 */
[----:B------:R-:W-:Y:S01]  /*14820*/  IMAD.U32 R11, RZ, RZ, UR5 ;  /* 0x00000005ff0b7e24 */ /* 0x000fe2000f8e00ff */
[----:B------:R-:W-:Y:S01]  /*14830*/  LOP3.LUT R3, R3, 0x3fff, RZ, 0xc0, !PT ;  /* 0x00003fff03037812 */ /* 0x000fe200078ec0ff */
[----:B------:R-:W-:Y:S01]  /*14840*/  IMAD.MOV.U32 R7, RZ, RZ, 0x40000040 ;  /* 0x40000040ff077424 */ /* 0x000fe200078e00ff */
[----:B------:R-:W-:Y:S01]  /*14850*/  UMOV UR9, UR17 ;  /* 0x0000001100097c82 */ /* 0x000fe20008000000 */
[----:B------:R-:W-:Y:S01]  /*14860*/  UMOV UR13, UR17 ;  /* 0x00000011000d7c82 */ /* 0x000fe20008000000 */
[----:B------:R-:W-:Y:S01]  /*14870*/  LOP3.LUT R222, R3, 0x10000, RZ, 0xfc, !PT ;  /* 0x0001000003de7812 */ /* 0x000fe200078efcff */
[----:B------:R-:W-:Y:S01]  /*14880*/  ULOP3.LUT UR20, UR20, 0x10000, URZ, 0xfc, !UPT ;  /* 0x0001000014147892 */ /* 0x000fe2000f8efc3f */
[----:B------:R-:W-:Y:S01]  /*14890*/  IMAD.MOV.U32 R3, RZ, RZ, 0x40000040 ;  /* 0x40000040ff037424 */ /* 0x000fe200078e00ff */
[----:B------:R-:W-:Y:S01]  /*148a0*/  R2UR UR11, R7 ;  /* 0x00000000070b72ca */ /* 0x000fe200000e0000 */
[----:B------:R-:W-:Y:S01]  /*148b0*/  IMAD.MOV.U32 R7, RZ, RZ, 0x40000040 ;  /* 0x40000040ff077424 */ /* 0x000fe200078e00ff */
[----:B------:R-:W-:Y:S01]  /*148c0*/  MOV R9, 0x40000040 ;  /* 0x4000004000097802 */ /* 0x000fe20000000f00 */
[----:B------:R-:W-:Y:S01]  /*148d0*/  IMAD R4, R217, 0xa00, R222 ;  /* 0x00000a00d9047824 */ /* 0x000fe200078e02de */
[----:B------:R-:W-:Y:S01]  /*148e0*/  UMOV UR25, 0x40000040 ;  /* 0x4000004000197882 */ /* 0x000fe20000000000 */
[----:B------:R-:W-:Y:S01]  /*148f0*/  UMOV UR4, UR20 ;  /* 0x0000001400047c82 */ /* 0x000fe20008000000 */
[----:B------:R-:W-:Y:S01]  /*14900*/  R2UR UR19, R7 ;  /* 0x00000000071372ca */ /* 0x000fe200000e0000 */
[C---:B------:R-:W-:Y:S01]  /*14910*/  VIADD R2, R4.reuse, 0x80 ;  /* 0x0000008004027836 */ /* 0x040fe20000000000 */
[C---:B------:R-:W-:Y:S01]  /*14920*/  R2UR UR6, R4.reuse ;  /* 0x00000000040672ca */ /* 0x040fe200000e0000 */
[----:B------:R-:W-:Y:S01]  /*14930*/  UMOV UR16, UR4 ;  /* 0x0000000400107c82 */ /* 0x000fe20008000000 */
[----:B------:R-:W-:Y:S01]  /*14940*/  IMAD.U32 R10, RZ, RZ, UR4 ;  /* 0x00000004ff0a7e24 */ /* 0x000fe2000f8e00ff */
[C---:B------:R-:W-:Y:S01]  /*14950*/  IADD3 R6, R4.reuse, 0x100, RZ ;  /* 0x0000010004067810 */ /* 0x040fe20007ffe0ff */
[----:B------:R-:W-:Y:S01]  /*14960*/  UMOV UR8, UR16 ;  /* 0x0000001000087c82 */ /* 0x000fe20008000000 */
[----:B------:R-:W-:Y:S01]  /*14970*/  UMOV UR12, UR16 ;  /* 0x00000010000c7c82 */ /* 0x000fe20008000000 */
[----:B------:R-:W-:Y:S01]  /*14980*/  VIADD R8, R4, 0x2 ;  /* 0x0000000204087836 */ /* 0x000fe20000000000 */
[----:B------:R-:W-:Y:S01]  /*14990*/  R2UR UR10, R6 ;  /* 0x00000000060a72ca */ /* 0x000fe200000e0000 */
[----:B------:R-:W-:Y:S01]  /*149a0*/  IMAD.MOV.U32 R7, RZ, RZ, 0x40000040 ;  /* 0x40000040ff077424 */ /* 0x000fe200078e00ff */
[----:B------:R-:W-:Y:S01]  /*149b0*/  IADD3 R6, R4, 0x200, RZ ;  /* 0x0000020004067810 */ /* 0x000fe20007ffe0ff */
[----:B------:R0:W-:Y:S01]  /*149c0*/  STL.64 [R1+0x48], R10 ;  /* 0x0000480a01007387 */ /* 0x0001e20000100a00 */
[----:B------:R-:W-:Y:S01]  /*149d0*/  R2UR UR26, R8 ;  /* 0x00000000081a72ca */ /* 0x000fe200000e0000 */
[----:B------:R-:W-:Y:S01]  /*149e0*/  VIADD R8, R4, 0x4 ;  /* 0x0000000404087836 */ /* 0x000fe20000000000 */
        /* <DEDUP_REMOVED lines=9> */
[----:B0-----:R-:W-:Y:S01]  /*14a80*/  IMAD.U32 R11, RZ, RZ, UR25 ;  /* 0x00000019ff0b7e24 */ /* 0x001fe2000f8e00ff */
[----:B------:R-:W-:Y:S01]  /*14a90*/  R2UR UR14, R2 ;  /* 0x00000000020e72ca */ /* 0x000fe200000e0000 */
[C---:B------:R-:W-:Y:S01]  /*14aa0*/  VIADD R2, R4.reuse, 0x82 ;  /* 0x0000008204027836 */ /* 0x040fe20000000000 */
[----:B------:R-:W-:Y:S01]  /*14ab0*/  R2UR UR15, R3 ;  /* 0x00000000030f72ca */ /* 0x000fe200000e0000 */
[----:B------:R-:W-:Y:S01]  /*14ac0*/  IMAD.MOV.U32 R3, RZ, RZ, 0x40000040 ;  /* 0x40000040ff037424 */ /* 0x000fe200078e00ff */
[----:B------:R-:W-:Y:S01]  /*14ad0*/  IADD3 R6, R4, 0x102, RZ ;  /* 0x0000010204067810 */ /* 0x000fe20007ffe0ff */
[----:B------:R-:W-:Y:S01]  /*14ae0*/  UIADD3 UR56, UR20, 0x804, URZ ;  /* 0x0000080414387890 */ /* 0x000fe2000fffe03f */
[----:B------:R-:W-:Y:S01]  /*14af0*/  MOV R9, 0x40000040 ;  /* 0x4000004000097802 */ /* 0x000fe20000000f00 */
[----:B------:R-:W-:Y:S01]  /*14b00*/  UMOV UR57, 0x40000040 ;  /* 0x4000004000397882 */ /* 0x000fe20000000000 */
[----:B------:R-:W-:Y:S01]  /*14b10*/  UIADD3 UR52, UR20, 0x806, URZ ;  /* 0x0000080614347890 */ /* 0x000fe2000fffe03f */
[----:B------:R-:W-:Y:S01]  /*14b20*/  @!P1 VIADD R0, R0, 0x38840 ;  /* 0x0003884000009836 */ /* 0x000fe20000000000 */
[----:B------:R-:W-:Y:S01]  /*14b30*/  UMOV UR53, 0x40000040 ;  /* 0x4000004000357882 */ /* 0x000fe20000000000 */
[----:B------:R-:W-:Y:S01]  /*14b40*/  UIADD3 UR48, UR20, 0xc00, URZ ;  /* 0x00000c0014307890 */ /* 0x000fe2000fffe03f */
[----:B------:R-:W-:Y:S01]  /*14b50*/  BSSY B0, `(.L_x_3064) ;  /* 0x00009cd000007945 */ /* 0x000fe20003800000 */
[----:B------:R-:W-:Y:S01]  /*14b60*/  UMOV UR49, 0x40000040 ;  /* 0x4000004000317882 */ /* 0x000fe20000000000 */
[----:B------:R-:W-:Y:S01]  /*14b70*/  UIADD3 UR44, UR20, 0xc02, URZ ;  /* 0x00000c02142c7890 */ /* 0x000fe2000fffe03f */
[----:B------:R-:W-:Y:S01]  /*14b80*/  @!P1 PRMT R0, RZ, 0x654, R0 ;  /* 0x00000654ff009816 */ /* 0x000fe20000000000 */
        /* <DEDUP_REMOVED lines=8> */
[----:B-----5:R-:W-:Y:S02]  /*14c10*/  CS2R R144, SRZ ;  /* 0x0000000000907805 */ /* 0x020fe4000001ff00 */
        /* <DEDUP_REMOVED lines=26> */
[----:B------:R-:W-:-:S02]  /*14dc0*/  CS2R R98, SRZ ;  /* 0x0000000000627805 */ /* 0x000fc4000001ff00 */
[----:B------:R-:W-:Y:S02]  /*14dd0*/  CS2R R96, SRZ ;  /* 0x0000000000607805 */ /* 0x000fe4000001ff00 */
[----:B------:R-:W-:Y:S02]  /*14de0*/  CS2R R94, SRZ ;  /* 0x00000000005e7805 */ /* 0x000fe4000001ff00 */
[----:B------:R-:W-:Y:S02]  /*14df0*/  CS2R R92, SRZ ;  /* 0x00000000005c7805 */ /* 0x000fe4000001ff00 */
[----:B------:R-:W-:Y:S02]  /*14e00*/  CS2R R90, SRZ ;  /* 0x00000000005a7805 */ /* 0x000fe4000001ff00 */
[----:B------:R-:W-:Y:S01]  /*14e10*/  CS2R R88, SRZ ;  /* 0x0000000000587805 */ /* 0x000fe2000001ff00 */
[----:B------:R-:W-:Y:S01]  /*14e20*/  UMOV UR24, UR4 ;  /* 0x0000000400187c82 */ /* 0x000fe20008000000 */
[----:B------:R-:W-:Y:S01]  /*14e30*/  CS2R R86, SRZ ;  /* 0x0000000000567805 */ /* 0x000fe2000001ff00 */
[----:B------:R-:W-:Y:S01]  /*14e40*/  IMAD.U32 R10, RZ, RZ, UR24 ;  /* 0x00000018ff0a7e24 */ /* 0x000fe2000f8e00ff */
[----:B------:R-:W-:-:S04]  /*14e50*/  CS2R R82, SRZ ;  /* 0x0000000000527805 */ /* 0x000fc8000001ff00 */
[----:B------:R0:W-:Y:S01]  /*14e60*/  STL.64 [R1+0x40], R10 ;  /* 0x0000400a01007387 */ /* 0x0001e20000100a00 */
[----:B------:R-:W-:Y:S02]  /*14e70*/  WARPGROUP.DEPBAR.LE gsb0, 0x0 ;  /* 0x00008000000079c5 */ /* 0x000fe40000010000 */
[----:B------:R-:W-:-:S06]  /*14e80*/  WARPGROUP.ARRIVE ;  /* 0x00000000000079c5 */ /* 0x000fcc0000000000 */
[----:B------:R-:W-:Y:S01]  /*14e90*/  HGMMA.64x16x16.F32 R40, gdesc[UR8], RZ, !UPT, gsb0 ;  /* 0x00200000082879f0 */ /* 0x000fe2000c0008ff */
[----:B------:R-:W-:Y:S01]  /*14ea0*/  UMOV UR8, UR24 ;  /* 0x0000001800087c82 */ /* 0x000fe20008000000 */
[----:B------:R-:W-:Y:S01]  /*14eb0*/  UMOV UR9, UR25 ;  /* 0x0000001900097c82 */ /* 0x000fe20008000000 */
[----:B------:R-:W-:Y:S01]  /*14ec0*/  UMOV UR4, UR8 ;  /* 0x0000000800047c82 */ /* 0x000fe20008000000 */
[----:B------:R-:W-:Y:S01]  /*14ed0*/  UMOV UR5, UR9 ;  /* 0x0000000900057c82 */ /* 0x000fe20008000000 */
[----:B------:R-:W-:Y:S02]  /*14ee0*/  WARPGROUP.DEPBAR.LE gsb0, 0x0 ;  /* 0x00008000000079c5 */ /* 0x000fe40000010000 */
[----:B------:R-:W-:-:S06]  /*14ef0*/  WARPGROUP.ARRIVE ;  /* 0x00000000000079c5 */ /* 0x000fcc0000000000 */
[----:B------:R-:W-:Y:S01]  /*14f00*/  HGMMA.64x16x16.F32 R32, gdesc[UR12], RZ, !UPT, gsb0 ;  /* 0x002000000c2079f0 */ /* 0x000fe2000c0008ff */
        /* <DEDUP_REMOVED lines=8> */
[----:B------:R-:W-:Y:S01]  /*14f90*/  R2UR UR7, R3 ;  /* 0x00000000030772ca */ /* 0x000fe200000e0000 */
[----:B------:R-:W-:Y:S01]  /*14fa0*/  IMAD.MOV.U32 R3, RZ, RZ, 0x40000040 ;  /* 0x40000040ff037424 */ /* 0x000fe200078e00ff */
[----:B------:R-:W-:Y:S02]  /*14fb0*/  WARPGROUP.DEPBAR.LE gsb0, 0x0 ;  /* 0x00008000000079c5 */ /* 0x000fe40000010000 */
[----:B------:R-:W-:-:S06]  /*14fc0*/  WARPGROUP.ARRIVE ;  /* 0x00000000000079c5 */ /* 0x000fcc0000000000 */
[----:B------:R-:W-:Y:S01]  /*14fd0*/  HGMMA.64x16x16.F32 R24, gdesc[UR16], RZ, !UPT, gsb0 ;  /* 0x00200000101879f0 */ /* 0x000fe2000c0008ff */
[----:B------:R-:W-:Y:S01]  /*14fe0*/  R2UR UR18, R6 ;  /* 0x00000000061272ca */ /* 0x000fe200000e0000 */
[----:B------:R-:W-:Y:S01]  /*14ff0*/  UMOV UR16, UR8 ;  /* 0x0000000800107c82 */ /* 0x000fe20008000000 */
[----:B------:R-:W-:Y:S01]  /*15000*/  R2UR UR19, R7 ;  /* 0x00000000071372ca */ /* 0x000fe200000e0000 */
[----:B------:R-:W-:Y:S01]  /*15010*/  UMOV UR17, UR9 ;  /* 0x0000000900117c82 */ /* 0x000fe20008000000 */
[----:B------:R-:W-:Y:S01]  /*15020*/  IMAD.MOV.U32 R7, RZ, RZ, 0x40000040 ;  /* 0x40000040ff077424 */ /* 0x000fe200078e00ff */
[----:B------:R-:W-:-:S04]  /*15030*/  IADD3 R6, R4, 0x202, RZ ;  /* 0x0000020204067810 */ /* 0x000fc80007ffe0ff */
[----:B------:R-:W-:Y:S02]  /*15040*/  R2UR UR10, R6 ;  /* 0x00000000060a72ca */ /* 0x000fe400000e0000 */
[----:B------:R-:W-:Y:S01]  /*15050*/  R2UR UR11, R7 ;  /* 0x00000000070b72ca */ /* 0x000fe200000e0000 */
[----:B------:R-:W-:Y:S01]  /*15060*/  IMAD.MOV.U32 R7, RZ, RZ, 0x40000040 ;  /* 0x40000040ff077424 */ /* 0x000fe200078e00ff */
[----:B------:R-:W-:Y:S01]  /*15070*/  IADD3 R6, R4, 0x104, RZ ;  /* 0x0000010404067810 */ /* 0x000fe20007ffe0ff */
[----:B------:R-:W-:Y:S02]  /*15080*/  WARPGROUP.DEPBAR.LE gsb0, 0x0 ;  /* 0x00008000000079c5 */ /* 0x000fe40000010000 */
[----:B------:R-:W-:-:S06]  /*15090*/  WARPGROUP.ARRIVE ;  /* 0x00000000000079c5 */ /* 0x000fcc0000000000 */
[----:B------:R-:W-:Y:S01]  /*150a0*/  HGMMA.64x16x16.F32 R56, gdesc[UR24], R56, gsb0 ;  /* 0x00200000183879f0 */ /* 0x000fe20008000838 */
[----:B------:R-:W-:Y:S01]  /*150b0*/  R2UR UR26, R8 ;  /* 0x00000000081a72ca */ /* 0x000fe200000e0000 */
[----:B------:R-:W-:Y:S01]  /*150c0*/  UMOV UR25, 0x40000040 ;  /* 0x4000004000197882 */ /* 0x000fe20000000000 */
[----:B------:R-:W-:Y:S01]  /*150d0*/  R2UR UR27, R9 ;  /* 0x00000000091b72ca */ /* 0x000fe200000e0000 */
[----:B------:R-:W-:Y:S01]  /*150e0*/  VIADD R8, R4, 0x6 ;  /* 0x0000000604087836 */ /* 0x000fe20000000000 */
[----:B------:R-:W-:Y:S01]  /*150f0*/  MOV R9, 0x40000040 ;  /* 0x4000004000097802 */ /* 0x000fe20000000f00 */
[----:B0-----:R-:W-:Y:S01]  /*15100*/  IMAD.U32 R11, RZ, RZ, UR25 ;  /* 0x00000019ff0b7e24 */ /* 0x001fe2000f8e00ff */
        /* <DEDUP_REMOVED lines=29> */
[----:B------:R-:W-:Y:S01]  /*152e0*/  HGMMA.64x16x16.F32 R24, gdesc[UR8], R24, gsb0 ;  /* 0x00200000081879f0 */ /* 0x000fe20008000818 */
        /* <DEDUP_REMOVED lines=55> */
[----:B------:R-:W-:Y:S02]  /*15660*/  R2UR UR18, R6 ;  /* 0x00000000061272ca */ /* 0x000fe400000e0000 */
[----:B------:R-:W-:Y:S01]  /*15670*/  R2UR UR19, R7 ;  /* 0x00000000071372ca */ /* 0x000fe200000e0000 */
[----:B------:R-:W-:Y:S01]  /*15680*/  IMAD.MOV.U32 R7, RZ, RZ, 0x40000040 ;  /* 0x40000040ff077424 */ /* 0x000fe200078e00ff */
[----:B------:R-:W-:Y:S01]  /*15690*/  IADD3 R6, R4, 0x380, RZ ;  /* 0x0000038004067810 */ /* 0x000fe20007ffe0ff */
[----:B------:R-:W-:-:S02]  /*156a0*/  WARPGROUP.DEPBAR.LE gsb0, 0x0 ;  /* 0x00008000000079c5 */ /* 0x000fc40000010000 */
        /* <DEDUP_REMOVED lines=159> */
[----:B------:R-:W-:Y:S02]  /*160a0*/  R2UR UR6, R6 ;  /* 0x00000000060672ca */ /* 0x000fe400000e0000 */
[----:B------:R-:W-:Y:S01]  /*160b0*/  R2UR UR7, R7 ;  /* 0x00000000070772ca */ /* 0x000fe200000e0000 */
[----:B------:R-:W-:Y:S01]  /*160c0*/  IMAD.MOV.U32 R7, RZ, RZ, 0x40000040 ;  /* 0x40000040ff077424 */ /* 0x000fe200078e00ff */
[----:B------:R-:W-:Y:S02]  /*160d0*/  IADD3 R6, R4, 0x486, RZ ;  /* 0x0000048604067810 */ /* 0x000fe40007ffe0ff */
[----:B------:R-:W-:Y:S02]  /*160e0*/  UMOV UR24, UR4 ;  /* 0x0000000400187c82 */ /* 0x000fe40008000000 */
        /* <DEDUP_REMOVED lines=88> */
[----:B0-----:R-:W-:-:S03]  /*16670*/  IMAD.U32 R11, RZ, RZ, UR25 ;  /* 0x00000019ff0b7e24 */ /* 0x001fc6000f8e00ff */
[----:B------:R-:W-:Y:S01]  /*16680*/  R2UR UR58, R8 ;  /* 0x00000000083a72ca */ /* 0x000fe200000e0000 */
[----:B------:R-:W-:Y:S01]  /*16690*/  VIADD R8, R4, 0x506 ;  /* 0x0000050604087836 */ /* 0x000fe20000000000 */
[----:B------:R-:W-:Y:S01]  /*166a0*/  R2UR UR59, R9 ;  /* 0x00000000093b72ca */ /* 0x000fe200000e0000 */
[----:B------:R-:W-:-:S03]  /*166b0*/  IMAD.MOV.U32 R9, RZ, RZ, 0x40000040 ;  /* 0x40000040ff097424 */ /* 0x000fc600078e00ff */
[----:B------:R-:W-:Y:S01]  /*166c0*/  R2UR UR54, R8 ;  /* 0x00000000083672ca */ /* 0x000fe200000e0000 */
[----:B------:R-:W-:Y:S01]  /*166d0*/  VIADD R8, R4, 0x780 ;  /* 0x0000078004087836 */ /* 0x000fe20000000000 */
[----:B------:R-:W-:Y:S02]  /*166e0*/  R2UR UR55, R9 ;  /* 0x00000000093772ca */ /* 0x000fe400000e0000 */
[----:B------:R-:W-:Y:S02]  /*166f0*/  MOV R9, 0x40000040 ;  /* 0x4000004000097802 */ /* 0x000fe40000000f00 */
        /* <DEDUP_REMOVED lines=33> */
[----:B------:R0:W-:Y:S01]  /*16910*/  STL.64 [R1], R10 ;  /* 0x0000000a01007387 */ /* 0x0001e20000100a00 */
        /* <DEDUP_REMOVED lines=21> */
[----:B------:R-:W-:Y:S01]  /*16a70*/  IMAD.MOV.U32 R3, RZ, RZ, 0x40000040 ;  /* 0x40000040ff037424 */ /* 0x000fe200078e00ff */
[----:B------:R-:W-:Y:S02]  /*16a80*/  WARPGROUP.DEPBAR.LE gsb0, 0x0 ;  /* 0x00008000000079c5 */ /* 0x000fe40000010000 */
[----:B------:R-:W-:-:S06]  /*16a90*/  WARPGROUP.ARRIVE ;  /* 0x00000000000079c5 */ /* 0x000fcc0000000000 */
[----:B------:R-:W-:Y:S03]  /*16aa0*/  HGMMA.64x16x16.F32 R56, gdesc[UR24], R56, gsb0 ;  /* 0x00200000183879f0 */ /* 0x000fe60008000838 */
        /* <DEDUP_REMOVED lines=35> */
[----:B------:R-:W-:Y:S01]  /*16ce0*/  IADD3 R6, R4, 0x606, RZ ;  /* 0x0000060604067810 */ /* 0x000fe20007ffe0ff */
        /* <DEDUP_REMOVED lines=145> */
[----:B------:R-:W-:Y:S01]  /*17600*/  VIADD R2, R4, 0x806 ;  /* 0x0000080604027836 */ /* 0x000fe20000000000 */
        /* <DEDUP_REMOVED lines=13> */
[----:B------:R-:W-:Y:S01]  /*176e0*/  ULDC UR42, c[0x0][0x988] ;  /* 0x00026200002a7ab9 */ /* 0x000fe20000000800 */
[----:B------:R-:W-:Y:S01]  /*176f0*/  ULDC UR43, c[0x0][0x988] ;  /* 0x00026200002b7ab9 */ /* 0x000fe20000000800 */
[----:B------:R-:W-:Y:S02]  /*17700*/  WARPGROUP.DEPBAR.LE gsb0, 0x0 ;  /* 0x00008000000079c5 */ /* 0x000fe40000010000 */
[----:B------:R-:W-:-:S06]  /*17710*/  WARPGROUP.ARRIVE ;  /* 0x00000000000079c5 */ /* 0x000fcc0000000000 */
[----:B------:R-:W-:Y:S03]  /*17720*/  HGMMA.64x16x16.F32 R48, gdesc[UR16], R48, gsb0 ;  /* 0x00200000103079f0 */ /* 0x000fe60008000830 */
[----:B------:R-:W-:Y:S02]  /*17730*/  WARPGROUP.DEPBAR.LE gsb0, 0x0 ;  /* 0x00008000000079c5 */ /* 0x000fe40000010000 */
[----:B------:R-:W-:-:S06]  /*17740*/  WARPGROUP.ARRIVE ;  /* 0x00000000000079c5 */ /* 0x000fcc0000000000 */
[----:B------:R-:W-:Y:S03]  /*17750*/  HGMMA.64x16x16.F32 R40, gdesc[UR12], R40, gsb0 ;  /* 0x002000000c2879f0 */ /* 0x000fe60008000828 */
[----:B------:R-:W-:Y:S02]  /*17760*/  WARPGROUP.DEPBAR.LE gsb0, 0x0 ;  /* 0x00008000000079c5 */ /* 0x000fe40000010000 */
[----:B------:R-:W-:-:S06]  /*17770*/  WARPGROUP.ARRIVE ;  /* 0x00000000000079c5 */ /* 0x000fcc0000000000 */
[----:B------:R-:W-:Y:S01]  /*17780*/  HGMMA.64x16x16.F32 R32, gdesc[UR8], R32, gsb0 ;  /* 0x00200000082079f0 */ /* 0x000fe20008000820 */
[----:B------:R-:W-:Y:S02]  /*17790*/  ULDC UR8, c[0x0][0x9d8] ;  /* 0x0002760000087ab9 */ /* 0x000fe40000000800 */
[----:B------:R-:W-:Y:S02]  /*177a0*/  WARPGROUP.DEPBAR.LE gsb0, 0x0 ;  /* 0x00008000000079c5 */ /* 0x000fe40000010000 */
[----:B------:R-:W-:-:S06]  /*177b0*/  WARPGROUP.ARRIVE ;  /* 0x00000000000079c5 */ /* 0x000fcc0000000000 */
[----:B------:R-:W-:Y:S01]  /*177c0*/  HGMMA.64x16x16.F32 R24, gdesc[UR4], R24, gsb0 ;  /* 0x00200000041879f0 */ /* 0x000fe20008000818 */
[----:B------:R-:W-:Y:S01]  /*177d0*/  R2UR UR6, R2 ;  /* 0x00000000020672ca */ /* 0x000fe200000e0000 */
[----:B------:R-:W-:Y:S01]  /*177e0*/  UMOV UR4, UR36 ;  /* 0x0000002400047c82 */ /* 0x000fe20008000000 */
[----:B------:R-:W-:Y:S01]  /*177f0*/  R2UR UR7, R3 ;  /* 0x00000000030772ca */ /* 0x000fe200000e0000 */
[----:B------:R-:W-:Y:S01]  /*17800*/  UMOV UR5, UR37 ;  /* 0x0000002500057c82 */ /* 0x000fe20008000000 */
[----:B------:R-:W1:Y:S02]  /*17810*/  LDC R3, c[0x0][0x448] ;  /* 0x00011200ff037b82 */ /* 0x000e640000000800 */
[----:B-1----:R-:W-:Y:S01]  /*17820*/  ISETP.NE.AND P2, PT, R3, 0x1, PT ;  /* 0x000000010300780c */ /* 0x002fe20003f45270 */
[----:B------:R-:W-:-:S12]  /*17830*/  IMAD.IADD R3, R235, 0x1, R230 ;  /* 0x00000001eb037824 */ /* 0x000fd800078e02e6 */
[----:B0-----:R-:W0:Y:S08]  /*17840*/  @P2 LDC R10, c[0x0][0x44c] ;  /* 0x00011300ff0a2b82 */ /* 0x001e300000000800 */
[----:B------:R-:W1:Y:S01]  /*17850*/  @P2 LDC R11, c[0x0][0x450] ;  /* 0x00011400ff0b2b82 */ /* 0x000e620000000800 */
[----:B------:R-:W-:Y:S02]  /*17860*/  WARPGROUP.DEPBAR.LE gsb0, 0x0 ;  /* 0x00008000000079c5 */ /* 0x000fe40000010000 */
[----:B------:R-:W-:-:S06]  /*17870*/  WARPGROUP.ARRIVE ;  /* 0x00000000000079c5 */ /* 0x000fcc0000000000 */
[----:B------:R-:W-:Y:S01]  /*17880*/  HGMMA.64x16x16.F32 R56, gdesc[UR36], R56, gsb0 ;  /* 0x00200000243879f0 */ /* 0x000fe20008000838 */
[----:B------:R-:W-:Y:S01]  /*17890*/  ULDC UR38, c[0x0][0x9d8] ;  /* 0x0002760000267ab9 */ /* 0x000fe20000000800 */
[----:B------:R-:W-:Y:S01]  /*178a0*/  ULDC UR39, c[0x0][0x9d8] ;  /* 0x0002760000277ab9 */ /* 0x000fe20000000800 */
[----:B0-----:R-:W-:Y:S01]  /*178b0*/  @P2 IMAD.HI.U32 R10, R3, R10, RZ ;  /* 0x0000000a030a2227 */ /* 0x001fe200078e00ff */
        /* <DEDUP_REMOVED lines=8> */
[----:B------:R-:W-:Y:S01]  /*17940*/  R2UR UR6, R6 ;  /* 0x00000000060672ca */ /* 0x000fe200000e0000 */
[----:B------:R-:W-:Y:S01]  /*17950*/  UMOV UR4, UR36 ;  /* 0x0000002400047c82 */ /* 0x000fe20008000000 */
[----:B------:R-:W-:Y:S01]  /*17960*/  R2UR UR7, R7 ;  /* 0x00000000070772ca */ /* 0x000fe200000e0000 */
[----:B------:R-:W-:Y:S01]  /*17970*/  UMOV UR5, UR37 ;  /* 0x0000002500057c82 */ /* 0x000fe20008000000 */
[----:B------:R-:W0:Y:S01]  /*17980*/  MUFU.TANH R58, R58 ;  /* 0x0000003a003a7308 */ /* 0x000e220000002400 */
[----:B------:R-:W-:Y:S01]  /*17990*/  FMUL.FTZ R7, R60, UR8 ;  /* 0x000000083c077c20 */ /* 0x000fe20008410000 */
[----:B------:R-:W-:Y:S01]  /*179a0*/  FMUL.FTZ R5, R57, UR8 ;  /* 0x0000000839057c20 */ /* 0x000fe20008410000 */
[----:B------:R-:W-:-:S05]  /*179b0*/  FMUL.FTZ R6, R61, UR8 ;  /* 0x000000083d067c20 */ /* 0x000fca0008410000 */
[----:B------:R-:W2:Y:S08]  /*179c0*/  MUFU.TANH R13, R59 ;  /* 0x0000003b000d7308 */ /* 0x000eb00000002400 */
        /* <DEDUP_REMOVED lines=12> */
[----:B------:R-:W-:Y:S01]  /*17a90*/  R2UR UR6, R8 ;  /* 0x00000000080672ca */ /* 0x000fe200000e0000 */
[----:B------:R-:W-:Y:S01]  /*17aa0*/  UMOV UR4, UR36 ;  /* 0x0000002400047c82 */ /* 0x000fe20008000000 */
[----:B------:R-:W-:Y:S01]  /*17ab0*/  R2UR UR7, R9 ;  /* 0x00000000090772ca */ /* 0x000fe200000e0000 */
[----:B------:R-:W-:Y:S01]  /*17ac0*/  UMOV UR5, UR37 ;  /* 0x0000002500057c82 */ /* 0x000fe20008000000 */
[----:B------:R-:W-:Y:S01]  /*17ad0*/  VIADD R8, R4, 0x986 ;  /* 0x0000098604087836 */ /* 0x000fe20000000000 */
[----:B------:R-:W-:Y:S01]  /*17ae0*/  MOV R9, 0x40000040 ;  /* 0x4000004000097802 */ /* 0x000fe20000000f00 */
[----:B------:R-:W-:Y:S01]  /*17af0*/  IMAD.MOV.U32 R4, RZ, RZ, R3 ;  /* 0x000000ffff047224 */ /* 0x000fe200078e0003 */
[----:B-1----:R-:W-:Y:S01]  /*17b00*/  @P2 SHF.R.U32.HI R4, RZ, R11, R10 ;  /* 0x0000000bff042219 */ /* 0x002fe2000001160a */
[----:B------:R-:W-:Y:S01]  /*17b10*/  IMAD R3, R84, -0x50, R232 ;  /* 0xffffffb054037824 */ /* 0x000fe200078e02e8 */
[----:B------:R-:W1:Y:S01]  /*17b20*/  MUFU.TANH R50, R50 ;  /* 0x0000003200327308 */ /* 0x000e620000002400 */
[----:B------:R-:W-:Y:S01]  /*17b30*/  FMUL.FTZ R49, R49, UR8 ;  /* 0x0000000831317c20 */ /* 0x000fe20008410000 */
[----:B------:R-:W-:Y:S01]  /*17b40*/  FMUL.FTZ R52, R52, UR8 ;  /* 0x0000000834347c20 */ /* 0x000fe20008410000 */
[----:B------:R-:W0:Y:S01]  /*17b50*/  SHFL.IDX PT, R10, R4, 0x1, 0x1c1f ;  /* 0x003c1f00040a7f89 */ /* 0x000e2200000e0000 */
[----:B------:R-:W-:-:S02]  /*17b60*/  VIADD R3, R3, 0x50 ;  /* 0x0000005003037836 */ /* 0x000fc40000000000 */
[----:B------:R-:W-:Y:S01]  /*17b70*/  FMUL.FTZ R53, R53, UR8 ;  /* 0x0000000835357c20 */ /* 0x000fe20008410000 */
[----:B------:R-:W2:Y:S01]  /*17b80*/  SHFL.IDX PT, R4, R4, RZ, 0x1c1f ;  /* 0x001c1fff04047589 */ /* 0x000ea200000e0000 */
[----:B------:R-:W-:Y:S08]  /*17b90*/  MUFU.TANH R51, R51 ;  /* 0x0000003300337308 */ /* 0x000ff00000002400 */
[----:B------:R-:W1:Y:S08]  /*17ba0*/  MUFU.TANH R54, R54 ;  /* 0x0000003600367308 */ /* 0x000e700000002400 */
[----:B------:R-:W1:Y:S08]  /*17bb0*/  MUFU.TANH R55, R55 ;  /* 0x0000003700377308 */ /* 0x000e700000002400 */
        /* <DEDUP_REMOVED lines=8> */
[----:B------:R-:W1:Y:S01]  /*17c40*/  MUFU.TANH R12, R42 ;  /* 0x0000002a000c7308 */ /* 0x000e620000002400 */
[----:B------:R-:W-:Y:S01]  /*17c50*/  HGMMA.64x16x16.F32 R32, gdesc[UR4], R32, gsb0 ;  /* 0x00200000042079f0 */ /* 0x000fe20008000820 */
[----:B------:R-:W-:Y:S01]  /*17c60*/  R2UR UR6, R8 ;  /* 0x00000000080672ca */ /* 0x000fe200000e0000 */
[----:B------:R-:W-:Y:S01]  /*17c70*/  UMOV UR4, UR36 ;  /* 0x0000002400047c82 */ /* 0x000fe20008000000 */
[----:B------:R-:W-:Y:S01]  /*17c80*/  R2UR UR7, R9 ;  /* 0x00000000090772ca */ /* 0x000fe200000e0000 */
[----:B------:R-:W-:Y:S01]  /*17c90*/  IMAD.MOV.U32 R9, RZ, RZ, -0x50 ;  /* 0xffffffb0ff097424 */ /* 0x000fe200078e00ff */
[----:B------:R-:W-:Y:S01]  /*17ca0*/  UMOV UR5, UR37 ;  /* 0x0000002500057c82 */ /* 0x000fe20008000000 */
[----:B------:R-:W-:Y:S01]  /*17cb0*/  FMUL.FTZ R40, R40, UR8 ;  /* 0x0000000828287c20 */ /* 0x000fe20008410000 */
[----:B------:R-:W1:Y:S01]  /*17cc0*/  MUFU.TANH R14, R43 ;  /* 0x0000002b000e7308 */ /* 0x000e620000002400 */
[----:B------:R-:W-:-:S02]  /*17cd0*/  IMAD R9, R84, R9, 0x51 ;  /* 0x0000005154097424 */ /* 0x000fc400078e0209 */
[----:B------:R-:W-:Y:S01]  /*17ce0*/  FMUL.FTZ R41, R41, UR8 ;  /* 0x0000000829297c20 */ /* 0x000fe20008410000 */
[----:B------:R-:W-:Y:S01]  /*17cf0*/  FMUL.FTZ R44, R44, UR8 ;  /* 0x000000082c2c7c20 */ /* 0x000fe20008410000 */
[----:B------:R-:W-:Y:S01]  /*17d00*/  FMUL.FTZ R45, R45, UR8 ;  /* 0x000000082d2d7c20 */ /* 0x000fe20008410000 */
[C---:B------:R-:W-:Y:S02]  /*17d10*/  IMAD R8, R234.reuse, -0x2, R9 ;  /* 0xfffffffeea087824 */ /* 0x040fe400078e0209 */
[----:B------:R-:W-:Y:S01]  /*17d20*/  IMAD R9, R234, -0x2, R3 ;  /* 0xfffffffeea097824 */ /* 0x000fe200078e0203 */
[----:B------:R-:W-:Y:S02]  /*17d30*/  MUFU.TANH R46, R46 ;  /* 0x0000002e002e7308 */ /* 0x000fe40000002400 */
[----:B------:R-:W-:-:S04]  /*17d40*/  IADD3 R64, -R231, R8, R232 ;  /* 0x00000008e7407210 */ /* 0x000fc80007ffe1e8 */
[-CC-:B0-----:R-:W-:Y:S02]  /*17d50*/  VIADDMNMX R11, R10, R64.reuse, R9.reuse, PT ;  /* 0x000000400a0b7246 */ /* 0x181fe40003800109 */
[----:B------:R-:W0:Y:S01]  /*17d60*/  MUFU.TANH R47, R47 ;  /* 0x0000002f002f7308 */ /* 0x000e220000002400 */
[----:B--2---:R-:W-:Y:S02]  /*17d70*/  VIADDMNMX R9, R4, R64, R9, PT ;  /* 0x0000004004097246 */ /* 0x004fe40003800109 */
[C---:B------:R-:W-:Y:S02]  /*17d80*/  ISETP.GT.AND P3, PT, R11.reuse, RZ, PT ;  /* 0x000000ff0b00720c */ /* 0x040fe40003f64270 */
[C---:B------:R-:W-:Y:S02]  /*17d90*/  ISETP.GT.AND P4, PT, R11.reuse, 0x1, PT ;  /* 0x000000010b00780c */ /* 0x040fe40003f84270 */
[----:B------:R-:W-:Y:S01]  /*17da0*/  ISETP.GT.AND P5, PT, R11, 0x8, PT ;  /* 0x000000080b00780c */ /* 0x000fe20003fa4270 */
[----:B------:R-:W-:Y:S01]  /*17db0*/  MUFU.TANH R52, R52 ;  /* 0x0000003400347308 */ /* 0x000fe20000002400 */
[----:B------:R-:W-:-:S02]  /*17dc0*/  FSEL R66, R58, -INF , P3 ;  /* 0xff8000003a427808 */ /* 0x000fc40001800000 */
[----:B------:R-:W-:Y:S02]  /*17dd0*/  FSEL R13, R13, -INF , P4 ;  /* 0xff8000000d0d7808 */ /* 0x000fe40002000000 */
[C---:B------:R-:W-:Y:S02]  /*17de0*/  ISETP.GT.AND P3, PT, R11.reuse, 0x9, PT ;  /* 0x000000090b00780c */ /* 0x040fe40003f64270 */
[----:B---3--:R-:W-:Y:S01]  /*17df0*/  FSEL R62, R62, -INF , P5 ;  /* 0xff8000003e3e7808 */ /* 0x008fe20002800000 */
[----:B------:R-:W-:Y:S01]  /*17e00*/  MUFU.TANH R53, R53 ;  /* 0x0000003500357308 */ /* 0x000fe20000002400 */
[----:B------:R-:W-:Y:S02]  /*17e10*/  FMNMX.FTZ R3, R66, R13, !PT ;  /* 0x0000000d42037209 */ /* 0x000fe40007810000 */
[----:B------:R-:W-:Y:S02]  /*17e20*/  ISETP.GT.AND P4, PT, R11, 0x10, PT ;  /* 0x000000100b00780c */ /* 0x000fe40003f84270 */
[----:B----4-:R-:W-:-:S02]  /*17e30*/  FSEL R60, R60, -INF , P3 ;  /* 0xff8000003c3c7808 */ /* 0x010fc40001800000 */
[----:B------:R-:W-:Y:S01]  /*17e40*/  FMNMX.FTZ R3, R62, R3, !PT ;  /* 0x000000033e037209 */ /* 0x000fe20007810000 */
[----:B------:R-:W-:Y:S01]  /*17e50*/  MUFU.TANH R41, R41 ;  /* 0x0000002900297308 */ /* 0x000fe20000002400 */
[----:B------:R-:W-:Y:S02]  /*17e60*/  ISETP.GT.AND P3, PT, R11, 0x11, PT ;  /* 0x000000110b00780c */ /* 0x000fe40003f64270 */
[----:B-1----:R-:W-:Y:S01]  /*17e70*/  FSEL R58, R50, -INF , P4 ;  /* 0xff800000323a7808 */ /* 0x002fe20002000000 */
[----:B------:R-:W-:Y:S02]  /*17e80*/  WARPGROUP.DEPBAR.LE gsb0, 0x0 ;  /* 0x00008000000079c5 */ /* 0x000fe40000010000 */
[----:B------:R-:W-:Y:S01]  /*17e90*/  WARPGROUP.ARRIVE ;  /* 0x00000000000079c5 */ /* 0x000fe20000000000 */
[----:B------:R-:W-:Y:S01]  /*17ea0*/  FMUL.FTZ R34, R34, UR8 ;  /* 0x0000000822227c20 */ /* 0x000fe20008410000 */
[----:B------:R-:W-:Y:S01]  /*17eb0*/  FMNMX.FTZ R3, R60, R3, !PT ;  /* 0x000000033c037209 */ /* 0x000fe20007810000 */
[----:B------:R-:W-:Y:S01]  /*17ec0*/  FMUL.FTZ R35, R35, UR8 ;  /* 0x0000000823237c20 */ /* 0x000fe20008410000 */
[----:B------:R-:W-:Y:S01]  /*17ed0*/  ISETP.GT.AND P4, PT, R11, 0x18, PT ;  /* 0x000000180b00780c */ /* 0x000fe20003f84270 */
[----:B------:R1:W2:Y:S01]  /*17ee0*/  MUFU.TANH R20, R34 ;  /* 0x0000002200147308 */ /* 0x0002a20000002400 */
[----:B------:R-:W-:Y:S01]  /*17ef0*/  HGMMA.64x16x16.F32 R24, gdesc[UR4], R24, gsb0 ;  /* 0x00200000041879f0 */ /* 0x000fe20008000818 */
[----:B------:R-:W-:Y:S01]  /*17f00*/  FMNMX.FTZ R3, R58, R3, !PT ;  /* 0x000000033a037209 */ /* 0x000fe20007810000 */
[----:B------:R-:W-:Y:S01]  /*17f10*/  FMUL.FTZ R38, R38, UR8 ;  /* 0x0000000826267c20 */ /* 0x000fe20008410000 */
[----:B------:R-:W-:Y:S01]  /*17f20*/  FSEL R8, R54, -INF , P4 ;  /* 0xff80000036087808 */ /* 0x000fe20002000000 */
[----:B------:R-:W-:Y:S01]  /*17f30*/  FMUL.FTZ R39, R39, UR8 ;  /* 0x0000000827277c20 */ /* 0x000fe20008410000 */
[----:B------:R-:W-:Y:S01]  /*17f40*/  ISETP.GT.AND P4, PT, R11, 0x20, PT ;  /* 0x000000200b00780c */ /* 0x000fe20003f84270 */
[----:B------:R-:W-:Y:S01]  /*17f50*/  FMUL.FTZ R32, R32, UR8 ;  /* 0x0000000820207c20 */ /* 0x000fe20008410000 */
[----:B------:R-:W3:Y:S01]  /*17f60*/  MUFU.TANH R35, R35 ;  /* 0x0000002300237308 */ /* 0x000ee20000002400 */
[----:B-1----:R-:W-:Y:S01]  /*17f70*/  FSEL R34, R51, -INF , P3 ;  /* 0xff80000033227808 */ /* 0x002fe20001800000 */
[----:B------:R-:W-:Y:S01]  /*17f80*/  FMUL.FTZ R36, R36, UR8 ;  /* 0x0000000824247c20 */ /* 0x000fe20008410000 */
[----:B------:R-:W-:Y:S01]  /*17f90*/  ISETP.GT.AND P3, PT, R11, 0x19, PT ;  /* 0x000000190b00780c */ /* 0x000fe20003f64270 */
[----:B------:R-:W-:Y:S01]  /*17fa0*/  ULDC UR4, c[0x0][0x988] ;  /* 0x0002620000047ab9 */ /* 0x000fe20000000800 */
[----:B------:R-:W-:Y:S01]  /*17fb0*/  FMNMX.FTZ R3, R34, R3, !PT ;  /* 0x0000000322037209 */ /* 0x000fe20007810000 */
[----:B------:R-:W-:Y:S01]  /*17fc0*/  FMUL.FTZ R33, R33, UR8 ;  /* 0x0000000821217c20 */ /* 0x000fe20008410000 */
[----:B------:R-:W-:Y:S01]  /*17fd0*/  FSEL R10, R55, -INF , P3 ;  /* 0xff800000370a7808 */ /* 0x000fe20001800000 */
[----:B------:R-:W1:Y:S01]  /*17fe0*/  MUFU.TANH R38, R38 ;  /* 0x0000002600267308 */ /* 0x000e620000002400 */
[----:B------:R-:W-:Y:S01]  /*17ff0*/  FMNMX.FTZ R15, R8, R3, !PT ;  /* 0x00000003080f7209 */ /* 0x000fe20007810000 */
[----:B------:R-:W-:Y:S01]  /*18000*/  FMUL.FTZ R37, R37, UR8 ;  /* 0x0000000825257c20 */ /* 0x000fe20008410000 */
[----:B------:R-:W-:-:S02]  /*18010*/  ISETP.GT.AND P3, PT, R11, 0x21, PT ;  /* 0x000000210b00780c */ /* 0x000fc40003f64270 */
[----:B------:R-:W-:Y:S02]  /*18020*/  FSEL R12, R12, -INF , P4 ;  /* 0xff8000000c0c7808 */ /* 0x000fe40002000000 */
[----:B------:R-:W-:Y:S01]  /*18030*/  FMNMX.FTZ R15, R10, R15, !PT ;  /* 0x0000000f0a0f7209 */ /* 0x000fe20007810000 */
[----:B------:R-:W4:Y:S01]  /*18040*/  MUFU.TANH R39, R39 ;  /* 0x0000002700277308 */ /* 0x000f220000002400 */
[C---:B------:R-:W-:Y:S02]  /*18050*/  ISETP.GT.AND P4, PT, R11.reuse, 0x28, PT ;  /* 0x000000280b00780c */ /* 0x040fe40003f84270 */
[----:B------:R-:W-:Y:S02]  /*18060*/  FSEL R14, R14, -INF , P3 ;  /* 0xff8000000e0e7808 */ /* 0x000fe40001800000 */
[----:B------:R-:W-:Y:S02]  /*18070*/  FMNMX.FTZ R15, R12, R15, !PT ;  /* 0x0000000f0c0f7209 */ /* 0x000fe40007810000 */
[----:B------:R-:W-:Y:S01]  /*18080*/  ISETP.GT.AND P3, PT, R11, 0x29, PT ;  /* 0x000000290b00780c */ /* 0x000fe20003f64270 */
[----:B------:R-:W-:Y:S01]  /*18090*/  MUFU.TANH R72, R32 ;  /* 0x0000002000487308 */ /* 0x000fe20000002400 */
[----:B------:R-:W-:-:S02]  /*180a0*/  FMNMX.FTZ R15, R14, R15, !PT ;  /* 0x0000000f0e0f7209 */ /* 0x000fc40007810000 */
[----:B0-----:R-:W-:Y:S02]  /*180b0*/  FSEL R56, R47, -INF , P3 ;  /* 0xff8000002f387808 */ /* 0x001fe40001800000 */
[----:B------:R-:W-:Y:S02]  /*180c0*/  ISETP.GT.AND P3, PT, R11, 0x31, PT ;  /* 0x000000310b00780c */ /* 0x000fe40003f64270 */
[C---:B------:R-:W-:Y:S01]  /*180d0*/  ISETP.GT.AND P5, PT, R9.reuse, 0x1, PT ;  /* 0x000000010900780c */ /* 0x040fe20003fa4270 */
[----:B------:R-:W-:Y:S01]  /*180e0*/  MUFU.TANH R74, R36 ;  /* 0x00000024004a7308 */ /* 0x000fe20000002400 */
[----:B------:R-:W-:-:S07]  /*180f0*/  ISETP.GT.AND P6, PT, R9, 0x11, PT ;  /* 0x000000110900780c */ /* 0x000fce0003fc4270 */
[----:B------:R-:W-:Y:S01]  /*18100*/  MUFU.TANH R45, R45 ;  /* 0x0000002d002d7308 */ /* 0x000fe20000002400 */
[----:B------:R-:W-:Y:S02]  /*18110*/  WARPGROUP.DEPBAR.LE gsb0, 0x0 ;  /* 0x00008000000079c5 */ /* 0x000fe40000010000 */
[----:B------:R-:W-:Y:S01]  /*18120*/  FMUL.FTZ R3, R26, UR8 ;  /* 0x000000081a037c20 */ /* 0x000fe20008410000 */
[----:B------:R-:W-:Y:S01]  /*18130*/  FSEL R26, R46, -INF , P4 ;  /* 0xff8000002e1a7808 */ /* 0x000fe20002000000 */
[----:B------:R-:W-:Y:S01]  /*18140*/  FMUL.FTZ R27, R27, UR8 ;  /* 0x000000081b1b7c20 */ /* 0x000fe20008410000 */
[----:B------:R-:W-:Y:S02]  /*18150*/  ISETP.GT.AND P4, PT, R11, 0x30, PT ;  /* 0x000000300b00780c */ /* 0x000fe40003f84270 */
[----:B------:R0:W4:Y:S01]  /*18160*/  MUFU.TANH R21, R3 ;  /* 0x0000000300157308 */ /* 0x0001220000002400 */
[----:B------:R-:W-:Y:S01]  /*18170*/  FMNMX.FTZ R15, R26, R15, !PT ;  /* 0x0000000f1a0f7209 */ /* 0x000fe20007810000 */
[----:B------:R-:W-:Y:S01]  /*18180*/  FMUL.FTZ R31, R31, UR8 ;  /* 0x000000081f1f7c20 */ /* 0x000fe20008410000 */
[----:B--2---:R-:W-:Y:S01]  /*18190*/  FSEL R54, R20, -INF , P4 ;  /* 0xff80000014367808 */ /* 0x004fe20002000000 */
[----:B------:R-:W-:Y:S01]  /*181a0*/  FMUL.FTZ R24, R24, UR8 ;  /* 0x0000000818187c20 */ /* 0x000fe20008410000 */
[----:B------:R-:W-:Y:S01]  /*181b0*/  FMNMX.FTZ R15, R56, R15, !PT ;  /* 0x0000000f380f7209 */ /* 0x000fe20007810000 */
[----:B------:R-:W-:Y:S01]  /*181c0*/  FMUL.FTZ R28, R28, UR8 ;  /* 0x000000081c1c7c20 */ /* 0x000fe20008410000 */
[----:B------:R-:W-:Y:S01]  /*181d0*/  ISETP.GT.AND P4, PT, R11, 0x38, PT ;  /* 0x000000380b00780c */ /* 0x000fe20003f84270 */
[----:B------:R-:W2:Y:S01]  /*181e0*/  MUFU.TANH R27, R27 ;  /* 0x0000001b001b7308 */ /* 0x000ea20000002400 */
[----:B0-----:R-:W-:Y:S01]  /*181f0*/  FMUL.FTZ R3, R30, UR8 ;  /* 0x000000081e037c20 */ /* 0x001fe20008410000 */
[----:B---3--:R-:W-:Y:S01]  /*18200*/  FSEL R30, R35, -INF , P3 ;  /* 0xff800000231e7808 */ /* 0x008fe20001800000 */
[----:B------:R-:W-:Y:S01]  /*18210*/  FMUL.FTZ R25, R25, UR8 ;  /* 0x0000000819197c20 */ /* 0x000fe20008410000 */
[----:B------:R-:W-:Y:S01]  /*18220*/  FMNMX.FTZ R15, R54, R15, !PT ;  /* 0x0000000f360f7209 */ /* 0x000fe20007810000 */
[----:B------:R-:W-:Y:S01]  /*18230*/  FMUL.FTZ R29, R29, UR8 ;  /* 0x000000081d1d7c20 */ /* 0x000fe20008410000 */
[----:B------:R-:W-:Y:S01]  /*18240*/  ISETP.GT.AND P3, PT, R11, 0x39, PT ;  /* 0x000000390b00780c */ /* 0x000fe20003f64270 */
[----:B------:R0:W-:Y:S01]  /*18250*/  @!P1 SYNCS.ARRIVE.TRANS64.RED.A1T0 RZ, [R0+URZ], RZ ;  /* 0x000000ff00ff99a7 */ /* 0x0001e2000810043f */
[----:B------:R3:W0:Y:S01]  /*18260*/  MUFU.TANH R42, R3 ;  /* 0x00000003002a7308 */ /* 0x0006220000002400 */
[----:B-1----:R-:W-:-:S02]  /*18270*/  FSEL R38, R38, -INF , P4 ;  /* 0xff80000026267808 */ /* 0x002fc40002000000 */
[----:B------:R-:W-:Y:S02]  /*18280*/  FMNMX.FTZ R15, R30, R15, !PT ;  /* 0x0000000f1e0f7209 */ /* 0x000fe40007810000 */
[----:B------:R-:W-:Y:S02]  /*18290*/  ISETP.GT.AND P4, PT, R11, 0x40, PT ;  /* 0x000000400b00780c */ /* 0x000fe40003f84270 */
[----:B----4-:R-:W-:Y:S01]  /*182a0*/  FSEL R50, R39, -INF , P3 ;  /* 0xff80000027327808 */ /* 0x010fe20001800000 */
[----:B------:R-:W1:Y:S01]  /*182b0*/  MUFU.TANH R20, R31 ;  /* 0x0000001f00147308 */ /* 0x000e620000002400 */
[----:B------:R-:W-:Y:S01]  /*182c0*/  FMNMX.FTZ R15, R38, R15, !PT ;  /* 0x0000000f260f7209 */ /* 0x000fe20007810000 */
[----:B---3--:R-:W-:Y:S01]  /*182d0*/  FMUL.FTZ R3, R48, UR8 ;  /* 0x0000000830037c20 */ /* 0x008fe20008410000 */
[----:B------:R-:W-:Y:S02]  /*182e0*/  ISETP.GT.AND P3, PT, R11, 0x41, PT ;  /* 0x000000410b00780c */ /* 0x000fe40003f64270 */
[----:B------:R-:W-:-:S02]  /*182f0*/  FSEL R46, R21, -INF , P4 ;  /* 0xff800000152e7808 */ /* 0x000fc40002000000 */
[----:B------:R-:W-:Y:S01]  /*18300*/  FMNMX.FTZ R15, R50, R15, !PT ;  /* 0x0000000f320f7209 */ /* 0x000fe20007810000 */
[----:B------:R-:W3:Y:S01]  /*18310*/  MUFU.TANH R21, R3 ;  /* 0x0000000300157308 */ /* 0x000ee20000002400 */
[----:B------:R-:W-:Y:S02]  /*18320*/  ISETP.GT.AND P4, PT, R11, 0x48, PT ;  /* 0x000000480b00780c */ /* 0x000fe40003f84270 */
[----:B--2---:R-:W-:Y:S02]  /*18330*/  FSEL R48, R27, -INF , P3 ;  /* 0xff8000001b307808 */ /* 0x004fe40001800000 */
[----:B------:R-:W-:Y:S02]  /*18340*/  FMNMX.FTZ R15, R46, R15, !PT ;  /* 0x0000000f2e0f7209 */ /* 0x000fe40007810000 */
[----:B------:R-:W-:Y:S01]  /*18350*/  ISETP.GT.AND P3, PT, R11, 0x49, PT ;  /* 0x000000490b00780c */ /* 0x000fe20003f64270 */
[----:B------:R2:W4:Y:S01]  /*18360*/  MUFU.TANH R27, R40 ;  /* 0x00000028001b7308 */ /* 0x0005220000002400 */
[----:B0-----:R-:W-:-:S02]  /*18370*/  FSEL R42, R42, -INF , P4 ;  /* 0xff8000002a2a7808 */ /* 0x001fc40002000000 */
[----:B------:R-:W-:Y:S02]  /*18380*/  FMNMX.FTZ R15, R48, R15, !PT ;  /* 0x0000000f300f7209 */ /* 0x000fe40007810000 */
[----:B-1----:R-:W-:Y:S02]  /*18390*/  FSEL R20, R20, -INF , P3 ;  /* 0xff80000014147808 */ /* 0x002fe40001800000 */
[----:B------:R-:W-:Y:S01]  /*183a0*/  FMNMX.FTZ R15, R42, R15, !PT ;  /* 0x0000000f2a0f7209 */ /* 0x000fe20007810000 */
[----:B------:R3:W-:Y:S01]  /*183b0*/  MUFU.TANH R76, R24 ;  /* 0x00000018004c7308 */ /* 0x0007e20000002400 */
[C---:B------:R-:W-:Y:S02]  /*183c0*/  ISETP.GT.AND P3, PT, R9.reuse, RZ, PT ;  /* 0x000000ff0900720c */ /* 0x040fe40003f64270 */
[----:B------:R-:W-:Y:S02]  /*183d0*/  FMNMX.FTZ R15, R20, R15, !PT ;  /* 0x0000000f140f7209 */ /* 0x000fe40007810000 */
[----:B------:R-:W-:-:S02]  /*183e0*/  ISETP.GT.AND P4, PT, R9, 0x8, PT ;  /* 0x000000080900780c */ /* 0x000fc40003f84270 */
[----:B------:R-:W-:Y:S01]  /*183f0*/  FSEL R32, R2, -INF , P3 ;  /* 0xff80000002207808 */ /* 0x000fe20001800000 */
[----:B------:R-:W0:Y:S01]  /*18400*/  SHFL.BFLY PT, R68, R15, 0x2, 0x1f ;  /* 0x0c401f000f447f89 */ /* 0x000e2200000e0000 */
[----:B------:R-:W-:Y:S01]  /*18410*/  FSEL R11, R5, -INF , P5 ;  /* 0xff800000050b7808 */ /* 0x000fe20002800000 */
[----:B------:R1:W4:Y:S01]  /*18420*/  MUFU.TANH R31, R44 ;  /* 0x0000002c001f7308 */ /* 0x0003220000002400 */
[----:B------:R-:W-:Y:S02]  /*18430*/  ISETP.GT.AND P5, PT, R9, 0x9, PT ;  /* 0x000000090900780c */ /* 0x000fe40003fa4270 */
[----:B------:R-:W-:Y:S02]  /*18440*/  FSEL R36, R7, -INF , P4 ;  /* 0xff80000007247808 */ /* 0x000fe40002000000 */
[----:B------:R-:W-:Y:S02]  /*18450*/  FMNMX.FTZ R5, R32, R11, !PT ;  /* 0x0000000b20057209 */ /* 0x000fe40007810000 */
[----:B------:R-:W-:Y:S01]  /*18460*/  ISETP.GT.AND P3, PT, R9, 0x10, PT ;  /* 0x000000100900780c */ /* 0x000fe20003f64270 */
[----:B------:R4:W-:Y:S01]  /*18470*/  MUFU.TANH R78, R28 ;  /* 0x0000001c004e7308 */ /* 0x0009e20000002400 */
[----:B--2---:R-:W-:-:S02]  /*18480*/  FSEL R40, R6, -INF , P5 ;  /* 0xff80000006287808 */ /* 0x004fc40002800000 */
[----:B------:R-:W-:Y:S02]  /*18490*/  FMNMX.FTZ R5, R36, R5, !PT ;  /* 0x0000000524057209 */ /* 0x000fe40007810000 */
[----:B---3--:R-:W-:Y:S02]  /*184a0*/  FSEL R24, R21, -INF , P3 ;  /* 0xff80000015187808 */ /* 0x008fe40001800000 */
[----:B------:R-:W-:Y:S01]  /*184b0*/  FMNMX.FTZ R5, R40, R5, !PT ;  /* 0x0000000528057209 */ /* 0x000fe20007810000 */
[----:B------:R-:W2:Y:S01]  /*184c0*/  MUFU.TANH R33, R33 ;  /* 0x0000002100217308 */ /* 0x000ea20000002400 */
[----:B------:R-:W-:Y:S02]  /*184d0*/  ISETP.GT.AND P4, PT, R9, 0x18, PT ;  /* 0x000000180900780c */ /* 0x000fe40003f84270 */
[----:B-1----:R-:W-:Y:S02]  /*184e0*/  FSEL R44, R49, -INF , P6 ;  /* 0xff800000312c7808 */ /* 0x002fe40003000000 */
[----:B------:R-:W-:-:S02]  /*184f0*/  FMNMX.FTZ R5, R24, R5, !PT ;  /* 0x0000000518057209 */ /* 0x000fc40007810000 */
[----:B0-----:R-:W-:Y:S01]  /*18500*/  FMNMX.FTZ R68, R15, R68, !PT ;  /* 0x000000440f447209 */ /* 0x001fe20007810000 */
[----:B------:R-:W0:Y:S01]  /*18510*/  MUFU.TANH R37, R37 ;  /* 0x0000002500257308 */ /* 0x000e220000002400 */
[C---:B------:R-:W-:Y:S02]  /*18520*/  ISETP.GT.AND P5, PT, R9.reuse, 0x19, PT ;  /* 0x000000190900780c */ /* 0x040fe40003fa4270 */
[----:B------:R-:W-:Y:S01]  /*18530*/  FSEL R52, R52, -INF , P4 ;  /* 0xff80000034347808 */ /* 0x000fe20002000000 */
[----:B------:R-:W1:Y:S01]  /*18540*/  SHFL.BFLY PT, R3, R68, 0x1, 0x1f ;  /* 0x0c201f0044037f89 */ /* 0x000e6200000e0000 */
[----:B------:R-:W-:Y:S02]  /*18550*/  FMNMX.FTZ R5, R44, R5, !PT ;  /* 0x000000052c057209 */ /* 0x000fe40007810000 */
[----:B------:R-:W-:Y:S01]  /*18560*/  ISETP.GT.AND P3, PT, R9, 0x20, PT ;  /* 0x000000200900780c */ /* 0x000fe20003f64270 */
[----:B------:R-:W3:Y:S01]  /*18570*/  MUFU.TANH R25, R25 ;  /* 0x0000001900197308 */ /* 0x000ee20000002400 */
[----:B------:R-:W-:-:S02]  /*18580*/  FSEL R64, R53, -INF , P5 ;  /* 0xff80000035407808 */ /* 0x000fc40002800000 */
[----:B------:R-:W-:Y:S02]  /*18590*/  FMNMX.FTZ R5, R52, R5, !PT ;  /* 0x0000000534057209 */ /* 0x000fe40007810000 */
[----:B------:R-:W-:Y:S02]  /*185a0*/  ISETP.GT.AND P4, PT, R9, 0x21, PT ;  /* 0x000000210900780c */ /* 0x000fe40003f84270 */
[----:B----4-:R-:W-:Y:S01]  /*185b0*/  FSEL R28, R27, -INF , P3 ;  /* 0xff8000001b1c7808 */ /* 0x010fe20001800000 */
[----:B------:R-:W4:Y:S01]  /*185c0*/  MUFU.TANH R29, R29 ;  /* 0x0000001d001d7308 */ /* 0x000f220000002400 */
[----:B------:R-:W-:Y:S02]  /*185d0*/  FMNMX.FTZ R5, R64, R5, !PT ;  /* 0x0000000540057209 */ /* 0x000fe40007810000 */
[----:B------:R-:W-:Y:S02]  /*185e0*/  ISETP.GT.AND P3, PT, R9, 0x28, PT ;  /* 0x000000280900780c */ /* 0x000fe40003f64270 */
[----:B------:R-:W-:-:S02]  /*185f0*/  FMNMX.FTZ R5, R28, R5, !PT ;  /* 0x000000051c057209 */ /* 0x000fc40007810000 */
[----:B-1----:R-:W-:Y:S01]  /*18600*/  FMNMX.FTZ R4, R68, R3, !PT ;  /* 0x0000000344047209 */ /* 0x002fe20007810000 */
[----:B------:R-:W-:Y:S01]  /*18610*/  IMAD.U32 R3, RZ, RZ, UR4 ;  /* 0x00000004ff037e24 */ /* 0x000fe2000f8e00ff */
[----:B------:R-:W-:Y:S02]  /*18620*/  FSEL R68, R31, -INF , P3 ;  /* 0xff8000001f447808 */ /* 0x000fe40001800000 */
[C---:B------:R-:W-:Y:S01]  /*18630*/  FSETP.NEU.FTZ.AND P6, PT, R4.reuse, -INF , PT ;  /* 0xff8000000400780b */ /* 0x040fe20003fdd000 */
[----:B------:R-:W-:Y:S01]  /*18640*/  FMUL.FTZ R2, R4, R3 ;  /* 0x0000000304027220 */ /* 0x000fe20000410000 */
[----:B------:R-:W-:-:S04]  /*18650*/  ISETP.GT.AND P3, PT, R9, 0x30, PT ;  /* 0x000000300900780c */ /* 0x000fc80003f64270 */
[----:B------:R-:W-:Y:S02]  /*18660*/  FSEL R15, R2, RZ, P6 ;  /* 0x000000ff020f7208 */ /* 0x000fe40003000000 */
[----:B------:R-:W-:Y:S02]  /*18670*/  FSEL R72, R72, -INF , P3 ;  /* 0xff80000048487808 */ /* 0x000fe40001800000 */
[----:B------:R-:W-:Y:S01]  /*18680*/  ISETP.GT.AND P3, PT, R9, 0x38, PT ;  /* 0x000000380900780c */ /* 0x000fe20003f64270 */
[-CC-:B------:R-:W-:Y:S01]  /*18690*/  FFMA.FTZ R209, R66, R3.reuse, -R15.reuse ;  /* 0x0000000342d17223 */ /* 0x180fe2000001080f */
[----:B------:R-:W-:Y:S01]  /*186a0*/  FSEL R66, R41, -INF , P4 ;  /* 0xff80000029427808 */ /* 0x000fe20002000000 */
[-CC-:B------:R-:W-:Y:S01]  /*186b0*/  FFMA.FTZ R211, R62, R3.reuse, -R15.reuse ;  /* 0x000000033ed37223 */ /* 0x180fe2000001080f */
[----:B------:R-:W-:Y:S01]  /*186c0*/  ISETP.GT.AND P4, PT, R9, 0x29, PT ;  /* 0x000000290900780c */ /* 0x000fe20003f84270 */
[--C-:B------:R-:W-:Y:S01]  /*186d0*/  FFMA.FTZ R6, R60, R3, -R15.reuse ;  /* 0x000000033c067223 */ /* 0x100fe2000001080f */
[----:B------:R-:W-:Y:S01]  /*186e0*/  FMNMX.FTZ R5, R66, R5, !PT ;  /* 0x0000000542057209 */ /* 0x000fe20007810000 */
[-CC-:B------:R-:W-:Y:S01]  /*186f0*/  FFMA.FTZ R205, R58, R3.reuse, -R15.reuse ;  /* 0x000000033acd7223 */ /* 0x180fe2000001080f */
[----:B------:R-:W-:Y:S01]  /*18700*/  FSEL R70, R45, -INF , P4 ;  /* 0xff8000002d467808 */ /* 0x000fe20002000000 */
[--C-:B------:R-:W-:Y:S01]  /*18710*/  FFMA.FTZ R7, R34, R3, -R15.reuse ;  /* 0x0000000322077223 */ /* 0x100fe2000001080f */
[----:B------:R-:W-:Y:S01]  /*18720*/  FMNMX.FTZ R5, R68, R5, !PT ;  /* 0x0000000544057209 */ /* 0x000fe20007810000 */
[--C-:B------:R-:W-:Y:S01]  /*18730*/  FFMA.FTZ R2, R13, R3, -R15.reuse ;  /* 0x000000030d027223 */ /* 0x100fe2000001080f */
[----:B------:R-:W-:Y:S01]  /*18740*/  ISETP.GT.AND P4, PT, R9, 0x31, PT ;  /* 0x000000310900780c */ /* 0x000fe20003f84270 */
[----:B------:R-:W-:Y:S01]  /*18750*/  MUFU.EX2 R80, R7 ;  /* 0x0000000700507308 */ /* 0x000fe20000000800 */
[----:B------:R-:W-:Y:S01]  /*18760*/  FMNMX.FTZ R5, R70, R5, !PT ;  /* 0x0000000546057209 */ /* 0x000fe20007810000 */
[-CC-:B------:R-:W-:Y:S01]  /*18770*/  FFMA.FTZ R10, R10, R3.reuse, -R15.reuse ;  /* 0x000000030a0a7223 */ /* 0x180fe2000001080f */
[----:B--2---:R-:W-:Y:S01]  /*18780*/  FSEL R62, R33, -INF , P4 ;  /* 0xff800000213e7808 */ /* 0x004fe20002000000 */
[--C-:B------:R-:W-:Y:S01]  /*18790*/  FFMA.FTZ R14, R14, R3, -R15.reuse ;  /* 0x000000030e0e7223 */ /* 0x100fe2000001080f */
[----:B------:R-:W-:Y:S01]  /*187a0*/  FMNMX.FTZ R5, R72, R5, !PT ;  /* 0x0000000548057209 */ /* 0x000fe20007810000 */
[-CC-:B------:R-:W-:Y:S01]  /*187b0*/  FFMA.FTZ R12, R12, R3.reuse, -R15.reuse ;  /* 0x000000030c0c7223 */ /* 0x180fe2000001080f */
[C---:B------:R-:W-:Y:S01]  /*187c0*/  ISETP.GT.AND P4, PT, R9.reuse, 0x39, PT ;  /* 0x000000390900780c */ /* 0x040fe20003f84270 */
[----:B------:R-:W-:Y:S01]  /*187d0*/  MUFU.EX2 R209, R209 ;  /* 0x000000d100d17308 */ /* 0x000fe20000000800 */
[----:B------:R-:W-:Y:S01]  /*187e0*/  FSEL R74, R74, -INF , P3 ;  /* 0xff8000004a4a7808 */ /* 0x000fe20001800000 */
[--C-:B------:R-:W-:Y:S01]  /*187f0*/  FFMA.FTZ R26, R26, R3, -R15.reuse ;  /* 0x000000031a1a7223 */ /* 0x100fe2000001080f */
[----:B------:R-:W-:Y:S01]  /*18800*/  FMNMX.FTZ R5, R62, R5, !PT ;  /* 0x000000053e057209 */ /* 0x000fe20007810000 */
[-CC-:B------:R-:W-:Y:S01]  /*18810*/  FFMA.FTZ R56, R56, R3.reuse, -R15.reuse ;  /* 0x0000000338387223 */ /* 0x180fe2000001080f */
[----:B------:R-:W-:Y:S01]  /*18820*/  ISETP.GT.AND P3, PT, R9, 0x40, PT ;  /* 0x000000400900780c */ /* 0x000fe20003f64270 */
[--C-:B------:R-:W-:Y:S01]  /*18830*/  FFMA.FTZ R54, R54, R3, -R15.reuse ;  /* 0x0000000336367223 */ /* 0x100fe2000001080f */
[----:B0-----:R-:W-:Y:S01]  /*18840*/  FSEL R60, R37, -INF , P4 ;  /* 0xff800000253c7808 */ /* 0x001fe20002000000 */
[----:B------:R-:W0:Y:S01]  /*18850*/  MUFU.EX2 R2, R2 ;  /* 0x0000000200027308 */ /* 0x000e220000000800 */
[----:B------:R-:W-:Y:S01]  /*18860*/  FMNMX.FTZ R5, R74, R5, !PT ;  /* 0x000000054a057209 */ /* 0x000fe20007810000 */
[-CC-:B------:R-:W-:Y:S01]  /*18870*/  FFMA.FTZ R30, R30, R3.reuse, -R15.reuse ;  /* 0x000000031e1e7223 */ /* 0x180fe2000001080f */
[C---:B------:R-:W-:Y:S01]  /*18880*/  ISETP.GT.AND P4, PT, R9.reuse, 0x41, PT ;  /* 0x000000410900780c */ /* 0x040fe20003f84270 */
[-CC-:B------:R-:W-:Y:S01]  /*18890*/  FFMA.FTZ R38, R38, R3.reuse, -R15.reuse ;  /* 0x0000000326267223 */ /* 0x180fe2000001080f */
[----:B------:R-:W-:Y:S01]  /*188a0*/  FSEL R76, R76, -INF , P3 ;  /* 0xff8000004c4c7808 */ /* 0x000fe20001800000 */
[--C-:B------:R-:W-:Y:S01]  /*188b0*/  FFMA.FTZ R50, R50, R3, -R15.reuse ;  /* 0x0000000332327223 */ /* 0x100fe2000001080f */
[----:B------:R-:W-:Y:S01]  /*188c0*/  FMNMX.FTZ R5, R60, R5, !PT ;  /* 0x000000053c057209 */ /* 0x000fe20007810000 */
[----:B------:R-:W1:Y:S01]  /*188d0*/  MUFU.EX2 R211, R211 ;  /* 0x000000d300d37308 */ /* 0x000e620000000800 */
[----:B------:R-:W-:Y:S01]  /*188e0*/  ISETP.GT.AND P3, PT, R9, 0x48, PT ;  /* 0x000000480900780c */ /* 0x000fe20003f64270 */
[-CC-:B------:R-:W-:Y:S01]  /*188f0*/  FFMA.FTZ R46, R46, R3.reuse, -R15.reuse ;  /* 0x000000032e2e7223 */ /* 0x180fe2000001080f */
[----:B---3--:R-:W-:Y:S01]  /*18900*/  FSEL R58, R25, -INF , P4 ;  /* 0xff800000193a7808 */ /* 0x008fe20002000000 */
[--C-:B------:R-:W-:Y:S01]  /*18910*/  FFMA.FTZ R48, R48, R3, -R15.reuse ;  /* 0x0000000330307223 */ /* 0x100fe2000001080f */
[----:B------:R-:W-:Y:S01]  /*18920*/  FMNMX.FTZ R5, R76, R5, !PT ;  /* 0x000000054c057209 */ /* 0x000fe20007810000 */
[----:B------:R-:W2:Y:S01]  /*18930*/  @P2 LDC R25, c[0x0][0x44c] ;  /* 0x00011300ff192b82 */ /* 0x000ea20000000800 */
[----:B------:R-:W-:Y:S01]  /*18940*/  ISETP.GT.AND P4, PT, R9, 0x49, PT ;  /* 0x000000490900780c */ /* 0x000fe20003f84270 */
[--C-:B------:R-:W-:Y:S01]  /*18950*/  FFMA.FTZ R9, R8, R3, -R15.reuse ;  /* 0x0000000308097223 */ /* 0x100fe2000001080f */
[----:B------:R-:W-:Y:S01]  /*18960*/  FSEL R78, R78, -INF , P3 ;  /* 0xff8000004e4e7808 */ /* 0x000fe20001800000 */
[----:B------:R-:W3:Y:S01]  /*18970*/  MUFU.EX2 R6, R6 ;  /* 0x0000000600067308 */ /* 0x000ee20000000800 */
[----:B------:R-:W-:Y:S01]  /*18980*/  FMNMX.FTZ R5, R58, R5, !PT ;  /* 0x000000053a057209 */ /* 0x000fe20007810000 */
[-CC-:B------:R-:W-:Y:S01]  /*18990*/  FFMA.FTZ R42, R42, R3.reuse, -R15.reuse ;  /* 0x000000032a2a7223 */ /* 0x180fe2000001080f */
[----:B----4-:R-:W-:Y:S01]  /*189a0*/  FSEL R34, R29, -INF , P4 ;  /* 0xff8000001d227808 */ /* 0x010fe20002000000 */
[----:B------:R-:W-:Y:S01]  /*189b0*/  FFMA.FTZ R15, R20, R3, -R15 ;  /* 0x00000003140f7223 */ /* 0x000fe2000001080f */
[----:B------:R-:W-:Y:S01]  /*189c0*/  FMNMX.FTZ R5, R78, R5, !PT ;  /* 0x000000054e057209 */ /* 0x000fe20007810000 */
[----:B------:R-:W4:Y:S01]  /*189d0*/  @P2 LDC R29, c[0x0][0x450] ;  /* 0x00011400ff1d2b82 */ /* 0x000f220000000800 */
[----:B------:R-:W-:Y:S01]  /*189e0*/  MOV R20, R230 ;  /* 0x000000e600147202 */ /* 0x000fe20000000f00 */
[----:B------:R-:W3:Y:S01]  /*189f0*/  MUFU.EX2 R205, R205 ;  /* 0x000000cd00cd7308 */ /* 0x000ee20000000800 */
[----:B------:R-:W-:-:S05]  /*18a00*/  FMNMX.FTZ R5, R34, R5, !PT ;  /* 0x0000000522057209 */ /* 0x000fca0007810000 */
[----:B------:R-:W0:Y:S02]  /*18a10*/  SHFL.BFLY PT, R8, R5, 0x2, 0x1f ;  /* 0x0c401f0005087f89 */ /* 0x000e2400000e0000 */
[----:B------:R-:W3:Y:S08]  /*18a20*/  MUFU.EX2 R207, R9 ;  /* 0x0000000900cf7308 */ /* 0x000ef00000000800 */
[----:B------:R2:W-:Y:S08]  /*18a30*/  MUFU.EX2 R201, R14 ;  /* 0x0000000e00c97308 */ /* 0x0005f00000000800 */
[----:B------:R-:W3:Y:S01]  /*18a40*/  MUFU.EX2 R10, R10 ;  /* 0x0000000a000a7308 */ /* 0x000ee20000000800 */
[----:B--2---:R-:W-:Y:S01]  /*18a50*/  @P2 IMAD.HI.U32 R14, R230, R25, RZ ;  /* 0x00000019e60e2227 */ /* 0x004fe200078e00ff */
[----:B0-----:R-:W-:-:S06]  /*18a60*/  FMNMX.FTZ R8, R5, R8, !PT ;  /* 0x0000000805087209 */ /* 0x001fcc0007810000 */
[----:B------:R-:W-:Y:S01]  /*18a70*/  MUFU.EX2 R12, R12 ;  /* 0x0000000c000c7308 */ /* 0x000fe20000000800 */
[----:B----4-:R-:W-:Y:S01]  /*18a80*/  @P2 SHF.R.U32.HI R20, RZ, R29, R14 ;  /* 0x0000001dff142219 */ /* 0x010fe2000001160e */
[----:B------:R-:W0:Y:S03]  /*18a90*/  SHFL.BFLY PT, R5, R8, 0x1, 0x1f ;  /* 0x0c201f0008057f89 */ /* 0x000e2600000e0000 */
[----:B------:R-:W-:-:S03]  /*18aa0*/  IADD3 R20, R20, R232, -R231 ;  /* 0x000000e814147210 */ /* 0x000fc60007ffe8e7 */
[----:B------:R-:W-:Y:S02]  /*18ab0*/  MUFU.EX2 R26, R26 ;  /* 0x0000001a001a7308 */ /* 0x000fe40000000800 */
[----:B------:R-:W-:-:S05]  /*18ac0*/  IMAD.HI R20, R20, 0x66666667, RZ ;  /* 0x6666666714147827 */ /* 0x000fca00078e02ff */
[----:B------:R-:W-:Y:S01]  /*18ad0*/  SHF.R.U32.HI R225, RZ, 0x1f, R20 ;  /* 0x0000001fffe17819 */ /* 0x000fe20000011614 */
[----:B------:R-:W-:Y:S03]  /*18ae0*/  MUFU.EX2 R195, R15 ;  /* 0x0000000f00c37308 */ /* 0x000fe60000000800 */
[----:B------:R-:W-:-:S04]  /*18af0*/  LEA.HI.SX32 R225, R20, R225, 0x1b ;  /* 0x000000e114e17211 */ /* 0x000fc800078fdaff */
[----:B------:R-:W-:Y:S01]  /*18b00*/  VIMNMX R225, RZ, R225, !PT ;  /* 0x000000e1ffe17248 */ /* 0x000fe20007fe0100 */
[----:B------:R2:W-:Y:S01]  /*18b10*/  MUFU.EX2 R203, R56 ;  /* 0x0000003800cb7308 */ /* 0x0005e20000000800 */
[----:B0-----:R-:W-:Y:S01]  /*18b20*/  FMNMX.FTZ R5, R8, R5, !PT ;  /* 0x0000000508057209 */ /* 0x001fe20007810000 */
[----:B------:R-:W-:Y:S01]  /*18b30*/  FADD.FTZ R8, R209, R2 ;  /* 0x00000002d1087221 */ /* 0x000fe20000010000 */
[----:B------:R-:W-:Y:S02]  /*18b40*/  F2FP.F16.F32.PACK_AB R209, R2, R209 ;  /* 0x000000d102d1723e */ /* 0x000fe400000000ff */
[C---:B------:R-:W-:Y:S01]  /*18b50*/  FSETP.NEU.FTZ.AND P3, PT, R5.reuse, -INF , PT ;  /* 0xff8000000500780b */ /* 0x040fe20003f7d000 */
[----:B------:R-:W-:Y:S01]  /*18b60*/  FMUL.FTZ R7, R5, R3 ;  /* 0x0000000305077220 */ /* 0x000fe20000410000 */
[----:B-1----:R-:W-:Y:S01]  /*18b70*/  FADD.FTZ R27, R211, R8 ;  /* 0x00000008d31b7221 */ /* 0x002fe20000010000 */
[----:B------:R-:W-:Y:S01]  /*18b80*/  MUFU.EX2 R54, R54 ;  /* 0x0000003600367308 */ /* 0x000fe20000000800 */
[----:B---3--:R-:W-:-:S02]  /*18b90*/  F2FP.F16.F32.PACK_AB R211, R6, R211 ;  /* 0x000000d306d3723e */ /* 0x008fc400000000ff */
[----:B--2---:R-:W-:Y:S02]  /*18ba0*/  CS2R R56, SRZ ;  /* 0x0000000000387805 */ /* 0x004fe4000001ff00 */
[----:B------:R-:W-:Y:S01]  /*18bb0*/  FSEL R7, R7, RZ, P3 ;  /* 0x000000ff07077208 */ /* 0x000fe20001800000 */
[----:B------:R-:W-:-:S04]  /*18bc0*/  FADD.FTZ R8, R6, R27 ;  /* 0x0000001b06087221 */ /* 0x000fc80000010000 */
        /* <DEDUP_REMOVED lines=8> */
[----:B------:R-:W-:Y:S01]  /*18c50*/  FADD.FTZ R29, R205, R8 ;  /* 0x00000008cd1d7221 */ /* 0x000fe20000010000 */
[-CC-:B------:R-:W-:Y:S01]  /*18c60*/  FFMA.FTZ R64, R64, R3.reuse, -R7.reuse ;  /* 0x0000000340407223 */ /* 0x180fe20000010807 */
[-CC-:B------:R-:W-:Y:S01]  /*18c70*/  FFMA.FTZ R28, R28, R3.reuse, -R7.reuse ;  /* 0x000000031c1c7223 */ /* 0x180fe20000010807 */
[-C--:B------:R-:W-:Y:S01]  /*18c80*/  FFMA.FTZ R66, R66, R3.reuse, -R7 ;  /* 0x0000000342427223 */ /* 0x080fe20000010807 */
[----:B------:R-:W-:Y:S01]  /*18c90*/  FADD.FTZ R14, R80, R29 ;  /* 0x0000001d500e7221 */ /* 0x000fe20000010000 */
[-CC-:B------:R-:W-:Y:S01]  /*18ca0*/  FFMA.FTZ R68, R68, R3.reuse, -R7.reuse ;  /* 0x0000000344447223 */ /* 0x180fe20000010807 */
[----:B------:R-:W0:Y:S01]  /*18cb0*/  MUFU.EX2 R11, R11 ;  /* 0x0000000b000b7308 */ /* 0x000e220000000800 */
[-CC-:B------:R-:W-:Y:S01]  /*18cc0*/  FFMA.FTZ R70, R70, R3.reuse, -R7.reuse ;  /* 0x0000000346467223 */ /* 0x180fe20000010807 */
[----:B------:R-:W-:Y:S01]  /*18cd0*/  FADD.FTZ R31, R207, R14 ;  /* 0x0000000ecf1f7221 */ /* 0x000fe20000010000 */
[-CC-:B------:R-:W-:Y:S01]  /*18ce0*/  FFMA.FTZ R72, R72, R3.reuse, -R7.reuse ;  /* 0x0000000348487223 */ /* 0x180fe20000010807 */
[-CC-:B------:R-:W-:Y:S01]  /*18cf0*/  FFMA.FTZ R62, R62, R3.reuse, -R7.reuse ;  /* 0x000000033e3e7223 */ /* 0x180fe20000010807 */
[-C--:B------:R-:W-:Y:S01]  /*18d00*/  FFMA.FTZ R74, R74, R3.reuse, -R7 ;  /* 0x000000034a4a7223 */ /* 0x080fe20000010807 */
[----:B------:R-:W-:Y:S01]  /*18d10*/  FADD.FTZ R31, R10, R31 ;  /* 0x0000001f0a1f7221 */ /* 0x000fe20000010000 */
[-CC-:B------:R-:W-:Y:S01]  /*18d20*/  FFMA.FTZ R60, R60, R3.reuse, -R7.reuse ;  /* 0x000000033c3c7223 */ /* 0x180fe20000010807 */
[----:B------:R-:W1:Y:S01]  /*18d30*/  MUFU.EX2 R36, R36 ;  /* 0x0000002400247308 */ /* 0x000e620000000800 */
[-CC-:B------:R-:W-:Y:S01]  /*18d40*/  FFMA.FTZ R76, R76, R3.reuse, -R7.reuse ;  /* 0x000000034c4c7223 */ /* 0x180fe20000010807 */
[-CC-:B------:R-:W-:Y:S01]  /*18d50*/  FFMA.FTZ R58, R58, R3.reuse, -R7.reuse ;  /* 0x000000033a3a7223 */ /* 0x180fe20000010807 */
[-CC-:B------:R-:W-:Y:S01]  /*18d60*/  FFMA.FTZ R78, R78, R3.reuse, -R7.reuse ;  /* 0x000000034e4e7223 */ /* 0x180fe20000010807 */
[----:B------:R-:W-:Y:S01]  /*18d70*/  FFMA.FTZ R34, R34, R3, -R7 ;  /* 0x0000000322227223 */ /* 0x000fe20000010807 */
[----:B------:R-:W-:-:S02]  /*18d80*/  F2FP.F16.F32.PACK_AB R205, R80, R205 ;  /* 0x000000cd50cd723e */ /* 0x000fc400000000ff */
[----:B------:R-:W-:Y:S02]  /*18d90*/  CS2R R80, SRZ ;  /* 0x0000000000507805 */ /* 0x000fe4000001ff00 */
[----:B------:R-:W-:Y:S01]  /*18da0*/  F2FP.F16.F32.PACK_AB R207, R10, R207 ;  /* 0x000000cf0acf723e */ /* 0x000fe200000000ff */
[----:B------:R2:W3:Y:S01]  /*18db0*/  MUFU.EX2 R9, R40 ;  /* 0x0000002800097308 */ /* 0x0004e20000000800 */
[----:B0-----:R-:W-:Y:S01]  /*18dc0*/  FADD.FTZ R27, R32, R11 ;  /* 0x0000000b201b7221 */ /* 0x001fe20000010000 */
[----:B------:R-:W-:-:S06]  /*18dd0*/  F2FP.F16.F32.PACK_AB R208, R11, R32 ;  /* 0x000000200bd0723e */ /* 0x000fcc00000000ff */
[----:B------:R-:W0:Y:S01]  /*18de0*/  MUFU.EX2 R24, R24 ;  /* 0x0000001800187308 */ /* 0x000e220000000800 */
[----:B-1----:R-:W-:Y:S01]  /*18df0*/  FADD.FTZ R8, R36, R27 ;  /* 0x0000001b24087221 */ /* 0x002fe20000010000 */
[----:B--2---:R-:W-:-:S06]  /*18e00*/  CS2R R40, SRZ ;  /* 0x0000000000287805 */ /* 0x004fcc000001ff00 */
[----:B------:R1:W2:Y:S01]  /*18e10*/  MUFU.EX2 R13, R44 ;  /* 0x0000002c000d7308 */ /* 0x0002a20000000800 */
[C---:B---3--:R-:W-:Y:S01]  /*18e20*/  FADD.FTZ R29, R9.reuse, R8 ;  /* 0x00000008091d7221 */ /* 0x048fe20000010000 */
[----:B------:R-:W-:Y:S01]  /*18e30*/  FADD.FTZ R8, R12, R31 ;  /* 0x0000001f0c087221 */ /* 0x000fe20000010000 */
[----:B------:R-:W-:Y:S02]  /*18e40*/  F2FP.F16.F32.PACK_AB R210, R9, R36 ;  /* 0x0000002409d2723e */ /* 0x000fe400000000ff */
[----:B------:R-:W-:Y:S01]  /*18e50*/  CS2R R36, SRZ ;  /* 0x0000000000247805 */ /* 0x000fe2000001ff00 */
[C---:B------:R-:W-:Y:S01]  /*18e60*/  FADD.FTZ R31, R201.reuse, R8 ;  /* 0x00000008c91f7221 */ /* 0x040fe20000010000 */
[----:B------:R-:W-:Y:S01]  /*18e70*/  F2FP.F16.F32.PACK_AB R201, R201, R12 ;  /* 0x0000000cc9c9723e */ /* 0x000fe200000000ff */
[----:B------:R-:W3:Y:S01]  /*18e80*/  MUFU.EX2 R52, R52 ;  /* 0x0000003400347308 */ /* 0x000ee20000000800 */
[----:B0-----:R-:W-:Y:S01]  /*18e90*/  FADD.FTZ R0, R24, R29 ;  /* 0x0000001d18007221 */ /* 0x001fe20000010000 */
[----:B------:R-:W-:Y:S01]  /*18ea0*/  FADD.FTZ R8, R26, R31 ;  /* 0x0000001f1a087221 */ /* 0x000fe20000010000 */
[----:B-1----:R-:W-:-:S03]  /*18eb0*/  CS2R R44, SRZ ;  /* 0x00000000002c7805 */ /* 0x002fc6000001ff00 */
[C---:B------:R-:W-:Y:S01]  /*18ec0*/  FADD.FTZ R33, R203.reuse, R8 ;  /* 0x00000008cb217221 */ /* 0x040fe20000010000 */
[----:B------:R-:W-:Y:S01]  /*18ed0*/  F2FP.F16.F32.PACK_AB R203, R203, R26 ;  /* 0x0000001acbcb723e */ /* 0x000fe200000000ff */
[----:B------:R0:W1:Y:S01]  /*18ee0*/  MUFU.EX2 R15, R64 ;  /* 0x00000040000f7308 */ /* 0x0000620000000800 */
[C---:B--2---:R-:W-:Y:S01]  /*18ef0*/  FADD.FTZ R29, R13.reuse, R0 ;  /* 0x000000000d1d7221 */ /* 0x044fe20000010000 */
[----:B------:R-:W-:Y:S01]  /*18f00*/  FADD.FTZ R8, R54, R33 ;  /* 0x0000002136087221 */ /* 0x000fe20000010000 */
[----:B------:R-:W-:-:S05]  /*18f10*/  F2FP.F16.F32.PACK_AB R204, R13, R24 ;  /* 0x000000180dcc723e */ /* 0x000fca00000000ff */
[----:B------:R-:W2:Y:S01]  /*18f20*/  MUFU.EX2 R28, R28 ;  /* 0x0000001c001c7308 */ /* 0x000ea20000000800 */
[----:B---3--:R-:W-:Y:S01]  /*18f30*/  FADD.FTZ R0, R52, R29 ;  /* 0x0000001d34007221 */ /* 0x008fe20000010000 */
[----:B0-----:R-:W-:-:S06]  /*18f40*/  CS2R R64, SRZ ;  /* 0x0000000000407805 */ /* 0x001fcc000001ff00 */
[----:B------:R0:W3:Y:S01]  /*18f50*/  MUFU.EX2 R21, R66 ;  /* 0x0000004200157308 */ /* 0x0000e20000000800 */
[C---:B-1----:R-:W-:Y:S01]  /*18f60*/  FADD.FTZ R31, R15.reuse, R0 ;  /* 0x000000000f1f7221 */ /* 0x042fe20000010000 */
[----:B------:R-:W-:Y:S02]  /*18f70*/  F2FP.F16.F32.PACK_AB R206, R15, R52 ;  /* 0x000000340fce723e */ /* 0x000fe400000000ff */
[----:B------:R-:W-:-:S04]  /*18f80*/  CS2R R52, SRZ ;  /* 0x0000000000347805 */ /* 0x000fc8000001ff00 */
[----:B------:R-:W1:Y:S01]  /*18f90*/  MUFU.EX2 R197, R30 ;  /* 0x0000001e00c57308 */ /* 0x000e620000000800 */
[----:B--2---:R-:W-:Y:S01]  /*18fa0*/  FADD.FTZ R0, R28, R31 ;  /* 0x0000001f1c007221 */ /* 0x004fe20000010000 */
[----:B0-----:R-:W-:-:S06]  /*18fb0*/  CS2R R66, SRZ ;  /* 0x0000000000427805 */ /* 0x001fcc000001ff00 */
[----:B------:R-:W0:Y:S01]  /*18fc0*/  MUFU.EX2 R68, R68 ;  /* 0x0000004400447308 */ /* 0x000e220000000800 */
[C---:B---3--:R-:W-:Y:S01]  /*18fd0*/  FADD.FTZ R7, R21.reuse, R0 ;  /* 0x0000000015077221 */ /* 0x048fe20000010000 */
[----:B------:R-:W-:-:S06]  /*18fe0*/  F2FP.F16.F32.PACK_AB R200, R21, R28 ;  /* 0x0000001c15c8723e */ /* 0x000fcc00000000ff */
[----:B------:R-:W2:Y:S01]  /*18ff0*/  MUFU.EX2 R38, R38 ;  /* 0x0000002600267308 */ /* 0x000ea20000000800 */
[C---:B-1----:R-:W-:Y:S01]  /*19000*/  FADD.FTZ R31, R197.reuse, R8 ;  /* 0x00000008c51f7221 */ /* 0x042fe20000010000 */
[----:B------:R-:W-:Y:S01]  /*19010*/  VIADD R8, R84, 0xfffffffe ;  /* 0xfffffffe54087836 */ /* 0x000fe20000000000 */
[----:B------:R-:W-:Y:S02]  /*19020*/  F2FP.F16.F32.PACK_AB R197, R197, R54 ;  /* 0x00000036c5c5723e */ /* 0x000fe400000000ff */
[----:B------:R-:W-:Y:S02]  /*19030*/  CS2R R84, SRZ ;  /* 0x0000000000547805 */ /* 0x000fe4000001ff00 */
[----:B------:R-:W-:Y:S02]  /*19040*/  CS2R R54, SRZ ;  /* 0x0000000000367805 */ /* 0x000fe4000001ff00 */
[----:B------:R-:W-:Y:S01]  /*19050*/  ISETP.GE.AND P3, PT, R8, R225, PT ;  /* 0x000000e10800720c */ /* 0x000fe20003f66270 */
[----:B------:R1:W3:Y:S01]  /*19060*/  MUFU.EX2 R25, R70 ;  /* 0x0000004600197308 */ /* 0x0002e20000000800 */
[----:B0-----:R-:W-:-:S07]  /*19070*/  FADD.FTZ R0, R68, R7 ;  /* 0x0000000744007221 */ /* 0x001fce0000010000 */
[----:B------:R0:W4:Y:S01]  /*19080*/  MUFU.EX2 R199, R50 ;  /* 0x0000003200c77308 */ /* 0x0001220000000800 */
[----:B--2---:R-:W-:Y:S01]  /*19090*/  FADD.FTZ R2, R38, R31 ;  /* 0x0000001f26027221 */ /* 0x004fe20000010000 */
[----:B-1----:R-:W-:-:S06]  /*190a0*/  CS2R R70, SRZ ;  /* 0x0000000000467805 */ /* 0x002fcc000001ff00 */
[----:B------:R-:W1:Y:S01]  /*190b0*/  MUFU.EX2 R72, R72 ;  /* 0x0000004800487308 */ /* 0x000e620000000800 */
[C---:B---3--:R-:W-:Y:S01]  /*190c0*/  FADD.FTZ R31, R25.reuse, R0 ;  /* 0x00000000191f7221 */ /* 0x048fe20000010000 */
[----:B------:R-:W-:Y:S02]  /*190d0*/  F2FP.F16.F32.PACK_AB R202, R25, R68 ;  /* 0x0000004419ca723e */ /* 0x000fe400000000ff */
[----:B------:R-:W-:Y:S02]  /*190e0*/  CS2R R68, SRZ ;  /* 0x0000000000447805 */ /* 0x000fe4000001ff00 */
[----:B0-----:R-:W-:Y:S02]  /*190f0*/  CS2R R50, SRZ ;  /* 0x0000000000327805 */ /* 0x001fe4000001ff00 */
[----:B------:R-:W-:Y:S01]  /*19100*/  CS2R R24, SRZ ;  /* 0x0000000000187805 */ /* 0x000fe2000001ff00 */
[----:B------:R-:W0:Y:S01]  /*19110*/  MUFU.EX2 R46, R46 ;  /* 0x0000002e002e7308 */ /* 0x000e220000000800 */
[C---:B----4-:R-:W-:Y:S01]  /*19120*/  FADD.FTZ R33, R199.reuse, R2 ;  /* 0x00000002c7217221 */ /* 0x050fe20000010000 */
[----:B------:R-:W-:-:S02]  /*19130*/  F2FP.F16.F32.PACK_AB R199, R199, R38 ;  /* 0x00000026c7c7723e */ /* 0x000fc400000000ff */
[----:B------:R-:W-:-:S04]  /*19140*/  CS2R R38, SRZ ;  /* 0x0000000000267805 */ /* 0x000fc8000001ff00 */
[----:B------:R2:W3:Y:S01]  /*19150*/  MUFU.EX2 R27, R62 ;  /* 0x0000003e001b7308 */ /* 0x0004e20000000800 */
[----:B-1----:R-:W-:-:S07]  /*19160*/  FADD.FTZ R0, R72, R31 ;  /* 0x0000001f48007221 */ /* 0x002fce0000010000 */
[----:B------:R1:W4:Y:S01]  /*19170*/  MUFU.EX2 R193, R48 ;  /* 0x0000003000c17308 */ /* 0x0003220000000800 */
[----:B0-----:R-:W-:Y:S01]  /*19180*/  FADD.FTZ R2, R46, R33 ;  /* 0x000000212e027221 */ /* 0x001fe20000010000 */
[----:B--2---:R-:W-:-:S06]  /*19190*/  CS2R R62, SRZ ;  /* 0x00000000003e7805 */ /* 0x004fcc000001ff00 */
[----:B------:R-:W0:Y:S01]  /*191a0*/  MUFU.EX2 R74, R74 ;  /* 0x0000004a004a7308 */ /* 0x000e220000000800 */
[C---:B---3--:R-:W-:Y:S01]  /*191b0*/  FADD.FTZ R31, R27.reuse, R0 ;  /* 0x000000001b1f7221 */ /* 0x048fe20000010000 */
[----:B------:R-:W-:Y:S02]  /*191c0*/  F2FP.F16.F32.PACK_AB R196, R27, R72 ;  /* 0x000000481bc4723e */ /* 0x000fe400000000ff */
[----:B------:R-:W-:Y:S02]  /*191d0*/  CS2R R72, SRZ ;  /* 0x0000000000487805 */ /* 0x000fe4000001ff00 */
[----:B-1----:R-:W-:Y:S02]  /*191e0*/  CS2R R48, SRZ ;  /* 0x0000000000307805 */ /* 0x002fe4000001ff00 */
[----:B------:R-:W-:Y:S01]  /*191f0*/  CS2R R26, SRZ ;  /* 0x00000000001a7805 */ /* 0x000fe2000001ff00 */
[----:B------:R-:W1:Y:S01]  /*19200*/  MUFU.EX2 R42, R42 ;  /* 0x0000002a002a7308 */ /* 0x000e620000000800 */
[C---:B----4-:R-:W-:Y:S01]  /*19210*/  FADD.FTZ R33, R193.reuse, R2 ;  /* 0x00000002c1217221 */ /* 0x050fe20000010000 */
[----:B------:R-:W-:Y:S01]  /*19220*/  F2FP.F16.F32.PACK_AB R193, R193, R46 ;  /* 0x0000002ec1c1723e */ /* 0x000fe200000000ff */
[----:B------:R-:W-:Y:S01]  /*19230*/  IMAD.MOV.U32 R2, RZ, RZ, 0x3f800000 ;  /* 0x3f800000ff027424 */ /* 0x000fe200078e00ff */
[----:B------:R-:W-:-:S04]  /*19240*/  CS2R R46, SRZ ;  /* 0x00000000002e7805 */ /* 0x000fc8000001ff00 */
[----:B------:R2:W3:Y:S01]  /*19250*/  MUFU.EX2 R29, R60 ;  /* 0x0000003c001d7308 */ /* 0x0004e20000000800 */
[----:B0-----:R-:W-:-:S07]  /*19260*/  FADD.FTZ R0, R74, R31 ;  /* 0x0000001f4a007221 */ /* 0x001fce0000010000 */
[----:B------:R-:W0:Y:S01]  /*19270*/  MUFU.EX2 R76, R76 ;  /* 0x0000004c004c7308 */ /* 0x000e220000000800 */
[----:B-1----:R-:W-:Y:S01]  /*19280*/  FADD.FTZ R14, R42, R33 ;  /* 0x000000212a0e7221 */ /* 0x002fe20000010000 */
[----:B--2---:R-:W-:-:S03]  /*19290*/  CS2R R60, SRZ ;  /* 0x00000000003c7805 */ /* 0x004fc6000001ff00 */
[C---:B------:R-:W-:Y:S01]  /*192a0*/  FADD.FTZ R14, R195.reuse, R14 ;  /* 0x0000000ec30e7221 */ /* 0x040fe20000010000 */
[----:B------:R-:W-:Y:S02]  /*192b0*/  F2FP.F16.F32.PACK_AB R195, R195, R42 ;  /* 0x0000002ac3c3723e */ /* 0x000fe400000000ff */
[----:B------:R-:W-:Y:S01]  /*192c0*/  CS2R R42, SRZ ;  /* 0x00000000002a7805 */ /* 0x000fe2000001ff00 */
[----:B------:R1:W2:Y:S01]  /*192d0*/  MUFU.EX2 R7, R58 ;  /* 0x0000003a00077308 */ /* 0x0002a20000000800 */
[C---:B---3--:R-:W-:Y:S01]  /*192e0*/  FADD.FTZ R33, R29.reuse, R0 ;  /* 0x000000001d217221 */ /* 0x048fe20000010000 */
[----:B------:R-:W-:Y:S02]  /*192f0*/  F2FP.F16.F32.PACK_AB R198, R29, R74 ;  /* 0x0000004a1dc6723e */ /* 0x000fe400000000ff */
[----:B------:R-:W-:Y:S02]  /*19300*/  CS2R R74, SRZ ;  /* 0x00000000004a7805 */ /* 0x000fe4000001ff00 */
[----:B------:R-:W-:-:S02]  /*19310*/  CS2R R28, SRZ ;  /* 0x00000000001c7805 */ /* 0x000fc4000001ff00 */
[----:B------:R-:W3:Y:S01]  /*19320*/  MUFU.EX2 R78, R78 ;  /* 0x0000004e004e7308 */ /* 0x000ee20000000800 */
[----:B0-----:R-:W-:Y:S01]  /*19330*/  FADD.FTZ R0, R76, R33 ;  /* 0x000000214c007221 */ /* 0x001fe20000010000 */
[----:B-1----:R-:W-:Y:S02]  /*19340*/  CS2R R58, SRZ ;  /* 0x00000000003a7805 */ /* 0x002fe4000001ff00 */
[----:B------:R-:W-:-:S04]  /*19350*/  CS2R R32, SRZ ;  /* 0x0000000000207805 */ /* 0x000fc8000001ff00 */
[----:B------:R0:W1:Y:S01]  /*19360*/  MUFU.EX2 R31, R34 ;  /* 0x00000022001f7308 */ /* 0x0000620000000800 */
[C---:B--2---:R-:W-:Y:S01]  /*19370*/  FADD.FTZ R9, R7.reuse, R0 ;  /* 0x0000000007097221 */ /* 0x044fe20000010000 */
[----:B------:R-:W-:Y:S02]  /*19380*/  F2FP.F16.F32.PACK_AB R192, R7, R76 ;  /* 0x0000004c07c0723e */ /* 0x000fe400000000ff */
[----:B------:R-:W-:Y:S01]  /*19390*/  CS2R R76, SRZ ;  /* 0x00000000004c7805 */ /* 0x000fe2000001ff00 */
[----:B---3--:R-:W-:Y:S01]  /*193a0*/  FADD.FTZ R0, R78, R9 ;  /* 0x000000094e007221 */ /* 0x008fe20000010000 */
[----:B0-----:R-:W-:-:S03]  /*193b0*/  CS2R R34, SRZ ;  /* 0x0000000000227805 */ /* 0x001fc6000001ff00 */
[C---:B-1----:R-:W-:Y:S01]  /*193c0*/  FADD.FTZ R15, R31.reuse, R0 ;  /* 0x000000001f0f7221 */ /* 0x042fe20000010000 */
[----:B------:R-:W-:Y:S02]  /*193d0*/  F2FP.F16.F32.PACK_AB R194, R31, R78 ;  /* 0x0000004e1fc2723e */ /* 0x000fe400000000ff */
[----:B------:R-:W-:Y:S02]  /*193e0*/  CS2R R78, SRZ ;  /* 0x00000000004e7805 */ /* 0x000fe4000001ff00 */
[----:B------:R-:W-:Y:S02]  /*193f0*/  MOV R0, 0x3f800000 ;  /* 0x3f80000000007802 */ /* 0x000fe40000000f00 */
[----:B------:R-:W-:Y:S01]  /*19400*/  CS2R R30, SRZ ;  /* 0x00000000001e7805 */ /* 0x000fe2000001ff00 */
[----:B------:R-:W-:Y:S06]  /*19410*/  @!P3 BRA `(.L_x_3065) ;  /* 0x000000540000b947 */ /* 0x000fec0003800000 */
[----:B------:R-:W-:Y:S01]  /*19420*/  BSSY B1, `(.L_x_3065) ;  /* 0x000053f000017945 */ /* 0x000fe20003800000 */
[----:B------:R-:W-:Y:S01]  /*19430*/  IMAD.MOV.U32 R6, RZ, RZ, R4 ;  /* 0x000000ffff067224 */ /* 0x000fe200078e0004 */
[----:B------:R-:W-:Y:S01]  /*19440*/  MOV R10, R217 ;  /* 0x000000d9000a7202 */ /* 0x000fe20000000f00 */
[----:B------:R-:W-:Y:S02]  /*19450*/  IMAD.MOV.U32 R7, RZ, RZ, R5 ;  /* 0x000000ffff077224 */ /* 0x000fe400078e0005 */
[----:B------:R-:W-:Y:S02]  /*19460*/  IMAD.MOV.U32 R9, RZ, RZ, R218 ;  /* 0x000000ffff097224 */ /* 0x000fe400078e00da */
[----:B------:R-:W-:Y:S02]  /*19470*/  IMAD.MOV.U32 R2, RZ, RZ, 0x3f800000 ;  /* 0x3f800000ff027424 */ /* 0x000fe400078e00ff */
[----:B------:R-:W-:-:S07]  /*19480*/  IMAD.MOV.U32 R151, RZ, RZ, RZ ;  /* 0x000000ffff977224 */ /* 0x000fce00078e00ff */
.L_x_3076:
[----:B------:R-:W-:-:S05]  /*19490*/  VIADD R3, R10, 0x1 ;  /* 0x000000010a037836 */ /* 0x000fca0000000000 */
[----:B------:R-:W-:-:S04]  /*194a0*/  ISETP.NE.AND P3, PT, R3, 0x2, PT ;  /* 0x000000020300780c */ /* 0x000fc80003f65270 */
[----:B------:R-:W-:Y:S02]  /*194b0*/  SEL R218, RZ, 0x1, P3 ;  /* 0x00000001ffda7807 */ /* 0x000fe40001800000 */
[----:B------:R-:W-:Y:S02]  /*194c0*/  SEL R217, R3, RZ, P3 ;  /* 0x000000ff03d97207 */ /* 0x000fe40001800000 */
[----:B------:R-:W-:Y:S01]  /*194d0*/  LOP3.LUT R218, R9, R218, RZ, 0x3c, !PT ;  /* 0x000000da09da7212 */ /* 0x000fe200078e3cff */
[----:B------:R-:W-:Y:S06]  /*194e0*/  @!P0 BRA `(.L_x_3066) ;  /* 0x0000000000048947 */ /* 0x000fec0003800000 */
[----:B------:R-:W-:Y:S01]  /*194f0*/  BPT.TRAP 0x1 ;  /* 0x000000040000795c */ /* 0x000fe20000300000 */
.L_x_3066:
[----:B------:R-:W-:Y:S02]  /*19500*/  LEA R11, R217, R18, 0x3 ;  /* 0x00000012d90b7211 */ /* 0x000fe400078e18ff */
[----:B------:R-:W-:-:S04]  /*19510*/  SHF.L.U32 R3, R218, 0x1f, RZ ;  /* 0x0000001fda037819 */ /* 0x000fc800000006ff */
[----:B------:R0:W1:Y:S01]  /*19520*/  SYNCS.PHASECHK.TRANS64.TRYWAIT P3, [R11+URZ+0x38830], R3 ;  /* 0x038830030b0075a7 */ /* 0x000062000806017f */
[----:B------:R-:W-:Y:S05]  /*19530*/  @!P0 BRA `(.L_x_3067) ;  /* 0x0000000000048947 */ /* 0x000fea0003800000 */
[----:B------:R-:W-:Y:S01]  /*19540*/  BPT.TRAP 0x1 ;  /* 0x000000040000795c */ /* 0x000fe20000300000 */
.L_x_3067:
[----:B------:R-:W-:Y:S01]  /*19550*/  IMAD R4, R217, 0xa00, R222 ;  /* 0x00000a00d9047824 */ /* 0x000fe200078e02de */
[----:B------:R-:W-:Y:S01]  /*19560*/  BSSY B2, `(.L_x_3068) ;  /* 0x0000006000027945 */ /* 0x000fe20003800000 */
[----:B------:R-:W-:Y:S02]  /*19570*/  IMAD.MOV.U32 R5, RZ, RZ, 0x40000040 ;  /* 0x40000040ff057424 */ /* 0x000fe400078e00ff */
[----:B------:R-:W-:Y:S01]  /*19580*/  VIADD R152, R4, 0x80 ;  /* 0x0000008004987836 */ /* 0x000fe20000000000 */
[----:B-1----:R-:W-:Y:S06]  /*19590*/  @P3 BRA `(.L_x_3069) ;  /* 0x0000000000083947 */ /* 0x002fec0003800000 */
[----:B------:R-:W1:Y:S02]  /*195a0*/  SYNCS.PHASECHK.TRANS64.TRYWAIT P3, [R11+URZ+0x38830], R3 ;  /* 0x038830030b0075a7 */ /* 0x000e64000806017f */
[----:B-1----:R-:W-:Y:S05]  /*195b0*/  @!P3 BRA `(.L_x_3070) ;  /* 0x000001840034b947 */ /* 0x002fea0003800000 */
.L_x_3069:
[----:B------:R-:W-:Y:S05]  /*195c0*/  BSYNC B2 ;  /* 0x0000000000027941 */ /* 0x000fea0003800000 */
.L_x_3068:
[----:B------:R-:W2:Y:S04]  /*195d0*/  LDL.64 R154, [R1+0x40] ;  /* 0x00004000019a7983 */ /* 0x000ea80000100a00 */
[----:B------:R-:W3:Y:S01]  /*195e0*/  LDL.64 R156, [R1+0x48] ;  /* 0x00004800019c7983 */ /* 0x000ee20000100a00 */
[----:B------:R-:W-:Y:S02]  /*195f0*/  R2UR UR18, R4 ;  /* 0x00000000041272ca */ /* 0x000fe400000e0000 */
[----:B------:R-:W-:Y:S01]  /*19600*/  R2UR UR19, R5 ;  /* 0x00000000051372ca */ /* 0x000fe200000e0000 */
[----:B------:R-:W-:Y:S01]  /*19610*/  WARPGROUP.ARRIVE ;  /* 0x00000000000079c5 */ /* 0x000fe20000000000 */
[----:B------:R-:W-:Y:S01]  /*19620*/  IMAD.MOV.U32 R153, RZ, RZ, 0x40000040 ;  /* 0x40000040ff997424 */ /* 0x000fe200078e00ff */
[----:B------:R-:W-:-:S04]  /*19630*/  R2UR UR6, R152 ;  /* 0x00000000980672ca */ /* 0x000fc800000e0000 */
[----:B------:R-:W-:Y:S01]  /*19640*/  R2UR UR7, R153 ;  /* 0x00000000990772ca */ /* 0x000fe200000e0000 */
[----:B------:R-:W-:Y:S02]  /*19650*/  VIADD R12, R4, 0x100 ;  /* 0x00000100040c7836 */ /* 0x000fe40000000000 */
[----:B------:R-:W-:-:S03]  /*19660*/  IMAD.MOV.U32 R13, RZ, RZ, 0x40000040 ;  /* 0x40000040ff0d7424 */ /* 0x000fc600078e00ff */
[----:B------:R-:W-:Y:S02]  /*19670*/  R2UR UR10, R12 ;  /* 0x000000000c0a72ca */ /* 0x000fe400000e0000 */
[----:B------:R-:W-:Y:S02]  /*19680*/  R2UR UR11, R13 ;  /* 0x000000000d0b72ca */ /* 0x000fe400000e0000 */
[----:B------:R-:W-:Y:S02]  /*19690*/  IADD3 R20, R4, 0x180, RZ ;  /* 0x0000018004147810 */ /* 0x000fe40007ffe0ff */
[----:B------:R-:W-:Y:S02]  /*196a0*/  MOV R21, 0x40000040 ;  /* 0x4000004000157802 */ /* 0x000fe40000000f00 */
[----:B------:R-:W-:Y:S02]  /*196b0*/  R2UR UR14, R20 ;  /* 0x00000000140e72ca */ /* 0x000fe400000e0000 */
[----:B------:R-:W-:-:S02]  /*196c0*/  R2UR UR15, R21 ;  /* 0x00000000150f72ca */ /* 0x000fc400000e0000 */
[----:B--2---:R-:W-:Y:S02]  /*196d0*/  R2UR UR24, R154 ;  /* 0x000000009a1872ca */ /* 0x004fe400000e0000 */
[----:B------:R-:W-:Y:S02]  /*196e0*/  R2UR UR25, R155 ;  /* 0x000000009b1972ca */ /* 0x000fe400000e0000 */
[----:B------:R-:W2:Y:S01]  /*196f0*/  LDL.64 R154, [R1+0x38] ;  /* 0x00003800019a7983 */ /* 0x000ea20000100a00 */
[----:B---3--:R-:W-:Y:S02]  /*19700*/  R2UR UR20, R156 ;  /* 0x000000009c1472ca */ /* 0x008fe400000e0000 */
[----:B------:R-:W-:-:S11]  /*19710*/  R2UR UR21, R157 ;  /* 0x000000009d1572ca */ /* 0x000fd600000e0000 */
[----:B------:R-:W-:Y:S02]  /*19720*/  UMOV UR16, UR20 ;  /* 0x0000001400107c82 */ /* 0x000fe40008000000 */
        /* <DEDUP_REMOVED lines=14> */
[----:B------:R-:W-:Y:S01]  /*19810*/  VIADD R12, R4, 0x200 ;  /* 0x00000200040c7836 */ /* 0x000fe20000000000 */
[----:B------:R-:W-:Y:S02]  /*19820*/  WARPGROUP.DEPBAR.LE gsb0, 0x0 ;  /* 0x00008000000079c5 */ /* 0x000fe40000010000 */
[----:B------:R-:W-:-:S06]  /*19830*/  WARPGROUP.ARRIVE ;  /* 0x00000000000079c5 */ /* 0x000fcc0000000000 */
[----:B------:R-:W-:Y:S01]  /*19840*/  HGMMA.64x16x16.F32 R160, gdesc[UR12], RZ, !UPT, gsb0 ;  /* 0x002000000ca079f0 */ /* 0x000fe2000c0008ff */
[----:B------:R-:W-:Y:S01]  /*19850*/  IMAD.MOV.U32 R13, RZ, RZ, 0x40000040 ;  /* 0x40000040ff0d7424 */ /* 0x000fe200078e00ff */
[----:B------:R-:W-:Y:S01]  /*19860*/  R2UR UR18, R12 ;  /* 0x000000000c1272ca */ /* 0x000fe200000e0000 */
[----:B------:R-:W-:Y:S02]  /*19870*/  VIADD R152, R4, 0x82 ;  /* 0x0000008204987836 */ /* 0x000fe40000000000 */
[----:B------:R-:W-:Y:S01]  /*19880*/  IMAD.MOV.U32 R153, RZ, RZ, 0x40000040 ;  /* 0x40000040ff997424 */ /* 0x000fe200078e00ff */
[----:B------:R-:W-:Y:S02]  /*19890*/  R2UR UR19, R13 ;  /* 0x000000000d1372ca */ /* 0x000fe400000e0000 */
[----:B------:R-:W-:Y:S02]  /*198a0*/  R2UR UR22, R152 ;  /* 0x00000000981672ca */ /* 0x000fe400000e0000 */
[----:B------:R-:W-:Y:S01]  /*198b0*/  R2UR UR23, R153 ;  /* 0x00000000991772ca */ /* 0x000fe200000e0000 */
[----:B------:R-:W-:Y:S01]  /*198c0*/  UMOV UR16, UR20 ;  /* 0x0000001400107c82 */ /* 0x000fe20008000000 */
[----:B------:R-:W-:Y:S01]  /*198d0*/  UMOV UR17, UR21 ;  /* 0x0000001500117c82 */ /* 0x000fe20008000000 */
[----:B------:R-:W-:-:S02]  /*198e0*/  WARPGROUP.DEPBAR.LE gsb0, 0x0 ;  /* 0x00008000000079c5 */ /* 0x000fc40000010000 */
[----:B------:R-:W-:Y:S01]  /*198f0*/  VIADD R20, R4, 0x2 ;  /* 0x0000000204147836 */ /* 0x000fe20000000000 */
[----:B--2---:R-:W-:Y:S02]  /*19900*/  R2UR UR26, R154 ;  /* 0x000000009a1a72ca */ /* 0x004fe400000e0000 */
[----:B------:R-:W-:Y:S02]  /*19910*/  R2UR UR27, R155 ;  /* 0x000000009b1b72ca */ /* 0x000fe400000e0000 */
[----:B------:R-:W-:-:S06]  /*19920*/  WARPGROUP.ARRIVE ;  /* 0x00000000000079c5 */ /* 0x000fcc0000000000 */
[----:B------:R-:W-:Y:S01]  /*19930*/  HGMMA.64x16x16.F32 R152, gdesc[UR16], RZ, !UPT, gsb0 ;  /* 0x00200000109879f0 */ /* 0x000fe2000c0008ff */
[----:B------:R-:W-:Y:S01]  /*19940*/  IMAD.MOV.U32 R21, RZ, RZ, 0x40000040 ;  /* 0x40000040ff157424 */ /* 0x000fe200078e00ff */
[----:B------:R-:W-:-:S04]  /*19950*/  R2UR UR6, R20 ;  /* 0x00000000140672ca */ /* 0x000fc800000e0000 */
[----:B------:R-:W-:Y:S01]  /*19960*/  R2UR UR7, R21 ;  /* 0x00000000150772ca */ /* 0x000fe200000e0000 */
[----:B------:R-:W-:Y:S01]  /*19970*/  UMOV UR4, UR24 ;  /* 0x0000001800047c82 */ /* 0x000fe20008000000 */
[----:B------:R-:W-:Y:S01]  /*19980*/  UMOV UR5, UR25 ;  /* 0x0000001900057c82 */ /* 0x000fe20008000000 */
[----:B------:R-:W-:Y:S01]  /*19990*/  UMOV UR20, UR24 ;  /* 0x0000001800147c82 */ /* 0x000fe20008000000 */
[----:B------:R-:W-:Y:S01]  /*199a0*/  UMOV UR21, UR25 ;  /* 0x0000001900157c82 */ /* 0x000fe20008000000 */
[----:B------:R-:W-:Y:S01]  /*199b0*/  IMAD.MOV.U32 R13, RZ, RZ, 0x40000040 ;  /* 0x40000040ff0d7424 */ /* 0x000fe200078e00ff */
[----:B------:R-:W-:Y:S01]  /*199c0*/  IADD3 R12, R4, 0x102, RZ ;  /* 0x00000102040c7810 */ /* 0x000fe20007ffe0ff */
[----:B------:R-:W-:Y:S01]  /*199d0*/  UMOV UR8, UR24 ;  /* 0x0000001800087c82 */ /* 0x000fe20008000000 */
[----:B------:R-:W-:Y:S01]  /*199e0*/  UMOV UR9, UR25 ;  /* 0x0000001900097c82 */ /* 0x000fe20008000000 */
[----:B------:R-:W-:Y:S01]  /*199f0*/  UMOV UR12, UR24 ;  /* 0x00000018000c7c82 */ /* 0x000fe20008000000 */
[----:B------:R-:W-:-:S02]  /*19a00*/  WARPGROUP.DEPBAR.LE gsb0, 0x0 ;  /* 0x00008000000079c5 */ /* 0x000fc40000010000 */
[----:B------:R-:W-:Y:S01]  /*19a10*/  WARPGROUP.ARRIVE ;  /* 0x00000000000079c5 */ /* 0x000fe20000000000 */
[----:B------:R-:W-:Y:S01]  /*19a20*/  UMOV UR13, UR25 ;  /* 0x00000019000d7c82 */ /* 0x000fe20008000000 */
[----:B------:R-:W-:Y:S01]  /*19a30*/  UMOV UR16, UR24 ;  /* 0x0000001800107c82 */ /* 0x000fe20008000000 */
[----:B------:R-:W-:Y:S01]  /*19a40*/  UMOV UR17, UR25 ;  /* 0x0000001900117c82 */ /* 0x000fe20008000000 */
[----:B------:R-:W2:Y:S02]  /*19a50*/  LDL.64 R20, [R1+0x30] ;  /* 0x0000300001147983 */ /* 0x000ea40000100a00 */
[----:B------:R-:W-:Y:S03]  /*19a60*/  HGMMA.64x16x16.F32 R184, gdesc[UR4], R184, gsb0 ;  /* 0x0020000004b879f0 */ /* 0x000fe600080008b8 */
[----:B------:R-:W-:Y:S02]  /*19a70*/  WARPGROUP.DEPBAR.LE gsb0, 0x0 ;  /* 0x00008000000079c5 */ /* 0x000fe40000010000 */
[----:B------:R-:W-:-:S06]  /*19a80*/  WARPGROUP.ARRIVE ;  /* 0x00000000000079c5 */ /* 0x000fcc0000000000 */
[----:B------:R-:W-:Y:S01]  /*19a90*/  HGMMA.64x16x16.F32 R176, gdesc[UR20], R176, gsb0 ;  /* 0x0020000014b079f0 */ /* 0x000fe200080008b0 */
[----:B------:R-:W-:Y:S02]  /*19aa0*/  R2UR UR10, R12 ;  /* 0x000000000c0a72ca */ /* 0x000fe400000e0000 */
[----:B------:R-:W-:Y:S01]  /*19ab0*/  R2UR UR11, R13 ;  /* 0x000000000d0b72ca */ /* 0x000fe200000e0000 */
[----:B------:R-:W-:Y:S01]  /*19ac0*/  IMAD.MOV.U32 R13, RZ, RZ, 0x40000040 ;  /* 0x40000040ff0d7424 */ /* 0x000fe200078e00ff */
[----:B------:R-:W-:Y:S02]  /*19ad0*/  WARPGROUP.DEPBAR.LE gsb0, 0x0 ;  /* 0x00008000000079c5 */ /* 0x000fe40000010000 */
[----:B------:R-:W-:-:S09]  /*19ae0*/  WARPGROUP.ARRIVE ;  /* 0x00000000000079c5 */ /* 0x000fd20000000000 */
[----:B------:R-:W-:Y:S01]  /*19af0*/  HGMMA.64x16x16.F32 R168, gdesc[UR8], R168, gsb0 ;  /* 0x0020000008a879f0 */ /* 0x000fe200080008a8 */
[----:B------:R-:W-:Y:S02]  /*19b00*/  IADD3 R12, R4, 0x182, RZ ;  /* 0x00000182040c7810 */ /* 0x000fe40007ffe0ff */
        /* <DEDUP_REMOVED lines=54> */
[----:B--2---:R-:W-:Y:S02]  /*19e70*/  R2UR UR24, R20 ;  /* 0x00000000141872ca */ /* 0x004fe400000e0000 */
[----:B------:R-:W-:Y:S02]  /*19e80*/  R2UR UR25, R21 ;  /* 0x00000000151972ca */ /* 0x000fe400000e0000 */
[----:B------:R-:W2:Y:S01]  /*19e90*/  LDL.64 R20, [R1+0x28] ;  /* 0x0000280001147983 */ /* 0x000ea20000100a00 */
[----:B------:R-:W-:-:S02]  /*19ea0*/  WARPGROUP.DEPBAR.LE gsb0, 0x0 ;  /* 0x00008000000079c5 */ /* 0x000fc40000010000 */
        /* <DEDUP_REMOVED lines=143> */
[----:B--2---:R-:W-:Y:S02]  /*1a7a0*/  R2UR UR26, R20 ;  /* 0x00000000141a72ca */ /* 0x004fe400000e0000 */
[----:B------:R-:W-:Y:S02]  /*1a7b0*/  R2UR UR27, R21 ;  /* 0x00000000151b72ca */ /* 0x000fe400000e0000 */
[----:B------:R-:W2:Y:S01]  /*1a7c0*/  LDL.64 R20, [R1+0x10] ;  /* 0x0000100001147983 */ /* 0x000ea20000100a00 */
[----:B------:R-:W-:Y:S01]  /*1a7d0*/  IMAD.MOV.U32 R13, RZ, RZ, 0x40000040 ;  /* 0x40000040ff0d7424 */ /* 0x000fe200078e00ff */
[----:B------:R-:W-:-:S04]  /*1a7e0*/  IADD3 R12, R4, 0x284, RZ ;  /* 0x00000284040c7810 */ /* 0x000fc80007ffe0ff */
[----:B------:R-:W-:Y:S02]  /*1a7f0*/  R2UR UR6, R12 ;  /* 0x000000000c0672ca */ /* 0x000fe400000e0000 */
[----:B------:R-:W-:Y:S01]  /*1a800*/  R2UR UR7, R13 ;  /* 0x000000000d0772ca */ /* 0x000fe200000e0000 */
[----:B------:R-:W-:Y:S02]  /*1a810*/  UMOV UR4, UR26 ;  /* 0x0000001a00047c82 */ /* 0x000fe40008000000 */
[----:B------:R-:W-:Y:S01]  /*1a820*/  UMOV UR5, UR27 ;  /* 0x0000001b00057c82 */ /* 0x000fe20008000000 */
[----:B------:R-:W-:Y:S02]  /*1a830*/  WARPGROUP.DEPBAR.LE gsb0, 0x0 ;  /* 0x00008000000079c5 */ /* 0x000fe40000010000 */
[----:B------:R-:W-:-:S07]  /*1a840*/  WARPGROUP.ARRIVE ;  /* 0x00000000000079c5 */ /* 0x000fce0000000000 */
        /* <DEDUP_REMOVED lines=40> */
[----:B------:R-:W-:Y:S02]  /*1aad0*/  VIADD R12, R4, 0x286 ;  /* 0x00000286040c7836 */ /* 0x000fe40000000000 */
[----:B------:R-:W-:-:S03]  /*1aae0*/  IMAD.MOV.U32 R13, RZ, RZ, 0x40000040 ;  /* 0x40000040ff0d7424 */ /* 0x000fc600078e00ff */
[----:B------:R-:W-:Y:S02]  /*1aaf0*/  R2UR UR6, R12 ;  /* 0x000000000c0672ca */ /* 0x000fe400000e0000 */
[----:B------:R-:W-:Y:S01]  /*1ab00*/  R2UR UR7, R13 ;  /* 0x000000000d0772ca */ /* 0x000fe200000e0000 */
[----:B------:R-:W-:Y:S02]  /*1ab10*/  UMOV UR4, UR24 ;  /* 0x0000001800047c82 */ /* 0x000fe40008000000 */
[----:B------:R-:W-:Y:S01]  /*1ab20*/  UMOV UR5, UR25 ;  /* 0x0000001900057c82 */ /* 0x000fe20008000000 */
[----:B------:R-:W-:Y:S02]  /*1ab30*/  WARPGROUP.DEPBAR.LE gsb0, 0x0 ;  /* 0x00008000000079c5 */ /* 0x000fe40000010000 */
[----:B------:R-:W-:-:S07]  /*1ab40*/  WARPGROUP.ARRIVE ;  /* 0x00000000000079c5 */ /* 0x000fce0000000000 */
        /* <DEDUP_REMOVED lines=41> */
[----:B------:R-:W2:Y:S01]  /*1ade0*/  LDL.64 R20, [R1] ;  /* 0x0000000001147983 */ /* 0x000ea20000100a00 */
[----:B------:R-:W-:Y:S02]  /*1adf0*/  R2UR UR6, R12 ;  /* 0x000000000c0672ca */ /* 0x000fe400000e0000 */
[----:B------:R-:W-:-:S06]  /*1ae00*/  R2UR UR7, R13 ;  /* 0x000000000d0772ca */ /* 0x000fcc00000e0000 */
        /* <DEDUP_REMOVED lines=44> */
[----:B------:R-:W-:Y:S02]  /*1b0d0*/  R2UR UR7, R13 ;  /* 0x000000000d0772ca */ /* 0x000fe400000e0000 */
[----:B--2---:R-:W-:Y:S02]  /*1b0e0*/  R2UR UR24, R20 ;  /* 0x00000000141872ca */ /* 0x004fe400000e0000 */
[----:B------:R-:W-:-:S11]  /*1b0f0*/  R2UR UR25, R21 ;  /* 0x00000000151972ca */ /* 0x000fd600000e0000 */
        /* <DEDUP_REMOVED lines=442> */
.L_x_3071:
[----:B------:R-:W-:Y:S02]  /*1cca0*/  SHF.L.U32 R0, R9, 0x1f, RZ ;  /* 0x0000001f09007819 */ /* 0x000fe400000006ff */
[----:B------:R-:W-:-:S04]  /*1ccb0*/  LEA R9, R10, R18, 0x3 ;  /* 0x000000120a097211 */ /* 0x000fc800078e18ff */
[----:B------:R2:W3:Y:S01]  /*1ccc0*/  SYNCS.PHASECHK.TRANS64.TRYWAIT P3, [R9+URZ+0x38850], R0 ;  /* 0x03885000090075a7 */ /* 0x0004e2000806017f */
[----:B------:R-:W-:Y:S05]  /*1ccd0*/  @!P0 BRA `(.L_x_3072) ;  /* 0x0000000000048947 */ /* 0x000fea0003800000 */
[----:B------:R-:W-:Y:S01]  /*1cce0*/  BPT.TRAP 0x1 ;  /* 0x000000040000795c */ /* 0x000fe20000300000 */
.L_x_3072:
[----:B------:R-:W-:Y:S04]  /*1ccf0*/  BSSY B2, `(.L_x_3073) ;  /* 0x0000004000027945 */ /* 0x000fe80003800000 */
[----:B---3--:R-:W-:Y:S05]  /*1cd00*/  @P3 BRA `(.L_x_3074) ;  /* 0x0000000000083947 */ /* 0x008fea0003800000 */
[----:B------:R-:W3:Y:S02]  /*1cd10*/  SYNCS.PHASECHK.TRANS64.TRYWAIT P3, [R9+URZ+0x38850], R0 ;  /* 0x03885000090075a7 */ /* 0x000ee4000806017f */
[----:B---3--:R-:W-:Y:S05]  /*1cd20*/  @!P3 BRA `(.L_x_3075) ;  /* 0x0000014c006cb947 */ /* 0x008fea0003800000 */
.L_x_3074:
[----:B------:R-:W-:Y:S05]  /*1cd30*/  BSYNC B2 ;  /* 0x0000000000027941 */ /* 0x000fea0003800000 */
.L_x_3073:
[----:B--23--:R-:W-:Y:S01]  /*1cd40*/  VIADD R0, R18, 0x400 ;  /* 0x0000040012007836 */ /* 0x00cfe20000000000 */
[----:B------:R-:W-:Y:S01]  /*1cd50*/  WARPGROUP.ARRIVE ;  /* 0x00000000000079c5 */ /* 0x000fe20000000000 */
[----:B01----:R-:W-:Y:S01]  /*1cd60*/  IMAD.MOV.U32 R3, RZ, RZ, 0x40000040 ;  /* 0x40000040ff037424 */ /* 0x003fe200078e00ff */
[----:B------:R-:W-:Y:S01]  /*1cd70*/  MOV R5, 0x40000040 ;  /* 0x4000004000057802 */ /* 0x000fe20000000f00 */
[----:B------:R-:W-:Y:S01]  /*1cd80*/  FMUL.FTZ R20, R179, UR39 ;  /* 0x00000027b3147c20 */ /* 0x000fe20008410000 */
[----:B------:R-:W-:Y:S01]  /*1cd90*/  SHF.R.U32.HI R0, RZ, 0x4, R0 ;  /* 0x00000004ff007819 */ /* 0x000fe20000011600 */
[----:B------:R-:W-:Y:S01]  /*1cda0*/  FMUL.FTZ R179, R181, UR39 ;  /* 0x00000027b5b37c20 */ /* 0x000fe20008410000 */
[----:B------:R-:W-:Y:S01]  /*1cdb0*/  R2UR UR7, R3 ;  /* 0x00000000030772ca */ /* 0x000fe200000e0000 */
[----:B------:R-:W-:Y:S01]  /*1cdc0*/  FMUL.FTZ R184, R184, UR39 ;  /* 0x00000027b8b87c20 */ /* 0x000fe20008410000 */
[----:B------:R-:W-:Y:S01]  /*1cdd0*/  LOP3.LUT R0, R0, 0x3fff, RZ, 0xc0, !PT ;  /* 0x00003fff00007812 */ /* 0x000fe200078ec0ff */
[----:B------:R-:W0:Y:S01]  /*1cde0*/  @P2 LDC R3, c[0x0][0x450] ;  /* 0x00011400ff032b82 */ /* 0x000e220000000800 */
[----:B------:R-:W-:Y:S01]  /*1cdf0*/  FMUL.FTZ R176, R176, UR39 ;  /* 0x00000027b0b07c20 */ /* 0x000fe20008410000 */
[----:B------:R-:W-:Y:S01]  /*1ce00*/  FMUL.FTZ R177, R177, UR39 ;  /* 0x00000027b1b17c20 */ /* 0x000fe20008410000 */
[----:B------:R-:W-:Y:S01]  /*1ce10*/  LOP3.LUT R0, R0, 0x2800000, RZ, 0xfc, !PT ;  /* 0x0280000000007812 */ /* 0x000fe200078efcff */
[----:B------:R-:W1:Y:S01]  /*1ce20*/  MUFU.TANH R184, R184 ;  /* 0x000000b800b87308 */ /* 0x000e620000002400 */
[----:B------:R-:W-:Y:S01]  /*1ce30*/  FMUL.FTZ R160, R160, UR39 ;  /* 0x00000027a0a07c20 */ /* 0x000fe20008410000 */
[----:B------:R-:W-:Y:S01]  /*1ce40*/  FMUL.FTZ R13, R178, UR39 ;  /* 0x00000027b20d7c20 */ /* 0x000fe20008410000 */
[----:B------:R-:W-:Y:S01]  /*1ce50*/  FMUL.FTZ R178, R180, UR39 ;  /* 0x00000027b4b27c20 */ /* 0x000fe20008410000 */
[----:B------:R-:W-:-:S02]  /*1ce60*/  IMAD R2, R10, 0xa00, R0 ;  /* 0x00000a000a027824 */ /* 0x000fc400078e0200 */
[----:B------:R-:W-:Y:S01]  /*1ce70*/  FMUL.FTZ R21, R182, UR39 ;  /* 0x00000027b6157c20 */ /* 0x000fe20008410000 */
[----:B------:R-:W-:Y:S02]  /*1ce80*/  IMAD.IADD R0, R235, 0x1, R230 ;  /* 0x00000001eb007824 */ /* 0x000fe400078e02e6 */
[----:B------:R-:W-:Y:S01]  /*1ce90*/  FMUL.FTZ R182, R169, UR39 ;  /* 0x00000027a9b67c20 */ /* 0x000fe20008410000 */
[C---:B------:R-:W-:Y:S01]  /*1cea0*/  VIADD R4, R2.reuse, 0x80 ;  /* 0x0000008002047836 */ /* 0x040fe20000000000 */
[----:B------:R-:W-:Y:S01]  /*1ceb0*/  R2UR UR6, R2 ;  /* 0x00000000020672ca */ /* 0x000fe200000e0000 */
        /* <DEDUP_REMOVED lines=12> */
[----:B------:R-:W-:Y:S01]  /*1cf80*/  HGMMA.64x256x16.F32 R24, R208, gdesc[UR4].tnspB, R24, gsb0 ;  /* 0x43e00004d0187df0 */ /* 0x000fe20008000818 */
[----:B------:R-:W-:Y:S01]  /*1cf90*/  R2UR UR6, R4 ;  /* 0x00000000040672ca */ /* 0x000fe200000e0000 */
[----:B------:R-:W-:Y:S01]  /*1cfa0*/  VIADD R4, R2, 0x100 ;  /* 0x0000010002047836 */ /* 0x000fe20000000000 */
[----:B------:R-:W-:Y:S01]  /*1cfb0*/  R2UR UR7, R5 ;  /* 0x00000000050772ca */ /* 0x000fe200000e0000 */
[----:B------:R-:W-:Y:S01]  /*1cfc0*/  IMAD.MOV.U32 R5, RZ, RZ, 0x40000040 ;  /* 0x40000040ff057424 */ /* 0x000fe200078e00ff */
[----:B------:R-:W-:Y:S01]  /*1cfd0*/  MUFU.TANH R178, R178 ;  /* 0x000000b200b27308 */ /* 0x000fe20000002400 */
[----:B------:R-:W-:Y:S01]  /*1cfe0*/  FMUL.FTZ R162, R162, UR39 ;  /* 0x00000027a2a27c20 */ /* 0x000fe20008410000 */
[----:B------:R-:W-:Y:S01]  /*1cff0*/  FMUL.FTZ R163, R163, UR39 ;  /* 0x00000027a3a37c20 */ /* 0x000fe20008410000 */
[----:B------:R-:W-:Y:S01]  /*1d000*/  FMUL.FTZ R154, R154, UR39 ;  /* 0x000000279a9a7c20 */ /* 0x000fe20008410000 */
[----:B------:R-:W-:Y:S01]  /*1d010*/  FMUL.FTZ R155, R155, UR39 ;  /* 0x000000279b9b7c20 */ /* 0x000fe20008410000 */
[----:B------:R-:W-:Y:S01]  /*1d020*/  FMUL.FTZ R158, R158, UR39 ;  /* 0x000000279e9e7c20 */ /* 0x000fe20008410000 */
[----:B------:R-:W-:Y:S01]  /*1d030*/  FMUL.FTZ R159, R159, UR39 ;  /* 0x000000279f9f7c20 */ /* 0x000fe20008410000 */
[----:B------:R-:W-:Y:S01]  /*1d040*/  @!P1 VIADD R9, R9, 0x38860 ;  /* 0x0003886009099836 */ /* 0x000fe20000000000 */
[----:B------:R-:W-:Y:S01]  /*1d050*/  MUFU.TANH R179, R179 ;  /* 0x000000b300b37308 */ /* 0x000fe20000002400 */
[----:B------:R-:W-:-:S03]  /*1d060*/  @!P1 IADD3 R11, R11, 0x38840, RZ ;  /* 0x000388400b0b9810 */ /* 0x000fc60007ffe0ff */
[----:B------:R-:W-:Y:S02]  /*1d070*/  @!P1 PRMT R9, RZ, 0x654, R9 ;  /* 0x00000654ff099816 */ /* 0x000fe40000000009 */
[----:B------:R-:W-:Y:S02]  /*1d080*/  @!P1 PRMT R11, RZ, 0x654, R11 ;  /* 0x00000654ff0b9816 */ /* 0x000fe4000000000b */
        /* <DEDUP_REMOVED lines=30> */
[----:B------:R-:W2:Y:S01]  /*1d270*/  @P2 LDC R4, c[0x0][0x44c] ;  /* 0x00011300ff042b82 */ /* 0x000ea20000000800 */
[----:B------:R-:W-:Y:S01]  /*1d280*/  FMUL.FTZ R5, R185, UR39 ;  /* 0x00000027b9057c20 */ /* 0x000fe20008410000 */
[----:B------:R-:W-:Y:S01]  /*1d290*/  FMUL.FTZ R185, R188, UR39 ;  /* 0x00000027bcb97c20 */ /* 0x000fe20008410000 */
[----:B------:R-:W-:-:S04]  /*1d2a0*/  FMUL.FTZ R188, R168, UR39 ;  /* 0x00000027a8bc7c20 */ /* 0x000fc80008410000 */
[----:B------:R-:W-:Y:S08]  /*1d2b0*/  MUFU.TANH R5, R5 ;  /* 0x0000000500057308 */ /* 0x000ff00000002400 */
[----:B------:R-:W3:Y:S08]  /*1d2c0*/  MUFU.TANH R185, R185 ;  /* 0x000000b900b97308 */ /* 0x000ef00000002400 */
[----:B------:R-:W-:Y:S01]  /*1d2d0*/  MUFU.TANH R188, R188 ;  /* 0x000000bc00bc7308 */ /* 0x000fe20000002400 */
[----:B--2---:R-:W-:-:S05]  /*1d2e0*/  @P2 IMAD.HI.U32 R4, R0, R4, RZ ;  /* 0x0000000400042227 */ /* 0x004fca00078e00ff */
[----:B0-----:R-:W-:Y:S01]  /*1d2f0*/  @P2 SHF.R.U32.HI R0, RZ, R3, R4 ;  /* 0x00000003ff002219 */ /* 0x001fe20000011604 */
[----:B------:R-:W-:Y:S02]  /*1d300*/  IMAD.MOV.U32 R3, RZ, RZ, 0x40000040 ;  /* 0x40000040ff037424 */ /* 0x000fe400078e00ff */
[----:B------:R-:W-:Y:S01]  /*1d310*/  FMUL.FTZ R4, R187, UR39 ;  /* 0x00000027bb047c20 */ /* 0x000fe20008410000 */
[----:B------:R-:W-:Y:S01]  /*1d320*/  FMUL.FTZ R187, R172, UR39 ;  /* 0x00000027acbb7c20 */ /* 0x000fe20008410000 */
[----:B------:R-:W0:Y:S04]  /*1d330*/  SHFL.IDX PT, R181, R0, RZ, 0x1c1f ;  /* 0x001c1fff00b57589 */ /* 0x000e2800000e0000 */
[----:B------:R-:W-:Y:S08]  /*1d340*/  MUFU.TANH R4, R4 ;  /* 0x0000000400047308 */ /* 0x000ff00000002400 */
[----:B------:R-:W-:Y:S01]  /*1d350*/  MUFU.TANH R187, R187 ;  /* 0x000000bb00bb7308 */ /* 0x000fe20000002400 */
[----:B------:R-:W-:-:S02]  /*1d360*/  WARPGROUP.DEPBAR.LE gsb0, 0x0 ;  /* 0x00008000000079c5 */ /* 0x000fc40000010000 */
[----:B------:R-:W-:-:S06]  /*1d370*/  WARPGROUP.ARRIVE ;  /* 0x00000000000079c5 */ /* 0x000fcc0000000000 */
[----:B------:R-:W-:Y:S01]  /*1d380*/  HGMMA.64x256x16.F32 R24, R196, gdesc[UR4].tnspB, R24, gsb0 ;  /* 0x43e00004c4187df0 */ /* 0x000fe20008000818 */
[----:B------:R-:W-:Y:S02]  /*1d390*/  R2UR UR7, R3 ;  /* 0x00000000030772ca */ /* 0x000fe400000e0000 */
[----:B------:R-:W-:Y:S02]  /*1d3a0*/  MOV R3, 0xffffffb0 ;  /* 0xffffffb000037802 */ /* 0x000fe40000000f00 */
[----:B------:R-:W-:Y:S01]  /*1d3b0*/  R2UR UR6, R2 ;  /* 0x00000000020672ca */ /* 0x000fe200000e0000 */
[----:B------:R-:W-:Y:S01]  /*1d3c0*/  FMUL.FTZ R2, R186, UR39 ;  /* 0x00000027ba027c20 */ /* 0x000fe20008410000 */
[----:B------:R-:W-:Y:S01]  /*1d3d0*/  FMUL.FTZ R186, R189, UR39 ;  /* 0x00000027bdba7c20 */ /* 0x000fe20008410000 */
[----:B------:R-:W-:-:S04]  /*1d3e0*/  IMAD R3, R8, R3, 0x1 ;  /* 0x0000000108037424 */ /* 0x000fc800078e0203 */
[----:B------:R-:W-:Y:S01]  /*1d3f0*/  IMAD R3, R234, -0x2, R3 ;  /* 0xfffffffeea037824 */ /* 0x000fe200078e0203 */
[----:B------:R-:W2:Y:S04]  /*1d400*/  MUFU.TANH R186, R186 ;  /* 0x000000ba00ba7308 */ /* 0x000ea80000002400 */
[----:B------:R-:W-:-:S04]  /*1d410*/  IADD3 R3, -R231, R3, R232 ;  /* 0x00000003e7037210 */ /* 0x000fc80007ffe1e8 */
[----:B------:R-:W-:Y:S01]  /*1d420*/  MUFU.TANH R2, R2 ;  /* 0x0000000200027308 */ /* 0x000fe20000002400 */
[----:B0-----:R-:W-:-:S05]  /*1d430*/  IMAD.IADD R181, R3, 0x1, R181 ;  /* 0x0000000103b57824 */ /* 0x001fca00078e02b5 */
[C---:B------:R-:W-:Y:S02]  /*1d440*/  ISETP.GT.AND P3, PT, R181.reuse, RZ, PT ;  /* 0x000000ffb500720c */ /* 0x040fe40003f64270 */
[C---:B------:R-:W-:Y:S02]  /*1d450*/  ISETP.GT.AND P4, PT, R181.reuse, 0x1, PT ;  /* 0x00000001b500780c */ /* 0x040fe40003f84270 */
[----:B-1----:R-:W-:Y:S02]  /*1d460*/  FSEL R168, R184, -INF , P3 ;  /* 0xff800000b8a87808 */ /* 0x002fe40001800000 */
[----:B------:R0:W1:Y:S01]  /*1d470*/  MUFU.TANH R184, R160 ;  /* 0x000000a000b87308 */ /* 0x0000620000002400 */
[----:B------:R-:W-:-:S04]  /*1d480*/  ISETP.GT.AND P3, PT, R181, 0x8, PT ;  /* 0x00000008b500780c */ /* 0x000fc80003f64270 */
[----:B---3--:R-:W-:Y:S01]  /*1d490*/  FSEL R169, R185, -INF , P3 ;  /* 0xff800000b9a97808 */ /* 0x008fe20001800000 */
[----:B------:R-:W-:Y:S01]  /*1d4a0*/  FMUL.FTZ R185, R164, UR39 ;  /* 0x00000027a4b97c20 */ /* 0x000fe20008410000 */
[----:B------:R-:W-:Y:S02]  /*1d4b0*/  ISETP.GT.AND P3, PT, R181, 0x10, PT ;  /* 0x00000010b500780c */ /* 0x000fe40003f64270 */
[----:B0-----:R-:W-:Y:S02]  /*1d4c0*/  FSEL R160, R5, -INF , P4 ;  /* 0xff80000005a07808 */ /* 0x001fe40002000000 */
[----:B------:R-:W-:Y:S01]  /*1d4d0*/  FMNMX.FTZ R5, R168, R7, !PT ;  /* 0x00000007a8057209 */ /* 0x000fe20007810000 */
[----:B------:R-:W-:Y:S01]  /*1d4e0*/  MUFU.TANH R185, R185 ;  /* 0x000000b900b97308 */ /* 0x000fe20000002400 */
[----:B------:R-:W-:Y:S02]  /*1d4f0*/  ISETP.GT.AND P4, PT, R181, 0x9, PT ;  /* 0x00000009b500780c */ /* 0x000fe40003f84270 */
[----:B------:R-:W-:-:S02]  /*1d500*/  FMNMX.FTZ R172, R160, R5, !PT ;  /* 0x00000005a0ac7209 */ /* 0x000fc40007810000 */
[----:B------:R-:W-:Y:S02]  /*1d510*/  FSEL R164, R176, -INF , P3 ;  /* 0xff800000b0a47808 */ /* 0x000fe40001800000 */
[----:B------:R-:W-:Y:S01]  /*1d520*/  FMNMX.FTZ R172, R169, R172, !PT ;  /* 0x000000aca9ac7209 */ /* 0x000fe20007810000 */
[----:B------:R2:W0:Y:S01]  /*1d530*/  MUFU.TANH R5, R161 ;  /* 0x000000a100057308 */ /* 0x0004220000002400 */
[----:B------:R-:W-:Y:S02]  /*1d540*/  ISETP.GT.AND P3, PT, R181, 0x18, PT ;  /* 0x00000018b500780c */ /* 0x000fe40003f64270 */
[----:B--2---:R-:W-:Y:S01]  /*1d550*/  FSEL R161, R186, -INF , P4 ;  /* 0xff800000baa17808 */ /* 0x004fe20002000000 */
[----:B------:R-:W-:Y:S01]  /*1d560*/  FMUL.FTZ R186, R165, UR39 ;  /* 0x00000027a5ba7c20 */ /* 0x000fe20008410000 */
[----:B------:R-:W-:Y:S02]  /*1d570*/  ISETP.GT.AND P4, PT, R181, 0x11, PT ;  /* 0x00000011b500780c */ /* 0x000fe40003f84270 */
[----:B------:R-:W-:-:S02]  /*1d580*/  FMNMX.FTZ R173, R161, R172, !PT ;  /* 0x000000aca1ad7209 */ /* 0x000fc40007810000 */
[----:B------:R-:W-:Y:S01]  /*1d590*/  FSEL R172, R177, -INF , P4 ;  /* 0xff800000b1ac7808 */ /* 0x000fe20002000000 */
[----:B------:R-:W-:Y:S01]  /*1d5a0*/  FMUL.FTZ R177, R152, UR39 ;  /* 0x0000002798b17c20 */ /* 0x000fe20008410000 */
[----:B------:R-:W-:Y:S01]  /*1d5b0*/  FMNMX.FTZ R176, R164, R173, !PT ;  /* 0x000000ada4b07209 */ /* 0x000fe20007810000 */
[----:B------:R-:W2:Y:S01]  /*1d5c0*/  MUFU.TANH R186, R186 ;  /* 0x000000ba00ba7308 */ /* 0x000ea20000002400 */
[C---:B------:R-:W-:Y:S02]  /*1d5d0*/  ISETP.GT.AND P4, PT, R181.reuse, 0x19, PT ;  /* 0x00000019b500780c */ /* 0x040fe40003f84270 */
[----:B------:R-:W-:Y:S02]  /*1d5e0*/  FSEL R173, R178, -INF , P3 ;  /* 0xff800000b2ad7808 */ /* 0x000fe40001800000 */
[----:B------:R-:W-:Y:S02]  /*1d5f0*/  FMNMX.FTZ R176, R172, R176, !PT ;  /* 0x000000b0acb07209 */ /* 0x000fe40007810000 */
[----:B------:R-:W-:-:S02]  /*1d600*/  ISETP.GT.AND P3, PT, R181, 0x20, PT ;  /* 0x00000020b500780c */ /* 0x000fc40003f64270 */
[----:B------:R-:W-:Y:S02]  /*1d610*/  FSEL R165, R179, -INF , P4 ;  /* 0xff800000b3a57808 */ /* 0x000fe40002000000 */
[----:B------:R-:W-:Y:S02]  /*1d620*/  FMNMX.FTZ R176, R173, R176, !PT ;  /* 0x000000b0adb07209 */ /* 0x000fe40007810000 */
[----:B------:R-:W-:Y:S02]  /*1d630*/  ISETP.GT.AND P4, PT, R181, 0x21, PT ;  /* 0x00000021b500780c */ /* 0x000fe40003f84270 */
[----:B------:R-:W-:Y:S02]  /*1d640*/  FSEL R152, R188, -INF , P3 ;  /* 0xff800000bc987808 */ /* 0x000fe40001800000 */
[----:B------:R-:W-:Y:S01]  /*1d650*/  FMNMX.FTZ R178, R165, R176, !PT ;  /* 0x000000b0a5b27209 */ /* 0x000fe20007810000 */
[----:B------:R3:W4:Y:S01]  /*1d660*/  MUFU.TANH R188, R177 ;  /* 0x000000b100bc7308 */ /* 0x0007220000002400 */
[----:B------:R-:W-:-:S02]  /*1d670*/  ISETP.GT.AND P3, PT, R181, 0x28, PT ;  /* 0x00000028b500780c */ /* 0x000fc40003f64270 */
[----:B------:R-:W-:Y:S02]  /*1d680*/  FSEL R176, R182, -INF , P4 ;  /* 0xff800000b6b07808 */ /* 0x000fe40002000000 */
[----:B------:R-:W-:Y:S02]  /*1d690*/  FMNMX.FTZ R178, R152, R178, !PT ;  /* 0x000000b298b27209 */ /* 0x000fe40007810000 */
[----:B------:R-:W-:Y:S01]  /*1d6a0*/  ISETP.GT.AND P4, PT, R181, 0x29, PT ;  /* 0x00000029b500780c */ /* 0x000fe20003f84270 */
[----:B---3--:R-:W-:Y:S01]  /*1d6b0*/  FMUL.FTZ R177, R153, UR39 ;  /* 0x0000002799b17c20 */ /* 0x008fe20008410000 */
[----:B------:R-:W-:Y:S02]  /*1d6c0*/  FSEL R153, R187, -INF , P3 ;  /* 0xff800000bb997808 */ /* 0x000fe40001800000 */
[----:B------:R-:W-:Y:S01]  /*1d6d0*/  FMNMX.FTZ R178, R176, R178, !PT ;  /* 0x000000b2b0b27209 */ /* 0x000fe20007810000 */
[----:B------:R3:W5:Y:S01]  /*1d6e0*/  MUFU.TANH R187, R177 ;  /* 0x000000b100bb7308 */ /* 0x0007620000002400 */
[----:B------:R-:W-:-:S02]  /*1d6f0*/  ISETP.GT.AND P3, PT, R181, 0x30, PT ;  /* 0x00000030b500780c */ /* 0x000fc40003f64270 */
[----:B------:R-:W-:Y:S02]  /*1d700*/  FMNMX.FTZ R179, R153, R178, !PT ;  /* 0x000000b299b37209 */ /* 0x000fe40007810000 */
[----:B-1----:R-:W-:Y:S02]  /*1d710*/  FSEL R178, R184, -INF , P3 ;  /* 0xff800000b8b27808 */ /* 0x002fe40001800000 */
[C---:B------:R-:W-:Y:S01]  /*1d720*/  ISETP.GT.AND P3, PT, R181.reuse, 0x38, PT ;  /* 0x00000038b500780c */ /* 0x040fe20003f64270 */
[----:B------:R0:W1:Y:S01]  /*1d730*/  MUFU.TANH R184, R156 ;  /* 0x0000009c00b87308 */ /* 0x0000620000002400 */
[----:B---3--:R-:W-:Y:S02]  /*1d740*/  FSEL R177, R180, -INF , P4 ;  /* 0xff800000b4b17808 */ /* 0x008fe40002000000 */
[----:B------:R-:W-:Y:S02]  /*1d750*/  ISETP.GT.AND P4, PT, R181, 0x31, PT ;  /* 0x00000031b500780c */ /* 0x000fe40003f84270 */
[----:B------:R-:W-:-:S02]  /*1d760*/  FMNMX.FTZ R179, R177, R179, !PT ;  /* 0x000000b3b1b37209 */ /* 0x000fc40007810000 */
[----:B0-----:R-:W-:Y:S01]  /*1d770*/  FSEL R156, R5, -INF , P4 ;  /* 0xff800000059c7808 */ /* 0x001fe20002000000 */
[----:B------:R-:W-:Y:S01]  /*1d780*/  FMUL.FTZ R5, R157, UR39 ;  /* 0x000000279d057c20 */ /* 0x000fe20008410000 */
[----:B------:R-:W-:Y:S02]  /*1d790*/  FMNMX.FTZ R179, R178, R179, !PT ;  /* 0x000000b3b2b37209 */ /* 0x000fe40007810000 */
[----:B------:R-:W-:Y:S02]  /*1d7a0*/  ISETP.GT.AND P4, PT, R181, 0x39, PT ;  /* 0x00000039b500780c */ /* 0x000fe40003f84270 */
[----:B------:R-:W-:Y:S01]  /*1d7b0*/  FSEL R157, R185, -INF , P3 ;  /* 0xff800000b99d7808 */ /* 0x000fe20001800000 */
[----:B------:R-:W0:Y:S01]  /*1d7c0*/  MUFU.TANH R5, R5 ;  /* 0x0000000500057308 */ /* 0x000e220000002400 */
[----:B------:R-:W-:Y:S02]  /*1d7d0*/  FMNMX.FTZ R180, R156, R179, !PT ;  /* 0x000000b39cb47209 */ /* 0x000fe40007810000 */
[----:B------:R-:W-:-:S02]  /*1d7e0*/  ISETP.GT.AND P3, PT, R181, 0x40, PT ;  /* 0x00000040b500780c */ /* 0x000fc40003f64270 */
[----:B--2---:R-:W-:Y:S02]  /*1d7f0*/  FSEL R179, R186, -INF , P4 ;  /* 0xff800000bab37808 */ /* 0x004fe40002000000 */
[----:B------:R-:W-:Y:S01]  /*1d800*/  FMNMX.FTZ R182, R157, R180, !PT ;  /* 0x000000b49db67209 */ /* 0x000fe20007810000 */
[----:B------:R2:W3:Y:S01]  /*1d810*/  SHFL.IDX PT, R186, R0, 0x1, 0x1c1f ;  /* 0x003c1f0000ba7f89 */ /* 0x0004e200000e0000 */
[----:B------:R-:W-:Y:S02]  /*1d820*/  ISETP.GT.AND P4, PT, R181, 0x41, PT ;  /* 0x00000041b500780c */ /* 0x000fe40003f84270 */
[----:B----4-:R-:W-:Y:S02]  /*1d830*/  FSEL R180, R188, -INF , P3 ;  /* 0xff800000bcb47808 */ /* 0x010fe40001800000 */
[----:B------:R-:W-:Y:S02]  /*1d840*/  FMNMX.FTZ R185, R179, R182, !PT ;  /* 0x000000b6b3b97209 */ /* 0x000fe40007810000 */
[----:B------:R5:W-:Y:S01]  /*1d850*/  MUFU.TANH R182, R183 ;  /* 0x000000b700b67308 */ /* 0x000be20000002400 */
[----:B------:R-:W-:-:S02]  /*1d860*/  ISETP.GT.AND P3, PT, R181, 0x48, PT ;  /* 0x00000048b500780c */ /* 0x000fc40003f64270 */
[----:B------:R-:W-:-:S05]  /*1d870*/  FMNMX.FTZ R185, R180, R185, !PT ;  /* 0x000000b9b4b97209 */ /* 0x000fca0007810000 */
[----:B--2---:R2:W-:Y:S01]  /*1d880*/  MUFU.TANH R0, R166 ;  /* 0x000000a600007308 */ /* 0x0045e20000002400 */
[----:B-----5:R-:W-:Y:S02]  /*1d890*/  FSEL R183, R187, -INF , P4 ;  /* 0xff800000bbb77808 */ /* 0x020fe40002000000 */
[----:B------:R-:W-:Y:S01]  /*1d8a0*/  ISETP.GT.AND P4, PT, R181, 0x49, PT ;  /* 0x00000049b500780c */ /* 0x000fe20003f84270 */
[----:B------:R-:W-:Y:S01]  /*1d8b0*/  FMUL.FTZ R181, R170, UR39 ;  /* 0x00000027aab57c20 */ /* 0x000fe20008410000 */
[----:B-1----:R-:W-:Y:S02]  /*1d8c0*/  FSEL R170, R184, -INF , P3 ;  /* 0xff800000b8aa7808 */ /* 0x002fe40001800000 */
[----:B------:R-:W-:Y:S01]  /*1d8d0*/  FMNMX.FTZ R185, R183, R185, !PT ;  /* 0x000000b9b7b97209 */ /* 0x000fe20007810000 */
[----:B------:R0:W1:Y:S01]  /*1d8e0*/  MUFU.TANH R184, R181 ;  /* 0x000000b500b87308 */ /* 0x0000620000002400 */
[----:B--2---:R-:W-:Y:S01]  /*1d8f0*/  FMUL.FTZ R166, R167, UR39 ;  /* 0x00000027a7a67c20 */ /* 0x004fe20008410000 */
[----:B---3--:R-:W-:-:S02]  /*1d900*/  IMAD.IADD R167, R3, 0x1, R186 ;  /* 0x0000000103a77824 */ /* 0x008fc400078e02ba */
[----:B------:R-:W-:-:S03]  /*1d910*/  IMAD.U32 R3, RZ, RZ, UR43 ;  /* 0x0000002bff037e24 */ /* 0x000fc6000f8e00ff */
[----:B------:R-:W-:Y:S01]  /*1d920*/  ISETP.GT.AND P3, PT, R167, RZ, PT ;  /* 0x000000ffa700720c */ /* 0x000fe20003f64270 */
[----:B------:R-:W2:Y:S01]  /*1d930*/  MUFU.TANH R166, R166 ;  /* 0x000000a600a67308 */ /* 0x000ea20000002400 */
[----:B0-----:R-:W-:Y:S02]  /*1d940*/  FSEL R181, R5, -INF , P4 ;  /* 0xff80000005b57808 */ /* 0x001fe40002000000 */
[----:B------:R-:W-:Y:S02]  /*1d950*/  FMNMX.FTZ R5, R170, R185, !PT ;  /* 0x000000b9aa057209 */ /* 0x000fe40007810000 */
[----:B------:R-:W-:Y:S02]  /*1d960*/  ISETP.GT.AND P4, PT, R167, 0x1, PT ;  /* 0x00000001a700780c */ /* 0x000fe40003f84270 */
[----:B------:R-:W-:Y:S02]  /*1d970*/  FMNMX.FTZ R5, R181, R5, !PT ;  /* 0x00000005b5057209 */ /* 0x000fe40007810000 */
[----:B------:R-:W-:-:S02]  /*1d980*/  FSEL R2, R2, -INF , P3 ;  /* 0xff80000002027808 */ /* 0x000fc40001800000 */
[C---:B------:R-:W-:Y:S01]  /*1d990*/  ISETP.GT.AND P5, PT, R167.reuse, 0x8, PT ;  /* 0x00000008a700780c */ /* 0x040fe20003fa4270 */
[----:B------:R-:W0:Y:S01]  /*1d9a0*/  SHFL.BFLY PT, R185, R5, 0x2, 0x1f ;  /* 0x0c401f0005b97f89 */ /* 0x000e2200000e0000 */
[C---:B------:R-:W-:Y:S02]  /*1d9b0*/  ISETP.GT.AND P3, PT, R167.reuse, 0x10, PT ;  /* 0x00000010a700780c */ /* 0x040fe40003f64270 */
[----:B------:R-:W-:Y:S02]  /*1d9c0*/  FSEL R10, R10, -INF , P5 ;  /* 0xff8000000a0a7808 */ /* 0x000fe40002800000 */
[----:B------:R-:W-:Y:S02]  /*1d9d0*/  ISETP.GT.AND P5, PT, R167, 0x11, PT ;  /* 0x00000011a700780c */ /* 0x000fe40003fa4270 */
[----:B------:R-:W-:Y:S02]  /*1d9e0*/  FSEL R13, R13, -INF , P3 ;  /* 0xff8000000d0d7808 */ /* 0x000fe40001800000 */
[----:B------:R-:W-:-:S02]  /*1d9f0*/  ISETP.GT.AND P6, PT, R167, 0x18, PT ;  /* 0x00000018a700780c */ /* 0x000fc40003fc4270 */
[----:B------:R-:W-:Y:S02]  /*1da00*/  FSEL R20, R20, -INF , P5 ;  /* 0xff80000014147808 */ /* 0x000fe40002800000 */
[----:B------:R-:W-:Y:S02]  /*1da10*/  FSEL R21, R21, -INF , P6 ;  /* 0xff80000015157808 */ /* 0x000fe40003000000 */
[C---:B------:R-:W-:Y:S02]  /*1da20*/  ISETP.GT.AND P5, PT, R167.reuse, 0x20, PT ;  /* 0x00000020a700780c */ /* 0x040fe40003fa4270 */
[----:B------:R-:W-:Y:S02]  /*1da30*/  ISETP.GT.AND P6, PT, R167, 0x21, PT ;  /* 0x00000021a700780c */ /* 0x000fe40003fc4270 */
[----:B-1----:R-:W-:Y:S02]  /*1da40*/  FSEL R184, R184, -INF , P5 ;  /* 0xff800000b8b87808 */ /* 0x002fe40002800000 */
[----:B------:R-:W-:-:S02]  /*1da50*/  FSEL R171, R171, -INF , P6 ;  /* 0xff800000abab7808 */ /* 0x000fc40003000000 */
[----:B------:R-:W-:Y:S02]  /*1da60*/  ISETP.GT.AND P5, PT, R167, 0x29, PT ;  /* 0x00000029a700780c */ /* 0x000fe40003fa4270 */
[----:B0-----:R-:W-:Y:S02]  /*1da70*/  FMNMX.FTZ R5, R5, R185, !PT ;  /* 0x000000b905057209 */ /* 0x001fe40007810000 */
[----:B------:R-:W-:Y:S02]  /*1da80*/  ISETP.GT.AND P6, PT, R167, 0x30, PT ;  /* 0x00000030a700780c */ /* 0x000fe40003fc4270 */
[----:B------:R-:W-:Y:S01]  /*1da90*/  FSEL R175, R175, -INF , P5 ;  /* 0xff800000afaf7808 */ /* 0x000fe20002800000 */
[----:B------:R-:W0:Y:S01]  /*1daa0*/  SHFL.BFLY PT, R185, R5, 0x1, 0x1f ;  /* 0x0c201f0005b97f89 */ /* 0x000e2200000e0000 */
[----:B------:R-:W-:Y:S02]  /*1dab0*/  FSEL R162, R162, -INF , P6 ;  /* 0xff800000a2a27808 */ /* 0x000fe40003000000 */
[----:B------:R-:W-:-:S02]  /*1dac0*/  ISETP.GT.AND P5, PT, R167, 0x38, PT ;  /* 0x00000038a700780c */ /* 0x000fc40003fa4270 */
[----:B------:R-:W-:-:S04]  /*1dad0*/  ISETP.GT.AND P6, PT, R167, 0x39, PT ;  /* 0x00000039a700780c */ /* 0x000fc80003fc4270 */
[----:B--2---:R-:W-:Y:S02]  /*1dae0*/  FSEL R166, R166, -INF , P6 ;  /* 0xff800000a6a67808 */ /* 0x004fe40003000000 */
[----:B------:R-:W-:Y:S02]  /*1daf0*/  ISETP.GT.AND P6, PT, R167, 0x48, PT ;  /* 0x00000048a700780c */ /* 0x000fe40003fc4270 */
[----:B0-----:R-:W-:Y:S02]  /*1db00*/  FMNMX.FTZ R5, R5, R185, !PT ;  /* 0x000000b905057209 */ /* 0x001fe40007810000 */
[----:B------:R-:W-:Y:S02]  /*1db10*/  FSEL R185, R4, -INF , P4 ;  /* 0xff80000004b97808 */ /* 0x000fe40002000000 */
[----:B------:R-:W-:Y:S01]  /*1db20*/  FMNMX.FTZ R4, R2, R6, !PT ;  /* 0x0000000602047209 */ /* 0x000fe20007810000 */
[----:B------:R-:W-:Y:S01]  /*1db30*/  FMUL.FTZ R186, R5, R3 ;  /* 0x0000000305ba7220 */ /* 0x000fe20000410000 */
[----:B------:R-:W-:-:S02]  /*1db40*/  ISETP.GT.AND P4, PT, R167, 0x9, PT ;  /* 0x00000009a700780c */ /* 0x000fc40003f84270 */
[----:B------:R-:W-:Y:S02]  /*1db50*/  FMNMX.FTZ R4, R185, R4, !PT ;  /* 0x00000004b9047209 */ /* 0x000fe40007810000 */
[----:B------:R-:W-:Y:S02]  /*1db60*/  FSEL R12, R12, -INF , P4 ;  /* 0xff8000000c0c7808 */ /* 0x000fe40002000000 */
[----:B------:R-:W-:Y:S02]  /*1db70*/  FMNMX.FTZ R4, R10, R4, !PT ;  /* 0x000000040a047209 */ /* 0x000fe40007810000 */
[----:B------:R-:W-:Y:S02]  /*1db80*/  ISETP.GT.AND P4, PT, R167, 0x19, PT ;  /* 0x00000019a700780c */ /* 0x000fe40003f84270 */
[----:B------:R-:W-:Y:S02]  /*1db90*/  FMNMX.FTZ R4, R12, R4, !PT ;  /* 0x000000040c047209 */ /* 0x000fe40007810000 */
[----:B------:R-:W-:-:S02]  /*1dba0*/  FSEL R182, R182, -INF , P4 ;  /* 0xff800000b6b67808 */ /* 0x000fc40002000000 */
[----:B------:R-:W-:Y:S02]  /*1dbb0*/  FMNMX.FTZ R4, R13, R4, !PT ;  /* 0x000000040d047209 */ /* 0x000fe40007810000 */
[----:B------:R-:W-:Y:S02]  /*1dbc0*/  ISETP.GT.AND P4, PT, R167, 0x28, PT ;  /* 0x00000028a700780c */ /* 0x000fe40003f84270 */
[----:B------:R-:W-:Y:S02]  /*1dbd0*/  FMNMX.FTZ R4, R20, R4, !PT ;  /* 0x0000000414047209 */ /* 0x000fe40007810000 */
[----:B------:R-:W-:Y:S02]  /*1dbe0*/  FSEL R174, R174, -INF , P4 ;  /* 0xff800000aeae7808 */ /* 0x000fe40002000000 */
[----:B------:R-:W-:Y:S02]  /*1dbf0*/  FMNMX.FTZ R4, R21, R4, !PT ;  /* 0x0000000415047209 */ /* 0x000fe40007810000 */
[----:B------:R-:W-:-:S02]  /*1dc00*/  FSETP.NEU.FTZ.AND P3, PT, R5, -INF , PT ;  /* 0xff8000000500780b */ /* 0x000fc40003f7d000 */
[----:B------:R-:W-:Y:S02]  /*1dc10*/  FMNMX.FTZ R4, R182, R4, !PT ;  /* 0x00000004b6047209 */ /* 0x000fe40007810000 */
[----:B------:R-:W-:Y:S02]  /*1dc20*/  ISETP.GT.AND P4, PT, R167, 0x31, PT ;  /* 0x00000031a700780c */ /* 0x000fe40003f84270 */
[----:B------:R-:W-:Y:S02]  /*1dc30*/  FMNMX.FTZ R4, R184, R4, !PT ;  /* 0x00000004b8047209 */ /* 0x000fe40007810000 */
[----:B------:R-:W-:Y:S01]  /*1dc40*/  FSEL R186, R186, RZ, P3 ;  /* 0x000000ffbaba7208 */ /* 0x000fe20001800000 */
[----:B------:R-:W-:Y:S02]  /*1dc50*/  WARPGROUP.DEPBAR.LE gsb0, 0x0 ;  /* 0x00008000000079c5 */ /* 0x000fe40000010000 */
[----:B------:R-:W-:Y:S01]  /*1dc60*/  WARPGROUP.ARRIVE ;  /* 0x00000000000079c5 */ /* 0x000fe20000000000 */
[----:B------:R-:W-:Y:S01]  /*1dc70*/  FMNMX.FTZ R4, R171, R4, !PT ;  /* 0x00000004ab047209 */ /* 0x000fe20007810000 */
[-CC-:B------:R-:W-:Y:S01]  /*1dc80*/  FFMA.FTZ R208, R168, R3.reuse, -R186.reuse ;  /* 0x00000003a8d07223 */ /* 0x180fe200000108ba */
[----:B------:R-:W-:Y:S01]  /*1dc90*/  FSEL R163, R163, -INF , P4 ;  /* 0xff800000a3a37808 */ /* 0x000fe20002000000 */
[-CC-:B------:R-:W-:Y:S01]  /*1dca0*/  FFMA.FTZ R204, R164, R3.reuse, -R186.reuse ;  /* 0x00000003a4cc7223 */ /* 0x180fe200000108ba */
[----:B------:R-:W-:Y:S01]  /*1dcb0*/  FMNMX.FTZ R4, R174, R4, !PT ;  /* 0x00000004ae047209 */ /* 0x000fe20007810000 */
[----:B------:R-:W-:Y:S01]  /*1dcc0*/  HGMMA.64x256x16.F32 R24, R192, gdesc[UR4].tnspB, R24, gsb0 ;  /* 0x43e00004c0187df0 */ /* 0x000fe20008000818 */
[----:B------:R-:W-:Y:S01]  /*1dcd0*/  FSEL R168, R0, -INF , P5 ;  /* 0xff80000000a87808 */ /* 0x000fe20002800000 */
[-CC-:B------:R-:W-:Y:S01]  /*1dce0*/  FFMA.FTZ R210, R169, R3.reuse, -R186.reuse ;  /* 0x00000003a9d27223 */ /* 0x180fe200000108ba */
[----:B------:R-:W-:Y:S01]  /*1dcf0*/  FMNMX.FTZ R4, R175, R4, !PT ;  /* 0x00000004af047209 */ /* 0x000fe20007810000 */
[-CC-:B------:R-:W-:Y:S01]  /*1dd00*/  FFMA.FTZ R160, R160, R3.reuse, -R186.reuse ;  /* 0x00000003a0a07223 */ /* 0x180fe200000108ba */
[----:B------:R-:W-:Y:S01]  /*1dd10*/  ISETP.GT.AND P4, PT, R167, 0x40, PT ;  /* 0x00000040a700780c */ /* 0x000fe20003f84270 */
[----:B------:R-:W-:Y:S01]  /*1dd20*/  MUFU.EX2 R208, R208 ;  /* 0x000000d000d07308 */ /* 0x000fe20000000800 */
[----:B------:R-:W-:Y:S01]  /*1dd30*/  FMNMX.FTZ R4, R162, R4, !PT ;  /* 0x00000004a2047209 */ /* 0x000fe20007810000 */
[-CC-:B------:R-:W-:Y:S01]  /*1dd40*/  FFMA.FTZ R206, R173, R3.reuse, -R186.reuse ;  /* 0x00000003adce7223 */ /* 0x180fe200000108ba */
[----:B------:R-:W-:Y:S01]  /*1dd50*/  ISETP.GT.AND P5, PT, R167, 0x41, PT ;  /* 0x00000041a700780c */ /* 0x000fe20003fa4270 */
[-CC-:B------:R-:W-:Y:S01]  /*1dd60*/  FFMA.FTZ R161, R161, R3.reuse, -R186.reuse ;  /* 0x00000003a1a17223 */ /* 0x180fe200000108ba */
[----:B------:R-:W-:Y:S01]  /*1dd70*/  FMNMX.FTZ R4, R163, R4, !PT ;  /* 0x00000004a3047209 */ /* 0x000fe20007810000 */
[-CC-:B------:R-:W-:Y:S01]  /*1dd80*/  FFMA.FTZ R200, R152, R3.reuse, -R186.reuse ;  /* 0x0000000398c87223 */ /* 0x180fe200000108ba */
[----:B------:R-:W-:Y:S01]  /*1dd90*/  FSEL R154, R154, -INF , P4 ;  /* 0xff8000009a9a7808 */ /* 0x000fe20002000000 */
[----:B------:R-:W-:Y:S01]  /*1dda0*/  MUFU.EX2 R160, R160 ;  /* 0x000000a000a07308 */ /* 0x000fe20000000800 */
[----:B------:R-:W-:Y:S01]  /*1ddb0*/  FMNMX.FTZ R4, R168, R4, !PT ;  /* 0x00000004a8047209 */ /* 0x000fe20007810000 */
[-CC-:B------:R-:W-:Y:S01]  /*1ddc0*/  FFMA.FTZ R202, R153, R3.reuse, -R186.reuse ;  /* 0x0000000399ca7223 */ /* 0x180fe200000108ba */
        /* <DEDUP_REMOVED lines=8> */
[----:B------:R-:W-:Y:S01]  /*1de50*/  FSEL R167, R158, -INF , P6 ;  /* 0xff8000009ea77808 */ /* 0x000fe20003000000 */
[-CC-:B------:R-:W-:Y:S01]  /*1de60*/  FFMA.FTZ R158, R176, R3.reuse, -R186.reuse ;  /* 0x00000003b09e7223 */ /* 0x180fe200000108ba */
[----:B------:R-:W-:Y:S01]  /*1de70*/  FMNMX.FTZ R4, R164, R4, !PT ;  /* 0x00000004a4047209 */ /* 0x000fe20007810000 */
[-CC-:B------:R-:W-:Y:S01]  /*1de80*/  FFMA.FTZ R153, R156, R3.reuse, -R186.reuse ;  /* 0x000000039c997223 */ /* 0x180fe200000108ba */
[----:B------:R-:W-:Y:S01]  /*1de90*/  FSEL R169, R159, -INF , P4 ;  /* 0xff8000009fa97808 */ /* 0x000fe20002000000 */
[----:B------:R-:W-:Y:S01]  /*1dea0*/  MUFU.EX2 R161, R161 ;  /* 0x000000a100a17308 */ /* 0x000fe20000000800 */
[----:B------:R-:W-:Y:S01]  /*1deb0*/  FMNMX.FTZ R0, R167, R4, !PT ;  /* 0x00000004a7007209 */ /* 0x000fe20007810000 */
[-CC-:B------:R-:W-:Y:S01]  /*1dec0*/  FFMA.FTZ R159, R165, R3.reuse, -R186.reuse ;  /* 0x00000003a59f7223 */ /* 0x180fe200000108ba */
[-CC-:B------:R-:W-:Y:S01]  /*1ded0*/  FFMA.FTZ R198, R157, R3.reuse, -R186.reuse ;  /* 0x000000039dc67223 */ /* 0x180fe200000108ba */
[-CC-:B------:R-:W-:Y:S01]  /*1dee0*/  FFMA.FTZ R156, R179, R3.reuse, -R186.reuse ;  /* 0x00000003b39c7223 */ /* 0x180fe200000108ba */
[----:B------:R-:W-:Y:S01]  /*1def0*/  FMNMX.FTZ R0, R169, R0, !PT ;  /* 0x00000000a9007209 */ /* 0x000fe20007810000 */
[-CC-:B------:R-:W-:Y:S01]  /*1df00*/  FFMA.FTZ R157, R183, R3.reuse, -R186.reuse ;  /* 0x00000003b79d7223 */ /* 0x180fe200000108ba */
[----:B------:R-:W-:Y:S01]  /*1df10*/  FFMA.FTZ R165, R181, R3, -R186 ;  /* 0x00000003b5a57223 */ /* 0x000fe200000108ba */
        /* <DEDUP_REMOVED lines=12> */
[----:B------:R-:W-:Y:S02]  /*1dfe0*/  FSEL R0, R5, RZ, P3 ;  /* 0x000000ff05007208 */ /* 0x000fe40001800000 */
[----:B------:R-:W-:Y:S02]  /*1dff0*/  FSETP.NEU.FTZ.AND P4, PT, R4, -INF , PT ;  /* 0xff8000000400780b */ /* 0x000fe40003f9d000 */
[----:B------:R-:W-:Y:S01]  /*1e000*/  ISETP.GT.AND P3, PT, R8, R225, PT ;  /* 0x000000e10800720c */ /* 0x000fe20003f64270 */
[----:B------:R-:W-:Y:S01]  /*1e010*/  FADD.FTZ R0, -R0, R7 ;  /* 0x0000000700007221 */ /* 0x000fe20000010100 */
[----:B------:R-:W-:Y:S01]  /*1e020*/  VIADD R8, R8, 0xffffffff ;  /* 0xffffffff08087836 */ /* 0x000fe20000000000 */
[----:B------:R-:W-:Y:S02]  /*1e030*/  MUFU.EX2 R196, R196 ;  /* 0x000000c400c47308 */ /* 0x000fe40000000800 */
[----:B------:R-:W-:-:S06]  /*1e040*/  FMUL.FTZ R0, R0, R3 ;  /* 0x0000000300007220 */ /* 0x000fcc0000410000 */
[----:B------:R-:W0:Y:S08]  /*1e050*/  MUFU.EX2 R0, R0 ;  /* 0x0000000000007308 */ /* 0x000e300000000800 */
[----:B------:R-:W1:Y:S08]  /*1e060*/  MUFU.EX2 R153, R153 ;  /* 0x0000009900997308 */ /* 0x000e700000000800 */
[----:B------:R-:W2:Y:S01]  /*1e070*/  MUFU.EX2 R198, R198 ;  /* 0x000000c600c67308 */ /* 0x000ea20000000800 */
[----:B0-----:R-:W-:Y:S01]  /*1e080*/  FFMA.FTZ R15, R0, R15, R208 ;  /* 0x0000000f000f7223 */ /* 0x001fe200000100d0 */
[----:B------:R-:W-:-:S03]  /*1e090*/  F2FP.F16.F32.PACK_AB R208, R160, R208 ;  /* 0x000000d0a0d0723e */ /* 0x000fc600000000ff */
[----:B------:R-:W-:-:S03]  /*1e0a0*/  FADD.FTZ R15, R160, R15 ;  /* 0x0000000fa00f7221 */ /* 0x000fc60000010000 */
[----:B------:R-:W0:Y:S01]  /*1e0b0*/  MUFU.EX2 R156, R156 ;  /* 0x0000009c009c7308 */ /* 0x000e220000000800 */
[----:B------:R-:W-:Y:S01]  /*1e0c0*/  FADD.FTZ R15, R210, R15 ;  /* 0x0000000fd20f7221 */ /* 0x000fe20000010000 */
[----:B------:R-:W-:-:S03]  /*1e0d0*/  F2FP.F16.F32.PACK_AB R210, R161, R210 ;  /* 0x000000d2a1d2723e */ /* 0x000fc600000000ff */
[----:B------:R-:W-:-:S03]  /*1e0e0*/  FADD.FTZ R15, R161, R15 ;  /* 0x0000000fa10f7221 */ /* 0x000fc60000010000 */
[----:B------:R-:W-:Y:S01]  /*1e0f0*/  MUFU.EX2 R157, R157 ;  /* 0x0000009d009d7308 */ /* 0x000fe20000000800 */
[----:B------:R-:W-:Y:S01]  /*1e100*/  FADD.FTZ R15, R204, R15 ;  /* 0x0000000fcc0f7221 */ /* 0x000fe20000010000 */
[----:B------:R-:W-:-:S03]  /*1e110*/  F2FP.F16.F32.PACK_AB R204, R155, R204 ;  /* 0x000000cc9bcc723e */ /* 0x000fc600000000ff */
[----:B------:R-:W-:-:S03]  /*1e120*/  FADD.FTZ R15, R155, R15 ;  /* 0x0000000f9b0f7221 */ /* 0x000fc60000010000 */
[----:B------:R-:W-:Y:S01]  /*1e130*/  MUFU.EX2 R165, R165 ;  /* 0x000000a500a57308 */ /* 0x000fe20000000800 */
[----:B------:R-:W-:Y:S01]  /*1e140*/  FADD.FTZ R15, R206, R15 ;  /* 0x0000000fce0f7221 */ /* 0x000fe20000010000 */
[----:B------:R-:W-:-:S03]  /*1e150*/  F2FP.F16.F32.PACK_AB R206, R159, R206 ;  /* 0x000000ce9fce723e */ /* 0x000fc600000000ff */
[----:B------:R-:W-:-:S04]  /*1e160*/  FADD.FTZ R15, R159, R15 ;  /* 0x0000000f9f0f7221 */ /* 0x000fc80000010000 */
[----:B------:R-:W-:Y:S01]  /*1e170*/  FADD.FTZ R15, R200, R15 ;  /* 0x0000000fc80f7221 */ /* 0x000fe20000010000 */
[----:B------:R-:W-:-:S03]  /*1e180*/  F2FP.F16.F32.PACK_AB R200, R158, R200 ;  /* 0x000000c89ec8723e */ /* 0x000fc600000000ff */
[----:B------:R-:W-:-:S04]  /*1e190*/  FADD.FTZ R15, R158, R15 ;  /* 0x0000000f9e0f7221 */ /* 0x000fc80000010000 */
[----:B------:R-:W-:Y:S01]  /*1e1a0*/  FADD.FTZ R15, R202, R15 ;  /* 0x0000000fca0f7221 */ /* 0x000fe20000010000 */
[----:B------:R-:W-:-:S03]  /*1e1b0*/  F2FP.F16.F32.PACK_AB R202, R152, R202 ;  /* 0x000000ca98ca723e */ /* 0x000fc600000000ff */
[----:B------:R-:W-:-:S04]  /*1e1c0*/  FADD.FTZ R15, R152, R15 ;  /* 0x0000000f980f7221 */ /* 0x000fc80000010000 */
[----:B------:R-:W-:Y:S01]  /*1e1d0*/  FADD.FTZ R15, R196, R15 ;  /* 0x0000000fc40f7221 */ /* 0x000fe20000010000 */
[----:B-1----:R-:W-:-:S03]  /*1e1e0*/  F2FP.F16.F32.PACK_AB R196, R153, R196 ;  /* 0x000000c499c4723e */ /* 0x002fc600000000ff */
[----:B------:R-:W-:-:S04]  /*1e1f0*/  FADD.FTZ R15, R153, R15 ;  /* 0x0000000f990f7221 */ /* 0x000fc80000010000 */
[----:B--2---:R-:W-:Y:S01]  /*1e200*/  FADD.FTZ R15, R198, R15 ;  /* 0x0000000fc60f7221 */ /* 0x004fe20000010000 */
[----:B0-----:R-:W-:-:S03]  /*1e210*/  F2FP.F16.F32.PACK_AB R198, R156, R198 ;  /* 0x000000c69cc6723e */ /* 0x001fc600000000ff */
[----:B------:R-:W-:Y:S01]  /*1e220*/  FADD.FTZ R15, R156, R15 ;  /* 0x0000000f9c0f7221 */ /* 0x000fe20000010000 */
[----:B------:R-:W-:Y:S02]  /*1e230*/  WARPGROUP.DEPBAR.LE gsb0, 0x0 ;  /* 0x00008000000079c5 */ /* 0x000fe40000010000 */
[-CC-:B------:R-:W-:Y:S01]  /*1e240*/  FFMA.FTZ R194, R170, R3.reuse, -R186.reuse ;  /* 0x00000003aac27223 */ /* 0x180fe200000108ba */
[-C--:B------:R-:W-:Y:S01]  /*1e250*/  FMUL.FTZ R170, R4, R3.reuse ;  /* 0x0000000304aa7220 */ /* 0x080fe20000410000 */
[----:B------:R0:W-:Y:S01]  /*1e260*/  @!P1 SYNCS.ARRIVE.TRANS64.RED.A1T0 RZ, [R11+URZ], RZ ;  /* 0x000000ff0bff99a7 */ /* 0x0001e2000810043f */
[----:B------:R-:W-:-:S03]  /*1e270*/  FFMA.FTZ R192, R180, R3, -R186 ;  /* 0x00000003b4c07223 */ /* 0x000fc600000108ba */
[----:B------:R-:W-:Y:S01]  /*1e280*/  FSEL R170, R170, RZ, P4 ;  /* 0x000000ffaaaa7208 */ /* 0x000fe20002000000 */
[----:B------:R-:W-:Y:S01]  /*1e290*/  MUFU.EX2 R194, R194 ;  /* 0x000000c200c27308 */ /* 0x000fe20000000800 */
[----:B------:R1:W-:Y:S03]  /*1e2a0*/  @!P1 SYNCS.ARRIVE.TRANS64.RED.A1T0 RZ, [R9+URZ], RZ ;  /* 0x000000ff09ff99a7 */ /* 0x0003e6000810043f */
[-CC-:B------:R-:W-:Y:S01]  /*1e2b0*/  FFMA.FTZ R209, R2, R3.reuse, -R170.reuse ;  /* 0x0000000302d17223 */ /* 0x180fe200000108aa */
[----:B------:R-:W-:Y:S01]  /*1e2c0*/  FSEL R2, R4, RZ, P4 ;  /* 0x000000ff04027208 */ /* 0x000fe20002000000 */
[-CC-:B------:R-:W-:Y:S01]  /*1e2d0*/  FFMA.FTZ R172, R185, R3.reuse, -R170.reuse ;  /* 0x00000003b9ac7223 */ /* 0x180fe200000108aa */
[-CC-:B------:R-:W-:Y:S01]  /*1e2e0*/  FFMA.FTZ R211, R10, R3.reuse, -R170.reuse ;  /* 0x000000030ad37223 */ /* 0x180fe200000108aa */
[-CC-:B------:R-:W-:Y:S01]  /*1e2f0*/  FFMA.FTZ R173, R12, R3.reuse, -R170.reuse ;  /* 0x000000030cad7223 */ /* 0x180fe200000108aa */
[-C--:B------:R-:W-:Y:S01]  /*1e300*/  FFMA.FTZ R205, R13, R3.reuse, -R170 ;  /* 0x000000030dcd7223 */ /* 0x080fe200000108aa */
[----:B------:R-:W-:Y:S01]  /*1e310*/  FADD.FTZ R2, -R2, R6 ;  /* 0x0000000602027221 */ /* 0x000fe20000010100 */
[----:B------:R-:W-:Y:S01]  /*1e320*/  MUFU.EX2 R209, R209 ;  /* 0x000000d100d17308 */ /* 0x000fe20000000800 */
[-CC-:B------:R-:W-:Y:S01]  /*1e330*/  FFMA.FTZ R10, R20, R3.reuse, -R170.reuse ;  /* 0x00000003140a7223 */ /* 0x180fe200000108aa */
[-CC-:B------:R-:W-:Y:S01]  /*1e340*/  FFMA.FTZ R207, R21, R3.reuse, -R170.reuse ;  /* 0x0000000315cf7223 */ /* 0x180fe200000108aa */
[-C--:B------:R-:W-:Y:S01]  /*1e350*/  FMUL.FTZ R2, R2, R3.reuse ;  /* 0x0000000302027220 */ /* 0x080fe20000410000 */
        /* <DEDUP_REMOVED lines=9> */
[-CC-:B0-----:R-:W-:Y:S01]  /*1e3f0*/  FFMA.FTZ R11, R166, R3.reuse, -R170.reuse ;  /* 0x00000003a60b7223 */ /* 0x181fe200000108aa */
[-CC-:B------:R-:W-:Y:S01]  /*1e400*/  FFMA.FTZ R193, R154, R3.reuse, -R170.reuse ;  /* 0x000000039ac17223 */ /* 0x180fe200000108aa */
[-CC-:B------:R-:W-:Y:S01]  /*1e410*/  FFMA.FTZ R164, R164, R3.reuse, -R170.reuse ;  /* 0x00000003a4a47223 */ /* 0x180fe200000108aa */
[----:B------:R-:W0:Y:S01]  /*1e420*/  MUFU.EX2 R2, R2 ;  /* 0x0000000200027308 */ /* 0x000e220000000800 */
[-CC-:B------:R-:W-:Y:S01]  /*1e430*/  FFMA.FTZ R167, R167, R3.reuse, -R170.reuse ;  /* 0x00000003a7a77223 */ /* 0x180fe200000108aa */
[----:B------:R-:W-:-:S06]  /*1e440*/  FFMA.FTZ R169, R169, R3, -R170 ;  /* 0x00000003a9a97223 */ /* 0x000fcc00000108aa */
[----:B------:R-:W2:Y:S08]  /*1e450*/  MUFU.EX2 R211, R211 ;  /* 0x000000d300d37308 */ /* 0x000eb00000000800 */
[----:B------:R-:W3:Y:S01]  /*1e460*/  MUFU.EX2 R173, R173 ;  /* 0x000000ad00ad7308 */ /* 0x000ee20000000800 */
[----:B0-----:R-:W-:Y:S01]  /*1e470*/  FFMA.FTZ R14, R2, R14, R209 ;  /* 0x0000000e020e7223 */ /* 0x001fe200000100d1 */
[----:B------:R-:W-:-:S03]  /*1e480*/  F2FP.F16.F32.PACK_AB R209, R172, R209 ;  /* 0x000000d1acd1723e */ /* 0x000fc600000000ff */
[----:B------:R-:W-:-:S03]  /*1e490*/  FADD.FTZ R14, R172, R14 ;  /* 0x0000000eac0e7221 */ /* 0x000fc60000010000 */
[----:B------:R-:W0:Y:S01]  /*1e4a0*/  MUFU.EX2 R205, R205 ;  /* 0x000000cd00cd7308 */ /* 0x000e220000000800 */
[----:B--2---:R-:W-:-:S07]  /*1e4b0*/  FADD.FTZ R14, R211, R14 ;  /* 0x0000000ed30e7221 */ /* 0x004fce0000010000 */
[----:B------:R-:W2:Y:S01]  /*1e4c0*/  MUFU.EX2 R10, R10 ;  /* 0x0000000a000a7308 */ /* 0x000ea20000000800 */
[C---:B---3--:R-:W-:Y:S01]  /*1e4d0*/  FADD.FTZ R14, R173.reuse, R14 ;  /* 0x0000000ead0e7221 */ /* 0x048fe20000010000 */
[----:B------:R-:W-:-:S06]  /*1e4e0*/  F2FP.F16.F32.PACK_AB R211, R173, R211 ;  /* 0x000000d3add3723e */ /* 0x000fcc00000000ff */
[----:B------:R-:W3:Y:S01]  /*1e4f0*/  MUFU.EX2 R207, R207 ;  /* 0x000000cf00cf7308 */ /* 0x000ee20000000800 */
[----:B0-----:R-:W-:-:S07]  /*1e500*/  FADD.FTZ R14, R205, R14 ;  /* 0x0000000ecd0e7221 */ /* 0x001fce0000010000 */
[----:B------:R-:W0:Y:S01]  /*1e510*/  MUFU.EX2 R12, R12 ;  /* 0x0000000c000c7308 */ /* 0x000e220000000800 */
[C---:B--2---:R-:W-:Y:S01]  /*1e520*/  FADD.FTZ R14, R10.reuse, R14 ;  /* 0x0000000e0a0e7221 */ /* 0x044fe20000010000 */
[----:B------:R-:W-:Y:S02]  /*1e530*/  F2FP.F16.F32.PACK_AB R205, R10, R205 ;  /* 0x000000cd0acd723e */ /* 0x000fe400000000ff */
[----:B------:R-:W-:-:S04]  /*1e540*/  MOV R10, R217 ;  /* 0x000000d9000a7202 */ /* 0x000fc80000000f00 */
[----:B------:R-:W2:Y:S01]  /*1e550*/  MUFU.EX2 R201, R201 ;  /* 0x000000c900c97308 */ /* 0x000ea20000000800 */
[----:B---3--:R-:W-:-:S07]  /*1e560*/  FADD.FTZ R14, R207, R14 ;  /* 0x0000000ecf0e7221 */ /* 0x008fce0000010000 */
[----:B------:R-:W3:Y:S01]  /*1e570*/  MUFU.EX2 R7, R171 ;  /* 0x000000ab00077308 */ /* 0x000ee20000000800 */
[C---:B0-----:R-:W-:Y:S01]  /*1e580*/  FADD.FTZ R14, R12.reuse, R14 ;  /* 0x0000000e0c0e7221 */ /* 0x041fe20000010000 */
[----:B------:R-:W-:-:S06]  /*1e590*/  F2FP.F16.F32.PACK_AB R207, R12, R207 ;  /* 0x000000cf0ccf723e */ /* 0x000fcc00000000ff */
[----:B------:R-:W0:Y:S01]  /*1e5a0*/  MUFU.EX2 R203, R203 ;  /* 0x000000cb00cb7308 */ /* 0x000e220000000800 */
[----:B--2---:R-:W-:-:S07]  /*1e5b0*/  FADD.FTZ R14, R201, R14 ;  /* 0x0000000ec90e7221 */ /* 0x004fce0000010000 */
[----:B------:R-:W2:Y:S01]  /*1e5c0*/  MUFU.EX2 R6, R6 ;  /* 0x0000000600067308 */ /* 0x000ea20000000800 */
[C---:B---3--:R-:W-:Y:S01]  /*1e5d0*/  FADD.FTZ R14, R7.reuse, R14 ;  /* 0x0000000e070e7221 */ /* 0x048fe20000010000 */
[----:B------:R-:W-:Y:S01]  /*1e5e0*/  F2FP.F16.F32.PACK_AB R201, R7, R201 ;  /* 0x000000c907c9723e */ /* 0x000fe200000000ff */
[----:B------:R-:W-:-:S05]  /*1e5f0*/  IMAD.MOV.U32 R7, RZ, RZ, R5 ;  /* 0x000000ffff077224 */ /* 0x000fca00078e0005 */
[----:B------:R-:W3:Y:S01]  /*1e600*/  MUFU.EX2 R197, R197 ;  /* 0x000000c500c57308 */ /* 0x000ee20000000800 */
[----:B0-----:R-:W-:-:S07]  /*1e610*/  FADD.FTZ R14, R203, R14 ;  /* 0x0000000ecb0e7221 */ /* 0x001fce0000010000 */
[----:B-1----:R-:W0:Y:S01]  /*1e620*/  MUFU.EX2 R9, R163 ;  /* 0x000000a300097308 */ /* 0x002e220000000800 */
[C---:B--2---:R-:W-:Y:S01]  /*1e630*/  FADD.FTZ R14, R6.reuse, R14 ;  /* 0x0000000e060e7221 */ /* 0x044fe20000010000 */
[----:B------:R-:W-:Y:S01]  /*1e640*/  F2FP.F16.F32.PACK_AB R203, R6, R203 ;  /* 0x000000cb06cb723e */ /* 0x000fe200000000ff */
[----:B------:R-:W-:-:S05]  /*1e650*/  IMAD.MOV.U32 R6, RZ, RZ, R4 ;  /* 0x000000ffff067224 */ /* 0x000fca00078e0004 */
[----:B------:R-:W1:Y:S01]  /*1e660*/  MUFU.EX2 R199, R199 ;  /* 0x000000c700c77308 */ /* 0x000e620000000800 */
[----:B---3--:R-:W-:-:S07]  /*1e670*/  FADD.FTZ R14, R197, R14 ;  /* 0x0000000ec50e7221 */ /* 0x008fce0000010000 */
[----:B------:R-:W2:Y:S01]  /*1e680*/  MUFU.EX2 R11, R11 ;  /* 0x0000000b000b7308 */ /* 0x000ea20000000800 */
[C---:B0-----:R-:W-:Y:S01]  /*1e690*/  FADD.FTZ R14, R9.reuse, R14 ;  /* 0x0000000e090e7221 */ /* 0x041fe20000010000 */
[----:B------:R-:W-:Y:S01]  /*1e6a0*/  F2FP.F16.F32.PACK_AB R197, R9, R197 ;  /* 0x000000c509c5723e */ /* 0x000fe200000000ff */
[----:B------:R-:W-:-:S05]  /*1e6b0*/  IMAD.MOV.U32 R9, RZ, RZ, R218 ;  /* 0x000000ffff097224 */ /* 0x000fca00078e00da */
[----:B------:R-:W0:Y:S01]  /*1e6c0*/  MUFU.EX2 R192, R192 ;  /* 0x000000c000c07308 */ /* 0x000e220000000800 */
[----:B-1----:R-:W-:-:S07]  /*1e6d0*/  FADD.FTZ R14, R199, R14 ;  /* 0x0000000ec70e7221 */ /* 0x002fce0000010000 */
[----:B------:R-:W1:Y:S01]  /*1e6e0*/  MUFU.EX2 R193, R193 ;  /* 0x000000c100c17308 */ /* 0x000e620000000800 */
[C---:B--2---:R-:W-:Y:S01]  /*1e6f0*/  FADD.FTZ R14, R11.reuse, R14 ;  /* 0x0000000e0b0e7221 */ /* 0x044fe20000010000 */
[----:B------:R-:W-:-:S06]  /*1e700*/  F2FP.F16.F32.PACK_AB R199, R11, R199 ;  /* 0x000000c70bc7723e */ /* 0x000fcc00000000ff */
[----:B------:R-:W2:Y:S01]  /*1e710*/  MUFU.EX2 R164, R164 ;  /* 0x000000a400a47308 */ /* 0x000ea20000000800 */
[----:B0-----:R-:W-:Y:S01]  /*1e720*/  FADD.FTZ R15, R192, R15 ;  /* 0x0000000fc00f7221 */ /* 0x001fe20000010000 */
[----:B------:R-:W-:-:S03]  /*1e730*/  F2FP.F16.F32.PACK_AB R192, R157, R192 ;  /* 0x000000c09dc0723e */ /* 0x000fc600000000ff */
[----:B------:R-:W-:-:S03]  /*1e740*/  FADD.FTZ R15, R157, R15 ;  /* 0x0000000f9d0f7221 */ /* 0x000fc60000010000 */
[----:B------:R-:W0:Y:S01]  /*1e750*/  MUFU.EX2 R167, R167 ;  /* 0x000000a700a77308 */ /* 0x000e220000000800 */
[----:B-1----:R-:W-:Y:S01]  /*1e760*/  FADD.FTZ R14, R193, R14 ;  /* 0x0000000ec10e7221 */ /* 0x002fe20000010000 */
[----:B------:R-:W-:Y:S01]  /*1e770*/  FADD.FTZ R15, R194, R15 ;  /* 0x0000000fc20f7221 */ /* 0x000fe20000010000 */
[----:B------:R-:W-:-:S03]  /*1e780*/  F2FP.F16.F32.PACK_AB R194, R165, R194 ;  /* 0x000000c2a5c2723e */ /* 0x000fc600000000ff */
[----:B------:R-:W-:Y:S02]  /*1e790*/  FADD.FTZ R15, R165, R15 ;  /* 0x0000000fa50f7221 */ /* 0x000fe40000010000 */
[----:B------:R-:W1:Y:S01]  /*1e7a0*/  MUFU.EX2 R169, R169 ;  /* 0x000000a900a97308 */ /* 0x000e620000000800 */
[C---:B--2---:R-:W-:Y:S01]  /*1e7b0*/  FADD.FTZ R14, R164.reuse, R14 ;  /* 0x0000000ea40e7221 */ /* 0x044fe20000010000 */
[----:B------:R-:W-:-:S03]  /*1e7c0*/  F2FP.F16.F32.PACK_AB R193, R164, R193 ;  /* 0x000000c1a4c1723e */ /* 0x000fc600000000ff */
[----:B0-----:R-:W-:-:S04]  /*1e7d0*/  FADD.FTZ R14, R167, R14 ;  /* 0x0000000ea70e7221 */ /* 0x001fc80000010000 */
[C---:B-1----:R-:W-:Y:S01]  /*1e7e0*/  FADD.FTZ R14, R169.reuse, R14 ;  /* 0x0000000ea90e7221 */ /* 0x042fe20000010000 */
[----:B------:R-:W-:Y:S01]  /*1e7f0*/  F2FP.F16.F32.PACK_AB R195, R169, R167 ;  /* 0x000000a7a9c3723e */ /* 0x000fe200000000ff */
[----:B------:R-:W-:Y:S06]  /*1e800*/  @P3 BRA `(.L_x_3076) ;  /* 0xffffffac00203947 */ /* 0x000fec000383ffff */
[----:B------:R-:W-:Y:S05]  /*1e810*/  BSYNC B1 ;  /* 0x0000000000017941 */ /* 0x000fea0003800000 */
.L_x_3065:
[----:B------:R-:W-:Y:S05]  /*1e820*/  BSYNC B0 ;  /* 0x0000000000007941 */ /* 0x000fea0003800000 */
.L_x_3064:
[----:B------:R-:W-:Y:S01]  /*1e830*/  ISETP.GE.AND P2, PT, R8, RZ, PT ;  /* 0x000000ff0800720c */ /* 0x000fe20003f46270 */
[----:B------:R-:W-:-:S12]  /*1e840*/  BSSY B0, `(.L_x_3077) ;  /* 0x00004dd000007945 */ /* 0x000fd80003800000 */
[----:B------:R-:W-:Y:S05]  /*1e850*/  @!P2 BRA `(.L_x_3078) ;  /* 0x0000004c006ca947 */ /* 0x000fea0003800000 */
[----:B------:R-:W-:Y:S01]  /*1e860*/  IMAD.MOV.U32 R6, RZ, RZ, R4 ;  /* 0x000000ffff067224 */ /* 0x000fe200078e0004 */
[----:B------:R-:W-:Y:S01]  /*1e870*/  MOV R7, R5 ;  /* 0x0000000500077202 */ /* 0x000fe20000000f00 */
[----:B------:R-:W-:Y:S02]  /*1e880*/  IMAD.MOV.U32 R9, RZ, RZ, R218 ;  /* 0x000000ffff097224 */ /* 0x000fe400078e00da */
[----:B------:R-:W-:-:S07]  /*1e890*/  IMAD.MOV.U32 R10, RZ, RZ, R217 ;  /* 0x000000ffff0a7224 */ /* 0x000fce00078e00d9 */
.L_x_3089:
[----:B------:R-:W-:-:S05]  /*1e8a0*/  VIADD R11, R10, 0x1 ;  /* 0x000000010a0b7836 */ /* 0x000fca0000000000 */
[----:B------:R-:W-:-:S04]  /*1e8b0*/  ISETP.NE.AND P2, PT, R11, 0x2, PT ;  /* 0x000000020b00780c */ /* 0x000fc80003f45270 */
[----:B------:R-:W-:Y:S02]  /*1e8c0*/  SEL R218, RZ, 0x1, P2 ;  /* 0x00000001ffda7807 */ /* 0x000fe40001000000 */
[----:B------:R-:W-:Y:S02]  /*1e8d0*/  SEL R11, R11, RZ, P2 ;  /* 0x000000ff0b0b7207 */ /* 0x000fe40001000000 */
[----:B------:R-:W-:Y:S02]  /*1e8e0*/  LOP3.LUT R218, R9, R218, RZ, 0x3c, !PT ;  /* 0x000000da09da7212 */ /* 0x000fe400078e3cff */
[----:B------:R-:W-:Y:S01]  /*1e8f0*/  MOV R217, R11 ;  /* 0x0000000b00d97202 */ /* 0x000fe20000000f00 */
[----:B------:R-:W-:Y:S06]  /*1e900*/  @!P0 BRA `(.L_x_3079) ;  /* 0x0000000000048947 */ /* 0x000fec0003800000 */
[----:B------:R-:W-:Y:S01]  /*1e910*/  BPT.TRAP 0x1 ;  /* 0x000000040000795c */ /* 0x000fe20000300000 */
.L_x_3079:
[----:B------:R-:W-:Y:S01]  /*1e920*/  IMAD R3, R217, 0x8, R18 ;  /* 0x00000008d9037824 */ /* 0x000fe200078e0212 */
[----:B------:R-:W-:-:S04]  /*1e930*/  SHF.L.U32 R12, R218, 0x1f, RZ ;  /* 0x0000001fda0c7819 */ /* 0x000fc800000006ff */
[----:B------:R0:W1:Y:S01]  /*1e940*/  SYNCS.PHASECHK.TRANS64.TRYWAIT P2, [R3+URZ+0x38830], R12 ;  /* 0x0388300c030075a7 */ /* 0x000062000804017f */
[----:B------:R-:W-:Y:S05]  /*1e950*/  @!P0 BRA `(.L_x_3080) ;  /* 0x0000000000048947 */ /* 0x000fea0003800000 */
[----:B------:R-:W-:Y:S01]  /*1e960*/  BPT.TRAP 0x1 ;  /* 0x000000040000795c */ /* 0x000fe20000300000 */
.L_x_3080:
[----:B------:R-:W-:Y:S01]  /*1e970*/  IMAD R4, R217, 0xa00, R222 ;  /* 0x00000a00d9047824 */ /* 0x000fe200078e02de */
[----:B------:R-:W-:Y:S01]  /*1e980*/  BSSY B1, `(.L_x_3081) ;  /* 0x0000006000017945 */ /* 0x000fe20003800000 */
[----:B------:R-:W-:Y:S02]  /*1e990*/  IMAD.MOV.U32 R5, RZ, RZ, 0x40000040 ;  /* 0x40000040ff057424 */ /* 0x000fe400078e00ff */
[----:B------:R-:W-:Y:S01]  /*1e9a0*/  VIADD R152, R4, 0x80 ;  /* 0x0000008004987836 */ /* 0x000fe20000000000 */
[----:B-1----:R-:W-:Y:S06]  /*1e9b0*/  @P2 BRA `(.L_x_3082) ;  /* 0x0000000000082947 */ /* 0x002fec0003800000 */
[----:B------:R-:W1:Y:S02]  /*1e9c0*/  SYNCS.PHASECHK.TRANS64.TRYWAIT P2, [R3+URZ+0x38830], R12 ;  /* 0x0388300c030075a7 */ /* 0x000e64000804017f */
[----:B-1----:R-:W-:Y:S05]  /*1e9d0*/  @!P2 BRA `(.L_x_3083) ;  /* 0x000001300054a947 */ /* 0x002fea0003800000 */
.L_x_3082:
[----:B------:R-:W-:Y:S05]  /*1e9e0*/  BSYNC B1 ;  /* 0x0000000000017941 */ /* 0x000fea0003800000 */
.L_x_3081:
        /* <DEDUP_REMOVED lines=8> */
[----:B------:R-:W-:Y:S01]  /*1ea70*/  IMAD.MOV.U32 R13, RZ, RZ, 0x40000040 ;  /* 0x40000040ff0d7424 */ /* 0x000fe200078e00ff */
[----:B01----:R-:W-:-:S04]  /*1ea80*/  IADD3 R12, R4, 0x100, RZ ;  /* 0x00000100040c7810 */ /* 0x003fc80007ffe0ff */
[----:B------:R-:W-:Y:S02]  /*1ea90*/  R2UR UR10, R12 ;  /* 0x000000000c0a72ca */ /* 0x000fe400000e0000 */
[----:B------:R-:W-:Y:S01]  /*1eaa0*/  R2UR UR11, R13 ;  /* 0x000000000d0b72ca */ /* 0x000fe200000e0000 */
[----:B------:R-:W-:Y:S02]  /*1eab0*/  VIADD R20, R4, 0x180 ;  /* 0x0000018004147836 */ /* 0x000fe40000000000 */
[----:B------:R-:W-:-:S03]  /*1eac0*/  IMAD.MOV.U32 R21, RZ, RZ, 0x40000040 ;  /* 0x40000040ff157424 */ /* 0x000fc600078e00ff */
[----:B------:R-:W-:Y:S02]  /*1ead0*/  R2UR UR14, R20 ;  /* 0x00000000140e72ca */ /* 0x000fe400000e0000 */
[----:B------:R-:W-:Y:S02]  /*1eae0*/  R2UR UR15, R21 ;  /* 0x00000000150f72ca */ /* 0x000fe400000e0000 */
        /* <DEDUP_REMOVED lines=20> */
[----:B------:R-:W-:Y:S01]  /*1ec30*/  IMAD.MOV.U32 R13, RZ, RZ, 0x40000040 ;  /* 0x40000040ff0d7424 */ /* 0x000fe200078e00ff */
[----:B------:R-:W-:Y:S02]  /*1ec40*/  WARPGROUP.DEPBAR.LE gsb0, 0x0 ;  /* 0x00008000000079c5 */ /* 0x000fe40000010000 */
[----:B------:R-:W-:-:S06]  /*1ec50*/  WARPGROUP.ARRIVE ;  /* 0x00000000000079c5 */ /* 0x000fcc0000000000 */
[----:B------:R-:W-:Y:S01]  /*1ec60*/  HGMMA.64x16x16.F32 R160, gdesc[UR12], RZ, !UPT, gsb0 ;  /* 0x002000000ca079f0 */ /* 0x000fe2000c0008ff */
[----:B------:R-:W-:Y:S01]  /*1ec70*/  IADD3 R12, R4, 0x200, RZ ;  /* 0x00000200040c7810 */ /* 0x000fe20007ffe0ff */
[----:B------:R-:W-:Y:S01]  /*1ec80*/  IMAD.MOV.U32 R153, RZ, RZ, 0x40000040 ;  /* 0x40000040ff997424 */ /* 0x000fe200078e00ff */
[----:B------:R-:W-:Y:S02]  /*1ec90*/  R2UR UR19, R13 ;  /* 0x000000000d1372ca */ /* 0x000fe400000e0000 */
[----:B------:R-:W-:Y:S02]  /*1eca0*/  R2UR UR18, R12 ;  /* 0x000000000c1272ca */ /* 0x000fe400000e0000 */
[----:B------:R-:W-:Y:S02]  /*1ecb0*/  IADD3 R152, R4, 0x82, RZ ;  /* 0x0000008204987810 */ /* 0x000fe40007ffe0ff */
        /* <DEDUP_REMOVED lines=17> */
[----:B------:R-:W-:Y:S01]  /*1edd0*/  VIADD R12, R4, 0x102 ;  /* 0x00000102040c7836 */ /* 0x000fe20000000000 */
[----:B------:R-:W-:Y:S01]  /*1ede0*/  MOV R13, 0x40000040 ;  /* 0x40000040000d7802 */ /* 0x000fe20000000f00 */
        /* <DEDUP_REMOVED lines=272> */
[----:B------:R-:W-:Y:S01]  /*1fef0*/  VIADD R12, R4, 0x286 ;  /* 0x00000286040c7836 */ /* 0x000fe20000000000 */
[----:B------:R-:W-:-:S04]  /*1ff00*/  MOV R13, 0x40000040 ;  /* 0x40000040000d7802 */ /* 0x000fc80000000f00 */
        /* <DEDUP_REMOVED lines=539> */
.L_x_3084:
[----:B------:R-:W-:Y:S01]  /*220c0*/  SHF.L.U32 R0, R9, 0x1f, RZ ;  /* 0x0000001f09007819 */ /* 0x000fe200000006ff */
[----:B------:R-:W-:-:S04]  /*220d0*/  IMAD R9, R10, 0x8, R18 ;  /* 0x000000080a097824 */ /* 0x000fc800078e0212 */
[----:B------:R0:W1:Y:S01]  /*220e0*/  SYNCS.PHASECHK.TRANS64.TRYWAIT P2, [R9+URZ+0x38850], R0 ;  /* 0x03885000090075a7 */ /* 0x000062000804017f */
[----:B------:R-:W-:Y:S05]  /*220f0*/  @!P0 BRA `(.L_x_3085) ;  /* 0x0000000000048947 */ /* 0x000fea0003800000 */
[----:B------:R-:W-:Y:S01]  /*22100*/  BPT.TRAP 0x1 ;  /* 0x000000040000795c */ /* 0x000fe20000300000 */
.L_x_3085:
[----:B------:R-:W-:Y:S04]  /*22110*/  BSSY B1, `(.L_x_3086) ;  /* 0x0000004000017945 */ /* 0x000fe80003800000 */
[----:B-1----:R-:W-:Y:S05]  /*22120*/  @P2 BRA `(.L_x_3087) ;  /* 0x0000000000082947 */ /* 0x002fea0003800000 */
[----:B------:R-:W1:Y:S02]  /*22130*/  SYNCS.PHASECHK.TRANS64.TRYWAIT P2, [R9+URZ+0x38850], R0 ;  /* 0x03885000090075a7 */ /* 0x000e64000804017f */
[----:B-1----:R-:W-:Y:S05]  /*22140*/  @!P2 BRA `(.L_x_3088) ;  /* 0x000000f8008ca947 */ /* 0x002fea0003800000 */
.L_x_3087:
[----:B------:R-:W-:Y:S05]  /*22150*/  BSYNC B1 ;  /* 0x0000000000017941 */ /* 0x000fea0003800000 */
.L_x_3086:
[----:B01----:R-:W-:Y:S01]  /*22160*/  VIADD R0, R18, 0x400 ;  /* 0x0000040012007836 */ /* 0x003fe20000000000 */
[----:B------:R-:W-:Y:S01]  /*22170*/  WARPGROUP.ARRIVE ;  /* 0x00000000000079c5 */ /* 0x000fe20000000000 */
[----:B------:R-:W-:Y:S02]  /*22180*/  IMAD.MOV.U32 R3, RZ, RZ, 0x40000040 ;  /* 0x40000040ff037424 */ /* 0x000fe400078e00ff */
[----:B------:R-:W-:Y:S01]  /*22190*/  FMUL.FTZ R20, R188, UR38 ;  /* 0x00000026bc147c20 */ /* 0x000fe20008410000 */
[----:B------:R-:W-:Y:S01]  /*221a0*/  IMAD.MOV.U32 R5, RZ, RZ, 0x40000040 ;  /* 0x40000040ff057424 */ /* 0x000fe200078e00ff */
        /* <DEDUP_REMOVED lines=13> */
[----:B------:R-:W-:Y:S01]  /*22280*/  IMAD R2, R10, 0xa00, R0 ;  /* 0x00000a000a027824 */ /* 0x000fe200078e0200 */
[----:B------:R-:W-:Y:S01]  /*22290*/  MUFU.TANH R21, R21 ;  /* 0x0000001500157308 */ /* 0x000fe20000002400 */
[----:B------:R-:W-:Y:S01]  /*222a0*/  FMUL.FTZ R160, R160, UR38 ;  /* 0x00000026a0a07c20 */ /* 0x000fe20008410000 */
[----:B------:R-:W-:Y:S01]  /*222b0*/  FMUL.FTZ R161, R161, UR38 ;  /* 0x00000026a1a17c20 */ /* 0x000fe20008410000 */
[----:B------:R-:W-:Y:S01]  /*222c0*/  FMUL.FTZ R164, R164, UR38 ;  /* 0x00000026a4a47c20 */ /* 0x000fe20008410000 */
[C---:B------:R-:W-:Y:S01]  /*222d0*/  R2UR UR6, R2.reuse ;  /* 0x00000000020672ca */ /* 0x040fe200000e0000 */
[----:B------:R-:W-:Y:S01]  /*222e0*/  FMUL.FTZ R165, R165, UR38 ;  /* 0x00000026a5a57c20 */ /* 0x000fe20008410000 */
[----:B------:R-:W-:Y:S01]  /*222f0*/  IADD3 R4, R2, 0x80, RZ ;  /* 0x0000008002047810 */ /* 0x000fe20007ffe0ff */
[----:B------:R-:W-:Y:S01]  /*22300*/  FMUL.FTZ R152, R152, UR38 ;  /* 0x0000002698987c20 */ /* 0x000fe20008410000 */
[----:B------:R-:W-:Y:S01]  /*22310*/  MUFU.TANH R177, R177 ;  /* 0x000000b100b17308 */ /* 0x000fe20000002400 */
[----:B------:R-:W-:Y:S01]  /*22320*/  FMUL.FTZ R153, R153, UR38 ;  /* 0x0000002699997c20 */ /* 0x000fe20008410000 */
[----:B------:R-:W-:Y:S01]  /*22330*/  FMUL.FTZ R156, R156, UR38 ;  /* 0x000000269c9c7c20 */ /* 0x000fe20008410000 */
[----:B------:R-:W-:-:S02]  /*22340*/  IMAD.MOV.U32 R3, RZ, RZ, 0x40000040 ;  /* 0x40000040ff037424 */ /* 0x000fc400078e00ff */
[----:B------:R-:W-:Y:S01]  /*22350*/  FMUL.FTZ R10, R186, UR38 ;  /* 0x00000026ba0a7c20 */ /* 0x000fe20008410000 */
[----:B------:R-:W-:Y:S01]  /*22360*/  FMUL.FTZ R12, R187, UR38 ;  /* 0x00000026bb0c7c20 */ /* 0x000fe20008410000 */
[----:B------:R-:W-:Y:S01]  /*22370*/  FMUL.FTZ R13, R190, UR38 ;  /* 0x00000026be0d7c20 */ /* 0x000fe20008410000 */
[----:B------:R-:W-:Y:S01]  /*22380*/  FMUL.FTZ R170, R170, UR38 ;  /* 0x00000026aaaa7c20 */ /* 0x000fe20008410000 */
[----:B------:R-:W-:Y:S01]  /*22390*/  MUFU.TANH R180, R180 ;  /* 0x000000b400b47308 */ /* 0x000fe20000002400 */
[----:B------:R-:W-:Y:S01]  /*223a0*/  HGMMA.64x256x16.F32 R24, R208, gdesc[UR4].tnspB, R24, gsb0 ;  /* 0x43e00004d0187df0 */ /* 0x000fe20008000818 */
[----:B------:R-:W-:Y:S01]  /*223b0*/  R2UR UR6, R4 ;  /* 0x00000000040672ca */ /* 0x000fe200000e0000 */
[----:B------:R-:W-:Y:S01]  /*223c0*/  VIADD R4, R2, 0x100 ;  /* 0x0000010002047836 */ /* 0x000fe20000000000 */
[----:B------:R-:W-:Y:S01]  /*223d0*/  R2UR UR7, R5 ;  /* 0x00000000050772ca */ /* 0x000fe200000e0000 */
[----:B------:R-:W-:Y:S02]  /*223e0*/  IMAD.MOV.U32 R5, RZ, RZ, 0x40000040 ;  /* 0x40000040ff057424 */ /* 0x000fe400078e00ff */
        /* <DEDUP_REMOVED lines=13> */
[----:B------:R-:W-:Y:S01]  /*224c0*/  @!P1 IMAD R11, R11, 0x8, R18 ;  /* 0x000000080b0b9824 */ /* 0x000fe200078e0212 */
[C---:B------:R-:W-:Y:S01]  /*224d0*/  ISETP.GT.AND P2, PT, R8.reuse, RZ, PT ;  /* 0x000000ff0800720c */ /* 0x040fe20003f44270 */
[----:B------:R-:W-:Y:S01]  /*224e0*/  @!P1 VIADD R9, R9, 0x38860 ;  /* 0x0003886009099836 */ /* 0x000fe20000000000 */
[----:B------:R-:W-:Y:S01]  /*224f0*/  IADD3 R8, R8, -0x1, RZ ;  /* 0xffffffff08087810 */ /* 0x000fe20007ffe0ff */
[----:B------:R-:W-:Y:S01]  /*22500*/  @!P1 VIADD R11, R11, 0x38840 ;  /* 0x000388400b0b9836 */ /* 0x000fe20000000000 */
[----:B------:R-:W-:Y:S02]  /*22510*/  MUFU.TANH R169, R169 ;  /* 0x000000a900a97308 */ /* 0x000fe40000002400 */
[----:B------:R-:W-:-:S06]  /*22520*/  @!P1 PRMT R9, RZ, 0x654, R9 ;  /* 0x00000654ff099816 */ /* 0x000fcc0000000009 */
        /* <DEDUP_REMOVED lines=27> */
[----:B------:R-:W-:Y:S02]  /*226e0*/  R2UR UR6, R4 ;  /* 0x00000000040672ca */ /* 0x000fe400000e0000 */
[----:B------:R-:W-:Y:S01]  /*226f0*/  R2UR UR7, R5 ;  /* 0x00000000050772ca */ /* 0x000fe200000e0000 */
[----:B------:R-:W-:Y:S01]  /*22700*/  IMAD.MOV.U32 R5, RZ, RZ, 0x40000040 ;  /* 0x40000040ff057424 */ /* 0x000fe200078e00ff */
[C---:B------:R-:W-:Y:S01]  /*22710*/  IADD3 R4, R2.reuse, 0x180, RZ ;  /* 0x0000018002047810 */ /* 0x040fe20007ffe0ff */
[----:B------:R-:W-:Y:S01]  /*22720*/  VIADD R2, R2, 0x200 ;  /* 0x0000020002027836 */ /* 0x000fe20000000000 */
[----:B------:R-:W-:Y:S02]  /*22730*/  WARPGROUP.DEPBAR.LE gsb0, 0x0 ;  /* 0x00008000000079c5 */ /* 0x000fe40000010000 */
[----:B------:R-:W-:-:S15]  /*22740*/  WARPGROUP.ARRIVE ;  /* 0x00000000000079c5 */ /* 0x000fde0000000000 */
[----:B------:R-:W-:-:S04]  /*22750*/  NOP ;  /* 0x0000000000007918 */ /* 0x000fc80000000000 */
        /* <DEDUP_REMOVED lines=8> */
[----:B------:R-:W-:Y:S01]  /*227e0*/  MUFU.TANH R4, R4 ;  /* 0x0000000400047308 */ /* 0x000fe20000002400 */
[----:B------:R-:W-:Y:S01]  /*227f0*/  FMUL.FTZ R182, R157, UR38 ;  /* 0x000000269db67c20 */ /* 0x000fe20008410000 */
[----:B------:R-:W-:-:S06]  /*22800*/  FMUL.FTZ R157, R183, UR38 ;  /* 0x00000026b79d7c20 */ /* 0x000fcc0008410000 */
        /* <DEDUP_REMOVED lines=10> */
[----:B------:R-:W-:Y:S01]  /*228b0*/  FMUL.FTZ R2, R184, UR38 ;  /* 0x00000026b8027c20 */ /* 0x000fe20008410000 */
[----:B------:R-:W-:Y:S01]  /*228c0*/  R2UR UR7, R3 ;  /* 0x00000000030772ca */ /* 0x000fe200000e0000 */
[----:B------:R-:W-:-:S04]  /*228d0*/  FMUL.FTZ R184, R191, UR38 ;  /* 0x00000026bfb87c20 */ /* 0x000fc80008410000 */
[----:B------:R-:W0:Y:S08]  /*228e0*/  MUFU.TANH R2, R2 ;  /* 0x0000000200027308 */ /* 0x000e300000002400 */
[----:B------:R-:W1:Y:S01]  /*228f0*/  MUFU.TANH R184, R184 ;  /* 0x000000b800b87308 */ /* 0x000e620000002400 */
        /* <DEDUP_REMOVED lines=21> */
[----:B0-----:R-:W-:Y:S02]  /*22a50*/  FMNMX.FTZ R3, R0, R3, !PT ;  /* 0x0000000300037209 */ /* 0x001fe40007810000 */
[----:B------:R-:W-:-:S03]  /*22a60*/  FMNMX.FTZ R0, R10, R6, !PT ;  /* 0x000000060a007209 */ /* 0x000fc60007810000 */
[----:B------:R-:W0:Y:S01]  /*22a70*/  SHFL.BFLY PT, R5, R3, 0x1, 0x1f ;  /* 0x0c201f0003057f89 */ /* 0x000e2200000e0000 */
[----:B------:R-:W-:-:S04]  /*22a80*/  FMNMX.FTZ R183, R12, R0, !PT ;  /* 0x000000000cb77209 */ /* 0x000fc80007810000 */
[----:B------:R-:W-:-:S04]  /*22a90*/  FMNMX.FTZ R183, R13, R183, !PT ;  /* 0x000000b70db77209 */ /* 0x000fc80007810000 */
[----:B-1----:R-:W-:-:S04]  /*22aa0*/  FMNMX.FTZ R183, R184, R183, !PT ;  /* 0x000000b7b8b77209 */ /* 0x002fc80007810000 */
[----:B------:R-:W-:-:S04]  /*22ab0*/  FMNMX.FTZ R183, R176, R183, !PT ;  /* 0x000000b7b0b77209 */ /* 0x000fc80007810000 */
[----:B------:R-:W-:Y:S02]  /*22ac0*/  FMNMX.FTZ R183, R178, R183, !PT ;  /* 0x000000b7b2b77209 */ /* 0x000fe40007810000 */
[----:B0-----:R-:W-:Y:S02]  /*22ad0*/  FMNMX.FTZ R5, R3, R5, !PT ;  /* 0x0000000503057209 */ /* 0x001fe40007810000 */
[----:B------:R-:W-:-:S03]  /*22ae0*/  MOV R3, UR42 ;  /* 0x0000002a00037c02 */ /* 0x000fc60008000f00 */
[----:B------:R-:W-:-:S04]  /*22af0*/  FADD.FTZ R7, -R5, R7 ;  /* 0x0000000705077221 */ /* 0x000fc80000010100 */
[-C--:B------:R-:W-:Y:S01]  /*22b00*/  FMUL.FTZ R0, R7, R3.reuse ;  /* 0x0000000307007220 */ /* 0x080fe20000410000 */
[----:B------:R-:W-:-:S04]  /*22b10*/  FMUL.FTZ R7, R5, R3 ;  /* 0x0000000305077220 */ /* 0x000fc80000410000 */
[--C-:B------:R-:W-:Y:S01]  /*22b20*/  FFMA.FTZ R208, R2, R3, -R7.reuse ;  /* 0x0000000302d07223 */ /* 0x100fe20000010807 */
[----:B------:R-:W-:Y:S01]  /*22b30*/  FMNMX.FTZ R2, R179, R183, !PT ;  /* 0x000000b7b3027209 */ /* 0x000fe20007810000 */
[-CC-:B------:R-:W-:Y:S01]  /*22b40*/  FFMA.FTZ R4, R4, R3.reuse, -R7.reuse ;  /* 0x0000000304047223 */ /* 0x180fe20000010807 */
[-CC-:B------:R-:W-:Y:S01]  /*22b50*/  FFMA.FTZ R200, R168, R3.reuse, -R7.reuse ;  /* 0x00000003a8c87223 */ /* 0x180fe20000010807 */
[-CC-:B------:R-:W-:Y:S01]  /*22b60*/  FFMA.FTZ R210, R20, R3.reuse, -R7.reuse ;  /* 0x0000000314d27223 */ /* 0x180fe20000010807 */
[----:B------:R-:W-:Y:S01]  /*22b70*/  FMNMX.FTZ R2, R157, R2, !PT ;  /* 0x000000029d027209 */ /* 0x000fe20007810000 */
[----:B------:R-:W-:Y:S01]  /*22b80*/  MUFU.EX2 R183, R4 ;  /* 0x0000000400b77308 */ /* 0x000fe20000000800 */
[-CC-:B------:R-:W-:Y:S01]  /*22b90*/  FFMA.FTZ R186, R21, R3.reuse, -R7.reuse ;  /* 0x0000000315ba7223 */ /* 0x180fe20000010807 */
[-CC-:B------:R-:W-:Y:S01]  /*22ba0*/  FFMA.FTZ R168, R169, R3.reuse, -R7.reuse ;  /* 0x00000003a9a87223 */ /* 0x180fe20000010807 */
[----:B------:R-:W-:Y:S01]  /*22bb0*/  FMNMX.FTZ R2, R170, R2, !PT ;  /* 0x00000002aa027209 */ /* 0x000fe20007810000 */
[-CC-:B------:R-:W-:Y:S01]  /*22bc0*/  FFMA.FTZ R204, R185, R3.reuse, -R7.reuse ;  /* 0x00000003b9cc7223 */ /* 0x180fe20000010807 */
[-CC-:B------:R-:W-:Y:S01]  /*22bd0*/  FFMA.FTZ R20, R177, R3.reuse, -R7.reuse ;  /* 0x00000003b1147223 */ /* 0x180fe20000010807 */
[-CC-:B------:R-:W-:Y:S01]  /*22be0*/  FFMA.FTZ R206, R180, R3.reuse, -R7.reuse ;  /* 0x00000003b4ce7223 */ /* 0x180fe20000010807 */
[----:B------:R-:W-:Y:S01]  /*22bf0*/  FMNMX.FTZ R2, R171, R2, !PT ;  /* 0x00000002ab027209 */ /* 0x000fe20007810000 */
[-CC-:B------:R-:W-:Y:S01]  /*22c00*/  FFMA.FTZ R21, R181, R3.reuse, -R7.reuse ;  /* 0x00000003b5157223 */ /* 0x180fe20000010807 */
[-CC-:B------:R-:W-:Y:S01]  /*22c10*/  FFMA.FTZ R202, R172, R3.reuse, -R7.reuse ;  /* 0x00000003acca7223 */ /* 0x180fe20000010807 */
[----:B------:R-:W-:Y:S01]  /*22c20*/  FFMA.FTZ R169, R173, R3, -R7 ;  /* 0x00000003ada97223 */ /* 0x000fe20000010807 */
[----:B------:R-:W-:Y:S01]  /*22c30*/  FMNMX.FTZ R2, R174, R2, !PT ;  /* 0x00000002ae027209 */ /* 0x000fe20007810000 */
[----:B------:R-:W-:Y:S03]  /*22c40*/  MUFU.EX2 R0, R0 ;  /* 0x0000000000007308 */ /* 0x000fe60000000800 */
[----:B------:R-:W-:-:S04]  /*22c50*/  FMNMX.FTZ R2, R175, R2, !PT ;  /* 0x00000002af027209 */ /* 0x000fc80007810000 */
[----:B------:R-:W-:Y:S01]  /*22c60*/  FMNMX.FTZ R2, R162, R2, !PT ;  /* 0x00000002a2027209 */ /* 0x000fe20007810000 */
[----:B------:R-:W0:Y:S03]  /*22c70*/  MUFU.EX2 R208, R208 ;  /* 0x000000d000d07308 */ /* 0x000e260000000800 */
[----:B------:R-:W-:-:S04]  /*22c80*/  FMNMX.FTZ R2, R163, R2, !PT ;  /* 0x00000002a3027209 */ /* 0x000fc80007810000 */
[----:B------:R-:W-:Y:S01]  /*22c90*/  FMNMX.FTZ R2, R166, R2, !PT ;  /* 0x00000002a6027209 */ /* 0x000fe20007810000 */
[----:B------:R-:W1:Y:S03]  /*22ca0*/  MUFU.EX2 R210, R210 ;  /* 0x000000d200d27308 */ /* 0x000e660000000800 */
[----:B------:R-:W-:-:S04]  /*22cb0*/  FMNMX.FTZ R2, R167, R2, !PT ;  /* 0x00000002a7027209 */ /* 0x000fc80007810000 */
[----:B------:R-:W-:Y:S01]  /*22cc0*/  FMNMX.FTZ R2, R154, R2, !PT ;  /* 0x000000029a027209 */ /* 0x000fe20007810000 */
[----:B------:R-:W2:Y:S01]  /*22cd0*/  MUFU.EX2 R186, R186 ;  /* 0x000000ba00ba7308 */ /* 0x000ea20000000800 */
[----:B0-----:R-:W-:Y:S01]  /*22ce0*/  FFMA.FTZ R15, R0, R15, R208 ;  /* 0x0000000f000f7223 */ /* 0x001fe200000100d0 */
[----:B------:R-:W-:Y:S02]  /*22cf0*/  F2FP.F16.F32.PACK_AB R208, R183, R208 ;  /* 0x000000d0b7d0723e */ /* 0x000fe400000000ff */
[----:B------:R-:W-:Y:S01]  /*22d00*/  FMNMX.FTZ R2, R155, R2, !PT ;  /* 0x000000029b027209 */ /* 0x000fe20007810000 */
[----:B------:R-:W-:-:S03]  /*22d10*/  FADD.FTZ R15, R183, R15 ;  /* 0x0000000fb70f7221 */ /* 0x000fc60000010000 */
[----:B------:R-:W-:Y:S01]  /*22d20*/  FMNMX.FTZ R2, R158, R2, !PT ;  /* 0x000000029e027209 */ /* 0x000fe20007810000 */
[----:B------:R-:W0:Y:S01]  /*22d30*/  MUFU.EX2 R204, R204 ;  /* 0x000000cc00cc7308 */ /* 0x000e220000000800 */
[----:B-1----:R-:W-:Y:S02]  /*22d40*/  FADD.FTZ R15, R210, R15 ;  /* 0x0000000fd20f7221 */ /* 0x002fe40000010000 */
[----:B------:R-:W-:-:S05]  /*22d50*/  FMNMX.FTZ R2, R159, R2, !PT ;  /* 0x000000029f027209 */ /* 0x000fca0007810000 */
[----:B------:R-:W1:Y:S01]  /*22d60*/  SHFL.BFLY PT, R4, R2, 0x2, 0x1f ;  /* 0x0c401f0002047f89 */ /* 0x000e6200000e0000 */
[----:B------:R-:W3:Y:S01]  /*22d70*/  MUFU.EX2 R20, R20 ;  /* 0x0000001400147308 */ /* 0x000ee20000000800 */
[C---:B--2---:R-:W-:Y:S01]  /*22d80*/  FADD.FTZ R15, R186.reuse, R15 ;  /* 0x0000000fba0f7221 */ /* 0x044fe20000010000 */
[----:B------:R-:W-:-:S06]  /*22d90*/  F2FP.F16.F32.PACK_AB R210, R186, R210 ;  /* 0x000000d2bad2723e */ /* 0x000fcc00000000ff */
[----:B------:R-:W2:Y:S01]  /*22da0*/  MUFU.EX2 R206, R206 ;  /* 0x000000ce00ce7308 */ /* 0x000ea20000000800 */
[----:B0-----:R-:W-:-:S07]  /*22db0*/  FADD.FTZ R15, R204, R15 ;  /* 0x0000000fcc0f7221 */ /* 0x001fce0000010000 */
[----:B------:R-:W0:Y:S01]  /*22dc0*/  MUFU.EX2 R21, R21 ;  /* 0x0000001500157308 */ /* 0x000e220000000800 */
[C---:B---3--:R-:W-:Y:S01]  /*22dd0*/  FADD.FTZ R15, R20.reuse, R15 ;  /* 0x0000000f140f7221 */ /* 0x048fe20000010000 */
[----:B------:R-:W-:Y:S02]  /*22de0*/  F2FP.F16.F32.PACK_AB R204, R20, R204 ;  /* 0x000000cc14cc723e */ /* 0x000fe400000000ff */
[----:B-1----:R-:W-:-:S04]  /*22df0*/  FMNMX.FTZ R2, R2, R4, !PT ;  /* 0x0000000402027209 */ /* 0x002fc80007810000 */
[----:B------:R-:W1:Y:S01]  /*22e00*/  MUFU.EX2 R200, R200 ;  /* 0x000000c800c87308 */ /* 0x000e620000000800 */
[----:B--2---:R-:W-:Y:S01]  /*22e10*/  FADD.FTZ R15, R206, R15 ;  /* 0x0000000fce0f7221 */ /* 0x004fe20000010000 */
[----:B------:R-:W2:Y:S06]  /*22e20*/  SHFL.BFLY PT, R4, R2, 0x1, 0x1f ;  /* 0x0c201f0002047f89 */ /* 0x000eac00000e0000 */
[----:B------:R-:W3:Y:S01]  /*22e30*/  MUFU.EX2 R168, R168 ;  /* 0x000000a800a87308 */ /* 0x000ee20000000800 */
[C---:B0-----:R-:W-:Y:S01]  /*22e40*/  FADD.FTZ R15, R21.reuse, R15 ;  /* 0x0000000f150f7221 */ /* 0x041fe20000010000 */
[----:B------:R-:W-:Y:S01]  /*22e50*/  F2FP.F16.F32.PACK_AB R206, R21, R206 ;  /* 0x000000ce15ce723e */ /* 0x000fe200000000ff */
[----:B------:R-:W-:-:S02]  /*22e60*/  WARPGROUP.DEPBAR.LE gsb0, 0x0 ;  /* 0x00008000000079c5 */ /* 0x000fc40000010000 */
[----:B------:R-:W-:Y:S01]  /*22e70*/  WARPGROUP.ARRIVE ;  /* 0x00000000000079c5 */ /* 0x000fe20000000000 */
[-CC-:B------:R-:W-:Y:S01]  /*22e80*/  FFMA.FTZ R196, R160, R3.reuse, -R7.reuse ;  /* 0x00000003a0c47223 */ /* 0x180fe20000010807 */
[-CC-:B------:R-:W-:Y:S01]  /*22e90*/  FFMA.FTZ R160, R161, R3.reuse, -R7.reuse ;  /* 0x00000003a1a07223 */ /* 0x180fe20000010807 */
[-CC-:B------:R-:W-:Y:S01]  /*22ea0*/  FFMA.FTZ R198, R164, R3.reuse, -R7.reuse ;  /* 0x00000003a4c67223 */ /* 0x180fe20000010807 */
[----:B------:R-:W-:Y:S01]  /*22eb0*/  FFMA.FTZ R161, R165, R3, -R7 ;  /* 0x00000003a5a17223 */ /* 0x000fe20000010807 */
[----:B------:R-:W0:Y:S01]  /*22ec0*/  MUFU.EX2 R202, R202 ;  /* 0x000000ca00ca7308 */ /* 0x000e220000000800 */
[----:B------:R-:W-:Y:S01]  /*22ed0*/  HGMMA.64x256x16.F32 R24, R192, gdesc[UR4].tnspB, R24, gsb0 ;  /* 0x43e00004c0187df0 */ /* 0x000fe20008000818 */
[----:B-1----:R-:W-:Y:S01]  /*22ee0*/  FADD.FTZ R15, R200, R15 ;  /* 0x0000000fc80f7221 */ /* 0x002fe20000010000 */
[----:B---3--:R-:W-:-:S03]  /*22ef0*/  F2FP.F16.F32.PACK_AB R200, R168, R200 ;  /* 0x000000c8a8c8723e */ /* 0x008fc600000000ff */
[----:B------:R-:W-:Y:S01]  /*22f00*/  FADD.FTZ R15, R168, R15 ;  /* 0x0000000fa80f7221 */ /* 0x000fe20000010000 */
[----:B--2---:R-:W-:Y:S01]  /*22f10*/  FMNMX.FTZ R4, R2, R4, !PT ;  /* 0x0000000402047209 */ /* 0x004fe20007810000 */
[----:B------:R-:W1:Y:S04]  /*22f20*/  MUFU.EX2 R169, R169 ;  /* 0x000000a900a97308 */ /* 0x000e680000000800 */
[----:B------:R-:W-:-:S04]  /*22f30*/  FADD.FTZ R2, -R4, R6 ;  /* 0x0000000604027221 */ /* 0x000fc80000010100 */
[----:B------:R-:W-:Y:S01]  /*22f40*/  FMUL.FTZ R2, R2, R3 ;  /* 0x0000000302027220 */ /* 0x000fe20000410000 */
[----:B------:R-:W2:Y:S01]  /*22f50*/  MUFU.EX2 R196, R196 ;  /* 0x000000c400c47308 */ /* 0x000ea20000000800 */
[----:B0-----:R-:W-:-:S07]  /*22f60*/  FADD.FTZ R15, R202, R15 ;  /* 0x0000000fca0f7221 */ /* 0x001fce0000010000 */
[----:B------:R-:W-:Y:S01]  /*22f70*/  MUFU.EX2 R2, R2 ;  /* 0x0000000200027308 */ /* 0x000fe20000000800 */
[C---:B-1----:R-:W-:Y:S01]  /*22f80*/  FADD.FTZ R15, R169.reuse, R15 ;  /* 0x0000000fa90f7221 */ /* 0x042fe20000010000 */
[----:B------:R-:W-:-:S06]  /*22f90*/  F2FP.F16.F32.PACK_AB R202, R169, R202 ;  /* 0x000000caa9ca723e */ /* 0x000fcc00000000ff */
[----:B------:R-:W0:Y:S01]  /*22fa0*/  MUFU.EX2 R160, R160 ;  /* 0x000000a000a07308 */ /* 0x000e220000000800 */
[----:B--2---:R-:W-:-:S07]  /*22fb0*/  FADD.FTZ R15, R196, R15 ;  /* 0x0000000fc40f7221 */ /* 0x004fce0000010000 */
[----:B------:R-:W1:Y:S08]  /*22fc0*/  MUFU.EX2 R198, R198 ;  /* 0x000000c600c67308 */ /* 0x000e700000000800 */
[----:B------:R-:W2:Y:S01]  /*22fd0*/  MUFU.EX2 R161, R161 ;  /* 0x000000a100a17308 */ /* 0x000ea20000000800 */
[C---:B0-----:R-:W-:Y:S01]  /*22fe0*/  FADD.FTZ R15, R160.reuse, R15 ;  /* 0x0000000fa00f7221 */ /* 0x041fe20000010000 */
[----:B------:R-:W-:-:S03]  /*22ff0*/  F2FP.F16.F32.PACK_AB R196, R160, R196 ;  /* 0x000000c4a0c4723e */ /* 0x000fc600000000ff */
[----:B-1----:R-:W-:-:S04]  /*23000*/  FADD.FTZ R15, R198, R15 ;  /* 0x0000000fc60f7221 */ /* 0x002fc80000010000 */
[C---:B--2---:R-:W-:Y:S01]  /*23010*/  FADD.FTZ R15, R161.reuse, R15 ;  /* 0x0000000fa10f7221 */ /* 0x044fe20000010000 */
[----:B------:R-:W-:Y:S01]  /*23020*/  F2FP.F16.F32.PACK_AB R198, R161, R198 ;  /* 0x000000c6a1c6723e */ /* 0x000fe200000000ff */
[----:B------:R-:W-:Y:S02]  /*23030*/  WARPGROUP.DEPBAR.LE gsb0, 0x0 ;  /* 0x00008000000079c5 */ /* 0x000fe40000010000 */
[-CC-:B------:R-:W-:Y:S01]  /*23040*/  FFMA.FTZ R192, R152, R3.reuse, -R7.reuse ;  /* 0x0000000398c07223 */ /* 0x180fe20000010807 */
[-CC-:B------:R-:W-:Y:S01]  /*23050*/  FFMA.FTZ R152, R153, R3.reuse, -R7.reuse ;  /* 0x0000000399987223 */ /* 0x180fe20000010807 */
[-CC-:B------:R-:W-:Y:S01]  /*23060*/  FFMA.FTZ R194, R156, R3.reuse, -R7.reuse ;  /* 0x000000039cc27223 */ /* 0x180fe20000010807 */
[----:B------:R-:W-:-:S03]  /*23070*/  FFMA.FTZ R7, R182, R3, -R7 ;  /* 0x00000003b6077223 */ /* 0x000fc60000010807 */
[----:B------:R-:W0:Y:S08]  /*23080*/  MUFU.EX2 R192, R192 ;  /* 0x000000c000c07308 */ /* 0x000e300000000800 */
[----:B------:R1:W-:Y:S08]  /*23090*/  MUFU.EX2 R6, R7 ;  /* 0x0000000700067308 */ /* 0x0003f00000000800 */
[----:B------:R-:W-:Y:S01]  /*230a0*/  MUFU.EX2 R152, R152 ;  /* 0x0000009800987308 */ /* 0x000fe20000000800 */
[----:B-1----:R-:W-:Y:S01]  /*230b0*/  FMUL.FTZ R7, R4, R3 ;  /* 0x0000000304077220 */ /* 0x002fe20000410000 */
[----:B0-----:R-:W-:-:S03]  /*230c0*/  FADD.FTZ R15, R192, R15 ;  /* 0x0000000fc00f7221 */ /* 0x001fc60000010000 */
        /* <DEDUP_REMOVED lines=13> */
[-C--:B------:R-:W-:Y:S01]  /*231a0*/  FFMA.FTZ R197, R162, R3.reuse, -R7 ;  /* 0x00000003a2c57223 */ /* 0x080fe20000010807 */
[----:B------:R-:W1:Y:S01]  /*231b0*/  MUFU.EX2 R10, R10 ;  /* 0x0000000a000a7308 */ /* 0x000e620000000800 */
[----:B------:R-:W-:Y:S01]  /*231c0*/  @!P1 PRMT R157, RZ, 0x654, R11 ;  /* 0x00000654ff9d9816 */ /* 0x000fe2000000000b */
[-CC-:B------:R-:W-:Y:S01]  /*231d0*/  FFMA.FTZ R163, R163, R3.reuse, -R7.reuse ;  /* 0x00000003a3a37223 */ /* 0x180fe20000010807 */
[-CC-:B------:R-:W-:Y:S01]  /*231e0*/  FFMA.FTZ R199, R166, R3.reuse, -R7.reuse ;  /* 0x00000003a6c77223 */ /* 0x180fe20000010807 */
[-CC-:B------:R-:W-:Y:S01]  /*231f0*/  FFMA.FTZ R167, R167, R3.reuse, -R7.reuse ;  /* 0x00000003a7a77223 */ /* 0x180fe20000010807 */
[----:B------:R-:W-:Y:S01]  /*23200*/  @!P1 SYNCS.ARRIVE.TRANS64.RED.A1T0 RZ, [R157+URZ], RZ ;  /* 0x000000ff9dff99a7 */ /* 0x000fe2000810043f */
[-CC-:B------:R-:W-:Y:S01]  /*23210*/  FFMA.FTZ R193, R154, R3.reuse, -R7.reuse ;  /* 0x000000039ac17223 */ /* 0x180fe20000010807 */
[-C--:B------:R-:W-:Y:S01]  /*23220*/  FFMA.FTZ R155, R155, R3.reuse, -R7 ;  /* 0x000000039b9b7223 */ /* 0x080fe20000010807 */
[----:B------:R-:W2:Y:S01]  /*23230*/  MUFU.EX2 R211, R211 ;  /* 0x000000d300d37308 */ /* 0x000ea20000000800 */
[----:B0-----:R-:W-:Y:S01]  /*23240*/  FFMA.FTZ R14, R2, R14, R209 ;  /* 0x0000000e020e7223 */ /* 0x001fe200000100d1 */
[-CC-:B------:R-:W-:Y:S01]  /*23250*/  FFMA.FTZ R158, R158, R3.reuse, -R7.reuse ;  /* 0x000000039e9e7223 */ /* 0x180fe20000010807 */
[----:B------:R-:W-:Y:S01]  /*23260*/  FFMA.FTZ R159, R159, R3, -R7 ;  /* 0x000000039f9f7223 */ /* 0x000fe20000010807 */
[C---:B------:R-:W-:Y:S01]  /*23270*/  FADD.FTZ R15, R152.reuse, R15 ;  /* 0x0000000f980f7221 */ /* 0x040fe20000010000 */
[----:B------:R0:W-:Y:S01]  /*23280*/  @!P1 SYNCS.ARRIVE.TRANS64.RED.A1T0 RZ, [R9+URZ], RZ ;  /* 0x000000ff09ff99a7 */ /* 0x0001e2000810043f */
[----:B------:R-:W-:-:S02]  /*23290*/  F2FP.F16.F32.PACK_AB R192, R152, R192 ;  /* 0x000000c098c0723e */ /* 0x000fc400000000ff */
[----:B------:R-:W3:Y:S01]  /*232a0*/  MUFU.EX2 R156, R156 ;  /* 0x0000009c009c7308 */ /* 0x000ee20000000800 */
[C---:B-1----:R-:W-:Y:S01]  /*232b0*/  FADD.FTZ R14, R10.reuse, R14 ;  /* 0x0000000e0a0e7221 */ /* 0x042fe20000010000 */
[----:B------:R-:W-:Y:S01]  /*232c0*/  F2FP.F16.F32.PACK_AB R209, R10, R209 ;  /* 0x000000d10ad1723e */ /* 0x000fe200000000ff */
[----:B------:R-:W-:-:S05]  /*232d0*/  IMAD.MOV.U32 R10, RZ, RZ, R217 ;  /* 0x000000ffff0a7224 */ /* 0x000fca00078e00d9 */
[----:B------:R-:W1:Y:S01]  /*232e0*/  MUFU.EX2 R205, R205 ;  /* 0x000000cd00cd7308 */ /* 0x000e620000000800 */
[----:B--2---:R-:W-:-:S07]  /*232f0*/  FADD.FTZ R14, R211, R14 ;  /* 0x0000000ed30e7221 */ /* 0x004fce0000010000 */
[----:B------:R-:W2:Y:S01]  /*23300*/  MUFU.EX2 R12, R12 ;  /* 0x0000000c000c7308 */ /* 0x000ea20000000800 */
[C---:B---3--:R-:W-:Y:S01]  /*23310*/  FADD.FTZ R14, R156.reuse, R14 ;  /* 0x0000000e9c0e7221 */ /* 0x048fe20000010000 */
[----:B------:R-:W-:-:S06]  /*23320*/  F2FP.F16.F32.PACK_AB R211, R156, R211 ;  /* 0x000000d39cd3723e */ /* 0x000fcc00000000ff */
        /* <DEDUP_REMOVED lines=16> */
[----:B-1----:R-:W-:-:S07]  /*23430*/  FADD.FTZ R14, R203, R14 ;  /* 0x0000000ecb0e7221 */ /* 0x002fce0000010000 */
[----:B0-----:R-:W0:Y:S01]  /*23440*/  MUFU.EX2 R9, R163 ;  /* 0x000000a300097308 */ /* 0x001e220000000800 */
[C---:B--2---:R-:W-:Y:S01]  /*23450*/  FADD.FTZ R14, R11.reuse, R14 ;  /* 0x0000000e0b0e7221 */ /* 0x044fe20000010000 */
[----:B------:R-:W-:-:S06]  /*23460*/  F2FP.F16.F32.PACK_AB R203, R11, R203 ;  /* 0x000000cb0bcb723e */ /* 0x000fcc00000000ff */
        /* <DEDUP_REMOVED lines=17> */
[----:B--2---:R-:W-:Y:S01]  /*23580*/  FADD.FTZ R15, R194, R15 ;  /* 0x0000000fc20f7221 */ /* 0x004fe20000010000 */
[----:B------:R-:W-:-:S03]  /*23590*/  F2FP.F16.F32.PACK_AB R194, R6, R194 ;  /* 0x000000c206c2723e */ /* 0x000fc600000000ff */
[----:B------:R-:W-:Y:S01]  /*235a0*/  FADD.FTZ R15, R6, R15 ;  /* 0x0000000f060f7221 */ /* 0x000fe20000010000 */
[----:B------:R-:W-:Y:S02]  /*235b0*/  IMAD.MOV.U32 R6, RZ, RZ, R4 ;  /* 0x000000ffff067224 */ /* 0x000fe400078e0004 */
[----:B0-----:R-:W-:Y:S01]  /*235c0*/  FADD.FTZ R14, R158, R7 ;  /* 0x000000079e0e7221 */ /* 0x001fe20000010000 */
[----:B------:R-:W-:-:S03]  /*235d0*/  MOV R7, R5 ;  /* 0x0000000500077202 */ /* 0x000fc60000000f00 */
[C---:B-1----:R-:W-:Y:S01]  /*235e0*/  FADD.FTZ R14, R159.reuse, R14 ;  /* 0x0000000e9f0e7221 */ /* 0x042fe20000010000 */
[----:B------:R-:W-:Y:S01]  /*235f0*/  F2FP.F16.F32.PACK_AB R195, R159, R158 ;  /* 0x0000009e9fc3723e */ /* 0x000fe200000000ff */
[----:B------:R-:W-:Y:S06]  /*23600*/  @P2 BRA `(.L_x_3089) ;  /* 0xffffffb000a42947 */ /* 0x000fec000383ffff */
.L_x_3078:
[----:B------:R-:W-:Y:S05]  /*23610*/  BSYNC B0 ;  /* 0x0000000000007941 */ /* 0x000fea0003800000 */
.L_x_3077:
        /* <DEDUP_REMOVED lines=131> */
.L_x_3090:
[----:B------:R-:W-:Y:S01]  /*23e50*/  IMAD R0, R217, 0x8, R18 ;  /* 0x00000008d9007824 */ /* 0x000fe200078e0212 */
[----:B------:R-:W-:-:S04]  /*23e60*/  SHF.L.U32 R7, R218, 0x1f, RZ ;  /* 0x0000001fda077819 */ /* 0x000fc800000006ff */
[----:B------:R0:W1:Y:S01]  /*23e70*/  SYNCS.PHASECHK.TRANS64.TRYWAIT P2, [R0+URZ+0x38850], R7 ;  /* 0x03885007000075a7 */ /* 0x000062000804017f */
[----:B------:R-:W-:Y:S05]  /*23e80*/  @!P0 BRA `(.L_x_3091) ;  /* 0x0000000000048947 */ /* 0x000fea0003800000 */
[----:B------:R-:W-:Y:S01]  /*23e90*/  BPT.TRAP 0x1 ;  /* 0x000000040000795c */ /* 0x000fe20000300000 */
.L_x_3091:
        /* <DEDUP_REMOVED lines=9> */
.L_x_3093:
[----:B------:R-:W-:Y:S05]  /*23f30*/  BSYNC B0 ;  /* 0x0000000000007941 */ /* 0x000fea0003800000 */
.L_x_3092:
[----:B------:R-:W-:Y:S01]  /*23f40*/  IMAD.MOV.U32 R6, RZ, RZ, R2 ;  /* 0x000000ffff067224 */ /* 0x000fe200078e0002 */
[----:B01----:R-:W-:Y:S01]  /*23f50*/  MOV R7, 0x40000040 ;  /* 0x4000004000077802 */ /* 0x003fe20000000f00 */
[----:B------:R-:W2:Y:S01]  /*23f60*/  LDL.LU R18, [R1+0x60] ;  /* 0x0000600001127983 */ /* 0x000ea20000300800 */
[----:B------:R-:W-:Y:S01]  /*23f70*/  WARPGROUP.ARRIVE ;  /* 0x00000000000079c5 */ /* 0x000fe20000000000 */
[----:B------:R-:W-:Y:S01]  /*23f80*/  VIADD R217, R217, 0x1 ;  /* 0x00000001d9d97836 */ /* 0x000fe20000000000 */
[----:B------:R-:W-:Y:S01]  /*23f90*/  R2UR UR6, R6 ;  /* 0x00000000060672ca */ /* 0x000fe200000e0000 */
[----:B------:R-:W-:Y:S01]  /*23fa0*/  VIADD R6, R2, 0x80 ;  /* 0x0000008002067836 */ /* 0x000fe20000000000 */
[----:B------:R-:W-:Y:S01]  /*23fb0*/  R2UR UR7, R7 ;  /* 0x00000000070772ca */ /* 0x000fe200000e0000 */
[----:B------:R-:W-:Y:S01]  /*23fc0*/  IMAD.MOV.U32 R7, RZ, RZ, 0x40000040 ;  /* 0x40000040ff077424 */ /* 0x000fe200078e00ff */
[----:B------:R-:W-:-:S04]  /*23fd0*/  ISETP.NE.AND P2, PT, R217, 0x2, PT ;  /* 0x00000002d900780c */ /* 0x000fc80003f45270 */
[----:B------:R-:W-:Y:S02]  /*23fe0*/  SEL R11, RZ, 0x1, P2 ;  /* 0x00000001ff0b7807 */ /* 0x000fe40001000000 */
[----:B------:R-:W-:Y:S02]  /*23ff0*/  SEL R217, R217, RZ, P2 ;  /* 0x000000ffd9d97207 */ /* 0x000fe40001000000 */
[----:B------:R-:W-:Y:S01]  /*24000*/  LOP3.LUT R218, R218, R11, RZ, 0x3c, !PT ;  /* 0x0000000bdada7212 */ /* 0x000fe200078e3cff */
[----:B------:R-:W-:Y:S02]  /*24010*/  @!P1 VIADD R11, R0, 0x38860 ;  /* 0x00038860000b9836 */ /* 0x000fe40000000000 */
[----:B------:R-:W-:Y:S01]  /*24020*/  HGMMA.64x256x16.F32 R24, R208, gdesc[UR4].tnspB, R24, gsb0 ;  /* 0x43e00004d0187df0 */ /* 0x000fe20008000818 */
[----:B------:R-:W-:Y:S01]  /*24030*/  R2UR UR6, R6 ;  /* 0x00000000060672ca */ /* 0x000fe200000e0000 */
[----:B------:R-:W-:Y:S01]  /*24040*/  VIADD R6, R2, 0x100 ;  /* 0x0000010002067836 */ /* 0x000fe20000000000 */
[----:B------:R-:W-:Y:S01]  /*24050*/  R2UR UR7, R7 ;  /* 0x00000000070772ca */ /* 0x000fe200000e0000 */
[----:B------:R-:W-:Y:S01]  /*24060*/  IMAD.MOV.U32 R0, RZ, RZ, -0x800000 ;  /* 0xff800000ff007424 */ /* 0x000fe200078e00ff */
[----:B------:R-:W-:-:S02]  /*24070*/  MOV R7, 0x40000040 ;  /* 0x4000004000077802 */ /* 0x000fc40000000f00 */
[----:B------:R-:W-:Y:S01]  /*24080*/  @!P1 PRMT R11, RZ, 0x654, R11 ;  /* 0x00000654ff0b9816 */ /* 0x000fe2000000000b */
[----:B------:R-:W-:Y:S02]  /*24090*/  WARPGROUP.DEPBAR.LE gsb0, 0x0 ;  /* 0x00008000000079c5 */ /* 0x000fe40000010000 */
[----:B------:R-:W-:-:S15]  /*240a0*/  WARPGROUP.ARRIVE ;  /* 0x00000000000079c5 */ /* 0x000fde0000000000 */
[----:B------:R-:W-:-:S03]  /*240b0*/  NOP ;  /* 0x0000000000007918 */ /* 0x000fc60000000000 */
[----:B------:R-:W-:Y:S01]  /*240c0*/  HGMMA.64x256x16.F32 R24, R204, gdesc[UR4].tnspB, R24, gsb0 ;  /* 0x43e00004cc187df0 */ /* 0x000fe20008000818 */
[----:B------:R-:W-:Y:S01]  /*240d0*/  R2UR UR6, R6 ;  /* 0x00000000060672ca */ /* 0x000fe200000e0000 */
[----:B------:R-:W-:Y:S01]  /*240e0*/  VIADD R6, R2, 0x180 ;  /* 0x0000018002067836 */ /* 0x000fe20000000000 */
[----:B------:R-:W-:Y:S01]  /*240f0*/  R2UR UR7, R7 ;  /* 0x00000000070772ca */ /* 0x000fe200000e0000 */
[----:B------:R-:W-:Y:S02]  /*24100*/  IMAD.MOV.U32 R7, RZ, RZ, 0x40000040 ;  /* 0x40000040ff077424 */ /* 0x000fe400078e00ff */
[----:B--2---:R-:W-:-:S05]  /*24110*/  VIADD R18, R18, 0x1 ;  /* 0x0000000112127836 */ /* 0x004fca0000000000 */
[----:B------:R-:W-:Y:S01]  /*24120*/  STL [R1+0x60], R18 ;  /* 0x0000601201007387 */ /* 0x000fe20000100800 */
[----:B------:R-:W-:Y:S02]  /*24130*/  WARPGROUP.DEPBAR.LE gsb0, 0x0 ;  /* 0x00008000000079c5 */ /* 0x000fe40000010000 */
[----:B------:R-:W-:-:S14]  /*24140*/  WARPGROUP.ARRIVE ;  /* 0x00000000000079c5 */ /* 0x000fdc0000000000 */
[----:B------:R-:W-:Y:S01]  /*24150*/  HGMMA.64x256x16.F32 R24, R200, gdesc[UR4].tnspB, R24, gsb0 ;  /* 0x43e00004c8187df0 */ /* 0x000fe20008000818 */
[----:B------:R-:W-:Y:S01]  /*24160*/  R2UR UR6, R6 ;  /* 0x00000000060672ca */ /* 0x000fe200000e0000 */
[----:B------:R-:W-:Y:S01]  /*24170*/  VIADD R6, R2, 0x200 ;  /* 0x0000020002067836 */ /* 0x000fe20000000000 */
[----:B------:R-:W-:Y:S01]  /*24180*/  R2UR UR7, R7 ;  /* 0x00000000070772ca */ /* 0x000fe200000e0000 */
[----:B------:R-:W0:Y:S01]  /*24190*/  SHFL.BFLY PT, R2, R15, 0x2, 0x1f ;  /* 0x0c401f000f027f89 */ /* 0x000e2200000e0000 */
[----:B------:R-:W-:Y:S01]  /*241a0*/  MOV R7, 0x40000040 ;  /* 0x4000004000077802 */ /* 0x000fe20000000f00 */
[----:B0-----:R-:W-:Y:S01]  /*241b0*/  FADD.FTZ R2, R2, R15 ;  /* 0x0000000f02027221 */ /* 0x001fe20000010000 */
[----:B------:R-:W-:Y:S02]  /*241c0*/  WARPGROUP.DEPBAR.LE gsb0, 0x0 ;  /* 0x00008000000079c5 */ /* 0x000fe40000010000 */
[----:B------:R-:W-:-:S15]  /*241d0*/  WARPGROUP.ARRIVE ;  /* 0x00000000000079c5 */ /* 0x000fde0000000000 */
[----:B------:R-:W-:-:S04]  /*241e0*/  NOP ;  /* 0x0000000000007918 */ /* 0x000fc80000000000 */
[----:B------:R-:W-:Y:S01]  /*241f0*/  HGMMA.64x256x16.F32 R24, R196, gdesc[UR4].tnspB, R24, gsb0 ;  /* 0x43e00004c4187df0 */ /* 0x000fe20008000818 */
[----:B------:R-:W-:Y:S02]  /*24200*/  R2UR UR6, R6 ;  /* 0x00000000060672ca */ /* 0x000fe400000e0000 */
[----:B------:R-:W-:Y:S02]  /*24210*/  R2UR UR7, R7 ;  /* 0x00000000070772ca */ /* 0x000fe400000e0000 */
[----:B------:R-:W0:Y:S02]  /*24220*/  SHFL.BFLY PT, R7, R14, 0x2, 0x1f ;  /* 0x0c401f000e077f89 */ /* 0x000e2400000e0000 */
[----:B0-----:R-:W-:Y:S02]  /*24230*/  FADD.FTZ R6, R7, R14 ;  /* 0x0000000e07067221 */ /* 0x001fe40000010000 */
[----:B------:R-:W0:Y:S04]  /*24240*/  SHFL.BFLY PT, R7, R2, 0x1, 0x1f ;  /* 0x0c201f0002077f89 */ /* 0x000e2800000e0000 */
[----:B------:R-:W1:Y:S01]  /*24250*/  SHFL.BFLY PT, R9, R6, 0x1, 0x1f ;  /* 0x0c201f0006097f89 */ /* 0x000e6200000e0000 */
[----:B0-----:R-:W-:Y:S01]  /*24260*/  FADD.FTZ R12, R2, R7 ;  /* 0x00000007020c7221 */ /* 0x001fe20000010000 */
[----:B------:R-:W-:Y:S01]  /*24270*/  MOV R2, 0xff800000 ;  /* 0xff80000000027802 */ /* 0x000fe20000000f00 */
[----:B-1----:R-:W-:-:S03]  /*24280*/  FADD.FTZ R13, R6, R9 ;  /* 0x00000009060d7221 */ /* 0x002fc60000010000 */
[----:B------:R-:W-:Y:S02]  /*24290*/  FSETP.NE.FTZ.AND P0, PT, R12, RZ, PT ;  /* 0x000000ff0c00720b */ /* 0x000fe40003f15000 */
[----:B------:R-:W-:Y:S02]  /*242a0*/  CS2R R6, SRZ ;  /* 0x0000000000067805 */ /* 0x000fe4000001ff00 */
[----:B------:R-:W-:-:S09]  /*242b0*/  FSETP.NE.FTZ.AND P3, PT, R13, RZ, PT ;  /* 0x000000ff0d00720b */ /* 0x000fd20003f75000 */
[----:B------:R-:W0:Y:S01]  /*242c0*/  @P0 MUFU.LG2 R9, R12 ;  /* 0x0000000c00090308 */ /* 0x000e220000000c00 */
[----:B------:R-:W-:-:S03]  /*242d0*/  @P0 FMUL.FTZ R8, R3, 0.69314718246459960938 ;  /* 0x3f31721803080820 */ /* 0x000fc60000410000 */
[----:B------:R-:W-:-:S04]  /*242e0*/  @P3 FMUL.FTZ R14, R3, 0.69314718246459960938 ;  /* 0x3f317218030e3820 */ /* 0x000fc80000410000 */
        /* <DEDUP_REMOVED lines=76> */
[----:B------:R1:W-:Y:S01]  /*247b0*/  @!P1 SYNCS.ARRIVE.TRANS64.RED.A1T0 RZ, [R11+URZ], RZ ;  /* 0x000000ff0bff99a7 */ /* 0x0003e2000810043f */
[-C--:B0-----:R-:W-:Y:S01]  /*247c0*/  FMUL.FTZ R7, R27, R6.reuse ;  /* 0x000000061b077220 */ /* 0x081fe20000410000 */
[-C--:B------:R-:W-:Y:S01]  /*247d0*/  FMUL.FTZ R13, R42, R6.reuse ;  /* 0x000000062a0d7220 */ /* 0x080fe20000410000 */
[-C--:B------:R-:W-:Y:S01]  /*247e0*/  FMUL.FTZ R15, R46, R6.reuse ;  /* 0x000000062e0f7220 */ /* 0x080fe20000410000 */
[-C--:B------:R-:W-:Y:S01]  /*247f0*/  FMUL.FTZ R9, R26, R6.reuse ;  /* 0x000000061a097220 */ /* 0x080fe20000410000 */
[-C--:B------:R-:W-:Y:S01]  /*24800*/  FMUL.FTZ R31, R31, R6.reuse ;  /* 0x000000061f1f7220 */ /* 0x080fe20000410000 */
[-C--:B------:R-:W-:Y:S01]  /*24810*/  FMUL.FTZ R34, R34, R6.reuse ;  /* 0x0000000622227220 */ /* 0x080fe20000410000 */
[-C--:B------:R-:W-:Y:S01]  /*24820*/  FMUL.FTZ R35, R35, R6.reuse ;  /* 0x0000000623237220 */ /* 0x080fe20000410000 */
        /* <DEDUP_REMOVED lines=57> */
.L_x_2977:
        /* <DEDUP_REMOVED lines=19> */
[----:B------:R-:W-:Y:S01]  /*24cf0*/  F2FP.F16.F32.PACK_AB R27, R27, R5 ;  /* 0x000000051b1b723e */ /* 0x000fe200000000ff */
[----:B------:R-:W-:Y:S01]  /*24d00*/  IMAD.SHL.U32 R5, R236, 0x4, RZ ;  /* 0x00000004ec057824 */ /* 0x000fe200078e00ff */
[----:B------:R-:W-:Y:S02]  /*24d10*/  F2FP.F16.F32.PACK_AB R31, R63, R62 ;  /* 0x0000003e3f1f723e */ /* 0x000fe400000000ff */
[----:B------:R-:W-:Y:S02]  /*24d20*/  F2FP.F16.F32.PACK_AB R136, R137, R136 ;  /* 0x000000888988723e */ /* 0x000fe400000000ff */
[----:B------:R-:W-:Y:S02]  /*24d30*/  F2FP.F16.F32.PACK_AB R137, R139, R138 ;  /* 0x0000008a8b89723e */ /* 0x000fe400000000ff */
[----:B------:R-:W-:Y:S02]  /*24d40*/  F2FP.F16.F32.PACK_AB R138, R141, R140 ;  /* 0x0000008c8d8a723e */ /* 0x000fe400000000ff */
[----:B------:R-:W-:-:S02]  /*24d50*/  F2FP.F16.F32.PACK_AB R139, R143, R142 ;  /* 0x0000008e8f8b723e */ /* 0x000fc400000000ff */
[----:B------:R-:W-:Y:S02]  /*24d60*/  MOV R20, R18 ;  /* 0x0000001200147202 */ /* 0x000fe40000000f00 */
[----:B---3--:R-:W-:Y:S01]  /*24d70*/  MOV R21, R85 ;  /* 0x0000005500157202 */ /* 0x008fe20000000f00 */
[----:B------:R-:W-:Y:S02]  /*24d80*/  BAR.SYNC.DEFER_BLOCKING 0x1, 0x100 ;  /* 0x0044000000007b1d */ /* 0x000fe40000010000 */
[----:B--2---:R-:W-:-:S03]  /*24d90*/  IMAD.WIDE R122, R26, 0x2, R20 ;  /* 0x000000021a7a7825 */ /* 0x004fc600078e0214 */
[C---:B------:R-:W-:Y:S02]  /*24da0*/  IADD3 R102, P3, R122.reuse, 0x4000, RZ ;  /* 0x000040007a667810 */ /* 0x040fe40007f7e0ff */
[----:B------:R-:W-:Y:S02]  /*24db0*/  IADD3 R96, P0, R122, 0x40, RZ ;  /* 0x000000407a607810 */ /* 0x000fe40007f1e0ff */
[----:B------:R-:W-:Y:S01]  /*24dc0*/  LOP3.LUT R120, R102, 0x380, RZ, 0xc0, !PT ;  /* 0x0000038066787812 */ /* 0x000fe200078ec0ff */
[----:B------:R-:W-:Y:S01]  /*24dd0*/  IMAD.X R103, RZ, RZ, R123, P3 ;  /* 0x000000ffff677224 */ /* 0x000fe200018e067b */
[----:B------:R-:W-:Y:S02]  /*24de0*/  LOP3.LUT R112, R96, 0x380, RZ, 0xc0, !PT ;  /* 0x0000038060707812 */ /* 0x000fe400078ec0ff */
[----:B------:R-:W-:Y:S02]  /*24df0*/  IADD3 R100, P4, R122, 0x60, RZ ;  /* 0x000000607a647810 */ /* 0x000fe40007f9e0ff */
[----:B------:R-:W-:-:S02]  /*24e00*/  SHF.R.U64 R120, R120, 0x3, RZ ;  /* 0x0000000378787819 */ /* 0x000fc400000012ff */
[C---:B------:R-:W-:Y:S01]  /*24e10*/  IADD3 R104, P6, R122.reuse, 0x4020, RZ ;  /* 0x000040207a687810 */ /* 0x040fe20007fde0ff */
[--C-:B------:R-:W-:Y:S01]  /*24e20*/  IMAD.X R101, RZ, RZ, R123.reuse, P4 ;  /* 0x000000ffff657224 */ /* 0x100fe200020e067b */
[----:B------:R-:W-:Y:S02]  /*24e30*/  IADD3 R92, P1, R122, 0x20, RZ ;  /* 0x000000207a5c7810 */ /* 0x000fe40007f3e0ff */
[----:B------:R-:W-:Y:S01]  /*24e40*/  SHF.R.U64 R112, R112, 0x3, RZ ;  /* 0x0000000370707819 */ /* 0x000fe200000012ff */
[--C-:B------:R-:W-:Y:S01]  /*24e50*/  IMAD.X R105, RZ, RZ, R123.reuse, P6 ;  /* 0x000000ffff697224 */ /* 0x100fe200030e067b */
[----:B------:R-:W-:Y:S01]  /*24e60*/  IADD3 R108, P2, R122, 0x4060, RZ ;  /* 0x000040607a6c7810 */ /* 0x000fe20007f5e0ff */
[--C-:B------:R-:W-:Y:S01]  /*24e70*/  IMAD.X R93, RZ, RZ, R123.reuse, P1 ;  /* 0x000000ffff5d7224 */ /* 0x100fe200008e067b */
[----:B------:R-:W-:Y:S02]  /*24e80*/  LOP3.LUT R118, R100, 0x380, RZ, 0xc0, !PT ;  /* 0x0000038064767812 */ /* 0x000fe400078ec0ff */
[----:B------:R-:W-:Y:S01]  /*24e90*/  LOP3.LUT R102, R120, R102, RZ, 0x3c, !PT ;  /* 0x0000006678667212 */ /* 0x000fe200078e3cff */
[----:B------:R-:W-:Y:S01]  /*24ea0*/  IMAD.X R109, RZ, RZ, R123, P2 ;  /* 0x000000ffff6d7224 */ /* 0x000fe200010e067b */
[----:B------:R-:W-:-:S02]  /*24eb0*/  LOP3.LUT R120, R104, 0x380, RZ, 0xc0, !PT ;  /* 0x0000038068787812 */ /* 0x000fc400078ec0ff */
[----:B------:R-:W-:Y:S02]  /*24ec0*/  LOP3.LUT R96, R112, R96, RZ, 0x3c, !PT ;  /* 0x0000006070607212 */ /* 0x000fe400078e3cff */
[----:B------:R-:W-:Y:S02]  /*24ed0*/  LOP3.LUT R85, R122, 0x380, RZ, 0xc0, !PT ;  /* 0x000003807a557812 */ /* 0x000fe400078ec0ff */
[----:B------:R-:W-:Y:S02]  /*24ee0*/  SHF.R.U64 R118, R118, 0x3, RZ ;  /* 0x0000000376767819 */ /* 0x000fe400000012ff */
[----:B------:R-:W-:Y:S02]  /*24ef0*/  LOP3.LUT R112, R108, 0x380, RZ, 0xc0, !PT ;  /* 0x000003806c707812 */ /* 0x000fe400078ec0ff */
[----:B------:R-:W-:Y:S02]  /*24f00*/  IADD3 R110, P1, R122, 0x8000, RZ ;  /* 0x000080007a6e7810 */ /* 0x000fe40007f3e0ff */
[----:B------:R-:W-:-:S02]  /*24f10*/  IADD3.X R97, RZ, R123, RZ, P0, !PT ;  /* 0x0000007bff617210 */ /* 0x000fc400007fe4ff */
[----:B-----5:R-:W-:Y:S01]  /*24f20*/  LOP3.LUT R144, R92, 0x380, RZ, 0xc0, !PT ;  /* 0x000003805c907812 */ /* 0x020fe200078ec0ff */
[--C-:B------:R-:W-:Y:S01]  /*24f30*/  IMAD.X R111, RZ, RZ, R123.reuse, P1 ;  /* 0x000000ffff6f7224 */ /* 0x100fe200008e067b */
[----:B------:R-:W-:Y:S02]  /*24f40*/  SHF.R.U64 R120, R120, 0x3, RZ ;  /* 0x0000000378787819 */ /* 0x000fe400000012ff */
[C---:B------:R-:W-:Y:S02]  /*24f50*/  IADD3 R106, P5, R122.reuse, 0x4040, RZ ;  /* 0x000040407a6a7810 */ /* 0x040fe40007fbe0ff */
[----:B------:R-:W-:Y:S02]  /*24f60*/  IADD3 R84, P0, R122, 0x8020, RZ ;  /* 0x000080207a547810 */ /* 0x000fe40007f1e0ff */
[----:B------:R-:W-:Y:S02]  /*24f70*/  SHF.R.U64 R85, R85, 0x3, RZ ;  /* 0x0000000355557819 */ /* 0x000fe400000012ff */
[----:B------:R-:W-:Y:S01]  /*24f80*/  LOP3.LUT R100, R118, R100, RZ, 0x3c, !PT ;  /* 0x0000006476647212 */ /* 0x000fe200078e3cff */
[----:B------:R-:W-:Y:S01]  /*24f90*/  IMAD.X R113, RZ, RZ, R123, P0 ;  /* 0x000000ffff717224 */ /* 0x000fe200000e067b */
[----:B------:R-:W-:-:S02]  /*24fa0*/  SHF.R.U64 R112, R112, 0x3, RZ ;  /* 0x0000000370707819 */ /* 0x000fc400000012ff */
[----:B------:R-:W-:Y:S02]  /*24fb0*/  IADD3 R116, P3, R122, 0x8060, RZ ;  /* 0x000080607a747810 */ /* 0x000fe40007f7e0ff */
[----:B------:R-:W-:Y:S02]  /*24fc0*/  SHF.R.U64 R144, R144, 0x3, RZ ;  /* 0x0000000390907819 */ /* 0x000fe400000012ff */
[----:B------:R-:W-:Y:S01]  /*24fd0*/  LOP3.LUT R118, R110, 0x380, RZ, 0xc0, !PT ;  /* 0x000003806e767812 */ /* 0x000fe200078ec0ff */
[----:B------:R-:W-:Y:S01]  /*24fe0*/  IMAD.X R117, RZ, RZ, R123, P3 ;  /* 0x000000ffff757224 */ /* 0x000fe200018e067b */
[----:B------:R-:W-:Y:S02]  /*24ff0*/  LOP3.LUT R104, R120, R104, RZ, 0x3c, !PT ;  /* 0x0000006878687212 */ /* 0x000fe400078e3cff */
[----:B------:R-:W-:Y:S02]  /*25000*/  IADD3.X R107, RZ, R123, RZ, P5, !PT ;  /* 0x0000007bff6b7210 */ /* 0x000fe40002ffe4ff */
[----:B------:R-:W-:-:S02]  /*25010*/  LOP3.LUT R120, R84, 0x380, RZ, 0xc0, !PT ;  /* 0x0000038054787812 */ /* 0x000fc400078ec0ff */
[C---:B------:R-:W-:Y:S02]  /*25020*/  IADD3 R114, P4, R122.reuse, 0x8040, RZ ;  /* 0x000080407a727810 */ /* 0x040fe40007f9e0ff */
[C---:B------:R-:W-:Y:S02]  /*25030*/  IADD3 R88, P6, R122.reuse, 0xc000, RZ ;  /* 0x0000c0007a587810 */ /* 0x040fe40007fde0ff */
[C---:B------:R-:W-:Y:S02]  /*25040*/  IADD3 R26, P5, R122.reuse, 0xc020, RZ ;  /* 0x0000c0207a1a7810 */ /* 0x040fe40007fbe0ff */
[C---:B------:R-:W-:Y:S01]  /*25050*/  IADD3 R30, P2, R122.reuse, 0xc040, RZ ;  /* 0x0000c0407a1e7810 */ /* 0x040fe20007f5e0ff */
[--C-:B------:R-:W-:Y:S01]  /*25060*/  IMAD.X R119, RZ, RZ, R123.reuse, P6 ;  /* 0x000000ffff777224 */ /* 0x100fe200030e067b */
[----:B-1----:R-:W-:Y:S01]  /*25070*/  IADD3 R52, P1, R122, 0xc060, RZ ;  /* 0x0000c0607a347810 */ /* 0x002fe20007f3e0ff */
[----:B------:R-:W-:Y:S01]  /*25080*/  IMAD.X R121, RZ, RZ, R123, P5 ;  /* 0x000000ffff797224 */ /* 0x000fe200028e067b */
[----:B------:R-:W-:-:S02]  /*25090*/  LOP3.LUT R122, R85, R122, RZ, 0x3c, !PT ;  /* 0x0000007a557a7212 */ /* 0x000fc400078e3cff */
[----:B------:R-:W-:Y:S01]  /*250a0*/  LOP3.LUT R108, R112, R108, RZ, 0x3c, !PT ;  /* 0x0000006c706c7212 */ /* 0x000fe200078e3cff */
[----:B------:R-:W-:Y:S01]  /*250b0*/  IMAD.X R89, RZ, RZ, R123, P1 ;  /* 0x000000ffff597224 */ /* 0x000fe200008e067b */
[----:B------:R-:W-:Y:S02]  /*250c0*/  LOP3.LUT R92, R144, R92, RZ, 0x3c, !PT ;  /* 0x0000005c905c7212 */ /* 0x000fe400078e3cff */
[----:B------:R-:W-:Y:S02]  /*250d0*/  SHF.R.U64 R118, R118, 0x3, RZ ;  /* 0x0000000376767819 */ /* 0x000fe400000012ff */
[----:B------:R-:W-:Y:S02]  /*250e0*/  LOP3.LUT R112, R116, 0x380, RZ, 0xc0, !PT ;  /* 0x0000038074707812 */ /* 0x000fe400078ec0ff */
[----:B------:R-:W-:Y:S02]  /*250f0*/  LOP3.LUT R144, R106, 0x380, RZ, 0xc0, !PT ;  /* 0x000003806a907812 */ /* 0x000fe400078ec0ff */
[----:B------:R-:W-:-:S02]  /*25100*/  SHF.R.U64 R120, R120, 0x3, RZ ;  /* 0x0000000378787819 */ /* 0x000fc400000012ff */
[----:B------:R-:W-:Y:S02]  /*25110*/  MOV R122, R122 ;  /* 0x0000007a007a7202 */ /* 0x000fe40000000f00 */
[----:B------:R-:W-:Y:S02]  /*25120*/  LOP3.LUT R110, R118, R110, RZ, 0x3c, !PT ;  /* 0x0000006e766e7212 */ /* 0x000fe400078e3cff */
[----:B------:R-:W-:Y:S01]  /*25130*/  SHF.R.U64 R151, R112, 0x3, RZ ;  /* 0x0000000370977819 */ /* 0x000fe200000012ff */
[----:B------:R1:W-:Y:S01]  /*25140*/  STSM.16.M88.4 [R122], R8 ;  /* 0x000000087a007844 */ /* 0x0003e20000000200 */
[----:B------:R-:W-:Y:S02]  /*25150*/  SHF.R.U64 R144, R144, 0x3, RZ ;  /* 0x0000000390907819 */ /* 0x000fe400000012ff */
[----:B------:R-:W-:Y:S02]  /*25160*/  LOP3.LUT R118, R88, 0x380, RZ, 0xc0, !PT ;  /* 0x0000038058767812 */ /* 0x000fe400078ec0ff */
[----:B------:R-:W-:-:S02]  /*25170*/  LOP3.LUT R112, R120, R84, RZ, 0x3c, !PT ;  /* 0x0000005478707212 */ /* 0x000fc400078e3cff */
[----:B------:R-:W-:Y:S02]  /*25180*/  LOP3.LUT R7, R26, 0x380, RZ, 0xc0, !PT ;  /* 0x000003801a077812 */ /* 0x000fe400078ec0ff */
[----:B------:R-:W-:Y:S02]  /*25190*/  LOP3.LUT R25, R30, 0x380, RZ, 0xc0, !PT ;  /* 0x000003801e197812 */ /* 0x000fe400078ec0ff */
[----:B------:R-:W-:Y:S02]  /*251a0*/  LOP3.LUT R84, R52, 0x380, RZ, 0xc0, !PT ;  /* 0x0000038034547812 */ /* 0x000fe400078ec0ff */
[----:B------:R-:W-:Y:S02]  /*251b0*/  LOP3.LUT R106, R144, R106, RZ, 0x3c, !PT ;  /* 0x0000006a906a7212 */ /* 0x000fe400078e3cff */
[----:B------:R-:W-:Y:S02]  /*251c0*/  SHF.R.U64 R118, R118, 0x3, RZ ;  /* 0x0000000376767819 */ /* 0x000fe400000012ff */
[----:B------:R-:W-:-:S02]  /*251d0*/  SHF.R.U64 R7, R7, 0x3, RZ ;  /* 0x0000000307077819 */ /* 0x000fc400000012ff */
[----:B------:R-:W-:Y:S02]  /*251e0*/  SHF.R.U64 R25, R25, 0x3, RZ ;  /* 0x0000000319197819 */ /* 0x000fe400000012ff */
[----:B-1----:R-:W-:Y:S02]  /*251f0*/  F2FP.F16.F32.PACK_AB R10, R37, R12 ;  /* 0x0000000c250a723e */ /* 0x002fe400000000ff */
[----:B------:R-:W-:Y:S02]  /*25200*/  LOP3.LUT R144, R114, 0x380, RZ, 0xc0, !PT ;  /* 0x0000038072907812 */ /* 0x000fe400078ec0ff */
[----:B------:R-:W-:Y:S02]  /*25210*/  SHF.R.U64 R29, R84, 0x3, RZ ;  /* 0x00000003541d7819 */ /* 0x000fe400000012ff */
[----:B------:R-:W-:Y:S02]  /*25220*/  MOV R92, R92 ;  /* 0x0000005c005c7202 */ /* 0x000fe40000000f00 */
[----:B------:R-:W-:-:S02]  /*25230*/  F2FP.F16.F32.PACK_AB R8, R33, R32 ;  /* 0x000000202108723e */ /* 0x000fc400000000ff */
[----:B------:R-:W-:Y:S02]  /*25240*/  F2FP.F16.F32.PACK_AB R9, R35, R34 ;  /* 0x000000222309723e */ /* 0x000fe400000000ff */
[----:B------:R-:W-:Y:S02]  /*25250*/  F2FP.F16.F32.PACK_AB R11, R39, R38 ;  /* 0x00000026270b723e */ /* 0x000fe400000000ff */
[----:B------:R-:W-:Y:S02]  /*25260*/  F2FP.F16.F32.PACK_AB R12, R41, R14 ;  /* 0x0000000e290c723e */ /* 0x000fe400000000ff */
[----:B------:R-:W-:Y:S01]  /*25270*/  MOV R96, R96 ;  /* 0x0000006000607202 */ /* 0x000fe20000000f00 */
[----:B------:R1:W-:Y:S01]  /*25280*/  STSM.16.M88.4 [R92], R8 ;  /* 0x000000085c007844 */ /* 0x0003e20000000200 */
[----:B------:R-:W-:Y:S02]  /*25290*/  F2FP.F16.F32.PACK_AB R14, R45, R24 ;  /* 0x000000182d0e723e */ /* 0x000fe400000000ff */
[----:B------:R-:W-:-:S02]  /*252a0*/  LOP3.LUT R118, R118, R88, RZ, 0x3c, !PT ;  /* 0x0000005876767212 */ /* 0x000fc400078e3cff */
[----:B------:R-:W-:Y:S01]  /*252b0*/  LOP3.LUT R120, R7, R26, RZ, 0x3c, !PT ;  /* 0x0000001a07787212 */ /* 0x000fe200078e3cff */
[----:B------:R2:W-:Y:S01]  /*252c0*/  STSM.16.M88.4 [R96], R12 ;  /* 0x0000000c60007844 */ /* 0x0005e20000000200 */
[----:B------:R-:W-:Y:S02]  /*252d0*/  LOP3.LUT R84, R25, R30, RZ, 0x3c, !PT ;  /* 0x0000001e19547212 */ /* 0x000fe400078e3cff */
[----:B------:R-:W-:Y:S02]  /*252e0*/  SHF.R.U64 R144, R144, 0x3, RZ ;  /* 0x0000000390907819 */ /* 0x000fe400000012ff */
[----:B------:R-:W-:Y:S02]  /*252f0*/  LOP3.LUT R88, R29, R52, RZ, 0x3c, !PT ;  /* 0x000000341d587212 */ /* 0x000fe400078e3cff */
[----:B------:R-:W-:Y:S01]  /*25300*/  MOV R100, R100 ;  /* 0x0000006400647202 */ /* 0x000fe20000000f00 */
[----:B------:R-:W3:Y:S01]  /*25310*/  LDC R52, c[0x0][0xbe8] ;  /* 0x0002fa00ff347b82 */ /* 0x000ee20000000800 */
[----:B------:R-:W-:-:S02]  /*25320*/  F2FP.F16.F32.PACK_AB R24, R49, R28 ;  /* 0x0000001c3118723e */ /* 0x000fc400000000ff */
[----:B------:R-:W-:Y:S02]  /*25330*/  F2FP.F16.F32.PACK_AB R25, R51, R50 ;  /* 0x000000323319723e */ /* 0x000fe400000000ff */
[----:B------:R-:W-:Y:S02]  /*25340*/  F2FP.F16.F32.PACK_AB R26, R3, R160 ;  /* 0x000000a0031a723e */ /* 0x000fe400000000ff */
[----:B------:R-:W-:Y:S02]  /*25350*/  MOV R102, R102 ;  /* 0x0000006600667202 */ /* 0x000fe40000000f00 */
[----:B------:R-:W-:Y:S01]  /*25360*/  F2FP.F16.F32.PACK_AB R28, R57, R161 ;  /* 0x000000a1391c723e */ /* 0x000fe200000000ff */
[----:B------:R-:W-:Y:S01]  /*25370*/  STSM.16.M88.4 [R100], R24 ;  /* 0x0000001864007844 */ /* 0x000fe20000000200 */
[----:B------:R-:W-:Y:S02]  /*25380*/  F2FP.F16.F32.PACK_AB R29, R59, R58 ;  /* 0x0000003a3b1d723e */ /* 0x000fe400000000ff */
[----:B------:R-:W-:-:S02]  /*25390*/  F2FP.F16.F32.PACK_AB R30, R61, R162 ;  /* 0x000000a23d1e723e */ /* 0x000fc400000000ff */
[----:B------:R-:W-:Y:S02]  /*253a0*/  MOV R104, R104 ;  /* 0x0000006800687202 */ /* 0x000fe40000000f00 */
[----:B-1----:R-:W-:Y:S01]  /*253b0*/  F2FP.F16.F32.PACK_AB R8, R65, R163 ;  /* 0x000000a34108723e */ /* 0x002fe200000000ff */
[----:B------:R-:W-:Y:S01]  /*253c0*/  STSM.16.M88.4 [R102], R28 ;  /* 0x0000001c66007844 */ /* 0x000fe20000000200 */
[----:B------:R-:W-:Y:S02]  /*253d0*/  F2FP.F16.F32.PACK_AB R9, R67, R66 ;  /* 0x000000424309723e */ /* 0x000fe400000000ff */
[----:B------:R-:W-:Y:S02]  /*253e0*/  F2FP.F16.F32.PACK_AB R10, R69, R164 ;  /* 0x000000a4450a723e */ /* 0x000fe400000000ff */
[----:B------:R-:W-:Y:S02]  /*253f0*/  F2FP.F16.F32.PACK_AB R11, R71, R70 ;  /* 0x00000046470b723e */ /* 0x000fe400000000ff */
[----:B------:R-:W-:-:S02]  /*25400*/  MOV R106, R106 ;  /* 0x0000006a006a7202 */ /* 0x000fc40000000f00 */
[----:B--2---:R-:W-:Y:S01]  /*25410*/  F2FP.F16.F32.PACK_AB R12, R73, R165 ;  /* 0x000000a5490c723e */ /* 0x004fe200000000ff */
[----:B------:R1:W-:Y:S01]  /*25420*/  STSM.16.M88.4 [R104], R8 ;  /* 0x0000000868007844 */ /* 0x0003e20000000200 */
[----:B------:R-:W-:Y:S02]  /*25430*/  F2FP.F16.F32.PACK_AB R13, R75, R74 ;  /* 0x0000004a4b0d723e */ /* 0x000fe400000000ff */
[----:B------:R-:W-:Y:S02]  /*25440*/  F2FP.F16.F32.PACK_AB R14, R77, R166 ;  /* 0x000000a64d0e723e */ /* 0x000fe400000000ff */
[----:B------:R-:W-:Y:S02]  /*25450*/  F2FP.F16.F32.PACK_AB R15, R79, R78 ;  /* 0x0000004e4f0f723e */ /* 0x000fe400000000ff */
[----:B------:R-:W-:Y:S02]  /*25460*/  IADD3.X R115, RZ, R123, RZ, P4, !PT ;  /* 0x0000007bff737210 */ /* 0x000fe400027fe4ff */
[----:B------:R-:W-:Y:S01]  /*25470*/  LOP3.LUT R114, R144, R114, RZ, 0x3c, !PT ;  /* 0x0000007290727212 */ /* 0x000fe200078e3cff */
[----:B------:R2:W-:Y:S01]  /*25480*/  STSM.16.M88.4 [R106], R12 ;  /* 0x0000000c6a007844 */ /* 0x0005e20000000200 */
[----:B------:R-:W-:-:S02]  /*25490*/  LOP3.LUT R116, R151, R116, RZ, 0x3c, !PT ;  /* 0x0000007497747212 */ /* 0x000fc400078e3cff */
[----:B------:R-:W-:Y:S02]  /*254a0*/  MOV R108, R108 ;  /* 0x0000006c006c7202 */ /* 0x000fe40000000f00 */
[----:B------:R-:W-:Y:S02]  /*254b0*/  F2FP.F16.F32.PACK_AB R32, R81, R167 ;  /* 0x000000a75120723e */ /* 0x000fe400000000ff */
[----:B------:R-:W-:Y:S02]  /*254c0*/  F2FP.F16.F32.PACK_AB R33, R83, R82 ;  /* 0x000000525321723e */ /* 0x000fe400000000ff */
        /* <DEDUP_REMOVED lines=8> */
[----:B------:R-:W-:Y:S02]  /*25550*/  MOV R112, R112 ;  /* 0x0000007000707202 */ /* 0x000fe40000000f00 */
[----:B------:R-:W-:Y:S01]  /*25560*/  F2FP.F16.F32.PACK_AB R64, R153, R171 ;  /* 0x000000ab9940723e */ /* 0x000fe200000000ff */
[----:B------:R-:W-:Y:S01]  /*25570*/  STSM.16.M88.4 [R110], R48 ;  /* 0x000000306e007844 */ /* 0x000fe20000000200 */
[----:B------:R-:W-:-:S02]  /*25580*/  F2FP.F16.F32.PACK_AB R65, R99, R98 ;  /* 0x000000626341723e */ /* 0x000fc400000000ff */
[----:B------:R-:W-:Y:S02]  /*25590*/  F2FP.F16.F32.PACK_AB R66, R154, R172 ;  /* 0x000000ac9a42723e */ /* 0x000fe400000000ff */
[----:B------:R-:W-:Y:S02]  /*255a0*/  F2FP.F16.F32.PACK_AB R67, R40, R36 ;  /* 0x000000242843723e */ /* 0x000fe400000000ff */
[----:B------:R-:W-:Y:S02]  /*255b0*/  MOV R114, R114 ;  /* 0x0000007200727202 */ /* 0x000fe40000000f00 */
[----:B-1----:R-:W-:Y:S01]  /*255c0*/  F2FP.F16.F32.PACK_AB R8, R155, R173 ;  /* 0x000000ad9b08723e */ /* 0x002fe200000000ff */
[----:B------:R-:W-:Y:S01]  /*255d0*/  STSM.16.M88.4 [R112], R64 ;  /* 0x0000004070007844 */ /* 0x000fe20000000200 */
[----:B------:R-:W-:Y:S02]  /*255e0*/  F2FP.F16.F32.PACK_AB R9, R44, R42 ;  /* 0x0000002a2c09723e */ /* 0x000fe400000000ff */
[----:B------:R-:W-:-:S02]  /*255f0*/  F2FP.F16.F32.PACK_AB R10, R156, R174 ;  /* 0x000000ae9c0a723e */ /* 0x000fc400000000ff */
[----:B------:R-:W-:Y:S02]  /*25600*/  F2FP.F16.F32.PACK_AB R11, R56, R46 ;  /* 0x0000002e380b723e */ /* 0x000fe400000000ff */
[----:B------:R-:W-:Y:S02]  /*25610*/  MOV R116, R116 ;  /* 0x0000007400747202 */ /* 0x000fe40000000f00 */
[----:B--2---:R-:W-:Y:S01]  /*25620*/  F2FP.F16.F32.PACK_AB R12, R157, R175 ;  /* 0x000000af9d0c723e */ /* 0x004fe200000000ff */
[----:B------:R-:W-:Y:S01]  /*25630*/  STSM.16.M88.4 [R114], R8 ;  /* 0x0000000872007844 */ /* 0x000fe20000000200 */
[----:B------:R-:W-:Y:S02]  /*25640*/  F2FP.F16.F32.PACK_AB R13, R68, R60 ;  /* 0x0000003c440d723e */ /* 0x000fe400000000ff */
[----:B------:R-:W-:Y:S02]  /*25650*/  F2FP.F16.F32.PACK_AB R14, R158, R176 ;  /* 0x000000b09e0e723e */ /* 0x000fe400000000ff */
[----:B------:R-:W-:-:S02]  /*25660*/  F2FP.F16.F32.PACK_AB R15, R76, R72 ;  /* 0x000000484c0f723e */ /* 0x000fc400000000ff */
[----:B------:R-:W-:Y:S02]  /*25670*/  MOV R118, R118 ;  /* 0x0000007600767202 */ /* 0x000fe40000000f00 */
[----:B------:R-:W-:Y:S01]  /*25680*/  F2FP.F16.F32.PACK_AB R24, R159, R177 ;  /* 0x000000b19f18723e */ /* 0x000fe200000000ff */
[----:B------:R1:W-:Y:S01]  /*25690*/  STSM.16.M88.4 [R116], R12 ;  /* 0x0000000c74007844 */ /* 0x0003e20000000200 */
[----:B------:R-:W-:Y:S01]  /*256a0*/  F2FP.F16.F32.PACK_AB R25, R124, R80 ;  /* 0x000000507c19723e */ /* 0x000fe200000000ff */
[----:B------:R-:W-:Y:S01]  /*256b0*/  IMAD.MOV.U32 R80, RZ, RZ, RZ ;  /* 0x000000ffff507224 */ /* 0x000fe200078e00ff */
[----:B------:R-:W-:Y:S02]  /*256c0*/  F2FP.F16.F32.PACK_AB R26, R125, R178 ;  /* 0x000000b27d1a723e */ /* 0x000fe400000000ff */
[----:B------:R-:W-:Y:S02]  /*256d0*/  F2FP.F16.F32.PACK_AB R27, R127, R126 ;  /* 0x0000007e7f1b723e */ /* 0x000fe400000000ff */
[----:B------:R-:W-:-:S02]  /*256e0*/  IADD3.X R85, RZ, R123, RZ, P2, !PT ;  /* 0x0000007bff557210 */ /* 0x000fc400017fe4ff */
[----:B------:R-:W-:Y:S01]  /*256f0*/  ISETP.NE.U32.AND P0, PT, RZ, UR4, PT ;  /* 0x00000004ff007c0c */ /* 0x000fe2000bf05070 */
[----:B------:R2:W-:Y:S01]  /*25700*/  STSM.16.M88.4 [R118], R24 ;  /* 0x0000001876007844 */ /* 0x0005e20000000200 */
[----:B------:R-:W-:Y:S02]  /*25710*/  MOV R120, R120 ;  /* 0x0000007800787202 */ /* 0x000fe40000000f00 */
[----:B------:R-:W-:Y:S02]  /*25720*/  F2FP.F16.F32.PACK_AB R28, R129, R128 ;  /* 0x00000080811c723e */ /* 0x000fe400000000ff */
[----:B------:R-:W-:Y:S02]  /*25730*/  F2FP.F16.F32.PACK_AB R29, R131, R130 ;  /* 0x00000082831d723e */ /* 0x000fe400000000ff */
[----:B-1----:R-:W-:Y:S02]  /*25740*/  IADD3 R12, P1, R5, UR4, RZ ;  /* 0x00000004050c7c10 */ /* 0x002fe4000ff3e0ff */
[----:B------:R-:W-:-:S02]  /*25750*/  F2FP.F16.F32.PACK_AB R30, R133, R132 ;  /* 0x00000084851e723e */ /* 0x000fc400000000ff */
[----:B------:R-:W-:Y:S02]  /*25760*/  F2FP.F16.F32.PACK_AB R31, R135, R134 ;  /* 0x00000086871f723e */ /* 0x000fe400000000ff */
[----:B------:R-:W-:Y:S02]  /*25770*/  MOV R84, R84 ;  /* 0x0000005400547202 */ /* 0x000fe40000000f00 */
[----:B------:R-:W-:Y:S01]  /*25780*/  ISETP.NE.AND.EX P0, PT, RZ, UR5, PT, P0 ;  /* 0x00000005ff007c0c */ /* 0x000fe2000bf05300 */
[----:B------:R1:W-:Y:S01]  /*25790*/  STSM.16.M88.4 [R120], R28 ;  /* 0x0000001c78007844 */ /* 0x0003e20000000200 */
[----:B--2---:R-:W-:Y:S02]  /*257a0*/  SHF.R.S32.HI R27, RZ, 0x1f, R236 ;  /* 0x0000001fff1b7819 */ /* 0x004fe400000114ec */
[----:B------:R-:W-:Y:S01]  /*257b0*/  MOV R88, R88 ;  /* 0x0000005800587202 */ /* 0x000fe20000000f00 */
[----:B------:R1:W-:Y:S01]  /*257c0*/  STSM.16.M88.4 [R84], R136 ;  /* 0x0000008854007844 */ /* 0x0003e20000000200 */
[----:B------:R-:W-:-:S02]  /*257d0*/  SHF.L.U64.HI R3, R236, 0x2, R27 ;  /* 0x00000002ec037819 */ /* 0x000fc4000001021b */
[----:B------:R-:W-:Y:S02]  /*257e0*/  F2FP.F16.F32.PACK_AB R8, R145, R4 ;  /* 0x000000049108723e */ /* 0x000fe400000000ff */
[----:B------:R-:W-:Y:S01]  /*257f0*/  IADD3.X R13, R3, UR5, RZ, P1, !PT ;  /* 0x00000005030d7c10 */ /* 0x000fe20008ffe4ff */
[----:B------:R-:W-:Y:S01]  /*25800*/  ULDC.64 UR4, c[0x0][0xc08] ;  /* 0x0003020000047ab9 */ /* 0x000fe20000000a00 */
[----:B------:R-:W-:Y:S02]  /*25810*/  F2FP.F16.F32.PACK_AB R9, R147, R146 ;  /* 0x000000929309723e */ /* 0x000fe400000000ff */
[----:B------:R-:W-:Y:S02]  /*25820*/  F2FP.F16.F32.PACK_AB R10, R149, R148 ;  /* 0x00000094950a723e */ /* 0x000fe400000000ff */
[----:B------:R-:W-:Y:S02]  /*25830*/  F2FP.F16.F32.PACK_AB R11, R6, R150 ;  /* 0x00000096060b723e */ /* 0x000fe400000000ff */
[----:B---3--:R-:W-:-:S02]  /*25840*/  ISETP.NE.AND P1, PT, R52, 0x1, PT ;  /* 0x000000013400780c */ /* 0x008fc40003f25270 */
[----:B------:R-:W-:Y:S01]  /*25850*/  ISETP.NE.U32.AND P2, PT, RZ, UR4, PT ;  /* 0x00000004ff007c0c */ /* 0x000fe2000bf45070 */
[----:B------:R1:W-:Y:S01]  /*25860*/  STSM.16.M88.4 [R88], R8 ;  /* 0x0000000858007844 */ /* 0x0003e20000000200 */
[----:B------:R-:W-:Y:S02]  /*25870*/  BAR.SYNC.DEFER_BLOCKING 0x1, 0x100 ;  /* 0x0044000000007b1d */ /* 0x000fe40000010000 */
[----:B------:R-:W-:-:S07]  /*25880*/  ISETP.NE.AND.EX P2, PT, RZ, UR5, PT, P2 ;  /* 0x00000005ff007c0c */ /* 0x000fce000bf45320 */
[----:B------:R-:W2:Y:S08]  /*25890*/  @P1 LDC R6, c[0x0][0xbec] ;  /* 0x0002fb00ff061b82 */ /* 0x000eb00000000800 */
[----:B------:R-:W3:Y:S01]  /*258a0*/  @P1 LDC R15, c[0x0][0xbf0] ;  /* 0x0002fc00ff0f1b82 */ /* 0x000ee20000000800 */
[----:B------:R-:W-:Y:S01]  /*258b0*/  @P2 IADD3 R4, P3, R5, UR4, RZ ;  /* 0x0000000405042c10 */ /* 0x000fe2000ff7e0ff */
[----:B------:R-:W-:-:S03]  /*258c0*/  ULDC UR4, c[0x0][0xa88] ;  /* 0x0002a20000047ab9 */ /* 0x000fc60000000800 */
[----:B------:R-:W-:Y:S02]  /*258d0*/  @P2 IADD3.X R5, R3, UR5, RZ, P3, !PT ;  /* 0x0000000503052c10 */ /* 0x000fe40009ffe4ff */
[----:B------:R-:W-:Y:S01]  /*258e0*/  MOV R3, UR4 ;  /* 0x0000000400037c02 */ /* 0x000fe20008000f00 */
[----:B------:R1:W5:Y:S05]  /*258f0*/  @P0 LDG.E R80, desc[UR6][R12.64] ;  /* 0x000000060c500981 */ /* 0x00036a000c1e1900 */
[----:B------:R1:W5:Y:S01]  /*25900*/  @P2 LDG.E R3, desc[UR6][R4.64] ;  /* 0x0000000604032981 */ /* 0x000362000c1e1900 */
[----:B------:R-:W-:Y:S05]  /*25910*/  @P2 BRA `(.L_x_3097) ;  /* 0x0000000000142947 */ /* 0x000fea0003800000 */
[----:B------:R-:W-:Y:S05]  /*25920*/  @!P0 BRA `(.L_x_3097) ;  /* 0x0000000000108947 */ /* 0x000fea0003800000 */
[----:B------:R-:W-:Y:S02]  /*25930*/  ULDC.64 UR4, c[0x0][0x208] ;  /* 0x0000820000047ab9 */ /* 0x000fe40000000a00 */
[----:B-1----:R-:W4:Y:S04]  /*25940*/  LDG.E R4, desc[UR4][R12.64] ;  /* 0x000000040c047981 */ /* 0x002f28000c1e1900 */
[----:B-----5:R-:W4:Y:S02]  /*25950*/  LDG.E R3, desc[UR4][R12.64+0x4] ;  /* 0x000004040c037981 */ /* 0x020f24000c1e1900 */
[----:B----4-:R-:W-:-:S07]  /*25960*/  IMAD.IADD R3, R3, 0x1, -R4 ;  /* 0x0000000103037824 */ /* 0x010fce00078e0a04 */
.L_x_3097:
[----:B-1----:R-:W4:Y:S01]  /*25970*/  LDL.LU R84, [R1+0x5c] ;  /* 0x00005c0001547983 */ /* 0x002f220000300800 */
[----:B------:R-:W-:Y:S01]  /*25980*/  IMAD.IADD R25, R235, 0x1, R230 ;  /* 0x00000001eb197824 */ /* 0x000fe200078e02e6 */
[----:B------:R-:W-:Y:S01]  /*25990*/  ULDC.64 UR4, c[0x0][0xb90] ;  /* 0x0002e40000047ab9 */ /* 0x000fe20000000a00 */
[----:B-----5:R-:W-:Y:S01]  /*259a0*/  SHF.R.S32.HI R81, RZ, 0x1f, R80 ;  /* 0x0000001fff517819 */ /* 0x020fe20000011450 */
[----:B------:R-:W4:Y:S01]  /*259b0*/  LDL R14, [R1+0x80] ;  /* 0x00008000010e7983 */ /* 0x000f220000100800 */
[----:B--2---:R-:W-:Y:S01]  /*259c0*/  @P1 IMAD.HI.U32 R6, R25, R6, RZ ;  /* 0x0000000619061227 */ /* 0x004fe200078e00ff */
[----:B------:R-:W-:Y:S02]  /*259d0*/  SHF.L.U32 R8, R212, 0x6, RZ ;  /* 0x00000006d4087819 */ /* 0x000fe400000006ff */
[----:B------:R-:W-:Y:S01]  /*259e0*/  SEL R82, R27, RZ, !P0 ;  /* 0x000000ff1b527207 */ /* 0x000fe20004000000 */
[----:B------:R-:W-:Y:S01]  /*259f0*/  IMAD.MOV.U32 R7, RZ, RZ, R25 ;  /* 0x000000ffff077224 */ /* 0x000fe200078e0019 */
[----:B---3--:R-:W-:Y:S01]  /*25a00*/  @P1 SHF.R.U32.HI R7, RZ, R15, R6 ;  /* 0x0000000fff071219 */ /* 0x008fe20000011606 */
[----:B------:R-:W-:Y:S01]  /*25a10*/  IMAD R9, R237, 0x8, R8 ;  /* 0x00000008ed097824 */ /* 0x000fe200078e0208 */
[----:B------:R-:W2:Y:S01]  /*25a20*/  LDL R15, [R1+0x6c] ;  /* 0x00006c00010f7983 */ /* 0x000ea20000100800 */
[----:B------:R-:W-:Y:S01]  /*25a30*/  SEL R236, R236, RZ, !P0 ;  /* 0x000000ffecec7207 */ /* 0x000fe20004000000 */
[----:B------:R-:W-:Y:S01]  /*25a40*/  IMAD R3, R3, R52, RZ ;  /* 0x0000003403037224 */ /* 0x000fe200078e02ff */
[----:B------:R-:W-:Y:S01]  /*25a50*/  ULDC.64 UR6, c[0x0][0x208] ;  /* 0x0000820000067ab9 */ /* 0x000fe20000000a00 */
[----:B------:R-:W-:Y:S01]  /*25a60*/  IMAD.MOV R13, RZ, RZ, -R7 ;  /* 0x000000ffff0d7224 */ /* 0x000fe200078e0a07 */
[----:B------:R-:W1:Y:S01]  /*25a70*/  @P1 LDC R85, c[0x0][0xbec] ;  /* 0x0002fb00ff551b82 */ /* 0x000e620000000800 */
[----:B------:R-:W-:-:S04]  /*25a80*/  IMAD.WIDE R20, R9, 0x2, R20 ;  /* 0x0000000209147825 */ /* 0x000fc800078e0214 */
[----:B------:R-:W-:-:S03]  /*25a90*/  IMAD R9, R52, R13, R25 ;  /* 0x0000000d34097224 */ /* 0x000fc600078e0219 */
[----:B------:R-:W3:Y:S02]  /*25aa0*/  @P1 LDC R87, c[0x0][0xbf0] ;  /* 0x0002fc00ff571b82 */ /* 0x000ee40000000800 */
[----:B------:R-:W-:Y:S02]  /*25ab0*/  SHF.R.S32.HI R6, RZ, 0x1f, R9 ;  /* 0x0000001fff067819 */ /* 0x000fe40000011409 */
[C---:B------:R-:W-:Y:S02]  /*25ac0*/  IADD3 R33, P2, R20.reuse, 0x5000, RZ ;  /* 0x0000500014217810 */ /* 0x040fe40007f5e0ff */
[C---:B------:R-:W-:Y:S02]  /*25ad0*/  IADD3 R29, P3, R20.reuse, 0x4000, RZ ;  /* 0x00004000141d7810 */ /* 0x040fe40007f7e0ff */
[----:B------:R-:W-:Y:S02]  /*25ae0*/  IADD3 R13, P4, R20, 0x2000, RZ ;  /* 0x00002000140d7810 */ /* 0x000fe40007f9e0ff */
[----:B------:R-:W-:-:S02]  /*25af0*/  LOP3.LUT R32, R33, 0x380, RZ, 0xc0, !PT ;  /* 0x0000038021207812 */ /* 0x000fc400078ec0ff */
[----:B------:R-:W-:Y:S02]  /*25b00*/  LOP3.LUT R28, R29, 0x380, RZ, 0xc0, !PT ;  /* 0x000003801d1c7812 */ /* 0x000fe400078ec0ff */
[----:B------:R-:W-:Y:S02]  /*25b10*/  LOP3.LUT R12, R13, 0x380, RZ, 0xc0, !PT ;  /* 0x000003800d0c7812 */ /* 0x000fe400078ec0ff */
[----:B------:R-:W-:Y:S02]  /*25b20*/  SHF.R.U64 R32, R32, 0x3, RZ ;  /* 0x0000000320207819 */ /* 0x000fe400000012ff */
[----:B------:R-:W-:Y:S02]  /*25b30*/  SHF.R.U64 R28, R28, 0x3, RZ ;  /* 0x000000031c1c7819 */ /* 0x000fe400000012ff */
[----:B------:R-:W-:Y:S02]  /*25b40*/  SHF.R.U64 R12, R12, 0x3, RZ ;  /* 0x000000030c0c7819 */ /* 0x000fe400000012ff */
[----:B------:R-:W-:Y:S01]  /*25b50*/  LOP3.LUT R32, R32, R33, RZ, 0x3c, !PT ;  /* 0x0000002120207212 */ /* 0x000fe200078e3cff */
[----:B------:R-:W-:Y:S01]  /*25b60*/  IMAD.X R33, RZ, RZ, R21, P2 ;  /* 0x000000ffff217224 */ /* 0x000fe200010e0615 */
[----:B------:R-:W-:-:S02]  /*25b70*/  LOP3.LUT R28, R28, R29, RZ, 0x3c, !PT ;  /* 0x0000001d1c1c7212 */ /* 0x000fc400078e3cff */
[----:B------:R-:W-:Y:S01]  /*25b80*/  LOP3.LUT R12, R12, R13, RZ, 0x3c, !PT ;  /* 0x0000000d0c0c7212 */ /* 0x000fe200078e3cff */
[----:B------:R-:W-:Y:S01]  /*25b90*/  IMAD.X R13, RZ, RZ, R21, P4 ;  /* 0x000000ffff0d7224 */ /* 0x000fe200020e0615 */
[----:B------:R-:W-:Y:S02]  /*25ba0*/  IADD3.X R29, RZ, R21, RZ, P3, !PT ;  /* 0x00000015ff1d7210 */ /* 0x000fe40001ffe4ff */
        /* <DEDUP_REMOVED lines=8> */
[----:B------:R-:W-:Y:S02]  /*25c30*/  SHF.R.U64 R60, R60, 0x3, RZ ;  /* 0x000000033c3c7819 */ /* 0x000fe400000012ff */
[----:B------:R-:W-:-:S02]  /*25c40*/  SHF.R.U64 R56, R56, 0x3, RZ ;  /* 0x0000000338387819 */ /* 0x000fc400000012ff */
[----:B------:R-:W-:Y:S02]  /*25c50*/  SHF.R.U64 R36, R36, 0x3, RZ ;  /* 0x0000000324247819 */ /* 0x000fe400000012ff */
[----:B------:R-:W-:Y:S02]  /*25c60*/  SHF.R.U64 R44, R44, 0x3, RZ ;  /* 0x000000032c2c7819 */ /* 0x000fe400000012ff */
[----:B------:R-:W-:Y:S01]  /*25c70*/  LOP3.LUT R60, R60, R61, RZ, 0x3c, !PT ;  /* 0x0000003d3c3c7212 */ /* 0x000fe200078e3cff */
[--C-:B------:R-:W-:Y:S01]  /*25c80*/  IMAD.X R61, RZ, RZ, R21.reuse, P2 ;  /* 0x000000ffff3d7224 */ /* 0x100fe200010e0615 */
[----:B------:R-:W-:Y:S02]  /*25c90*/  LOP3.LUT R56, R56, R57, RZ, 0x3c, !PT ;  /* 0x0000003938387212 */ /* 0x000fe400078e3cff */
[----:B------:R-:W-:Y:S01]  /*25ca0*/  LOP3.LUT R36, R36, R37, RZ, 0x3c, !PT ;  /* 0x0000002524247212 */ /* 0x000fe200078e3cff */
[----:B------:R-:W-:Y:S01]  /*25cb0*/  IMAD.X R37, RZ, RZ, R21, P6 ;  /* 0x000000ffff257224 */ /* 0x000fe200030e0615 */
[----:B------:R-:W-:-:S02]  /*25cc0*/  LOP3.LUT R44, R44, R45, RZ, 0x3c, !PT ;  /* 0x0000002d2c2c7212 */ /* 0x000fc400078e3cff */
[-C--:B------:R-:W-:Y:S02]  /*25cd0*/  IADD3.X R57, RZ, R21.reuse, RZ, P3, !PT ;  /* 0x00000015ff397210 */ /* 0x080fe40001ffe4ff */
[----:B------:R-:W-:Y:S02]  /*25ce0*/  IADD3.X R45, RZ, R21, RZ, P4, !PT ;  /* 0x00000015ff2d7210 */ /* 0x000fe400027fe4ff */
[C---:B------:R-:W-:Y:S02]  /*25cf0*/  IADD3 R65, P6, R20.reuse, 0xc000, RZ ;  /* 0x0000c00014417810 */ /* 0x040fe40007fde0ff */
[----:B------:R-:W-:Y:S02]  /*25d00*/  IADD3 R73, P4, R20, 0xe000, RZ ;  /* 0x0000e00014497810 */ /* 0x000fe40007f9e0ff */
[----:B------:R-:W-:Y:S02]  /*25d10*/  LOP3.LUT R64, R65, 0x380, RZ, 0xc0, !PT ;  /* 0x0000038041407812 */ /* 0x000fe400078ec0ff */
[----:B------:R-:W-:-:S02]  /*25d20*/  LOP3.LUT R72, R73, 0x380, RZ, 0xc0, !PT ;  /* 0x0000038049487812 */ /* 0x000fc400078ec0ff */
[----:B------:R-:W-:Y:S02]  /*25d30*/  SHF.R.U64 R64, R64, 0x3, RZ ;  /* 0x0000000340407819 */ /* 0x000fe400000012ff */
[----:B------:R-:W-:Y:S02]  /*25d40*/  SHF.R.U64 R72, R72, 0x3, RZ ;  /* 0x0000000348487819 */ /* 0x000fe400000012ff */
[----:B------:R-:W-:Y:S01]  /*25d50*/  LOP3.LUT R64, R64, R65, RZ, 0x3c, !PT ;  /* 0x0000004140407212 */ /* 0x000fe200078e3cff */
[----:B------:R-:W-:Y:S01]  /*25d60*/  IMAD.X R65, RZ, RZ, R21, P6 ;  /* 0x000000ffff417224 */ /* 0x000fe200030e0615 */
[----:B------:R-:W-:Y:S02]  /*25d70*/  LOP3.LUT R72, R72, R73, RZ, 0x3c, !PT ;  /* 0x0000004948487212 */ /* 0x000fe400078e3cff */
[----:B------:R-:W-:Y:S01]  /*25d80*/  IADD3.X R73, RZ, R21, RZ, P4, !PT ;  /* 0x00000015ff497210 */ /* 0x000fe200027fe4ff */
[----:B------:R-:W-:Y:S01]  /*25d90*/  BSSY B1, `(.L_x_3098) ;  /* 0x00000a1000017945 */ /* 0x000fe20003800000 */
[----:B------:R-:W-:-:S02]  /*25da0*/  SHF.R.S32.HI R86, RZ, 0x1f, R220 ;  /* 0x0000001fff567819 */ /* 0x000fc400000114dc */
[----:B------:R-:W-:Y:S02]  /*25db0*/  SHF.R.S32.HI R90, RZ, 0x1f, R16 ;  /* 0x0000001fff5a7819 */ /* 0x000fe40000011410 */
[----:B------:R-:W-:Y:S02]  /*25dc0*/  SHF.R.S32.HI R92, RZ, 0x1f, R221 ;  /* 0x0000001fff5c7819 */ /* 0x000fe400000114dd */
[----:B----4-:R-:W-:-:S05]  /*25dd0*/  SHF.R.S32.HI R83, RZ, 0x1f, R84 ;  /* 0x0000001fff537819 */ /* 0x010fca0000011454 */
[----:B------:R-:W-:-:S04]  /*25de0*/  IMAD R4, R83, UR4, RZ ;  /* 0x0000000453047c24 */ /* 0x000fc8000f8e02ff */
[C---:B------:R-:W-:Y:S02]  /*25df0*/  IMAD R11, R84.reuse, UR5, R4 ;  /* 0x00000005540b7c24 */ /* 0x040fe4000f8e0204 */
[----:B------:R-:W-:Y:S01]  /*25e00*/  IMAD.WIDE.U32 R4, R84, UR4, R80 ;  /* 0x0000000454047c25 */ /* 0x000fe2000f8e0050 */
[----:B------:R-:W-:-:S03]  /*25e10*/  ULDC.64 UR4, c[0x0][0xb98] ;  /* 0x0002e60000047ab9 */ /* 0x000fc60000000a00 */
[----:B------:R-:W-:Y:S02]  /*25e20*/  IMAD.IADD R5, R5, 0x1, R11 ;  /* 0x0000000105057824 */ /* 0x000fe400078e020b */
[----:B------:R-:W-:Y:S02]  /*25e30*/  IMAD R11, R82, UR4, RZ ;  /* 0x00000004520b7c24 */ /* 0x000fe4000f8e02ff */
[----:B------:R-:W-:-:S04]  /*25e40*/  IMAD.WIDE.U32 R4, R236, UR4, R4 ;  /* 0x00000004ec047c25 */ /* 0x000fc8000f8e0004 */
[----:B------:R-:W-:Y:S01]  /*25e50*/  IMAD R8, R236, UR5, R11 ;  /* 0x00000005ec087c24 */ /* 0x000fe2000f8e020b */
[----:B------:R-:W-:Y:S01]  /*25e60*/  SHF.R.S32.HI R11, RZ, 0x1f, R7 ;  /* 0x0000001fff0b7819 */ /* 0x000fe20000011407 */
[----:B------:R-:W-:Y:S01]  /*25e70*/  ULDC.64 UR4, c[0x0][0xb88] ;  /* 0x0002e20000047ab9 */ /* 0x000fe20000000a00 */
[----:B------:R-:W-:Y:S01]  /*25e80*/  IADD3 R4, P0, R7, R4, RZ ;  /* 0x0000000407047210 */ /* 0x000fe20007f1e0ff */
[----:B------:R-:W-:-:S03]  /*25e90*/  IMAD R6, R6, UR4, RZ ;  /* 0x0000000406067c24 */ /* 0x000fc6000f8e02ff */
[----:B------:R-:W-:Y:S01]  /*25ea0*/  IADD3.X R5, R11, R5, R8, P0, !PT ;  /* 0x000000050b057210 */ /* 0x000fe200007fe408 */
[C---:B------:R-:W-:Y:S02]  /*25eb0*/  IMAD R11, R9.reuse, UR5, R6 ;  /* 0x00000005090b7c24 */ /* 0x040fe4000f8e0206 */
[----:B------:R-:W-:Y:S01]  /*25ec0*/  IMAD.WIDE.U32 R4, R9, UR4, R4 ;  /* 0x0000000409047c25 */ /* 0x000fe2000f8e0004 */
[----:B------:R-:W-:-:S04]  /*25ed0*/  ULDC.64 UR4, c[0x0][0xb50] ;  /* 0x0002d40000047ab9 */ /* 0x000fc80000000a00 */
[----:B------:R-:W-:Y:S02]  /*25ee0*/  IADD3 R5, R5, R11, RZ ;  /* 0x0000000b05057210 */ /* 0x000fe40007ffe0ff */
[----:B------:R-:W-:-:S04]  /*25ef0*/  LEA R6, P0, R4, UR4, 0x2 ;  /* 0x0000000404067c11 */ /* 0x000fc8000f8010ff */
[----:B------:R-:W-:Y:S02]  /*25f00*/  LEA.HI.X R10, R4, UR5, R5, 0x2, P0 ;  /* 0x00000005040a7c11 */ /* 0x000fe400080f1405 */
[C---:B------:R-:W-:Y:S01]  /*25f10*/  IADD3 R7, P5, R20.reuse, 0x1000, RZ ;  /* 0x0000100014077810 */ /* 0x040fe20007fbe0ff */
[----:B------:R-:W-:Y:S01]  /*25f20*/  SHFL.IDX PT, R50, R6, RZ, 0x1c1f ;  /* 0x001c1fff06327589 */ /* 0x000fe200000e0000 */
[----:B------:R-:W-:Y:S01]  /*25f30*/  IADD3 R25, P0, R20, 0x3000, RZ ;  /* 0x0000300014197810 */ /* 0x000fe20007f1e0ff */
[----:B------:R-:W-:Y:S01]  /*25f40*/  IMAD.IADD R14, R14, 0x1, R230 ;  /* 0x000000010e0e7824 */ /* 0x000fe200078e02e6 */
[----:B------:R-:W-:Y:S02]  /*25f50*/  ULDC.64 UR4, c[0x0][0xaa0] ;  /* 0x0002a80000047ab9 */ /* 0x000fe40000000a00 */
[----:B------:R-:W-:-:S04]  /*25f60*/  LOP3.LUT R24, R25, 0x380, RZ, 0xc0, !PT ;  /* 0x0000038019187812 */ /* 0x000fc800078ec0ff */
[----:B------:R-:W-:-:S04]  /*25f70*/  SHF.R.U64 R24, R24, 0x3, RZ ;  /* 0x0000000318187819 */ /* 0x000fc800000012ff */
[----:B------:R-:W-:Y:S01]  /*25f80*/  LOP3.LUT R24, R24, R25, RZ, 0x3c, !PT ;  /* 0x0000001918187212 */ /* 0x000fe200078e3cff */
[--C-:B------:R-:W-:Y:S01]  /*25f90*/  IMAD.X R25, RZ, RZ, R21.reuse, P0 ;  /* 0x000000ffff197224 */ /* 0x100fe200000e0615 */
[C---:B------:R-:W-:Y:S01]  /*25fa0*/  IADD3 R49, P0, R20.reuse, 0x9000, RZ ;  /* 0x0000900014317810 */ /* 0x040fe20007f1e0ff */
[----:B------:R-:W-:Y:S01]  /*25fb0*/  IMAD.X R9, RZ, RZ, R21, P5 ;  /* 0x000000ffff097224 */ /* 0x000fe200028e0615 */
[----:B------:R-:W-:Y:S02]  /*25fc0*/  IADD3 R41, P5, R20, 0x7000, RZ ;  /* 0x0000700014297810 */ /* 0x000fe40007fbe0ff */
[----:B------:R-:W-:Y:S01]  /*25fd0*/  LOP3.LUT R48, R49, 0x380, RZ, 0xc0, !PT ;  /* 0x0000038031307812 */ /* 0x000fe200078ec0ff */
[----:B------:R-:W4:Y:S01]  /*25fe0*/  SHFL.IDX PT, R51, R10, RZ, 0x1c1f ;  /* 0x001c1fff0a337589 */ /* 0x000f2200000e0000 */
[----:B------:R-:W-:Y:S02]  /*25ff0*/  LOP3.LUT R40, R41, 0x380, RZ, 0xc0, !PT ;  /* 0x0000038029287812 */ /* 0x000fe400078ec0ff */
[----:B------:R-:W-:Y:S01]  /*26000*/  SHF.R.U64 R48, R48, 0x3, RZ ;  /* 0x0000000330307819 */ /* 0x000fe200000012ff */
[----:B------:R-:W-:Y:S01]  /*26010*/  SHFL.IDX PT, R58, R6, 0x1, 0x1c1f ;  /* 0x003c1f00063a7f89 */ /* 0x000fe200000e0000 */
[----:B------:R-:W-:-:S03]  /*26020*/  LOP3.LUT R8, R7, 0x380, RZ, 0xc0, !PT ;  /* 0x0000038007087812 */ /* 0x000fc600078ec0ff */
[----:B------:R-:W0:Y:S01]  /*26030*/  SHFL.IDX PT, R59, R10, 0x1, 0x1c1f ;  /* 0x003c1f000a3b7f89 */ /* 0x000e2200000e0000 */
[----:B------:R-:W-:Y:S01]  /*26040*/  LOP3.LUT R48, R48, R49, RZ, 0x3c, !PT ;  /* 0x0000003130307212 */ /* 0x000fe200078e3cff */
[--C-:B------:R-:W-:Y:S01]  /*26050*/  IMAD.X R49, RZ, RZ, R21.reuse, P0 ;  /* 0x000000ffff317224 */ /* 0x100fe200000e0615 */
[----:B------:R-:W-:Y:S01]  /*26060*/  SHF.R.U64 R40, R40, 0x3, RZ ;  /* 0x0000000328287819 */ /* 0x000fe200000012ff */
[----:B------:R-:W-:Y:S01]  /*26070*/  VIADD R4, R14, 0x8 ;  /* 0x000000080e047836 */ /* 0x000fe20000000000 */
[----:B--2---:R-:W-:Y:S02]  /*26080*/  LOP3.LUT P0, RZ, R15, 0x3, RZ, 0xc0, !PT ;  /* 0x000000030fff7812 */ /* 0x004fe4000780c0ff */
[----:B------:R-:W-:Y:S02]  /*26090*/  SHF.R.U64 R8, R8, 0x3, RZ ;  /* 0x0000000308087819 */ /* 0x000fe400000012ff */
[----:B------:R-:W-:Y:S01]  /*260a0*/  LOP3.LUT R40, R40, R41, RZ, 0x3c, !PT ;  /* 0x0000002928287212 */ /* 0x000fe200078e3cff */
[----:B------:R-:W-:Y:S01]  /*260b0*/  IMAD.X R41, RZ, RZ, R21, P5 ;  /* 0x000000ffff297224 */ /* 0x000fe200028e0615 */
[----:B------:R-:W-:-:S02]  /*260c0*/  ISETP.GE.OR P2, PT, R14, R3, P0 ;  /* 0x000000030e00720c */ /* 0x000fc40000746670 */
[----:B------:R-:W-:Y:S02]  /*260d0*/  LOP3.LUT R8, R8, R7, RZ, 0x3c, !PT ;  /* 0x0000000708087212 */ /* 0x000fe400078e3cff */
[----:B------:R-:W-:Y:S02]  /*260e0*/  IADD3 R5, P3, R20, 0xf000, RZ ;  /* 0x0000f00014057810 */ /* 0x000fe40007f7e0ff */
[----:B------:R-:W-:Y:S02]  /*260f0*/  ISETP.GE.OR P0, PT, R4, R3, P0 ;  /* 0x000000030400720c */ /* 0x000fe40000706670 */
[C---:B------:R-:W-:Y:S02]  /*26100*/  IADD3 R69, P5, R20.reuse, 0xd000, RZ ;  /* 0x0000d00014457810 */ /* 0x040fe40007fbe0ff */
[----:B------:R-:W-:Y:S02]  /*26110*/  LOP3.LUT R7, R20, 0x380, RZ, 0xc0, !PT ;  /* 0x0000038014077812 */ /* 0x000fe400078ec0ff */
[----:B------:R-:W-:-:S02]  /*26120*/  LOP3.LUT R4, R5, 0x380, RZ, 0xc0, !PT ;  /* 0x0000038005047812 */ /* 0x000fc400078ec0ff */
[----:B------:R-:W-:Y:S02]  /*26130*/  LOP3.LUT R68, R69, 0x380, RZ, 0xc0, !PT ;  /* 0x0000038045447812 */ /* 0x000fe400078ec0ff */
[----:B------:R-:W-:Y:S02]  /*26140*/  SHF.R.U64 R7, R7, 0x3, RZ ;  /* 0x0000000307077819 */ /* 0x000fe400000012ff */
[----:B------:R-:W-:Y:S02]  /*26150*/  SHF.R.U64 R4, R4, 0x3, RZ ;  /* 0x0000000304047819 */ /* 0x000fe400000012ff */
[----:B------:R-:W-:Y:S02]  /*26160*/  SHF.R.U64 R68, R68, 0x3, RZ ;  /* 0x0000000344447819 */ /* 0x000fe400000012ff */
[----:B------:R-:W-:Y:S01]  /*26170*/  LOP3.LUT R20, R7, R20, RZ, 0x3c, !PT ;  /* 0x0000001407147212 */ /* 0x000fe200078e3cff */
[----:B----4-:R-:W-:Y:S01]  /*26180*/  @!P2 ST.E desc[UR6][R50.64], R0 ;  /* 0x000000003200a985 */ /* 0x010fe2000c101906 */
[----:B------:R-:W-:Y:S01]  /*26190*/  LOP3.LUT R68, R68, R69, RZ, 0x3c, !PT ;  /* 0x0000004544447212 */ /* 0x000fe200078e3cff */
[--C-:B------:R-:W-:Y:S01]  /*261a0*/  IMAD.X R69, RZ, RZ, R21.reuse, P5 ;  /* 0x000000ffff457224 */ /* 0x100fe200028e0615 */
[----:B------:R-:W-:Y:S01]  /*261b0*/  LOP3.LUT R76, R4, R5, RZ, 0x3c, !PT ;  /* 0x00000005044c7212 */ /* 0x000fe200078e3cff */
[----:B0-----:R0:W-:Y:S01]  /*261c0*/  @!P0 ST.E desc[UR6][R58.64], R2 ;  /* 0x000000023a008985 */ /* 0x0011e2000c101906 */
[----:B------:R-:W-:-:S03]  /*261d0*/  IMAD.X R77, RZ, RZ, R21, P3 ;  /* 0x000000ffff4d7224 */ /* 0x000fc600018e0615 */
[----:B------:R2:W5:Y:S04]  /*261e0*/  LD.E.128 R4, desc[UR6][R20.64] ;  /* 0x0000000614047980 */ /* 0x000568000c101d00 */
[----:B------:R-:W5:Y:S04]  /*261f0*/  LD.E.128 R8, desc[UR6][R8.64] ;  /* 0x0000000608087980 */ /* 0x000f68000c101d00 */
[----:B------:R-:W5:Y:S01]  /*26200*/  LD.E.128 R12, desc[UR6][R12.64] ;  /* 0x000000060c0c7980 */ /* 0x000f62000c101d00 */
[----:B--2---:R-:W-:-:S03]  /*26210*/  IMAD R21, R81, UR4, RZ ;  /* 0x0000000451157c24 */ /* 0x004fc6000f8e02ff */
[----:B------:R-:W5:Y:S01]  /*26220*/  LD.E.128 R24, desc[UR6][R24.64] ;  /* 0x0000000618187980 */ /* 0x000f62000c101d00 */
[C---:B------:R-:W-:Y:S02]  /*26230*/  IMAD R81, R80.reuse, UR5, R21 ;  /* 0x0000000550517c24 */ /* 0x040fe4000f8e0215 */
[----:B------:R-:W-:Y:S01]  /*26240*/  IMAD.WIDE.U32 R20, R80, UR4, RZ ;  /* 0x0000000450147c25 */ /* 0x000fe2000f8e00ff */
[----:B------:R-:W-:Y:S01]  /*26250*/  ULDC.64 UR4, c[0x0][0xae8] ;  /* 0x0002ba0000047ab9 */ /* 0x000fe20000000a00 */
[----:B------:R-:W5:Y:S02]  /*26260*/  LD.E.128 R28, desc[UR6][R28.64] ;  /* 0x000000061c1c7980 */ /* 0x000f64000c101d00 */
[----:B------:R-:W-:Y:S02]  /*26270*/  IMAD.IADD R21, R21, 0x1, R81 ;  /* 0x0000000115157824 */ /* 0x000fe400078e0251 */
[----:B------:R-:W-:Y:S01]  /*26280*/  IMAD R81, R237, 0x20, R212 ;  /* 0x00000020ed517824 */ /* 0x000fe200078e02d4 */
[----:B------:R-:W5:Y:S01]  /*26290*/  LD.E.128 R32, desc[UR6][R32.64] ;  /* 0x0000000620207980 */ /* 0x000f62000c101d00 */
[----:B------:R-:W-:-:S03]  /*262a0*/  IMAD R83, R83, UR4, RZ ;  /* 0x0000000453537c24 */ /* 0x000fc6000f8e02ff */
[----:B0-----:R-:W-:Y:S01]  /*262b0*/  IADD3 R2, R230, R81, RZ ;  /* 0x00000051e6027210 */ /* 0x001fe20007ffe0ff */
[C---:B------:R-:W-:Y:S01]  /*262c0*/  IMAD R83, R84.reuse, UR5, R83 ;  /* 0x0000000554537c24 */ /* 0x040fe2000f8e0253 */
[----:B------:R-:W5:Y:S01]  /*262d0*/  LD.E.128 R36, desc[UR6][R36.64] ;  /* 0x0000000624247980 */ /* 0x000f62000c101d00 */
[----:B------:R-:W-:Y:S01]  /*262e0*/  IMAD.WIDE.U32 R20, R84, UR4, R20 ;  /* 0x0000000454147c25 */ /* 0x000fe2000f8e0014 */
[----:B------:R-:W-:Y:S02]  /*262f0*/  ULDC.64 UR4, c[0x0][0xaf0] ;  /* 0x0002bc0000047ab9 */ /* 0x000fe40000000a00 */
[----:B------:R-:W5:Y:S01]  /*26300*/  LD.E.128 R40, desc[UR6][R40.64] ;  /* 0x0000000628287980 */ /* 0x000f62000c101d00 */
[----:B-1----:R-:W-:-:S03]  /*26310*/  @P1 IMAD.HI.U32 R0, R2, R85, RZ ;  /* 0x0000005502001227 */ /* 0x002fc600078e00ff */
[----:B------:R-:W5:Y:S01]  /*26320*/  LD.E.128 R44, desc[UR6][R44.64] ;  /* 0x000000062c2c7980 */ /* 0x000f62000c101d00 */
[----:B------:R-:W-:Y:S02]  /*26330*/  IMAD.IADD R21, R21, 0x1, R83 ;  /* 0x0000000115157824 */ /* 0x000fe400078e0253 */
[----:B------:R-:W-:Y:S01]  /*26340*/  IMAD.MOV.U32 R81, RZ, RZ, R2 ;  /* 0x000000ffff517224 */ /* 0x000fe200078e0002 */
[----:B---3--:R-:W-:Y:S01]  /*26350*/  @P1 SHF.R.U32.HI R81, RZ, R87, R0 ;  /* 0x00000057ff511219 */ /* 0x008fe20000011600 */
[----:B------:R-:W-:Y:S01]  /*26360*/  IMAD R83, R82, UR4, RZ ;  /* 0x0000000452537c24 */ /* 0x000fe2000f8e02ff */
[----:B------:R-:W5:Y:S01]  /*26370*/  LD.E.128 R48, desc[UR6][R48.64] ;  /* 0x0000000630307980 */ /* 0x000f62000c101d00 */
[C---:B------:R-:W-:Y:S01]  /*26380*/  IMAD.WIDE.U32 R20, R236.reuse, UR4, R20 ;  /* 0x00000004ec147c25 */ /* 0x040fe2000f8e0014 */
[----:B------:R-:W-:Y:S02]  /*26390*/  SHF.R.S32.HI R0, RZ, 0x1f, R81 ;  /* 0x0000001fff007819 */ /* 0x000fe40000011451 */
        /* <DEDUP_REMOVED lines=9> */
[----:B------:R-:W-:-:S02]  /*26430*/  IMAD R85, R81, UR5, R0 ;  /* 0x0000000551557c24 */ /* 0x000fc4000f8e0200 */
[----:B------:R-:W-:Y:S01]  /*26440*/  IMAD.WIDE.U32 R20, R81, UR4, R20 ;  /* 0x0000000451147c25 */ /* 0x000fe2000f8e0014 */
[----:B------:R-:W-:Y:S01]  /*26450*/  SHF.R.S32.HI R0, RZ, 0x1f, R83 ;  /* 0x0000001fff007819 */ /* 0x000fe20000011453 */
[----:B------:R-:W-:Y:S01]  /*26460*/  ULDC.64 UR4, c[0x0][0xad8] ;  /* 0x0002b60000047ab9 */ /* 0x000fe20000000a00 */
[----:B------:R-:W5:Y:S01]  /*26470*/  LD.E.128 R68, desc[UR6][R68.64] ;  /* 0x0000000644447980 */ /* 0x000f62000c101d00 */
[----:B------:R-:W-:Y:S02]  /*26480*/  IMAD.IADD R21, R21, 0x1, R85 ;  /* 0x0000000115157824 */ /* 0x000fe400078e0255 */
[----:B------:R-:W-:Y:S01]  /*26490*/  IMAD R2, R0, UR4, RZ ;  /* 0x0000000400027c24 */ /* 0x000fe2000f8e02ff */
[----:B------:R-:W5:Y:S01]  /*264a0*/  LD.E.128 R72, desc[UR6][R72.64] ;  /* 0x0000000648487980 */ /* 0x000f62000c101d00 */
[----:B------:R-:W-:-:S03]  /*264b0*/  IMAD.IADD R230, R212, 0x1, R230 ;  /* 0x00000001d4e67824 */ /* 0x000fc600078e02e6 */
[----:B------:R-:W5:Y:S01]  /*264c0*/  LD.E.128 R76, desc[UR6][R76.64] ;  /* 0x000000064c4c7980 */ /* 0x000f62000c101d00 */
[C---:B------:R-:W-:Y:S01]  /*264d0*/  IMAD R81, R83.reuse, UR5, R2 ;  /* 0x0000000553517c24 */ /* 0x040fe2000f8e0202 */
[----:B------:R-:W-:Y:S01]  /*264e0*/  @!PT LDS RZ, [RZ] ;  /* 0x00000000fffff984 */ /* 0x000fe20000000800 */
[----:B------:R-:W-:Y:S01]  /*264f0*/  @!PT LDS RZ, [RZ] ;  /* 0x00000000fffff984 */ /* 0x000fe20000000800 */
[----:B------:R-:W-:Y:S01]  /*26500*/  @!PT LDS RZ, [RZ] ;  /* 0x00000000fffff984 */ /* 0x000fe20000000800 */
[----:B------:R-:W-:Y:S01]  /*26510*/  @!PT LDS RZ, [RZ] ;  /* 0x00000000fffff984 */ /* 0x000fe20000000800 */
[----:B------:R0:W-:Y:S06]  /*26520*/  MEMBAR.ALL.CTA ;  /* 0x0000000000007992 */ /* 0x0001ec0000008000 */
[----:B0-----:R-:W0:Y:S01]  /*26530*/  FENCE.VIEW.ASYNC.S ;  /* 0x00000000000073c6 */ /* 0x001e220000000000 */
[----:B------:R-:W-:Y:S01]  /*26540*/  IMAD.WIDE.U32 R20, R83, UR4, R20 ;  /* 0x0000000453147c25 */ /* 0x000fe2000f8e0014 */
[----:B------:R-:W-:Y:S01]  /*26550*/  ULDC.64 UR4, c[0x0][0xa80] ;  /* 0x0002a00000047ab9 */ /* 0x000fe20000000a00 */
[----:B------:R-:W-:-:S02]  /*26560*/  IADD3 R2, R230, 0x40, RZ ;  /* 0x00000040e6027810 */ /* 0x000fc40007ffe0ff */
[----:B------:R-:W-:Y:S01]  /*26570*/  IMAD.IADD R21, R21, 0x1, R81 ;  /* 0x0000000115157824 */ /* 0x000fe200078e0251 */
[----:B------:R-:W-:Y:S01]  /*26580*/  LEA R52, P2, R20, UR4, 0x1 ;  /* 0x0000000414347c11 */ /* 0x000fe2000f8408ff */
[----:B------:R-:W-:Y:S01]  /*26590*/  VIADD R0, R230, 0x20 ;  /* 0x00000020e6007836 */ /* 0x000fe20000000000 */
[-C--:B------:R-:W-:Y:S02]  /*265a0*/  ISETP.GE.AND P0, PT, R2, R3.reuse, PT ;  /* 0x000000030200720c */ /* 0x080fe40003f06270 */
[----:B------:R-:W-:Y:S02]  /*265b0*/  LEA.HI.X R2, R20, UR5, R21, 0x1, P2 ;  /* 0x0000000514027c11 */ /* 0x000fe400090f0c15 */
[-C--:B------:R-:W-:Y:S02]  /*265c0*/  ISETP.GE.AND P2, PT, R230, R3.reuse, PT ;  /* 0x00000003e600720c */ /* 0x080fe40003f46270 */
[----:B------:R-:W-:Y:S01]  /*265d0*/  ISETP.GE.AND P1, PT, R0, R3, PT ;  /* 0x000000030000720c */ /* 0x000fe20003f26270 */
[----:B------:R-:W-:Y:S01]  /*265e0*/  VIADD R0, R18, 0x38820 ;  /* 0x0003882012007836 */ /* 0x000fe20000000000 */
[----:B------:R-:W-:-:S04]  /*265f0*/  SHF.R.S32.HI R80, RZ, 0x1f, R213 ;  /* 0x0000001fff507819 */ /* 0x000fc800000114d5 */
[----:B------:R-:W-:Y:S02]  /*26600*/  LEA.HI R80, R80, R213, RZ, 0x3 ;  /* 0x000000d550507211 */ /* 0x000fe400078f18ff */
[----:B------:R-:W-:Y:S01]  /*26610*/  PRMT R0, RZ, 0x654, R0 ;  /* 0x00000654ff007816 */ /* 0x000fe20000000000 */
[----:B0-----:R0:W1:Y:S01]  /*26620*/  SHFL.IDX PT, R87, R52, RZ, 0x181f ;  /* 0x00181fff34577589 */ /* 0x00106200000e0000 */
[----:B------:R-:W-:Y:S02]  /*26630*/  LOP3.LUT R88, R80, 0xfffffff8, RZ, 0xc0, !PT ;  /* 0xfffffff850587812 */ /* 0x000fe400078ec0ff */
[----:B------:R0:W-:Y:S01]  /*26640*/  SYNCS.ARRIVE.TRANS64.RED.A1T0 RZ, [R0+URZ], RZ ;  /* 0x000000ff00ff79a7 */ /* 0x0001e2000810043f */
[----:B------:R0:W2:Y:S01]  /*26650*/  SHFL.IDX PT, R85, R2, RZ, 0x181f ;  /* 0x00181fff02557589 */ /* 0x0000a200000e0000 */
[----:B------:R-:W-:Y:S01]  /*26660*/  SHF.R.S32.HI R89, RZ, 0x1f, R88 ;  /* 0x0000001fff597819 */ /* 0x000fe20000011458 */
[----:B------:R-:W-:Y:S06]  /*26670*/  @P2 BRA `(.L_x_3099) ;  /* 0x0000000000482947 */ /* 0x000fec0003800000 */
        /* <DEDUP_REMOVED lines=18> */
.L_x_3099:
[----:B------:R-:W-:Y:S05]  /*267a0*/  BSYNC B1 ;  /* 0x0000000000017941 */ /* 0x000fea0003800000 */
.L_x_3098:
        /* <DEDUP_REMOVED lines=22> */
.L_x_3101:
[----:B------:R-:W-:Y:S05]  /*26910*/  BSYNC B1 ;  /* 0x0000000000017941 */ /* 0x000fea0003800000 */
.L_x_3100:
        /* <DEDUP_REMOVED lines=13> */
[----:B------:R-:W-:Y:S02]  /*269f0*/  @!P3 LEA.HI.X R5, R16, R11, R90, 0x1, P6 ;  /* 0x0000000b1005b211 */ /* 0x000fe400030f0c5a */
        /* <DEDUP_REMOVED lines=8> */
.L_x_3103:
[----:B------:R-:W-:Y:S05]  /*26a80*/  BSYNC B1 ;  /* 0x0000000000017941 */ /* 0x000fea0003800000 */
.L_x_3102:
[----:B------:R-:W-:Y:S01]  /*26a90*/  VIADD R0, R230, 0x60 ;  /* 0x00000060e6007836 */ /* 0x000fe20000000000 */
[----:B0-----:R0:W0:Y:S04]  /*26aa0*/  SHFL.IDX PT, R9, R2, 0x3, 0x181f ;  /* 0x00781f0002097f89 */ /* 0x00102800000e0000 */
[----:B------:R-:W-:Y:S01]  /*26ab0*/  ISETP.GE.AND P0, PT, R0, R3, PT ;  /* 0x000000030000720c */ /* 0x000fe20003f06270 */
[----:B------:R0:W0:-:S12]  /*26ac0*/  SHFL.IDX PT, R11, R52, 0x3, 0x181f ;  /* 0x00781f00340b7f89 */ /* 0x00001800000e0000 */
[----:B------:R-:W-:Y:S05]  /*26ad0*/  @P0 BRA `(.L_x_3104) ;  /* 0x0000000c00c80947 */ /* 0x000fea0003800000 */
[----:B------:R-:W-:Y:S01]  /*26ae0*/  ULDC UR4, c[0x0][0xac8] ;  /* 0x0002b20000047ab9 */ /* 0x000fe20000000800 */
[----:B------:R-:W-:Y:S01]  /*26af0*/  ULDC.64 UR6, c[0x0][0x208] ;  /* 0x0000820000067ab9 */ /* 0x000fe20000000a00 */
[----:B------:R-:W-:Y:S02]  /*26b00*/  ISETP.GE.AND P3, PT, R16, UR4, PT ;  /* 0x0000000410007c0c */ /* 0x000fe4000bf66270 */
[----:B------:R-:W-:Y:S02]  /*26b10*/  ISETP.GE.AND P4, PT, R213, UR4, PT ;  /* 0x00000004d5007c0c */ /* 0x000fe4000bf86270 */
[----:B------:R-:W-:-:S09]  /*26b20*/  ISETP.GE.AND P5, PT, R220, UR4, PT ;  /* 0x00000004dc007c0c */ /* 0x000fd2000bfa6270 */
[-C--:B0--3--:R-:W-:Y:S02]  /*26b30*/  @!P3 LEA R2, P0, R16, R11.reuse, 0x1 ;  /* 0x0000000b1002b211 */ /* 0x089fe400078008ff */
[----:B------:R-:W-:Y:S02]  /*26b40*/  @!P4 LEA R4, P1, R88, R11, 0x1 ;  /* 0x0000000b5804c211 */ /* 0x000fe400078208ff */
[----:B------:R-:W-:Y:S02]  /*26b50*/  @!P3 LEA.HI.X R3, R16, R9, R90, 0x1, P0 ;  /* 0x000000091003b211 */ /* 0x000fe400000f0c5a */
        /* <DEDUP_REMOVED lines=13> */
.L_x_3096:
[----:B------:R-:W-:Y:S01]  /*26c30*/  SHF.L.U32 R4, R236, 0x2, RZ ;  /* 0x00000002ec047819 */ /* 0x000fe200000006ff */
[----:B------:R-:W-:Y:S01]  /*26c40*/  ULDC.64 UR4, c[0x0][0xc00] ;  /* 0x0003000000047ab9 */ /* 0x000fe20000000a00 */
[----:B------:R-:W-:Y:S01]  /*26c50*/  SHF.R.S32.HI R9, RZ, 0x1f, R236 ;  /* 0x0000001fff097819 */ /* 0x000fe200000114ec */
[----:B------:R-:W2:Y:S01]  /*26c60*/  LDC R25, c[0x0][0xbe8] ;  /* 0x0002fa00ff197b82 */ /* 0x000ea20000000800 */
[----:B------:R-:W-:Y:S01]  /*26c70*/  ISETP.NE.U32.AND P0, PT, RZ, UR4, PT ;  /* 0x00000004ff007c0c */ /* 0x000fe2000bf05070 */
[----:B------:R-:W-:Y:S01]  /*26c80*/  IMAD.MOV.U32 R6, RZ, RZ, RZ ;  /* 0x000000ffff067224 */ /* 0x000fe200078e00ff */
[----:B------:R-:W-:Y:S01]  /*26c90*/  IADD3 R2, P1, R4, UR4, RZ ;  /* 0x0000000404027c10 */ /* 0x000fe2000ff3e0ff */
[----:B------:R-:W-:Y:S01]  /*26ca0*/  ULDC.64 UR6, c[0x0][0x208] ;  /* 0x0000820000067ab9 */ /* 0x000fe20000000a00 */
[----:B------:R-:W-:Y:S02]  /*26cb0*/  SHF.L.U64.HI R0, R236, 0x2, R9 ;  /* 0x00000002ec007819 */ /* 0x000fe40000010209 */
[----:B------:R-:W-:-:S02]  /*26cc0*/  ISETP.NE.AND.EX P0, PT, RZ, UR5, PT, P0 ;  /* 0x00000005ff007c0c */ /* 0x000fc4000bf05300 */
[----:B------:R-:W-:Y:S01]  /*26cd0*/  IADD3.X R3, R0, UR5, RZ, P1, !PT ;  /* 0x0000000500037c10 */ /* 0x000fe20008ffe4ff */
[----:B------:R-:W-:Y:S02]  /*26ce0*/  ULDC.64 UR4, c[0x0][0xc08] ;  /* 0x0003020000047ab9 */ /* 0x000fe40000000a00 */
[----:B------:R-:W-:-:S04]  /*26cf0*/  ISETP.NE.U32.AND P1, PT, RZ, UR4, PT ;  /* 0x00000004ff007c0c */ /* 0x000fc8000bf25070 */
[----:B------:R-:W-:Y:S01]  /*26d00*/  ISETP.NE.AND.EX P1, PT, RZ, UR5, PT, P1 ;  /* 0x00000005ff007c0c */ /* 0x000fe2000bf25310 */
[----:B------:R-:W3:Y:S03]  /*26d10*/  S2R R7, SR_TID.X ;  /* 0x0000000000077919 */ /* 0x000ee60000002100 */
[----:B------:R4:W5:Y:S09]  /*26d20*/  @P0 LDG.E R6, desc[UR6][R2.64] ;  /* 0x0000000602060981 */ /* 0x000972000c1e1900 */
        /* <DEDUP_REMOVED lines=16> */
.L_x_3105:
[----:B------:R-:W4:Y:S01]  /*26e30*/  LDL R20, [R1+0x5c] ;  /* 0x00005c0001147983 */ /* 0x000f220000100800 */
[----:B------:R-:W-:Y:S01]  /*26e40*/  BSSY B1, `(.L_x_3106) ;  /* 0x000002d000017945 */ /* 0x000fe20003800000 */
[----:B------:R-:W-:Y:S02]  /*26e50*/  SEL R13, R236, RZ, !P0 ;  /* 0x000000ffec0d7207 */ /* 0x000fe40004000000 */
[----:B------:R-:W-:Y:S02]  /*26e60*/  SEL R12, R9, RZ, !P0 ;  /* 0x000000ff090c7207 */ /* 0x000fe40004000000 */
[----:B-----5:R-:W-:Y:S02]  /*26e70*/  SHF.R.S32.HI R11, RZ, 0x1f, R6 ;  /* 0x0000001fff0b7819 */ /* 0x020fe40000011406 */
[----:B----4-:R-:W-:Y:S01]  /*26e80*/  SHF.R.S32.HI R10, RZ, 0x1f, R20 ;  /* 0x0000001fff0a7819 */ /* 0x010fe20000011414 */
[----:B------:R-:W-:Y:S06]  /*26e90*/  @P3 BRA `(.L_x_3107) ;  /* 0x00000000009c3947 */ /* 0x000fec0003800000 */
[----:B------:R-:W4:Y:S01]  /*26ea0*/  LDC R9, c[0x0][0xbe8] ;  /* 0x0002fa00ff097b82 */ /* 0x000f220000000800 */
[----:B------:R-:W-:Y:S01]  /*26eb0*/  IADD3 R8, R230, -0x80, R7 ;  /* 0xffffff80e6087810 */ /* 0x000fe20007ffe007 */
[----:B----4-:R-:W-:-:S05]  /*26ec0*/  IMAD R2, R0, R9, RZ ;  /* 0x0000000900027224 */ /* 0x010fca00078e02ff */
[----:B------:R-:W-:-:S13]  /*26ed0*/  ISETP.GE.AND P0, PT, R8, R2, PT ;  /* 0x000000020800720c */ /* 0x000fda0003f06270 */
[----:B------:R-:W-:Y:S05]  /*26ee0*/  @P0 BRA `(.L_x_3107) ;  /* 0x0000000000880947 */ /* 0x000fea0003800000 */
[----:B------:R-:W-:Y:S01]  /*26ef0*/  ISETP.NE.AND P0, PT, R9, 0x1, PT ;  /* 0x000000010900780c */ /* 0x000fe20003f05270 */
[----:B------:R-:W-:Y:S01]  /*26f00*/  ULDC.64 UR4, c[0x0][0xb90] ;  /* 0x0002e40000047ab9 */ /* 0x000fe20000000a00 */
[----:B------:R-:W-:Y:S01]  /*26f10*/  IMAD.MOV.U32 R2, RZ, RZ, R6 ;  /* 0x000000ffff027224 */ /* 0x000fe200078e0006 */
[----:B------:R-:W-:Y:S01]  /*26f20*/  ULDC.64 UR6, c[0x0][0x208] ;  /* 0x0000820000067ab9 */ /* 0x000fe20000000a00 */
[----:B------:R-:W-:Y:S02]  /*26f30*/  IMAD R7, R10, UR4, RZ ;  /* 0x000000040a077c24 */ /* 0x000fe4000f8e02ff */
[----:B------:R-:W-:Y:S02]  /*26f40*/  IMAD.MOV.U32 R3, RZ, RZ, R11 ;  /* 0x000000ffff037224 */ /* 0x000fe400078e000b */
[----:B------:R-:W-:Y:S02]  /*26f50*/  IMAD.MOV.U32 R5, RZ, RZ, R8 ;  /* 0x000000ffff057224 */ /* 0x000fe400078e0008 */
[----:B------:R-:W-:-:S03]  /*26f60*/  IMAD.WIDE.U32 R2, R20, UR4, R2 ;  /* 0x0000000414027c25 */ /* 0x000fc6000f8e0002 */
[----:B------:R-:W4:Y:S01]  /*26f70*/  @P0 LDC R15, c[0x0][0xbec] ;  /* 0x0002fb00ff0f0b82 */ /* 0x000f220000000800 */
[----:B------:R-:W-:Y:S01]  /*26f80*/  IMAD R7, R20, UR5, R7 ;  /* 0x0000000514077c24 */ /* 0x000fe2000f8e0207 */
[----:B------:R-:W-:-:S04]  /*26f90*/  ULDC.64 UR4, c[0x0][0xb98] ;  /* 0x0002e60000047ab9 */ /* 0x000fc80000000a00 */
[----:B------:R-:W-:Y:S02]  /*26fa0*/  IADD3 R3, R3, R7, RZ ;  /* 0x0000000703037210 */ /* 0x000fe40007ffe0ff */
[----:B------:R-:W5:Y:S01]  /*26fb0*/  @P0 LDC R21, c[0x0][0xbf0] ;  /* 0x0002fc00ff150b82 */ /* 0x000f620000000800 */
[----:B------:R-:W-:-:S04]  /*26fc0*/  IMAD.WIDE.U32 R2, R13, UR4, R2 ;  /* 0x000000040d027c25 */ /* 0x000fc8000f8e0002 */
        /* <DEDUP_REMOVED lines=18> */
[----:B------:R-:W-:-:S05]  /*270f0*/  IMAD.MOV.U32 R3, RZ, RZ, -0x800000 ;  /* 0xff800000ff037424 */ /* 0x000fca00078e00ff */
[----:B------:R4:W-:Y:S02]  /*27100*/  STG.E desc[UR6][R4.64], R3 ;  /* 0x0000000304007986 */ /* 0x0009e4000c101906 */
.L_x_3107:
[----:B------:R-:W-:Y:S05]  /*27110*/  BSYNC B1 ;  /* 0x0000000000017941 */ /* 0x000fea0003800000 */
.L_x_3106:
[----:B------:R-:W-:Y:S01]  /*27120*/  ULDC.64 UR4, c[0x0][0xaa0] ;  /* 0x0002a80000047ab9 */ /* 0x000fe20000000a00 */
[----:B------:R-:W-:Y:S01]  /*27130*/  LEA R7, R237, R212, 0x5 ;  /* 0x000000d4ed077211 */ /* 0x000fe200078e28ff */
[----:B----4-:R-:W-:Y:S01]  /*27140*/  IMAD R3, R11, UR4, RZ ;  /* 0x000000040b037c24 */ /* 0x010fe2000f8e02ff */
[----:B------:R-:W-:Y:S01]  /*27150*/  BSSY B1, `(.L_x_3108) ;  /* 0x0000045000017945 */ /* 0x000fe20003800000 */
[----:B------:R-:W-:Y:S02]  /*27160*/  SHF.R.S32.HI R8, RZ, 0x1f, R221 ;  /* 0x0000001fff087819 */ /* 0x000fe400000114dd */
[C---:B------:R-:W-:Y:S01]  /*27170*/  IMAD R5, R6.reuse, UR5, R3 ;  /* 0x0000000506057c24 */ /* 0x040fe2000f8e0203 */
[----:B------:R-:W-:Y:S01]  /*27180*/  SHF.R.S32.HI R11, RZ, 0x1f, R16 ;  /* 0x0000001fff0b7819 */ /* 0x000fe20000011410 */
[----:B------:R-:W-:Y:S01]  /*27190*/  IMAD.WIDE.U32 R2, R6, UR4, RZ ;  /* 0x0000000406027c25 */ /* 0x000fe2000f8e00ff */
[----:B------:R-:W-:-:S03]  /*271a0*/  ULDC.64 UR4, c[0x0][0xae8] ;  /* 0x0002ba0000047ab9 */ /* 0x000fc60000000a00 */
[----:B------:R-:W-:Y:S02]  /*271b0*/  IMAD.IADD R3, R3, 0x1, R5 ;  /* 0x0000000103037824 */ /* 0x000fe400078e0205 */
[----:B------:R-:W-:Y:S02]  /*271c0*/  IMAD R6, R10, UR4, RZ ;  /* 0x000000040a067c24 */ /* 0x000fe4000f8e02ff */
[----:B------:R-:W-:Y:S01]  /*271d0*/  IMAD.IADD R9, R230, 0x1, R7 ;  /* 0x00000001e6097824 */ /* 0x000fe200078e0207 */
[----:B------:R-:W-:Y:S01]  /*271e0*/  IADD3 R230, R212, R230, RZ ;  /* 0x000000e6d4e67210 */ /* 0x000fe20007ffe0ff */
[C---:B------:R-:W-:Y:S02]  /*271f0*/  IMAD R7, R20.reuse, UR5, R6 ;  /* 0x0000000514077c24 */ /* 0x040fe4000f8e0206 */
[----:B------:R-:W-:Y:S01]  /*27200*/  IMAD.WIDE.U32 R2, R20, UR4, R2 ;  /* 0x0000000414027c25 */ /* 0x000fe2000f8e0002 */
[----:B------:R-:W-:-:S03]  /*27210*/  ULDC.64 UR4, c[0x0][0xaf0] ;  /* 0x0002bc0000047ab9 */ /* 0x000fc60000000a00 */
[----:B--2---:R-:W-:Y:S01]  /*27220*/  @P2 IMAD.HI.U32 R4, R9, R14, RZ ;  /* 0x0000000e09042227 */ /* 0x004fe200078e00ff */
[----:B------:R-:W-:-:S03]  /*27230*/  IADD3 R3, R3, R7, RZ ;  /* 0x0000000703037210 */ /* 0x000fc60007ffe0ff */
[----:B------:R-:W-:Y:S01]  /*27240*/  IMAD.MOV.U32 R5, RZ, RZ, R9 ;  /* 0x000000ffff057224 */ /* 0x000fe200078e0009 */
[----:B---3--:R-:W-:Y:S01]  /*27250*/  @P2 SHF.R.U32.HI R5, RZ, R27, R4 ;  /* 0x0000001bff052219 */ /* 0x008fe20000011604 */
[----:B------:R-:W-:Y:S02]  /*27260*/  IMAD R6, R12, UR4, RZ ;  /* 0x000000040c067c24 */ /* 0x000fe4000f8e02ff */
[----:B------:R-:W-:Y:S01]  /*27270*/  IMAD.WIDE.U32 R2, R13, UR4, R2 ;  /* 0x000000040d027c25 */ /* 0x000fe2000f8e0002 */
[----:B------:R-:W-:-:S03]  /*27280*/  SHF.R.S32.HI R4, RZ, 0x1f, R5 ;  /* 0x0000001fff047819 */ /* 0x000fc60000011405 */
[----:B------:R-:W-:Y:S01]  /*27290*/  IMAD R7, R13, UR5, R6 ;  /* 0x000000050d077c24 */ /* 0x000fe2000f8e0206 */
[----:B------:R-:W-:Y:S01]  /*272a0*/  ULDC.64 UR4, c[0x0][0xae0] ;  /* 0x0002b80000047ab9 */ /* 0x000fe20000000a00 */
[----:B------:R-:W-:Y:S02]  /*272b0*/  IMAD.MOV R6, RZ, RZ, -R5 ;  /* 0x000000ffff067224 */ /* 0x000fe400078e0a05 */
[----:B------:R-:W-:Y:S02]  /*272c0*/  IMAD.IADD R3, R3, 0x1, R7 ;  /* 0x0000000103037824 */ /* 0x000fe400078e0207 */
[----:B------:R-:W-:Y:S02]  /*272d0*/  IMAD R4, R4, UR4, RZ ;  /* 0x0000000404047c24 */ /* 0x000fe4000f8e02ff */
[----:B------:R-:W-:Y:S01]  /*272e0*/  IMAD R7, R25, R6, R9 ;  /* 0x0000000619077224 */ /* 0x000fe200078e0209 */
[----:B------:R-:W-:Y:S01]  /*272f0*/  SHF.R.S32.HI R6, RZ, 0x1f, R213 ;  /* 0x0000001fff067819 */ /* 0x000fe200000114d5 */
[----:B------:R-:W-:-:S02]  /*27300*/  IMAD R9, R5, UR5, R4 ;  /* 0x0000000505097c24 */ /* 0x000fc4000f8e0204 */
[----:B------:R-:W-:Y:S01]  /*27310*/  IMAD.WIDE.U32 R2, R5, UR4, R2 ;  /* 0x0000000405027c25 */ /* 0x000fe2000f8e0002 */
[----:B------:R-:W-:Y:S01]  /*27320*/  SHF.R.S32.HI R4, RZ, 0x1f, R7 ;  /* 0x0000001fff047819 */ /* 0x000fe20000011407 */
[----:B------:R-:W-:Y:S01]  /*27330*/  ULDC.64 UR4, c[0x0][0xad8] ;  /* 0x0002b60000047ab9 */ /* 0x000fe20000000a00 */
[----:B------:R-:W-:Y:S01]  /*27340*/  LEA.HI R6, R6, R213, RZ, 0x3 ;  /* 0x000000d506067211 */ /* 0x000fe200078f18ff */
[----:B------:R-:W-:Y:S01]  /*27350*/  IMAD.IADD R3, R3, 0x1, R9 ;  /* 0x0000000103037824 */ /* 0x000fe200078e0209 */
[----:B------:R-:W-:Y:S01]  /*27360*/  SHF.R.S32.HI R9, RZ, 0x1f, R220 ;  /* 0x0000001fff097819 */ /* 0x000fe200000114dc */
[----:B------:R-:W-:Y:S01]  /*27370*/  IMAD R4, R4, UR4, RZ ;  /* 0x0000000404047c24 */ /* 0x000fe2000f8e02ff */
[----:B------:R-:W-:Y:S01]  /*27380*/  SHF.R.S32.HI R6, RZ, 0x3, R6 ;  /* 0x00000003ff067819 */ /* 0x000fe20000011406 */
[----:B------:R-:W-:Y:S02]  /*27390*/  IMAD R25, R0, R25, RZ ;  /* 0x0000001900197224 */ /* 0x000fe400078e02ff */
[----:B------:R-:W-:-:S02]  /*273a0*/  IMAD R5, R7, UR5, R4 ;  /* 0x0000000507057c24 */ /* 0x000fc4000f8e0204 */
[----:B------:R-:W-:Y:S01]  /*273b0*/  IMAD.WIDE.U32 R2, R7, UR4, R2 ;  /* 0x0000000407027c25 */ /* 0x000fe2000f8e0002 */
[----:B------:R-:W-:Y:S01]  /*273c0*/  ISETP.GE.AND P2, PT, R230, R25, PT ;  /* 0x00000019e600720c */ /* 0x000fe20003f46270 */
[----:B------:R-:W-:Y:S02]  /*273d0*/  ULDC.64 UR4, c[0x0][0xa80] ;  /* 0x0002a00000047ab9 */ /* 0x000fe40000000a00 */
[----:B------:R-:W-:Y:S01]  /*273e0*/  IMAD.IADD R3, R3, 0x1, R5 ;  /* 0x0000000103037824 */ /* 0x000fe200078e0205 */
[----:B------:R-:W-:Y:S01]  /*273f0*/  LEA R4, P3, R2, UR4, 0x1 ;  /* 0x0000000402047c11 */ /* 0x000fe2000f8608ff */
[----:B------:R-:W-:-:S03]  /*27400*/  VIADD R0, R230, 0x20 ;  /* 0x00000020e6007836 */ /* 0x000fc60000000000 */
[----:B------:R-:W-:Y:S02]  /*27410*/  LEA.HI.X R5, R2, UR5, R3, 0x1, P3 ;  /* 0x0000000502057c11 */ /* 0x000fe400098f0c03 */
[-C--:B------:R-:W-:Y:S01]  /*27420*/  ISETP.GE.AND P1, PT, R0, R25.reuse, PT ;  /* 0x000000190000720c */ /* 0x080fe20003f26270 */
[----:B------:R-:W-:Y:S01]  /*27430*/  VIADD R0, R230, 0x40 ;  /* 0x00000040e6007836 */ /* 0x000fe20000000000 */
[----:B------:R2:W3:Y:S04]  /*27440*/  SHFL.IDX PT, R2, R4, RZ, 0x181f ;  /* 0x00181fff04027589 */ /* 0x0004e800000e0000 */
[----:B------:R2:W4:Y:S01]  /*27450*/  SHFL.IDX PT, R3, R5, RZ, 0x181f ;  /* 0x00181fff05037589 */ /* 0x00052200000e0000 */
        /* <DEDUP_REMOVED lines=10> */
[-C--:B------:R-:W-:Y:S02]  /*27500*/  @!P3 LEA R14, P6, R220, R2.reuse, 0x1 ;  /* 0x00000002dc0eb211 */ /* 0x080fe400078c08ff */
[----:B------:R-:W-:Y:S01]  /*27510*/  @!P4 SHF.L.U32 R7, R6, 0x3, RZ ;  /* 0x000000030607c819 */ /* 0x000fe200000006ff */
        /* <DEDUP_REMOVED lines=8> */
.L_x_3109:
[----:B------:R-:W-:Y:S05]  /*275a0*/  BSYNC B1 ;  /* 0x0000000000017941 */ /* 0x000fea0003800000 */
.L_x_3108:
        /* <DEDUP_REMOVED lines=22> */
.L_x_3111:
[----:B------:R-:W-:Y:S05]  /*27710*/  BSYNC B1 ;  /* 0x0000000000017941 */ /* 0x000fea0003800000 */
.L_x_3110:
        /* <DEDUP_REMOVED lines=22> */
.L_x_3113:
[----:B------:R-:W-:Y:S05]  /*27880*/  BSYNC B1 ;  /* 0x0000000000017941 */ /* 0x000fea0003800000 */
.L_x_3112:
        /* <DEDUP_REMOVED lines=14> */
[----:B--23--:R-:W-:Y:S02]  /*27970*/  @!P4 SHF.L.U32 R5, R6, 0x3, RZ ;  /* 0x000000030605c819 */ /* 0x00cfe400000006ff */
        /* <DEDUP_REMOVED lines=8> */
.L_x_3104:
[----:B------:R-:W-:Y:S05]  /*27a00*/  BSYNC B0 ;  /* 0x0000000000007941 */ /* 0x000fea0003800000 */
.L_x_3095:
[----:B------:R-:W-:Y:S02]  /*27a10*/  ULDC UR4, c[0x0][0xc3c] ;  /* 0x00030f0000047ab9 */ /* 0x000fe40000000800 */
[----:B-1----:R-:W-:-:S13]  /*27a20*/  ISETP.GE.AND P0, PT, R55, UR4, PT ;  /* 0x0000000437007c0c */ /* 0x002fda000bf06270 */
[----:B------:R-:W-:Y:S05]  /*27a30*/  @!P0 BRA `(.L_x_3114) ;  /* 0xfffffd98001c8947 */ /* 0x000fea000383ffff */
[----:B------:R-:W-:Y:S05]  /*27a40*/  BRA `(.L_x_2858) ;  /* 0x0000008c00f47947 */ /* 0x000fea0003800000 */
.L_x_2856:
        /* <DEDUP_REMOVED lines=18> */
.L_x_3115:
        /* <DEDUP_REMOVED lines=33> */
[----:B-1----:R-:W-:-:S05]  /*27d80*/  IMAD R7, R3, UR5, RZ ;  /* 0x0000000503077c24 */ /* 0x002fca000f8e02ff */
[----:B0-----:R-:W-:Y:S02]  /*27d90*/  ISETP.GT.AND P6, PT, R7, UR6, PT ;  /* 0x0000000607007c0c */ /* 0x001fe4000bfc4270 */
[----:B------:R-:W-:-:S11]  /*27da0*/  MOV R8, R7 ;  /* 0x0000000700087202 */ /* 0x000fd60000000f00 */
[----:B------:R-:W-:Y:S05]  /*27db0*/  @P6 BRA `(.L_x_3117) ;  /* 0x0000000000a06947 */ /* 0x000fea0003800000 */
[----:B------:R-:W0:Y:S01]  /*27dc0*/  LDC R5, c[0x0][0xc3c] ;  /* 0x00030f00ff057b82 */ /* 0x000e220000000800 */
[----:B------:R-:W-:Y:S01]  /*27dd0*/  IMAD.MOV.U32 R7, RZ, RZ, R8 ;  /* 0x000000ffff077224 */ /* 0x000fe200078e0008 */
[----:B------:R-:W-:Y:S01]  /*27de0*/  UMOV UR4, URZ ;  /* 0x0000003f00047c82 */ /* 0x000fe20008000000 */
[----:B------:R-:W-:Y:S01]  /*27df0*/  ULDC UR7, c[0x0][0xc3c] ;  /* 0x00030f0000077ab9 */ /* 0x000fe20000000800 */
[----:B------:R-:W-:-:S05]  /*27e00*/  ULDC UR5, c[0x0][0xc38] ;  /* 0x00030e0000057ab9 */ /* 0x000fca0000000800 */
.L_x_3121:
        /* <DEDUP_REMOVED lines=9> */
[----:B------:R-:W0:Y:S01]  /*27ea0*/  LDC.64 R2, c[0x0][0xc80] ;  /* 0x00032000ff027b82 */ /* 0x000e220000000a00 */
[----:B------:R-:W-:Y:S01]  /*27eb0*/  ULDC.64 UR8, c[0x0][0x208] ;  /* 0x0000820000087ab9 */ /* 0x000fe20000000a00 */
[----:B0-----:R-:W-:-:S05]  /*27ec0*/  IMAD.WIDE R2, R8, 0x4, R2 ;  /* 0x0000000408027825 */ /* 0x001fca00078e0202 */
[----:B------:R0:W5:Y:S02]  /*27ed0*/  LDG.E R6, desc[UR8][R2.64] ;  /* 0x0000000802067981 */ /* 0x000164000c1e1900 */
.L_x_3120:
[----:B------:R-:W-:Y:S05]  /*27ee0*/  BSYNC B0 ;  /* 0x0000000000007941 */ /* 0x000fea0003800000 */
.L_x_3119:
        /* <DEDUP_REMOVED lines=21> */
.L_x_3117:
[----:B------:R-:W-:Y:S01]  /*28040*/  IADD3 R8, -R8, R7, RZ ;  /* 0x0000000708087210 */ /* 0x000fe20007ffe1ff */
[----:B------:R-:W-:-:S04]  /*28050*/  ULDC.64 UR8, c[0x0][0x208] ;  /* 0x0000820000087ab9 */ /* 0x000fc80000000a00 */
        /* <DEDUP_REMOVED lines=17> */
[----:B------:R-:W-:-:S06]  /*28170*/  VIADD R16, R7, 0xffffffff ;  /* 0xffffffff07107836 */ /* 0x000fcc0000000000 */
[----:B------:R2:W3:Y:S02]  /*28180*/  SHFL.IDX PT, R16, R5, R16, 0x1f ;  /* 0x00001f1005107589 */ /* 0x0004e400000e0000 */
.L_x_3122:
[----:B-12---:R-:W-:Y:S01]  /*28190*/  IADD3 R5, RZ, -R3, RZ ;  /* 0x80000003ff057210 */ /* 0x006fe20007ffe0ff */
[----:B---3--:R-:W-:Y:S01]  /*281a0*/  IMAD R16, R16, UR5, R8 ;  /* 0x0000000510107c24 */ /* 0x008fe2000f8e0208 */
[----:B------:R-:W-:Y:S01]  /*281b0*/  IABS R7, R9 ;  /* 0x0000000900077213 */ /* 0x000fe20000000000 */
[----:B------:R-:W-:Y:S02]  /*281c0*/  IMAD.MOV.U32 R2, RZ, RZ, RZ ;  /* 0x000000ffff027224 */ /* 0x000fe400078e00ff */
[----:B------:R-:W-:Y:S02]  /*281d0*/  IMAD R5, R5, R10, RZ ;  /* 0x0000000a05057224 */ /* 0x000fe400078e02ff */
[----:B------:R-:W-:Y:S02]  /*281e0*/  IMAD.MOV R7, RZ, RZ, -R7 ;  /* 0x000000ffff077224 */ /* 0x000fe400078e0a07 */
[----:B------:R-:W-:Y:S01]  /*281f0*/  IMAD.HI.U32 R3, R3, R5, R2 ;  /* 0x0000000503037227 */ /* 0x000fe200078e0002 */
[----:B------:R-:W-:-:S04]  /*28200*/  IADD3 R2, -R16, UR6, RZ ;  /* 0x0000000610027c10 */ /* 0x000fc8000fffe1ff */
[----:B------:R-:W-:-:S05]  /*28210*/  IABS R5, R2 ;  /* 0x0000000200057213 */ /* 0x000fca0000000000 */
        /* <DEDUP_REMOVED lines=24> */
[----:B------:R-:W-:Y:S01]  /*283a0*/  IADD3 R10, RZ, -R10, RZ ;  /* 0x8000000aff0a7210 */ /* 0x000fe20007ffe0ff */
        /* <DEDUP_REMOVED lines=10> */
[----:B------:R-:W-:Y:S02]  /*28450*/  @!P1 IMAD.IADD R10, R10, 0x1, -R7 ;  /* 0x000000010a0a9824 */ /* 0x000fe400078e0a07 */
[----:B------:R-:W-:Y:S01]  /*28460*/  @!P1 VIADD R2, R2, 0x1 ;  /* 0x0000000102029836 */ /* 0x000fe20000000000 */
[----:B------:R-:W-:Y:S02]  /*28470*/  ISETP.NE.AND P1, PT, R11, RZ, PT ;  /* 0x000000ff0b00720c */ /* 0x000fe40003f25270 */
[----:B------:R-:W-:-:S13]  /*28480*/  ISETP.GE.U32.AND P0, PT, R10, R7, PT ;  /* 0x000000070a00720c */ /* 0x000fda0003f06070 */
[----:B------:R-:W-:-:S05]  /*28490*/  @P0 VIADD R2, R2, 0x1 ;  /* 0x0000000102020836 */ /* 0x000fca0000000000 */
[----:B------:R-:W-:Y:S02]  /*284a0*/  @!P2 IADD3 R2, -R2, RZ, RZ ;  /* 0x000000ff0202a210 */ /* 0x000fe40007ffe1ff */
[----:B------:R-:W-:Y:S01]  /*284b0*/  @!P1 LOP3.LUT R2, RZ, R11, RZ, 0x33, !PT ;  /* 0x0000000bff029212 */ /* 0x000fe200078e33ff */
[----:B------:R-:W-:-:S03]  /*284c0*/  IMAD.MOV R11, RZ, RZ, -R11 ;  /* 0x000000ffff0b7224 */ /* 0x000fc600078e0a0b */
[----:B------:R-:W-:Y:S01]  /*284d0*/  LOP3.LUT R17, RZ, R2, RZ, 0x33, !PT ;  /* 0x00000002ff117212 */ /* 0x000fe200078e33ff */
[----:B------:R-:W-:-:S04]  /*284e0*/  IMAD R18, R2, R11, R5 ;  /* 0x0000000b02127224 */ /* 0x000fc800078e0205 */
[----:B------:R-:W-:Y:S01]  /*284f0*/  IMAD.IADD R17, R6, 0x1, R17 ;  /* 0x0000000106117824 */ /* 0x000fe200078e0211 */
[----:B------:R-:W-:Y:S06]  /*28500*/  BRA `(.L_x_3123) ;  /* 0x00000000000c7947 */ /* 0x000fec0003800000 */
.L_x_3118:
[----:B------:R-:W-:Y:S01]  /*28510*/  MOV R17, RZ ;  /* 0x000000ff00117202 */ /* 0x000fe20000000f00 */
[----:B------:R-:W-:Y:S02]  /*28520*/  IMAD.U32 R16, RZ, RZ, UR6 ;  /* 0x00000006ff107e24 */ /* 0x000fe4000f8e00ff */
[----:B------:R-:W-:-:S07]  /*28530*/  IMAD.MOV.U32 R18, RZ, RZ, RZ ;  /* 0x000000ffff127224 */ /* 0x000fce00078e00ff */
.L_x_3123:
[----:B------:R-:W-:-:S13]  /*28540*/  ISETP.NE.AND P0, PT, R0, RZ, PT ;  /* 0x000000ff0000720c */ /* 0x000fda0003f05270 */
[----:B------:R-:W1:Y:S01]  /*28550*/  @!P0 S2R R3, SR_CgaCtaId ;  /* 0x0000000000038919 */ /* 0x000e620000008800 */
[----:B------:R-:W-:-:S04]  /*28560*/  @!P0 MOV R0, 0x400 ;  /* 0x0000040000008802 */ /* 0x000fc80000000f00 */
[----:B-1----:R-:W-:-:S05]  /*28570*/  @!P0 LEA R0, R3, R0, 0x18 ;  /* 0x0000000003008211 */ /* 0x002fca00078ec0ff */
[----:B------:R1:W-:Y:S01]  /*28580*/  @!P0 STS.128 [R0+0x388d0], R16 ;  /* 0x0388d01000008388 */ /* 0x0003e20000000c00 */
[----:B------:R-:W-:Y:S06]  /*28590*/  BAR.ARV 0x5, 0x180 ;  /* 0x0146000000007b1d */ /* 0x000fec0000002000 */
.L_x_3116:
[----:B-1----:R-:W-:Y:S01]  /*285a0*/  IMAD.MOV.U32 R0, RZ, RZ, 0x1 ;  /* 0x00000001ff007424 */ /* 0x002fe200078e00ff */
[----:B------:R1:W-:Y:S01]  /*285b0*/  STL [R1+0x50], RZ ;  /* 0x000050ff01007387 */ /* 0x0003e20000100800 */
[----:B------:R-:W-:Y:S02]  /*285c0*/  ULDC UR4, c[0x0][0xc3c] ;  /* 0x00030f0000047ab9 */ /* 0x000fe40000000800 */
[----:B--2---:R-:W-:Y:S01]  /*285d0*/  ISETP.GE.AND P0, PT, R19, UR4, PT ;  /* 0x0000000413007c0c */ /* 0x004fe2000bf06270 */
[----:B------:R1:W-:Y:S04]  /*285e0*/  STL [R1+0x14], R0 ;  /* 0x0000140001007387 */ /* 0x0003e80000100800 */
[----:B------:R1:W-:Y:S08]  /*285f0*/  STL [R1+0x8], RZ ;  /* 0x000008ff01007387 */ /* 0x0003f00000100800 */
[----:B-1----:R-:W-:Y:S05]  /*28600*/  @P0 BRA `(.L_x_3124) ;  /* 0x0000008000140947 */ /* 0x002fea0003800000 */
[----:B------:R-:W1:Y:S01]  /*28610*/  S2UR UR5, SR_CgaCtaId ;  /* 0x00000000000579c3 */ /* 0x000e620000008800 */
[C---:B------:R-:W-:Y:S01]  /*28620*/  SHF.L.U32 R0, R4.reuse, 0x3, RZ ;  /* 0x0000000304007819 */ /* 0x040fe200000006ff */
[----:B------:R-:W-:Y:S01]  /*28630*/  UMOV UR4, 0x400 ;  /* 0x0000040000047882 */ /* 0x000fe20000000000 */
[----:B------:R-:W-:Y:S01]  /*28640*/  LOP3.LUT R5, R4, 0x7f, RZ, 0xc0, !PT ;  /* 0x0000007f04057812 */ /* 0x000fe200078ec0ff */
[----:B------:R-:W-:Y:S01]  /*28650*/  BSSY B8, `(.L_x_3124) ;  /* 0x0000800000087945 */ /* 0x000fe20003800000 */
[C---:B------:R-:W-:Y:S01]  /*28660*/  LOP3.LUT R3, R0.reuse, 0x1f8, RZ, 0xc0, !PT ;  /* 0x000001f800037812 */ /* 0x040fe200078ec0ff */
[----:B------:R-:W-:Y:S01]  /*28670*/  ULDC.64 UR36, c[0x0][0x198] ;  /* 0x0000660000247ab9 */ /* 0x000fe20000000a00 */
[----:B------:R-:W-:Y:S01]  /*28680*/  LOP3.LUT R0, R0, 0x38, RZ, 0xc0, !PT ;  /* 0x0000003800007812 */ /* 0x000fe200078ec0ff */
[----:B0-----:R-:W-:Y:S01]  /*28690*/  IMAD.SHL.U32 R2, R5, 0x8, RZ ;  /* 0x0000000805027824 */ /* 0x001fe200078e00ff */
[----:B------:R-:W-:Y:S01]  /*286a0*/  LOP3.LUT R3, R3, 0x38, R4, 0x78, !PT ;  /* 0x0000003803037812 */ /* 0x000fe200078e7804 */
[----:B------:R-:W-:Y:S01]  /*286b0*/  IMAD.SHL.U32 R4, R4, 0x10, RZ ;  /* 0x0000001004047824 */ /* 0x000fe200078e00ff */
[----:B------:R-:W-:Y:S01]  /*286c0*/  SHF.R.U32.HI R5, RZ, 0x3, R5 ;  /* 0x00000003ff057819 */ /* 0x000fe20000011605 */
[----:B------:R-:W-:Y:S01]  /*286d0*/  ULDC UR38, c[0x0][0xc] ;  /* 0x0000030000267ab9 */ /* 0x000fe20000000800 */
[----:B------:R-:W-:-:S02]  /*286e0*/  LOP3.LUT R2, R3, 0x200, R2, 0xf8, !PT ;  /* 0x0000020003027812 */ /* 0x000fc400078ef802 */
[----:B------:R-:W-:Y:S01]  /*286f0*/  LOP3.LUT R4, R5, 0x70, R4, 0xf8, !PT ;  /* 0x0000007005047812 */ /* 0x000fe200078ef804 */
[----:B------:R-:W-:Y:S01]  /*28700*/  IMAD.MOV.U32 R4, RZ, RZ, 0x1 ;  /* 0x00000001ff047424 */ /* 0x000fe200078e00ff */
[----:B-1----:R-:W-:-:S06]  /*28710*/  ULEA UR4, UR5, UR4, 0x18 ;  /* 0x0000000405047291 */ /* 0x002fcc000f8ec03f */
[----:B------:R-:W-:-:S05]  /*28720*/  IMAD.U32 R3, RZ, RZ, UR4 ;  /* 0x00000004ff037e24 */ /* 0x000fca000f8e00ff */
[----:B------:R0:W-:Y:S02]  /*28730*/  STL [R1+0x4], R3 ;  /* 0x0000040301007387 */ /* 0x0001e40000100800 */
        /* <DEDUP_REMOVED lines=11> */
.L_x_3281:
[----:B-12---:R-:W1:Y:S01]  /*287f0*/  LDC.64 R2, c[0x0][0xc88] ;  /* 0x00032200ff027b82 */ /* 0x006e620000000a00 */
[----:B------:R-:W-:Y:S01]  /*28800*/  ULDC.64 UR4, c[0x0][0x208] ;  /* 0x0000820000047ab9 */ /* 0x000fe20000000a00 */
[----:B-1----:R-:W-:-:S05]  /*28810*/  IMAD.WIDE R2, R19, 0x4, R2 ;  /* 0x0000000413027825 */ /* 0x002fca00078e0202 */
[----:B0-----:R-:W2:Y:S01]  /*28820*/  LDG.E R4, desc[UR4][R2.64] ;  /* 0x0000000402047981 */ /* 0x001ea2000c1e1900 */
[----:B------:R-:W-:Y:S05]  /*28830*/  YIELD ;  /* 0x0000000000007946 */ /* 0x000fea0003800000 */
[----:B------:R-:W-:Y:S01]  /*28840*/  ULDC.64 UR4, c[0x0][0xa28] ;  /* 0x00028a0000047ab9 */ /* 0x000fe20000000a00 */
[----:B------:R-:W-:Y:S01]  /*28850*/  IMAD.MOV.U32 R0, RZ, RZ, RZ ;  /* 0x000000ffff007224 */ /* 0x000fe200078e00ff */
[----:B------:R-:W-:Y:S01]  /*28860*/  ISETP.NE.U32.AND P0, PT, RZ, UR4, PT ;  /* 0x00000004ff007c0c */ /* 0x000fe2000bf05070 */
[----:B------:R-:W-:Y:S01]  /*28870*/  ULDC.64 UR12, c[0x0][0x208] ;  /* 0x00008200000c7ab9 */ /* 0x000fe20000000a00 */
[----:B------:R-:W-:Y:S01]  /*28880*/  IMAD.MOV.U32 R8, RZ, RZ, RZ ;  /* 0x000000ffff087224 */ /* 0x000fe200078e00ff */
[----:B------:R-:W-:Y:S01]  /*28890*/  ULDC.64 UR10, c[0x0][0xa18] ;  /* 0x00028600000a7ab9 */ /* 0x000fe20000000a00 */
[----:B------:R-:W-:Y:S01]  /*288a0*/  ISETP.NE.AND.EX P0, PT, RZ, UR5, PT, P0 ;  /* 0x00000005ff007c0c */ /* 0x000fe2000bf05300 */
[----:B------:R-:W-:Y:S01]  /*288b0*/  ULDC.64 UR8, c[0x0][0xa10] ;  /* 0x0002840000087ab9 */ /* 0x000fe20000000a00 */
[----:B------:R-:W-:Y:S01]  /*288c0*/  ULDC.64 UR6, c[0x0][0xa08] ;  /* 0x0002820000067ab9 */ /* 0x000fe20000000a00 */
[----:B--2---:R-:W-:Y:S01]  /*288d0*/  SHF.R.S32.HI R5, RZ, 0x1f, R4 ;  /* 0x0000001fff057819 */ /* 0x004fe20000011404 */
[----:B------:R0:W-:Y:S09]  /*288e0*/  STL [R1+0x30], R4 ;  /* 0x0000300401007387 */ /* 0x0001f20000100800 */
[----:B------:R-:W-:-:S02]  /*288f0*/  @P0 LEA R2, P1, R4, UR4, 0x2 ;  /* 0x0000000404020c11 */ /* 0x000fc4000f8210ff */
[C---:B------:R-:W-:Y:S01]  /*28900*/  SHF.L.U32 R15, R4.reuse, 0x2, RZ ;  /* 0x00000002040f7819 */ /* 0x040fe200000006ff */
[----:B------:R1:W-:Y:S01]  /*28910*/  STL [R1+0x44], R5 ;  /* 0x0000440501007387 */ /* 0x0003e20000100800 */
[C-C-:B------:R-:W-:Y:S01]  /*28920*/  @P0 LEA.HI.X R3, R4.reuse, UR5, R5.reuse, 0x2, P1 ;  /* 0x0000000504030c11 */ /* 0x140fe200088f1405 */
[----:B------:R-:W-:Y:S02]  /*28930*/  ULDC.64 UR4, c[0x0][0xa00] ;  /* 0x0002800000047ab9 */ /* 0x000fe40000000a00 */
[----:B------:R-:W-:Y:S02]  /*28940*/  ISETP.NE.U32.AND P2, PT, RZ, UR4, PT ;  /* 0x00000004ff007c0c */ /* 0x000fe4000bf45070 */
[----:B-----5:R2:W5:Y:S01]  /*28950*/  @P0 LDG.E R0, desc[UR12][R2.64] ;  /* 0x0000000c02000981 */ /* 0x020562000c1e1900 */
[----:B------:R-:W-:Y:S02]  /*28960*/  SHF.L.U64.HI R14, R4, 0x2, R5 ;  /* 0x00000002040e7819 */ /* 0x000fe40000010205 */
[----:B------:R-:W-:-:S02]  /*28970*/  CS2R R10, SRZ ;  /* 0x00000000000a7805 */ /* 0x000fc4000001ff00 */
[----:B------:R-:W-:Y:S01]  /*28980*/  ISETP.NE.AND.EX P2, PT, RZ, UR5, PT, P2 ;  /* 0x00000005ff007c0c */ /* 0x000fe2000bf45320 */
[----:B------:R-:W-:Y:S01]  /*28990*/  STL [R1], R15 ;  /* 0x0000000f01007387 */ /* 0x000fe20000100800 */
[----:B------:R-:W-:Y:S02]  /*289a0*/  ISETP.NE.U32.AND P3, PT, RZ, UR10, PT ;  /* 0x0000000aff007c0c */ /* 0x000fe4000bf65070 */
[----:B------:R-:W-:Y:S01]  /*289b0*/  ISETP.NE.U32.AND P0, PT, RZ, UR6, PT ;  /* 0x00000006ff007c0c */ /* 0x000fe2000bf05070 */
[----:B------:R-:W-:Y:S01]  /*289c0*/  STL [R1+0xc], R14 ;  /* 0x00000c0e01007387 */ /* 0x000fe20000100800 */
[----:B------:R-:W-:Y:S02]  /*289d0*/  ISETP.NE.AND.EX P3, PT, RZ, UR11, PT, P3 ;  /* 0x0000000bff007c0c */ /* 0x000fe4000bf65330 */
[----:B--2---:R-:W-:Y:S02]  /*289e0*/  IADD3 R2, P4, R15, UR4, RZ ;  /* 0x000000040f027c10 */ /* 0x004fe4000ff9e0ff */
[----:B------:R-:W-:-:S02]  /*289f0*/  ISETP.NE.U32.AND P1, PT, RZ, UR8, PT ;  /* 0x00000008ff007c0c */ /* 0x000fc4000bf25070 */
[C---:B------:R-:W-:Y:S02]  /*28a00*/  IADD3.X R3, R14.reuse, UR5, RZ, P4, !PT ;  /* 0x000000050e037c10 */ /* 0x040fe4000a7fe4ff */
[C---:B0-----:R-:W-:Y:S01]  /*28a10*/  IADD3 R4, P4, R15.reuse, UR8, RZ ;  /* 0x000000080f047c10 */ /* 0x041fe2000ff9e0ff */
[----:B------:R-:W-:Y:S01]  /*28a20*/  ULDC UR4, c[0x0][0x288] ;  /* 0x0000a20000047ab9 */ /* 0x000fe20000000800 */
[----:B------:R-:W-:Y:S01]  /*28a30*/  ISETP.NE.AND.EX P0, PT, RZ, UR7, PT, P0 ;  /* 0x00000007ff007c0c */ /* 0x000fe2000bf05300 */
[----:B------:R-:W2:Y:S01]  /*28a40*/  @P2 LDG.E R8, desc[UR12][R2.64] ;  /* 0x0000000c02082981 */ /* 0x000ea2000c1e1900 */
[----:B-1----:R-:W-:Y:S01]  /*28a50*/  IADD3.X R5, R14, UR9, RZ, P4, !PT ;  /* 0x000000090e057c10 */ /* 0x002fe2000a7fe4ff */
[----:B------:R-:W-:Y:S01]  /*28a60*/  IMAD.U32 R12, RZ, RZ, UR4 ;  /* 0x00000004ff0c7e24 */ /* 0x000fe2000f8e00ff */
[----:B------:R-:W-:Y:S01]  /*28a70*/  ULDC.64 UR4, c[0x0][0x418] ;  /* 0x0001060000047ab9 */ /* 0x000fe20000000a00 */
[----:B------:R-:W-:Y:S02]  /*28a80*/  ISETP.NE.AND.EX P1, PT, RZ, UR9, PT, P1 ;  /* 0x00000009ff007c0c */ /* 0x000fe4000bf25310 */
[----:B---3--:R-:W-:Y:S01]  /*28a90*/  IADD3 R6, P5, R15, UR6, RZ ;  /* 0x000000060f067c10 */ /* 0x008fe2000ffbe0ff */
[----:B--2---:R0:W-:Y:S01]  /*28aa0*/  STL [R1+0x3c], R8 ;  /* 0x00003c0801007387 */ /* 0x0041e20000100800 */
[----:B------:R-:W-:-:S02]  /*28ab0*/  UISETP.NE.U32.AND UP0, UPT, UR4, URZ, UPT ;  /* 0x0000003f0400728c */ /* 0x000fc4000bf05070 */
[----:B------:R-:W-:Y:S01]  /*28ac0*/  IADD3.X R7, R14, UR7, RZ, P5, !PT ;  /* 0x000000070e077c10 */ /* 0x000fe2000affe4ff */
[----:B------:R-:W-:-:S06]  /*28ad0*/  ULDC UR4, c[0x0][0x424] ;  /* 0x0001090000047ab9 */ /* 0x000fcc0000000800 */
[----:B------:R1:W5:Y:S01]  /*28ae0*/  @P1 LDG.E R10, desc[UR12][R4.64] ;  /* 0x0000000c040a1981 */ /* 0x000362000c1e1900 */
[----:B0-----:R-:W-:Y:S01]  /*28af0*/  @P3 IADD3 R8, P4, R15, UR10, RZ ;  /* 0x0000000a0f083c10 */ /* 0x001fe2000ff9e0ff */
[----:B------:R-:W-:Y:S02]  /*28b00*/  UISETP.NE.AND.EX UP0, UPT, UR5, URZ, UPT, UP0 ;  /* 0x0000003f0500728c */ /* 0x000fe4000bf05300 */
[----:B------:R1:W5:Y:S01]  /*28b10*/  @P0 LDG.E R11, desc[UR12][R6.64] ;  /* 0x0000000c060b0981 */ /* 0x000362000c1e1900 */
[----:B------:R-:W-:Y:S01]  /*28b20*/  @P3 IADD3.X R9, R14, UR11, RZ, P4, !PT ;  /* 0x0000000b0e093c10 */ /* 0x000fe2000a7fe4ff */
[----:B------:R-:W-:-:S04]  /*28b30*/  ULDC UR5, c[0x0][0x2f0] ;  /* 0x0000bc0000057ab9 */ /* 0x000fc80000000800 */
[----:B------:R-:W2:Y:S01]  /*28b40*/  @P3 LDG.E R12, desc[UR12][R8.64] ;  /* 0x0000000c080c3981 */ /* 0x000ea2000c1e1900 */
[----:B------:R-:W-:-:S04]  /*28b50*/  USEL UR4, UR4, 0x1, UP0 ;  /* 0x0000000104047887 */ /* 0x000fc80008000000 */
[----:B------:R-:W-:-:S03]  /*28b60*/  UIMAD UR4, UR4, UR5, URZ ;  /* 0x00000005040472a4 */ /* 0x000fc6000f8e023f */
[----:B------:R-:W-:Y:S01]  /*28b70*/  ULDC UR5, c[0x0][0x348] ;  /* 0x0000d20000057ab9 */ /* 0x000fe20000000800 */
[----:B--2---:R1:W-:Y:S04]  /*28b80*/  STL [R1+0x40], R12 ;  /* 0x0000400c01007387 */ /* 0x0043e80000100800 */
[----:B------:R1:W5:Y:S01]  /*28b90*/  LDL R13, [R1+0x40] ;  /* 0x00004000010d7983 */ /* 0x0003620000100800 */
[----:B------:R-:W-:Y:S01]  /*28ba0*/  IMAD.U32 R8, RZ, RZ, UR5 ;  /* 0x00000005ff087e24 */ /* 0x000fe2000f8e00ff */
[----:B------:R-:W-:Y:S01]  /*28bb0*/  MOV R9, UR4 ;  /* 0x0000000400097c02 */ /* 0x000fe20008000f00 */
[----:B------:R-:W-:Y:S06]  /*28bc0*/  @P3 BRA `(.L_x_3125) ;  /* 0x0000000000183947 */ /* 0x000fec0003800000 */
[----:B------:R-:W-:Y:S05]  /*28bd0*/  @!P2 BRA `(.L_x_3125) ;  /* 0x000000000014a947 */ /* 0x000fea0003800000 */
[----:B------:R-:W-:Y:S02]  /*28be0*/  ULDC.64 UR4, c[0x0][0x208] ;  /* 0x0000820000047ab9 */ /* 0x000fe40000000a00 */
[----:B-1----:R-:W2:Y:S04]  /*28bf0*/  LDG.E R12, desc[UR4][R2.64] ;  /* 0x00000004020c7981 */ /* 0x002ea8000c1e1900 */
[----:B------:R-:W2:Y:S02]  /*28c00*/  LDG.E R2, desc[UR4][R2.64+0x4] ;  /* 0x0000040402027981 */ /* 0x000ea4000c1e1900 */
[----:B--2--5:R-:W-:-:S05]  /*28c10*/  IMAD.IADD R13, R2, 0x1, -R12 ;  /* 0x00000001020d7824 */ /* 0x024fca00078e0a0c */
[----:B------:R0:W-:Y:S02]  /*28c20*/  STL [R1+0x40], R13 ;  /* 0x0000400d01007387 */ /* 0x0001e40000100800 */
.L_x_3125:
[----:B-1----:R-:W2:Y:S01]  /*28c30*/  LDL R12, [R1+0x30] ;  /* 0x00003000010c7983 */ /* 0x002ea20000100800 */
[----:B-----5:R-:W-:Y:S01]  /*28c40*/  IMAD.IADD R2, R11, 0x1, R0 ;  /* 0x000000010b027824 */ /* 0x020fe200078e0200 */
[----:B------:R-:W-:Y:S02]  /*28c50*/  ULDC.64 UR4, c[0x0][0xa20] ;  /* 0x0002880000047ab9 */ /* 0x000fe40000000a00 */
[----:B------:R-:W-:Y:S02]  /*28c60*/  ISETP.NE.U32.AND P2, PT, RZ, UR4, PT ;  /* 0x00000004ff007c0c */ /* 0x000fe4000bf45070 */
[----:B------:R1:W-:Y:S02]  /*28c70*/  STL [R1+0x18], R2 ;  /* 0x0000180201007387 */ /* 0x0003e40000100800 */
[----:B------:R-:W-:Y:S02]  /*28c80*/  ISETP.NE.AND.EX P2, PT, RZ, UR5, PT, P2 ;  /* 0x00000005ff007c0c */ /* 0x000fe4000bf45320 */
[----:B--2---:R1:W-:Y:S11]  /*28c90*/  STL [R1+0x10], R12 ;  /* 0x0000100c01007387 */ /* 0x0043f60000100800 */
[----:B------:R-:W-:Y:S05]  /*28ca0*/  @!P2 BRA `(.L_x_3126) ;  /* 0x000000000014a947 */ /* 0x000fea0003800000 */
[----:B-1----:R-:W-:Y:S01]  /*28cb0*/  IADD3 R2, P0, R15, UR4, RZ ;  /* 0x000000040f027c10 */ /* 0x002fe2000ff1e0ff */
[----:B------:R-:W-:-:S03]  /*28cc0*/  ULDC.64 UR6, c[0x0][0x208] ;  /* 0x0000820000067ab9 */ /* 0x000fc60000000a00 */
[----:B------:R-:W-:-:S05]  /*28cd0*/  IADD3.X R3, R14, UR5, RZ, P0, !PT ;  /* 0x000000050e037c10 */ /* 0x000fca00087fe4ff */
[----:B------:R1:W5:Y:S01]  /*28ce0*/  LDG.E R9, desc[UR6][R2.64] ;  /* 0x0000000602097981 */ /* 0x000362000c1e1900 */
[----:B------:R-:W-:Y:S05]  /*28cf0*/  BRA `(.L_x_3127) ;  /* 0x0000000000147947 */ /* 0x000fea0003800000 */
.L_x_3126:
[----:B------:R-:W-:Y:S05]  /*28d00*/  @!P0 BRA `(.L_x_3127) ;  /* 0x0000000000108947 */ /* 0x000fea0003800000 */
[----:B------:R-:W-:Y:S02]  /*28d10*/  ULDC.64 UR4, c[0x0][0x208] ;  /* 0x0000820000047ab9 */ /* 0x000fe40000000a00 */
[----:B------:R-:W2:Y:S04]  /*28d20*/  LDG.E R9, desc[UR4][R6.64] ;  /* 0x0000000406097981 */ /* 0x000ea8000c1e1900 */
[----:B------:R-:W2:Y:S02]  /*28d30*/  LDG.E R6, desc[UR4][R6.64+0x4] ;  /* 0x0000040406067981 */ /* 0x000ea4000c1e1900 */
[----:B--2---:R-:W-:-:S07]  /*28d40*/  IMAD.IADD R9, R6, 0x1, -R9 ;  /* 0x0000000106097824 */ /* 0x004fce00078e0a09 */
.L_x_3127:
[----:B------:R-:W-:Y:S01]  /*28d50*/  ULDC.64 UR4, c[0x0][0x208] ;  /* 0x0000820000047ab9 */ /* 0x000fe20000000a00 */
[----:B-1----:R-:W1:Y:S01]  /*28d60*/  LDC R3, c[0x0][0x448] ;  /* 0x00011200ff037b82 */ /* 0x002e620000000800 */
[----:B------:R-:W2:Y:S01]  /*28d70*/  @P1 LDG.E R2, desc[UR4][R4.64] ;  /* 0x0000000404021981 */ /* 0x000ea2000c1e1900 */
[----:B-----5:R-:W-:-:S03]  /*28d80*/  IADD3 R0, -R0, R9, RZ ;  /* 0x0000000900007210 */ /* 0x020fc60007ffe1ff */
[----:B------:R3:W2:Y:S01]  /*28d90*/  @P1 LDG.E R4, desc[UR4][R4.64+0x4] ;  /* 0x0000040404041981 */ /* 0x0006a2000c1e1900 */
[----:B-1----:R-:W-:-:S13]  /*28da0*/  ISETP.NE.AND P0, PT, R3, 0x1, PT ;  /* 0x000000010300780c */ /* 0x002fda0003f05270 */
[----:B---3--:R-:W1:Y:S01]  /*28db0*/  @P0 LDC R5, c[0x0][0x450] ;  /* 0x00011400ff050b82 */ /* 0x008e620000000800 */
[----:B------:R-:W-:Y:S01]  /*28dc0*/  BSSY B0, `(.L_x_3128) ;  /* 0x00001b5000007945 */ /* 0x000fe20003800000 */
[----:B--2---:R-:W-:-:S06]  /*28dd0*/  @P1 IMAD.IADD R8, R4, 0x1, -R2 ;  /* 0x0000000104081824 */ /* 0x004fcc00078e0a02 */
[----:B------:R-:W2:Y:S01]  /*28de0*/  @P0 LDC R4, c[0x0][0x44c] ;  /* 0x00011300ff040b82 */ /* 0x000ea20000000800 */
[----:B------:R-:W-:-:S04]  /*28df0*/  IMAD.SHL.U32 R2, R17, 0x80, RZ ;  /* 0x0000008011027824 */ /* 0x000fc800078e00ff */
[----:B------:R-:W-:-:S05]  /*28e00*/  VIADD R2, R2, 0x7f ;  /* 0x0000007f02027836 */ /* 0x000fca0000000000 */
[----:B------:R-:W-:Y:S01]  /*28e10*/  MOV R3, R2 ;  /* 0x0000000200037202 */ /* 0x000fe20000000f00 */
[----:B--2---:R-:W-:-:S04]  /*28e20*/  @P0 IMAD.HI.U32 R4, R2, R4, RZ ;  /* 0x0000000402040227 */ /* 0x004fc800078e00ff */
[----:B------:R-:W-:Y:S01]  /*28e30*/  IMAD.IADD R2, R0, 0x1, R8 ;  /* 0x0000000100027824 */ /* 0x000fe200078e0208 */
[----:B-1----:R-:W-:-:S03]  /*28e40*/  @P0 SHF.R.U32.HI R3, RZ, R5, R4 ;  /* 0x00000005ff030219 */ /* 0x002fc60000011604 */
        /* <DEDUP_REMOVED lines=9> */
[----:B------:R-:W-:-:S05]  /*28ee0*/  VIMNMX R2, R20, R2, PT ;  /* 0x0000000214027248 */ /* 0x000fca0003fe0100 */
[----:B------:R-:W-:Y:S01]  /*28ef0*/  IMAD R2, R2, 0x50, -R0 ;  /* 0x0000005002027824 */ /* 0x000fe200078e0a00 */
[----:B------:R-:W-:-:S04]  /*28f00*/  IADD3 R0, -R0, RZ, RZ ;  /* 0x000000ff00007210 */ /* 0x000fc80007ffe1ff */
[----:B------:R-:W-:Y:S02]  /*28f10*/  VIMNMX R8, R2, R8, PT ;  /* 0x0000000802087248 */ /* 0x000fe40003fe0100 */
[----:B------:R-:W-:-:S04]  /*28f20*/  VIMNMX R0, RZ, R0, !PT ;  /* 0x00000000ff007248 */ /* 0x000fc80007fe0100 */
[----:B------:R-:W-:Y:S01]  /*28f30*/  ISETP.GT.AND P0, PT, R8, R0, PT ;  /* 0x000000000800720c */ /* 0x000fe20003f04270 */
[----:B------:R-:W-:-:S05]  /*28f40*/  IMAD.WIDE.U32 R2, R0, -0x33333333, RZ ;  /* 0xcccccccd00027825 */ /* 0x000fca00078e00ff */
[----:B------:R-:W-:-:S07]  /*28f50*/  SHF.R.U32.HI R9, RZ, 0x6, R3 ;  /* 0x00000006ff097819 */ /* 0x000fce0000011603 */
[----:B------:R-:W-:-:S04]  /*28f60*/  @P0 VIADD R8, R8, 0x4f ;  /* 0x0000004f08080836 */ /* 0x000fc80000000000 */
[----:B------:R-:W-:-:S05]  /*28f70*/  @P0 IMAD.HI R0, R8, 0x66666667, RZ ;  /* 0x6666666708000827 */ /* 0x000fca00078e02ff */
[----:B------:R-:W-:Y:S01]  /*28f80*/  @P0 SHF.R.U32.HI R2, RZ, 0x1f, R0 ;  /* 0x0000001fff020819 */ /* 0x000fe20000011600 */
[----:B------:R-:W-:-:S03]  /*28f90*/  IMAD.MOV.U32 R7, RZ, RZ, R9 ;  /* 0x000000ffff077224 */ /* 0x000fc600078e0009 */
[----:B------:R-:W-:-:S04]  /*28fa0*/  @P0 LEA.HI.SX32 R7, R0, R2, 0x1b ;  /* 0x0000000200070211 */ /* 0x000fc800078fdaff */
[----:B------:R-:W-:Y:S02]  /*28fb0*/  ISETP.GT.AND P2, PT, R7, R9, PT ;  /* 0x000000090700720c */ /* 0x000fe40003f44270 */
[----:B------:R-:W-:-:S11]  /*28fc0*/  PLOP3.LUT P0, PT, PT, PT, PT, 0x80, 0x0 ;  /* 0x000000000000781c */ /* 0x000fd60003f0f070 */
        /* <DEDUP_REMOVED lines=8> */
.L_x_3348:
[----:B--2---:R-:W-:Y:S02]  /*29050*/  ISETP.NE.AND P0, PT, R14, RZ, PT ;  /* 0x000000ff0e00720c */ /* 0x004fe40003f05270 */
[----:B------:R-:W-:-:S11]  /*29060*/  PLOP3.LUT P6, PT, PT, PT, PT, 0x8, 0x0 ;  /* 0x000000000000781c */ /* 0x000fd60003fce170 */
[----:B------:R-:W-:Y:S05]  /*29070*/  @P0 BRA `(.L_x_3131) ;  /* 0x00000000000c0947 */ /* 0x000fea0003800000 */
[----:B------:R-:W-:-:S03]  /*29080*/  UMOV UR4, 0xffffffff ;  /* 0xffffffff00047882 */ /* 0x000fc60000000000 */
[----:B------:R-:W-:Y:S05]  /*29090*/  BRA.DIV UR4, `(.L_x_3132) ;  /* 0x0000008e04147947 */ /* 0x000fea000b800000 */
[----:B------:R-:W-:-:S13]  /*290a0*/  ELECT P6, URZ, PT ;  /* 0x00000000003f782f */ /* 0x000fda00038c0000 */
.L_x_3131:
[----:B-1----:R-:W2:Y:S04]  /*290b0*/  LDL R2, [R1+0x50] ;  /* 0x0000500001027983 */ /* 0x002ea80000100800 */
[----:B------:R-:W3:Y:S01]  /*290c0*/  LDL R4, [R1+0x4] ;  /* 0x0000040001047983 */ /* 0x000ee20000100800 */
[----:B------:R-:W-:Y:S01]  /*290d0*/  BSSY B1, `(.L_x_3133) ;  /* 0x0000008000017945 */ /* 0x000fe20003800000 */
[----:B--2---:R-:W-:-:S05]  /*290e0*/  VIADD R2, R2, 0x1 ;  /* 0x0000000102027836 */ /* 0x004fca0000000000 */
[----:B------:R-:W-:-:S04]  /*290f0*/  LEA.HI R3, R2, R2, RZ, 0x1 ;  /* 0x0000000202037211 */ /* 0x000fc800078f08ff */
[----:B------:R-:W-:-:S04]  /*29100*/  LOP3.LUT R3, R3, 0xfffffffe, RZ, 0xc0, !PT ;  /* 0xfffffffe03037812 */ /* 0x000fc800078ec0ff */
[----:B------:R-:W-:-:S04]  /*29110*/  IADD3 R2, R2, -R3, RZ ;  /* 0x8000000302027210 */ /* 0x000fc80007ffe0ff */
[----:B------:R-:W-:-:S04]  /*29120*/  SHF.L.U32 R2, R2, 0x1f, RZ ;  /* 0x0000001f02027819 */ /* 0x000fc800000006ff */
[----:B---3--:R-:W1:Y:S02]  /*29130*/  SYNCS.PHASECHK.TRANS64.TRYWAIT P0, [R4+URZ+0x38820], R2 ;  /* 0x03882002040075a7 */ /* 0x008e64000800017f */
[----:B-1----:R-:W-:Y:S05]  /*29140*/  @!P0 BRA `(.L_x_3134) ;  /* 0x0000008c00088947 */ /* 0x002fea0003800000 */
.L_x_3351:
[----:B------:R-:W-:Y:S05]  /*29150*/  BSYNC B1 ;  /* 0x0000000000017941 */ /* 0x000fea0003800000 */
.L_x_3133:
[----:B------:R-:W-:Y:S04]  /*29160*/  BSSY B1, `(.L_x_3135) ;  /* 0x00000b0000017945 */ /* 0x000fe80003800000 */
[----:B------:R-:W-:Y:S05]  /*29170*/  @!P6 BRA `(.L_x_3136) ;  /* 0x0000000800b8e947 */ /* 0x000fea0003800000 */
[----:B------:R-:W2:Y:S04]  /*29180*/  LDL R6, [R1+0x4] ;  /* 0x0000040001067983 */ /* 0x000ea80000100800 */
        /* <DEDUP_REMOVED lines=10> */
.L_x_3352:
[----:B------:R-:W-:Y:S05]  /*29230*/  BSYNC B2 ;  /* 0x0000000000027941 */ /* 0x000fea0003800000 */
.L_x_3137:
        /* <DEDUP_REMOVED lines=9> */
.L_x_3140:
[----:B------:R-:W-:Y:S05]  /*292d0*/  BSYNC B2 ;  /* 0x0000000000027941 */ /* 0x000fea0003800000 */
.L_x_3139:
        /* <DEDUP_REMOVED lines=8> */
[----:B------:R-:W-:Y:S01]  /*29360*/  IMAD R3, R7, 0x50, R10 ;  /* 0x0000005007037824 */ /* 0x000fe200078e020a */
[----:B------:R-:W-:-:S04]  /*29370*/  UIADD3.X UR5, URZ, UR37, URZ, UP0, !UPT ;  /* 0x000000253f057290 */ /* 0x000fc800087fe43f */
[----:B------:R-:W-:Y:S01]  /*29380*/  IADD3 R3, R3, -0x50, RZ ;  /* 0xffffffb003037810 */ /* 0x000fe20007ffe0ff */
[----:B--2---:R-:W-:Y:S02]  /*29390*/  IMAD R4, R2, 0xa000, R4 ;  /* 0x0000a00002047824 */ /* 0x004fe400078e0204 */
[----:B------:R-:W-:Y:S02]  /*293a0*/  VIADD R2, R5, 0x38890 ;  /* 0x0003889005027836 */ /* 0x000fe40000000000 */
[----:B------:R-:W-:-:S07]  /*293b0*/  VIADD R6, R4, 0x24400 ;  /* 0x0002440004067836 */ /* 0x000fce0000000000 */
.L_x_3141:
        /* <DEDUP_REMOVED lines=16> */
.L_x_3142:
        /* <DEDUP_REMOVED lines=16> */
.L_x_3143:
        /* <DEDUP_REMOVED lines=16> */
.L_x_3144:
        /* <DEDUP_REMOVED lines=13> */
.L_x_3353:
[----:B------:R-:W-:Y:S05]  /*29790*/  BSYNC B2 ;  /* 0x0000000000027941 */ /* 0x000fea0003800000 */
.L_x_3145:
[----:B------:R-:W-:Y:S01]  /*297a0*/  BSSY B2, `(.L_x_3147) ;  /* 0x000000b000027945 */ /* 0x000fe20003800000 */
[----:B------:R-:W-:Y:S02]  /*297b0*/  IMAD.MOV.U32 R12, RZ, RZ, 0x0 ;  /* 0x00000000ff0c7424 */ /* 0x000fe400078e00ff */
[----:B0-----:R-:W-:Y:S01]  /*297c0*/  IMAD.MOV.U32 R13, RZ, RZ, 0x12f00000 ;  /* 0x12f00000ff0d7424 */ /* 0x001fe200078e00ff */
[----:B------:R-:W-:Y:S06]  /*297d0*/  @P1 BRA `(.L_x_3148) ;  /* 0x00000000001c1947 */ /* 0x000fec0003800000 */
[----:B------:R-:W0:Y:S01]  /*297e0*/  S2R R6, SR_TID.X ;  /* 0x0000000000067919 */ /* 0x000e220000002100 */
[----:B------:R-:W-:-:S04]  /*297f0*/  IMAD.MOV.U32 R2, RZ, RZ, 0xa000 ;  /* 0x0000a000ff027424 */ /* 0x000fc800078e00ff */
[----:B------:R3:W-:Y:S01]  /*29800*/  SYNCS.ARRIVE.TRANS64 RZ, [R5+URZ+0x388b0], R2 ;  /* 0x0388b00205ff79a7 */ /* 0x0007e2000800003f */
[----:B0-----:R-:W-:-:S04]  /*29810*/  LOP3.LUT R6, R6, 0x1f, RZ, 0xc0, !PT ;  /* 0x0000001f06067812 */ /* 0x001fc800078ec0ff */
[----:B------:R-:W-:-:S13]  /*29820*/  ISETP.NE.AND P0, PT, R6, RZ, PT ;  /* 0x000000ff0600720c */ /* 0x000fda0003f05270 */
[----:B---3--:R-:W-:Y:S05]  /*29830*/  @!P0 BRA `(.L_x_3148) ;  /* 0x0000000000048947 */ /* 0x008fea0003800000 */
[----:B------:R-:W-:Y:S01]  /*29840*/  BPT.TRAP 0x1 ;  /* 0x000000040000795c */ /* 0x000fe20000300000 */
.L_x_3148:
[----:B------:R-:W-:Y:S05]  /*29850*/  BSYNC B2 ;  /* 0x0000000000027941 */ /* 0x000fea0003800000 */
.L_x_3147:
[----:B------:R-:W-:Y:S01]  /*29860*/  R2UR UR6, R12 ;  /* 0x000000000c0672ca */ /* 0x000fe200000e0000 */
[----:B------:R-:W-:Y:S01]  /*29870*/  UIADD3 UR4, UP0, UR36, 0x670, URZ ;  /* 0x0000067024047890 */ /* 0x000fe2000ff1e03f */
[----:B------:R-:W-:Y:S01]  /*29880*/  R2UR UR7, R13 ;  /* 0x000000000d0772ca */ /* 0x000fe200000e0000 */
[----:B-12---:R-:W-:Y:S01]  /*29890*/  VIADD R5, R5, 0x388b0 ;  /* 0x000388b005057836 */ /* 0x006fe20000000000 */
[----:B------:R-:W-:Y:S01]  /*298a0*/  MOV R2, RZ ;  /* 0x000000ff00027202 */ /* 0x000fe20000000f00 */
[----:B------:R-:W-:Y:S01]  /*298b0*/  UIADD3.X UR5, URZ, UR37, URZ, UP0, !UPT ;  /* 0x000000253f057290 */ /* 0x000fe200087fe43f */
[----:B------:R-:W-:Y:S02]  /*298c0*/  PLOP3.LUT P0, PT, PT, PT, PT, 0x80, 0x0 ;  /* 0x000000000000781c */ /* 0x000fe40003f0f070 */
[----:B------:R-:W-:Y:S01]  /*298d0*/  R2UR UR10, R2 ;  /* 0x00000000020a72ca */ /* 0x000fe200000e0000 */
[----:B------:R-:W-:-:S14]  /*298e0*/  VIADD R2, R4, 0x400 ;  /* 0x0000040004027836 */ /* 0x000fdc0000000000 */
.L_x_3149:
        /* <DEDUP_REMOVED lines=15> */
.L_x_3150:
        /* <DEDUP_REMOVED lines=15> */
.L_x_3151:
        /* <DEDUP_REMOVED lines=15> */
.L_x_3152:
        /* <DEDUP_REMOVED lines=10> */
.L_x_3136:
[----:B------:R-:W-:Y:S05]  /*29c60*/  BSYNC B1 ;  /* 0x0000000000017941 */ /* 0x000fea0003800000 */
.L_x_3135:
[----:B-1----:R-:W2:Y:S04]  /*29c70*/  LDL.LU R2, [R1+0x1c] ;  /* 0x00001c0001027983 */ /* 0x002ea80000300800 */
[----:B------:R-:W3:Y:S01]  /*29c80*/  LDL.LU R6, [R1+0x20] ;  /* 0x0000200001067983 */ /* 0x000ee20000300800 */
[----:B------:R-:W-:Y:S01]  /*29c90*/  VIADD R7, R7, 0xfffffffe ;  /* 0xfffffffe07077836 */ /* 0x000fe20000000000 */
[----:B------:R-:W-:-:S04]  /*29ca0*/  PLOP3.LUT P0, PT, PT, PT, PT, 0x8, 0x0 ;  /* 0x000000000000781c */ /* 0x000fc80003f0e170 */
[----:B------:R-:W-:Y:S01]  /*29cb0*/  ISETP.GE.AND P2, PT, R7, R9, PT ;  /* 0x000000090700720c */ /* 0x000fe20003f46270 */
[----:B--2---:R-:W-:-:S05]  /*29cc0*/  VIADD R2, R2, 0x1 ;  /* 0x0000000102027836 */ /* 0x004fca0000000000 */
[----:B------:R-:W-:-:S04]  /*29cd0*/  ISETP.NE.AND P1, PT, R2, 0x2, PT ;  /* 0x000000020200780c */ /* 0x000fc80003f25270 */
[----:B------:R-:W-:Y:S02]  /*29ce0*/  SEL R3, RZ, 0x1, P1 ;  /* 0x00000001ff037807 */ /* 0x000fe40000800000 */
[----:B------:R-:W-:Y:S02]  /*29cf0*/  SEL R2, R2, RZ, P1 ;  /* 0x000000ff02027207 */ /* 0x000fe40000800000 */
[----:B---3--:R-:W-:-:S03]  /*29d00*/  LOP3.LUT R6, R6, R3, RZ, 0x3c, !PT ;  /* 0x0000000306067212 */ /* 0x008fc600078e3cff */
[----:B------:R1:W-:Y:S04]  /*29d10*/  STL [R1+0x1c], R2 ;  /* 0x00001c0201007387 */ /* 0x0003e80000100800 */
[----:B------:R1:W-:Y:S01]  /*29d20*/  STL [R1+0x20], R6 ;  /* 0x0000200601007387 */ /* 0x0003e20000100800 */
[----:B------:R-:W-:Y:S05]  /*29d30*/  @!P2 BRA `(.L_x_3129) ;  /* 0x0000000800f4a947 */ /* 0x000fea0003800000 */
.L_x_3171:
[----:B------:R-:W-:Y:S05]  /*29d40*/  YIELD ;  /* 0x0000000000007946 */ /* 0x000fea0003800000 */
[----:B------:R-:W-:Y:S04]  /*29d50*/  BSSY B1, `(.L_x_3153) ;  /* 0x00000af000017945 */ /* 0x000fe80003800000 */
[----:B--2---:R-:W-:Y:S05]  /*29d60*/  @!P6 BRA `(.L_x_3154) ;  /* 0x0000000800b4e947 */ /* 0x004fea0003800000 */
[----:B------:R-:W2:Y:S04]  /*29d70*/  LDL R5, [R1+0x4] ;  /* 0x0000040001057983 */ /* 0x000ea80000100800 */
[----:B------:R-:W2:Y:S04]  /*29d80*/  LDL R4, [R1+0x1c] ;  /* 0x00001c0001047983 */ /* 0x000ea80000100800 */
[----:B------:R-:W3:Y:S01]  /*29d90*/  LDL R3, [R1+0x20] ;  /* 0x0000200001037983 */ /* 0x000ee20000100800 */
[----:B------:R-:W-:Y:S01]  /*29da0*/  BSSY B2, `(.L_x_3155) ;  /* 0x0000008000027945 */ /* 0x000fe20003800000 */
[----:B-1----:R-:W1:Y:S02]  /*29db0*/  S2R R2, SR_TID.X ;  /* 0x0000000000027919 */ /* 0x002e640000002100 */
[----:B-1----:R-:W-:-:S04]  /*29dc0*/  LOP3.LUT R2, R2, 0x7f, RZ, 0xc0, !PT ;  /* 0x0000007f02027812 */ /* 0x002fc800078ec0ff */
[----:B------:R-:W-:Y:S02]  /*29dd0*/  ISETP.NE.AND P2, PT, R2, RZ, PT ;  /* 0x000000ff0200720c */ /* 0x000fe40003f45270 */
[----:B--2---:R-:W-:Y:S02]  /*29de0*/  LEA R6, R4, R5, 0x3 ;  /* 0x0000000504067211 */ /* 0x004fe400078e18ff */
[----:B---3--:R-:W-:-:S04]  /*29df0*/  SHF.L.U32 R5, R3, 0x1f, RZ ;  /* 0x0000001f03057819 */ /* 0x008fc800000006ff */
[----:B------:R-:W1:Y:S02]  /*29e00*/  SYNCS.PHASECHK.TRANS64.TRYWAIT P1, [R6+URZ+0x388a0], R5 ;  /* 0x0388a005060075a7 */ /* 0x000e64000802017f */
[----:B-1----:R-:W-:Y:S05]  /*29e10*/  @!P1 BRA `(.L_x_3156) ;  /* 0x0000008000149947 */ /* 0x002fea0003800000 */
.L_x_3354:
[----:B------:R-:W-:Y:S05]  /*29e20*/  BSYNC B2 ;  /* 0x0000000000027941 */ /* 0x000fea0003800000 */
.L_x_3155:
        /* <DEDUP_REMOVED lines=9> */
.L_x_3158:
[----:B------:R-:W-:Y:S05]  /*29ec0*/  BSYNC B2 ;  /* 0x0000000000027941 */ /* 0x000fea0003800000 */
.L_x_3157:
        /* <DEDUP_REMOVED lines=13> */
.L_x_3159:
        /* <DEDUP_REMOVED lines=13> */
[----:B------:R-:W-:Y:S02]  /*2a070*/  UMOV UR7, 0x12f00000 ;  /* 0x12f0000000077882 */ /* 0x000fe40000000000 */
[----:B------:R-:W-:Y:S01]  /*2a080*/  R2UR UR10, R8 ;  /* 0x00000000080a72ca */ /* 0x000fe200000e0000 */
[----:B------:R-:W-:-:S14]  /*2a090*/  VIADD R8, R4, 0x26c00 ;  /* 0x00026c0004087836 */ /* 0x000fdc0000000000 */
.L_x_3160:
        /* <DEDUP_REMOVED lines=16> */
.L_x_3161:
        /* <DEDUP_REMOVED lines=16> */
.L_x_3162:
        /* <DEDUP_REMOVED lines=13> */
.L_x_3355:
[----:B------:R-:W-:Y:S05]  /*2a370*/  BSYNC B2 ;  /* 0x0000000000027941 */ /* 0x000fea0003800000 */
.L_x_3163:
[----:B------:R-:W-:Y:S01]  /*2a380*/  BSSY B2, `(.L_x_3165) ;  /* 0x000000b000027945 */ /* 0x000fe20003800000 */
[----:B------:R-:W-:Y:S01]  /*2a390*/  IMAD.MOV.U32 R12, RZ, RZ, 0x0 ;  /* 0x00000000ff0c7424 */ /* 0x000fe200078e00ff */
[----:B0-----:R-:W-:Y:S02]  /*2a3a0*/  MOV R13, 0x12f00000 ;  /* 0x12f00000000d7802 */ /* 0x001fe40000000f00 */
[----:B------:R-:W-:Y:S05]  /*2a3b0*/  @P2 BRA `(.L_x_3166) ;  /* 0x00000000001c2947 */ /* 0x000fea0003800000 */
[----:B------:R-:W0:Y:S01]  /*2a3c0*/  S2R R8, SR_TID.X ;  /* 0x0000000000087919 */ /* 0x000e220000002100 */
[----:B------:R-:W-:-:S04]  /*2a3d0*/  IMAD.MOV.U32 R2, RZ, RZ, 0xa000 ;  /* 0x0000a000ff027424 */ /* 0x000fc800078e00ff */
[----:B------:R3:W-:Y:S01]  /*2a3e0*/  SYNCS.ARRIVE.TRANS64 RZ, [R6+URZ+0x388b0], R2 ;  /* 0x0388b00206ff79a7 */ /* 0x0007e2000800003f */
[----:B0-----:R-:W-:-:S04]  /*2a3f0*/  LOP3.LUT R8, R8, 0x1f, RZ, 0xc0, !PT ;  /* 0x0000001f08087812 */ /* 0x001fc800078ec0ff */
[----:B------:R-:W-:-:S13]  /*2a400*/  ISETP.NE.AND P1, PT, R8, RZ, PT ;  /* 0x000000ff0800720c */ /* 0x000fda0003f25270 */
[----:B---3--:R-:W-:Y:S05]  /*2a410*/  @!P1 BRA `(.L_x_3166) ;  /* 0x0000000000049947 */ /* 0x008fea0003800000 */
[----:B------:R-:W-:Y:S01]  /*2a420*/  BPT.TRAP 0x1 ;  /* 0x000000040000795c */ /* 0x000fe20000300000 */
.L_x_3166:
[----:B------:R-:W-:Y:S05]  /*2a430*/  BSYNC B2 ;  /* 0x0000000000027941 */ /* 0x000fea0003800000 */
.L_x_3165:
        /* <DEDUP_REMOVED lines=8> */
.L_x_3167:
        /* <DEDUP_REMOVED lines=12> */
[----:B------:R-:W-:Y:S02]  /*2a580*/  R2UR UR6, R12 ;  /* 0x000000000c0672ca */ /* 0x000fe400000e0000 */
[----:B------:R-:W-:Y:S02]  /*2a590*/  R2UR UR10, R5 ;  /* 0x00000000050a72ca */ /* 0x000fe400000e0000 */
[----:B------:R-:W-:Y:S02]  /*2a5a0*/  R2UR UR7, R13 ;  /* 0x000000000d0772ca */ /* 0x000fe400000e0000 */
[----:B------:R-:W-:-:S13]  /*2a5b0*/  PLOP3.LUT P1, PT, PT, PT, PT, 0x80, 0x0 ;  /* 0x000000000000781c */ /* 0x000fda0003f2f070 */
.L_x_3168:
        /* <DEDUP_REMOVED lines=15> */
.L_x_3169:
        /* <DEDUP_REMOVED lines=15> */
.L_x_3170:
        /* <DEDUP_REMOVED lines=10> */
.L_x_3154:
[----:B------:R-:W-:Y:S05]  /*2a840*/  BSYNC B1 ;  /* 0x0000000000017941 */ /* 0x000fea0003800000 */
.L_x_3153:
[----:B-1----:R-:W2:Y:S04]  /*2a850*/  LDL.LU R2, [R1+0x1c] ;  /* 0x00001c0001027983 */ /* 0x002ea80000300800 */
        /* <DEDUP_REMOVED lines=11> */
.L_x_3129:
[----:B------:R-:W-:Y:S05]  /*2a910*/  BSYNC B0 ;  /* 0x0000000000007941 */ /* 0x000fea0003800000 */
.L_x_3128:
[----:B------:R-:W3:Y:S01]  /*2a920*/  LDC R0, c[0x0][0x448] ;  /* 0x00011200ff007b82 */ /* 0x000ee20000000800 */
[----:B------:R-:W-:Y:S05]  /*2a930*/  @!P0 WARPSYNC.ALL ;  /* 0x0000000000008948 */ /* 0x000fea0003800000 */
[----:B------:R-:W-:Y:S02]  /*2a940*/  BSSY B7, `(.L_x_3172) ;  /* 0x0000507000077945 */ /* 0x000fe40003800000 */
[----:B------:R-:W-:Y:S01]  /*2a950*/  @!P0 BAR.SYNC.DEFER_BLOCKING 0xc, 0x180 ;  /* 0x0306000000008b1d */ /* 0x000fe20000010000 */
[----:B---3--:R-:W-:Y:S02]  /*2a960*/  ISETP.NE.AND P1, PT, R0, 0x1, PT ;  /* 0x000000010000780c */ /* 0x008fe40003f25270 */
[----:B------:R-:W-:-:S11]  /*2a970*/  LEA R0, R17, 0x7f, 0x7 ;  /* 0x0000007f11007811 */ /* 0x000fd600078e38ff */
[----:B-12---:R-:W1:Y:S08]  /*2a980*/  @P1 LDC R2, c[0x0][0x44c] ;  /* 0x00011300ff021b82 */ /* 0x006e700000000800 */
[----:B------:R-:W2:Y:S01]  /*2a990*/  @P1 LDC R3, c[0x0][0x450] ;  /* 0x00011400ff031b82 */ /* 0x000ea20000000800 */
[----:B-1----:R-:W-:-:S05]  /*2a9a0*/  @P1 IMAD.HI.U32 R2, R0, R2, RZ ;  /* 0x0000000200021227 */ /* 0x002fca00078e00ff */
[----:B--2---:R-:W-:-:S05]  /*2a9b0*/  @P1 SHF.R.U32.HI R0, RZ, R3, R2 ;  /* 0x00000003ff001219 */ /* 0x004fca0000011602 */
[----:B------:R-:W-:-:S04]  /*2a9c0*/  IMAD.IADD R0, R21, 0x1, R0 ;  /* 0x0000000115007824 */ /* 0x000fc800078e0200 */
[----:B------:R-:W-:-:S05]  /*2a9d0*/  IMAD.HI R0, R0, 0x66666667, RZ ;  /* 0x6666666700007827 */ /* 0x000fca00078e02ff */
[----:B------:R-:W-:-:S04]  /*2a9e0*/  SHF.R.U32.HI R2, RZ, 0x1f, R0 ;  /* 0x0000001fff027819 */ /* 0x000fc80000011600 */
[----:B------:R-:W-:-:S04]  /*2a9f0*/  LEA.HI.SX32 R0, R0, R2, 0x1b ;  /* 0x0000000200007211 */ /* 0x000fc800078fdaff */
[----:B------:R-:W-:-:S04]  /*2aa00*/  VIMNMX R4, R20, R0, PT ;  /* 0x0000000014047248 */ /* 0x000fc80003fe0100 */
[----:B------:R-:W-:Y:S01]  /*2aa10*/  ISETP.GT.AND P0, PT, R4, RZ, PT ;  /* 0x000000ff0400720c */ /* 0x000fe20003f04270 */
        /* <DEDUP_REMOVED lines=9> */
[----:B------:R-:W1:Y:S01]  /*2aab0*/  FLO.U32 R0, UR4 ;  /* 0x0000000400007d00 */ /* 0x000e6200080e0000 */
[----:B------:R-:W-:-:S07]  /*2aac0*/  ULDC.64 UR6, c[0x0][0x208] ;  /* 0x0000820000067ab9 */ /* 0x000fce0000000a00 */
        /* <DEDUP_REMOVED lines=9> */
.L_x_3173:
        /* <DEDUP_REMOVED lines=11> */
[----:B------:R-:W1:Y:S01]  /*2ac10*/  LDC.64 R2, c[0x4][R2] ;  /* 0x0100000002027b82 */ /* 0x000e620000000a00 */
[----:B------:R-:W-:Y:S01]  /*2ac20*/  IMAD.U32 R6, RZ, RZ, UR8 ;  /* 0x00000008ff067e24 */ /* 0x000fe2000f8e00ff */
[----:B------:R-:W-:Y:S01]  /*2ac30*/  MOV R10, UR4 ;  /* 0x00000004000a7c02 */ /* 0x000fe20008000f00 */
[----:B------:R-:W-:Y:S01]  /*2ac40*/  IMAD.U32 R7, RZ, RZ, UR9 ;  /* 0x00000009ff077e24 */ /* 0x000fe2000f8e00ff */
[----:B0-----:R-:W-:Y:S01]  /*2ac50*/  MOV R13, RZ ;  /* 0x000000ff000d7202 */ /* 0x001fe20000000f00 */
[----:B------:R-:W-:-:S02]  /*2ac60*/  IMAD.U32 R11, RZ, RZ, UR5 ;  /* 0x00000005ff0b7e24 */ /* 0x000fc4000f8e00ff */
[----:B------:R-:W-:Y:S02]  /*2ac70*/  IMAD.MOV.U32 R8, RZ, RZ, 0x70 ;  /* 0x00000070ff087424 */ /* 0x000fe400078e00ff */
[----:B------:R-:W-:-:S07]  /*2ac80*/  IMAD.MOV.U32 R12, RZ, RZ, 0x1 ;  /* 0x00000001ff0c7424 */ /* 0x000fce00078e00ff */
[----:B------:R-:W-:-:S07]  /*2ac90*/  LEPC R20, `(.L_x_3176) ;  /* 0x000000001014794e */ /* 0x000fce0000000000 */
[----:B-1----:R-:W-:Y:S05]  /*2aca0*/  CALL.ABS.NOINC R2 ;  /* 0x0000000002007343 */ /* 0x002fea0003c00000 */
.L_x_3176:
[----:B------:R-:W-:Y:S05]  /*2acb0*/  BSYNC B6 ;  /* 0x0000000000067941 */ /* 0x000fea0003800000 */
.L_x_3175:
        /* <DEDUP_REMOVED lines=16> */
[----:B------:R-:W-:Y:S02]  /*2adc0*/  IMAD.U32 R11, RZ, RZ, UR5 ;  /* 0x00000005ff0b7e24 */ /* 0x000fe4000f8e00ff */
[----:B------:R-:W-:Y:S02]  /*2add0*/  IMAD.MOV.U32 R12, RZ, RZ, 0x1 ;  /* 0x00000001ff0c7424 */ /* 0x000fe400078e00ff */
[----:B01----:R-:W-:-:S07]  /*2ade0*/  IMAD.MOV.U32 R13, RZ, RZ, RZ ;  /* 0x000000ffff0d7224 */ /* 0x003fce00078e00ff */
[----:B------:R-:W-:-:S07]  /*2adf0*/  LEPC R20, `(.L_x_3179) ;  /* 0x000000001014794e */ /* 0x000fce0000000000 */
[----:B--2---:R-:W-:Y:S05]  /*2ae00*/  CALL.ABS.NOINC R2 ;  /* 0x0000000002007343 */ /* 0x004fea0003c00000 */
.L_x_3179:
        /* <DEDUP_REMOVED lines=9> */
[----:B------:R-:W-:Y:S02]  /*2aea0*/  IMAD.U32 R7, RZ, RZ, UR7 ;  /* 0x00000007ff077e24 */ /* 0x000fe4000f8e00ff */
[----:B------:R-:W-:-:S02]  /*2aeb0*/  IMAD.U32 R10, RZ, RZ, UR8 ;  /* 0x00000008ff0a7e24 */ /* 0x000fc4000f8e00ff */
[----:B------:R-:W-:Y:S02]  /*2aec0*/  IMAD.MOV.U32 R8, RZ, RZ, 0x70 ;  /* 0x00000070ff087424 */ /* 0x000fe400078e00ff */
[----:B------:R-:W-:Y:S02]  /*2aed0*/  IMAD.MOV.U32 R12, RZ, RZ, 0x1 ;  /* 0x00000001ff0c7424 */ /* 0x000fe400078e00ff */
[----:B------:R-:W-:-:S07]  /*2aee0*/  IMAD.MOV.U32 R13, RZ, RZ, RZ ;  /* 0x000000ffff0d7224 */ /* 0x000fce00078e00ff */
[----:B------:R-:W-:-:S07]  /*2aef0*/  LEPC R20, `(.L_x_3178) ;  /* 0x000000001014794e */ /* 0x000fce0000000000 */
[----:B0-----:R-:W-:Y:S05]  /*2af00*/  CALL.ABS.NOINC R2 ;  /* 0x0000000002007343 */ /* 0x001fea0003c00000 */
.L_x_3178:
[----:B------:R-:W-:Y:S05]  /*2af10*/  BSYNC B6 ;  /* 0x0000000000067941 */ /* 0x000fea0003800000 */
.L_x_3177:
        /* <DEDUP_REMOVED lines=11> */
[----:B----4-:R1:W2:Y:S02]  /*2afd0*/  @P0 LDG.E R7, desc[UR6][R2.64] ;  /* 0x0000000602070981 */ /* 0x0102a4000c1e1900 */
[----:B-1----:R-:W1:Y:S01]  /*2afe0*/  LDC.64 R2, c[0x0][0x418] ;  /* 0x00010600ff027b82 */ /* 0x002e620000000a00 */
[----:B-----5:R-:W-:Y:S02]  /*2aff0*/  IADD3 R4, R0, -0x1, RZ ;  /* 0xffffffff00047810 */ /* 0x020fe40007ffe0ff */
[----:B--2---:R-:W-:Y:S01]  /*2b000*/  SHF.R.S32.HI R8, RZ, 0x1f, R7 ;  /* 0x0000001fff087819 */ /* 0x004fe20000011407 */
[----:B------:R2:W-:Y:S04]  /*2b010*/  @P0 STL [R1+0x10], R7 ;  /* 0x0000100701000387 */ /* 0x0005e80000100800 */
[----:B------:R2:W-:Y:S01]  /*2b020*/  STL [R1+0x28], R8 ;  /* 0x0000280801007387 */ /* 0x0005e20000100800 */
[----:B-1----:R-:W-:Y:S01]  /*2b030*/  LOP3.LUT P0, RZ, R2, UR4, RZ, 0xfc, !PT ;  /* 0x0000000402ff7c12 */ /* 0x002fe2000f80fcff */
[----:B------:R-:W-:-:S03]  /*2b040*/  UMOV UR4, 0xffffffff ;  /* 0xffffffff00047882 */ /* 0x000fc60000000000 */
[----:B------:R-:W-:-:S04]  /*2b050*/  LOP3.LUT P0, RZ, R3, UR5, RZ, 0xfc, P0 ;  /* 0x0000000503ff7c12 */ /* 0x000fc8000800fcff */
[----:B------:R-:W-:Y:S01]  /*2b060*/  SEL R0, R7, RZ, !P0 ;  /* 0x000000ff07007207 */ /* 0x000fe20004000000 */
[----:B--2---:R-:W-:Y:S08]  /*2b070*/  BRA.DIV UR4, `(.L_x_3180) ;  /* 0x0000006e04a47947 */ /* 0x004ff0000b800000 */
[----:B------:R-:W1:Y:S02]  /*2b080*/  S2R R5, SR_TID.X ;  /* 0x0000000000057919 */ /* 0x000e640000002100 */
[----:B-1----:R-:W-:-:S04]  /*2b090*/  SHF.R.U32.HI R5, RZ, 0x5, R5 ;  /* 0x00000005ff057819 */ /* 0x002fc80000011605 */
[----:B------:R-:W-:-:S05]  /*2b0a0*/  LOP3.LUT R5, R5, 0x3, RZ, 0xc0, !PT ;  /* 0x0000000305057812 */ /* 0x000fca00078ec0ff */
[----:B------:R1:W2:Y:S02]  /*2b0b0*/  SHFL.IDX PT, R14, R5, RZ, 0x1f ;  /* 0x00001fff050e7589 */ /* 0x0002a400000e0000 */
.L_x_3358:
[----:B-1----:R-:W3:Y:S01]  /*2b0c0*/  LDL.LU R5, [R1+0x24] ;  /* 0x0000240001057983 */ /* 0x002ee20000300800 */
[----:B------:R-:W-:Y:S02]  /*2b0d0*/  PLOP3.LUT P1, PT, PT, PT, PT, 0x8, 0x0 ;  /* 0x000000000000781c */ /* 0x000fe40003f2e170 */
[----:B--2---:R-:W-:Y:S01]  /*2b0e0*/  ISETP.NE.AND P0, PT, R14, RZ, PT ;  /* 0x000000ff0e00720c */ /* 0x004fe20003f05270 */
[----:B------:R1:W-:Y:S04]  /*2b0f0*/  STL [R1], R0 ;  /* 0x0000000001007387 */ /* 0x0003e80000100800 */
[----:B------:R1:W-:Y:S01]  /*2b100*/  STL [R1+0xc], R4 ;  /* 0x00000c0401007387 */ /* 0x0003e20000100800 */
[----:B---3--:R-:W-:-:S05]  /*2b110*/  LOP3.LUT R5, R5, 0xfffffffe, RZ, 0xc0, !PT ;  /* 0xfffffffe05057812 */ /* 0x008fca00078ec0ff */
[----:B------:R-:W-:-:S05]  /*2b120*/  @P1 LOP3.LUT R5, R5, 0x1, RZ, 0xfc, !PT ;  /* 0x0000000105051812 */ /* 0x000fca00078efcff */
[----:B------:R1:W-:Y:S01]  /*2b130*/  STL [R1+0x24], R5 ;  /* 0x0000240501007387 */ /* 0x0003e20000100800 */
[----:B------:R-:W-:Y:S05]  /*2b140*/  @P0 BRA `(.L_x_3181) ;  /* 0x0000000400640947 */ /* 0x000fea0003800000 */
[----:B------:R-:W-:-:S03]  /*2b150*/  UMOV UR4, 0xffffffff ;  /* 0xffffffff00047882 */ /* 0x000fc60000000000 */
[----:B------:R-:W-:Y:S05]  /*2b160*/  BRA.DIV UR4, `(.L_x_3182) ;  /* 0x0000006e049c7947 */ /* 0x000fea000b800000 */
[----:B------:R-:W-:-:S13]  /*2b170*/  ELECT P6, URZ, PT ;  /* 0x00000000003f782f */ /* 0x000fda00038c0000 */
.L_x_3361:
[----:B------:R-:W-:Y:S05]  /*2b180*/  @!P6 BRA `(.L_x_3181) ;  /* 0x000000040054e947 */ /* 0x000fea0003800000 */
[----:B------:R-:W-:-:S04]  /*2b190*/  ISETP.NE.U32.AND P0, PT, R2, RZ, PT ;  /* 0x000000ff0200720c */ /* 0x000fc80003f05070 */
[----:B------:R-:W-:-:S13]  /*2b1a0*/  ISETP.NE.AND.EX P0, PT, R3, RZ, PT, P0 ;  /* 0x000000ff0300720c */ /* 0x000fda0003f05300 */
[----:B------:R-:W-:Y:S05]  /*2b1b0*/  @!P0 BRA `(.L_x_3183) ;  /* 0x0000000000588947 */ /* 0x000fea0003800000 */
[----:B------:R-:W2:Y:S01]  /*2b1c0*/  LDC R6, c[0x0][0x43c] ;  /* 0x00010f00ff067b82 */ /* 0x000ea20000000800 */
[----:B------:R-:W-:Y:S01]  /*2b1d0*/  IMAD.MOV.U32 R9, RZ, RZ, R4 ;  /* 0x000000ffff097224 */ /* 0x000fe200078e0004 */
[----:B------:R-:W-:Y:S01]  /*2b1e0*/  ULDC.64 UR4, c[0x0][0x428] ;  /* 0x00010a0000047ab9 */ /* 0x000fe20000000a00 */
[----:B------:R-:W-:Y:S02]  /*2b1f0*/  ULDC.64 UR6, c[0x0][0x208] ;  /* 0x0000820000067ab9 */ /* 0x000fe40000000a00 */
[----:B-1----:R-:W-:Y:S01]  /*2b200*/  IMAD.MOV.U32 R0, RZ, RZ, R9 ;  /* 0x000000ffff007224 */ /* 0x002fe200078e0009 */
[----:B--2---:R-:W-:-:S13]  /*2b210*/  ISETP.NE.AND P0, PT, R6, 0x1, PT ;  /* 0x000000010600780c */ /* 0x004fda0003f05270 */
[----:B------:R-:W1:Y:S02]  /*2b220*/  @P0 LDC.64 R4, c[0x0][0x440] ;  /* 0x00011000ff040b82 */ /* 0x000e640000000a00 */
[----:B-1----:R-:W-:-:S05]  /*2b230*/  @P0 IMAD.HI.U32 R4, R9, R4, RZ ;  /* 0x0000000409040227 */ /* 0x002fca00078e00ff */
[----:B------:R-:W-:-:S04]  /*2b240*/  @P0 SHF.R.U32.HI R0, RZ, R5, R4 ;  /* 0x00000005ff000219 */ /* 0x000fc80000011604 */
[--C-:B------:R-:W-:Y:S01]  /*2b250*/  SHF.R.S32.HI R5, RZ, 0x1f, R0.reuse ;  /* 0x0000001fff057819 */ /* 0x100fe20000011400 */
[----:B------:R-:W-:-:S04]  /*2b260*/  IMAD.MOV R4, RZ, RZ, -R0 ;  /* 0x000000ffff047224 */ /* 0x000fc800078e0a00 */
[----:B------:R-:W-:Y:S01]  /*2b270*/  IMAD R9, R6, R4, R9 ;  /* 0x0000000406097224 */ /* 0x000fe200078e0209 */
[----:B------:R-:W-:Y:S01]  /*2b280*/  MOV R4, R0 ;  /* 0x0000000000047202 */ /* 0x000fe20000000f00 */
[----:B------:R-:W-:-:S03]  /*2b290*/  IMAD R6, R8, UR4, RZ ;  /* 0x0000000408067c24 */ /* 0x000fc6000f8e02ff */
[----:B------:R2:W-:Y:S01]  /*2b2a0*/  STL [R1+0xc], R9 ;  /* 0x00000c0901007387 */ /* 0x0005e20000100800 */
[----:B------:R-:W-:-:S04]  /*2b2b0*/  IMAD.WIDE.U32 R4, R7, UR4, R4 ;  /* 0x0000000407047c25 */ /* 0x000fc8000f8e0004 */
[----:B------:R-:W-:Y:S01]  /*2b2c0*/  IMAD R0, R7, UR5, R6 ;  /* 0x0000000507007c24 */ /* 0x000fe2000f8e0206 */
[----:B------:R-:W-:-:S03]  /*2b2d0*/  LEA R2, P0, R4, R2, 0x2 ;  /* 0x0000000204027211 */ /* 0x000fc600078010ff */
[----:B------:R-:W-:-:S05]  /*2b2e0*/  IMAD.IADD R0, R5, 0x1, R0 ;  /* 0x0000000105007824 */ /* 0x000fca00078e0200 */
[----:B------:R-:W-:-:S05]  /*2b2f0*/  LEA.HI.X R3, R4, R3, R0, 0x2, P0 ;  /* 0x0000000304037211 */ /* 0x000fca00000f1400 */
[----:B------:R-:W3:Y:S04]  /*2b300*/  LDG.E R0, desc[UR6][R2.64] ;  /* 0x0000000602007981 */ /* 0x000ee8000c1e1900 */
[----:B---3--:R2:W-:Y:S02]  /*2b310*/  STL [R1], R0 ;  /* 0x0000000001007387 */ /* 0x0085e40000100800 */
.L_x_3183:
[----:B------:R-:W3:Y:S04]  /*2b320*/  LDL R7, [R1+0x4] ;  /* 0x0000040001077983 */ /* 0x000ee80000100800 */
[----:B-12---:R-:W3:Y:S04]  /*2b330*/  LDL R0, [R1+0x8] ;  /* 0x0000080001007983 */ /* 0x006ee80000100800 */
[----:B------:R-:W2:Y:S01]  /*2b340*/  LDL R2, [R1+0x14] ;  /* 0x0000140001027983 */ /* 0x000ea20000100800 */
[----:B---3--:R-:W-:Y:S01]  /*2b350*/  IMAD R0, R0, 0x8, R7 ;  /* 0x0000000800007824 */ /* 0x008fe200078e0207 */
[----:B--2---:R-:W-:-:S04]  /*2b360*/  SHF.L.U32 R2, R2, 0x1f, RZ ;  /* 0x0000001f02027819 */ /* 0x004fc800000006ff */
[----:B------:R-:W1:Y:S02]  /*2b370*/  SYNCS.PHASECHK.TRANS64.TRYWAIT P0, [R0+URZ+0x38840], R2 ;  /* 0x03884002000075a7 */ /* 0x000e64000800017f */
[----:B-1----:R-:W-:Y:S05]  /*2b380*/  @!P0 BRA `(.L_x_3184) ;  /* 0x0000006c00348947 */ /* 0x002fea0003800000 */
.L_x_3362:
        /* <DEDUP_REMOVED lines=11> */
.L_x_3185:
[----:B-1----:R-:W2:Y:S04]  /*2b440*/  LDL R2, [R1+0x18] ;  /* 0x0000180001027983 */ /* 0x002ea80000100800 */
        /* <DEDUP_REMOVED lines=41> */
.L_x_3181:
[----:B---3--:R-:W2:Y:S04]  /*2b6e0*/  LDL R2, [R1+0x4] ;  /* 0x0000040001027983 */ /* 0x008ea80000100800 */
[----:B------:R-:W3:Y:S04]  /*2b6f0*/  LDL.LU R3, [R1+0x3c] ;  /* 0x00003c0001037983 */ /* 0x000ee80000300800 */
[----:B-1----:R-:W4:Y:S04]  /*2b700*/  LDL.LU R5, [R1+0x30] ;  /* 0x0000300001057983 */ /* 0x002f280000300800 */
[----:B------:R-:W5:Y:S01]  /*2b710*/  LDL.LU R4, [R1+0x44] ;  /* 0x0000440001047983 */ /* 0x000f620000300800 */
[----:B------:R-:W-:Y:S05]  /*2b720*/  WARPSYNC.ALL ;  /* 0x0000000000007948 */ /* 0x000fea0003800000 */
[----:B------:R-:W-:Y:S01]  /*2b730*/  ULDC.64 UR4, c[0x0][0x298] ;  /* 0x0000a60000047ab9 */ /* 0x000fe20000000a00 */
[----:B------:R-:W-:Y:S01]  /*2b740*/  ULDC.64 UR6, c[0x0][0xa00] ;  /* 0x0002800000067ab9 */ /* 0x000fe20000000a00 */
[----:B------:R-:W-:Y:S01]  /*2b750*/  BSSY B6, `(.L_x_3186) ;  /* 0x0000024000067945 */ /* 0x000fe20003800000 */
[----:B------:R-:W-:Y:S01]  /*2b760*/  BAR.SYNC.DEFER_BLOCKING 0x8, 0x180 ;  /* 0x0206000000007b1d */ /* 0x000fe20000010000 */
[----:B------:R-:W-:-:S04]  /*2b770*/  ISETP.NE.U32.AND P0, PT, RZ, UR6, PT ;  /* 0x00000006ff007c0c */ /* 0x000fc8000bf05070 */
[----:B------:R-:W-:Y:S02]  /*2b780*/  ISETP.NE.AND.EX P0, PT, RZ, UR7, PT, P0 ;  /* 0x00000007ff007c0c */ /* 0x000fe4000bf05300 */
[----:B--2---:R-:W-:Y:S02]  /*2b790*/  IADD3 R2, R2, 0x14400, RZ ;  /* 0x0001440002027810 */ /* 0x004fe40007ffe0ff */
[----:B---3--:R-:W-:Y:S02]  /*2b7a0*/  SHF.R.S32.HI R0, RZ, 0x1f, R3 ;  /* 0x0000001fff007819 */ /* 0x008fe40000011403 */
        /* <DEDUP_REMOVED lines=9> */
[----:B-1----:R-:W-:Y:S01]  /*2b840*/  IMAD.IADD R2, R3, 0x1, R0 ;  /* 0x0000000103027824 */ /* 0x002fe200078e0200 */
        /* <DEDUP_REMOVED lines=15> */
[----:B------:R-:W-:Y:S02]  /*2b940*/  IMAD.U32 R11, RZ, RZ, UR9 ;  /* 0x00000009ff0b7e24 */ /* 0x000fe4000f8e00ff */
[----:B------:R-:W-:Y:S02]  /*2b950*/  IMAD.MOV.U32 R12, RZ, RZ, 0x1 ;  /* 0x00000001ff0c7424 */ /* 0x000fe400078e00ff */
[----:B0-----:R-:W-:-:S07]  /*2b960*/  IMAD.MOV.U32 R13, RZ, RZ, RZ ;  /* 0x000000ffff0d7224 */ /* 0x001fce00078e00ff */
[----:B------:R-:W-:-:S07]  /*2b970*/  LEPC R20, `(.L_x_3187) ;  /* 0x000000001014794e */ /* 0x000fce0000000000 */
[----:B-1----:R-:W-:Y:S05]  /*2b980*/  CALL.ABS.NOINC R2 ;  /* 0x0000000002007343 */ /* 0x002fea0003c00000 */
.L_x_3187:
[----:B------:R-:W-:Y:S05]  /*2b990*/  BSYNC B6 ;  /* 0x0000000000067941 */ /* 0x000fea0003800000 */
.L_x_3186:
[----:B------:R-:W3:Y:S01]  /*2b9a0*/  LDL.LU R6, [R1+0x3c] ;  /* 0x00003c0001067983 */ /* 0x000ee20000300800 */
[----:B------:R-:W-:Y:S01]  /*2b9b0*/  ULDC.64 UR4, c[0x0][0x2d8] ;  /* 0x0000b60000047ab9 */ /* 0x000fe20000000a00 */
[----:B------:R-:W1:Y:S01]  /*2b9c0*/  LDC R7, c[0x0][0x448] ;  /* 0x00011200ff077b82 */ /* 0x000e620000000800 */
[----:B------:R-:W-:Y:S01]  /*2b9d0*/  ULDC.64 UR6, c[0x0][0x280] ;  /* 0x0000a00000067ab9 */ /* 0x000fe20000000a00 */
[----:B--2---:R-:W3:Y:S04]  /*2b9e0*/  LDL.LU.64 R2, [R1+0x48] ;  /* 0x0000480001027983 */ /* 0x004ee80000300a00 */
[----:B------:R-:W2:Y:S04]  /*2b9f0*/  LDL.LU R0, [R1+0x44] ;  /* 0x0000440001007983 */ /* 0x000ea80000300800 */
[----:B------:R-:W4:Y:S04]  /*2ba00*/  LDL.LU R4, [R1+0x54] ;  /* 0x0000540001047983 */ /* 0x000f280000300800 */
[----:B------:R-:W4:Y:S01]  /*2ba10*/  LDL.LU R5, [R1+0x30] ;  /* 0x0000300001057983 */ /* 0x000f220000300800 */
[----:B------:R-:W0:Y:S01]  /*2ba20*/  S2R R8, SR_TID.X ;  /* 0x0000000000087919 */ /* 0x000e220000002100 */
[----:B------:R-:W0:Y:S01]  /*2ba30*/  S2R R9, SR_TID.X ;  /* 0x0000000000097919 */ /* 0x000e220000002100 */
[----:B-1----:R-:W-:-:S02]  /*2ba40*/  ISETP.NE.AND P0, PT, R7, 0x1, PT ;  /* 0x000000010700780c */ /* 0x002fc40003f05270 */
[----:B0-----:R-:W-:-:S04]  /*2ba50*/  SHF.L.U32 R8, R8, 0x3, RZ ;  /* 0x0000000308087819 */ /* 0x001fc800000006ff */
[----:B------:R-:W-:Y:S01]  /*2ba60*/  LOP3.LUT R8, R8, 0x38, RZ, 0xc0, !PT ;  /* 0x0000003808087812 */ /* 0x000fe200078ec0ff */
[----:B------:R-:W-:-:S03]  /*2ba70*/  IMAD.SHL.U32 R9, R9, 0x8, RZ ;  /* 0x0000000809097824 */ /* 0x000fc600078e00ff */
[C---:B------:R-:W-:Y:S02]  /*2ba80*/  LOP3.LUT R11, R8.reuse, 0x40, RZ, 0xfc, !PT ;  /* 0x00000040080b7812 */ /* 0x040fe400078efcff */
[C---:B------:R-:W-:Y:S02]  /*2ba90*/  LOP3.LUT R10, R8.reuse, 0x80, RZ, 0xfc, !PT ;  /* 0x00000080080a7812 */ /* 0x040fe400078efcff */
[----:B------:R-:W-:Y:S02]  /*2baa0*/  LOP3.LUT R8, R8, 0xc0, RZ, 0xfc, !PT ;  /* 0x000000c008087812 */ /* 0x000fe400078efcff */
[----:B------:R-:W-:Y:S01]  /*2bab0*/  LOP3.LUT R9, R9, 0x38, RZ, 0xc0, !PT ;  /* 0x0000003809097812 */ /* 0x000fe200078ec0ff */
[----:B---3--:R-:W-:Y:S02]  /*2bac0*/  IMAD.MOV.U32 R3, RZ, RZ, R6 ;  /* 0x000000ffff037224 */ /* 0x008fe400078e0006 */
[----:B------:R-:W0:Y:S01]  /*2bad0*/  @P0 LDC R6, c[0x0][0x450] ;  /* 0x00011400ff060b82 */ /* 0x000e220000000800 */
[----:B--2---:R-:W-:-:S02]  /*2bae0*/  IMAD R0, R0, UR4, RZ ;  /* 0x0000000400007c24 */ /* 0x004fc4000f8e02ff */
[----:B------:R-:W-:-:S04]  /*2baf0*/  IMAD.WIDE.U32 R2, R18, UR4, R2 ;  /* 0x0000000412027c25 */ /* 0x000fc8000f8e0002 */
[----:B------:R-:W-:Y:S01]  /*2bb00*/  IMAD R0, R18, UR5, R0 ;  /* 0x0000000512007c24 */ /* 0x000fe2000f8e0200 */
[----:B------:R-:W-:-:S04]  /*2bb10*/  ULDC.64 UR4, c[0x0][0x2e0] ;  /* 0x0000b80000047ab9 */ /* 0x000fc80000000a00 */
[----:B------:R-:W-:Y:S01]  /*2bb20*/  IADD3 R3, R3, R0, RZ ;  /* 0x0000000003037210 */ /* 0x000fe20007ffe0ff */
[----:B----4-:R-:W-:Y:S02]  /*2bb30*/  IMAD R0, R4, UR4, RZ ;  /* 0x0000000404007c24 */ /* 0x010fe4000f8e02ff */
[----:B------:R-:W1:Y:S02]  /*2bb40*/  S2R R4, SR_TID.X ;  /* 0x0000000000047919 */ /* 0x000e640000002100 */
[C---:B------:R-:W-:Y:S02]  /*2bb50*/  IMAD R0, R5.reuse, UR5, R0 ;  /* 0x0000000505007c24 */ /* 0x040fe4000f8e0200 */
[----:B------:R-:W-:Y:S01]  /*2bb60*/  IMAD.WIDE.U32 R2, R5, UR4, R2 ;  /* 0x0000000405027c25 */ /* 0x000fe2000f8e0002 */
[----:B------:R-:W-:-:S03]  /*2bb70*/  ULDC.64 UR4, c[0x0][0x2d0] ;  /* 0x0000b40000047ab9 */ /* 0x000fc60000000a00 */
[----:B------:R-:W-:Y:S01]  /*2bb80*/  IMAD.IADD R3, R3, 0x1, R0 ;  /* 0x0000000103037824 */ /* 0x000fe200078e0200 */
[----:B-1----:R-:W-:-:S04]  /*2bb90*/  LOP3.LUT R4, R4, 0x7f, RZ, 0xc0, !PT ;  /* 0x0000007f04047812 */ /* 0x002fc800078ec0ff */
[----:B------:R-:W-:Y:S02]  /*2bba0*/  SHF.R.U32.HI R5, RZ, 0x3, R4 ;  /* 0x00000003ff057819 */ /* 0x000fe40000011604 */
[----:B------:R-:W1:Y:S02]  /*2bbb0*/  S2R R4, SR_TID.X ;  /* 0x0000000000047919 */ /* 0x000e640000002100 */
[----:B-1----:R-:W-:-:S05]  /*2bbc0*/  IMAD.SHL.U32 R4, R4, 0x10, RZ ;  /* 0x0000001004047824 */ /* 0x002fca00078e00ff */
[----:B------:R-:W-:Y:S02]  /*2bbd0*/  LOP3.LUT R4, R5, 0x70, R4, 0xf8, !PT ;  /* 0x0000007005047812 */ /* 0x000fe400078ef804 */
[----:B------:R-:W1:Y:S03]  /*2bbe0*/  @P0 LDC R5, c[0x0][0x44c] ;  /* 0x00011300ff050b82 */ /* 0x000e660000000800 */
[----:B------:R-:W-:-:S05]  /*2bbf0*/  IMAD R4, R17, 0x80, R4 ;  /* 0x0000008011047824 */ /* 0x000fca00078e0204 */
        /* <DEDUP_REMOVED lines=18> */
[----:B------:R-:W-:Y:S02]  /*2bd20*/  ISETP.GE.AND P2, PT, R10, UR4, PT ;  /* 0x000000040a007c0c */ /* 0x000fe4000bf46270 */
[----:B------:R-:W-:Y:S01]  /*2bd30*/  LEA R3, P4, R4, UR6, 0x1 ;  /* 0x0000000604037c11 */ /* 0x000fe2000f8808ff */
[----:B------:R-:W1:Y:S01]  /*2bd40*/  S2R R10, SR_TID.X ;  /* 0x00000000000a7919 */ /* 0x000e620000002100 */
[----:B------:R-:W-:Y:S01]  /*2bd50*/  IMAD.IADD R2, R5, 0x1, R6 ;  /* 0x0000000105027824 */ /* 0x000fe200078e0206 */
[----:B------:R-:W-:-:S02]  /*2bd60*/  ISETP.GE.AND P0, PT, R9, UR4, PT ;  /* 0x0000000409007c0c */ /* 0x000fc4000bf06270 */
[----:B------:R-:W-:Y:S01]  /*2bd70*/  ISETP.GE.AND P1, PT, R11, UR4, PT ;  /* 0x000000040b007c0c */ /* 0x000fe2000bf26270 */
[----:B------:R-:W-:Y:S01]  /*2bd80*/  UMOV UR4, 0xffffffff ;  /* 0xffffffff00047882 */ /* 0x000fe20000000000 */
[----:B------:R-:W-:Y:S02]  /*2bd90*/  LEA.HI.X R2, R4, UR7, R2, 0x1, P4 ;  /* 0x0000000704027c11 */ /* 0x000fe4000a0f0c02 */
[----:B-1----:R-:W-:-:S04]  /*2bda0*/  LOP3.LUT R10, R10, 0x7f, RZ, 0xc0, !PT ;  /* 0x0000007f0a0a7812 */ /* 0x002fc800078ec0ff */
        /* <DEDUP_REMOVED lines=19> */
[----:B0-----:R-:W-:-:S04]  /*2bee0*/  IADD3 R4, R17, 0x10, RZ ;  /* 0x0000001011047810 */ /* 0x001fc80007ffe0ff */
[----:B------:R-:W-:Y:S02]  /*2bef0*/  ISETP.GE.AND P5, PT, R4, R0, PT ;  /* 0x000000000400720c */ /* 0x000fe40003fa6270 */
[----:B------:R-:W0:Y:S11]  /*2bf00*/  SHFL.IDX PT, R4, R3, 0x1, 0x181f ;  /* 0x00381f0003047f89 */ /* 0x000e3600000e0000 */
[----:B0-----:R-:W-:-:S05]  /*2bf10*/  @!P5 LEA R5, P4, R9, R4, 0x1 ;  /* 0x000000040905d211 */ /* 0x001fca00078808ff */
[----:B------:R-:W-:Y:S02]  /*2bf20*/  @!P5 IMAD.X R4, RZ, RZ, R6, P4 ;  /* 0x000000ffff04d224 */ /* 0x000fe400020e0606 */
[----:B------:R-:W-:Y:S03]  /*2bf30*/  SHFL.IDX PT, R6, R2, 0x2, 0x181f ;  /* 0x00581f0002067f89 */ /* 0x000fe600000e0000 */
[----:B------:R-:W-:-:S04]  /*2bf40*/  @!P5 LOP3.LUT R5, R5, R4, RZ, 0x3c, !PT ;  /* 0x000000040505d212 */ /* 0x000fc800078e3cff */
[----:B------:R-:W-:-:S04]  /*2bf50*/  @!P5 LOP3.LUT R4, R5, R4, RZ, 0x3c, !PT ;  /* 0x000000040504d212 */ /* 0x000fc800078e3cff */
[----:B------:R-:W-:-:S05]  /*2bf60*/  @!P5 LOP3.LUT R5, R5, R4, RZ, 0x3c, !PT ;  /* 0x000000040505d212 */ /* 0x000fca00078e3cff */
[----:B------:R-:W-:Y:S04]  /*2bf70*/  @!P5 LDGSTS.E.BYPASS.LTC128B.128 [R8+0x14c00], desc[UR4][R4.64], !P0 ;  /* 0x14c000000408dfae */ /* 0x000fe8000c101d44 */
[----:B------:R-:W-:Y:S04]  /*2bf80*/  @!P5 LDGSTS.E.BYPASS.LTC128B.128 [R8+0x18c00], desc[UR4][R4.64+0x80], !P1 ;  /* 0x18c000800408dfae */ /* 0x000fe8000c901d44 */
[----:B------:R-:W-:Y:S04]  /*2bf90*/  @!P5 LDGSTS.E.BYPASS.LTC128B.128 [R8+0x1cc00], desc[UR4][R4.64+0x100], !P2 ;  /* 0x1cc001000408dfae */ /* 0x000fe8000d101d44 */
[----:B------:R0:W-:Y:S02]  /*2bfa0*/  @!P5 LDGSTS.E.BYPASS.LTC128B.128 [R8+0x20c00], desc[UR4][R4.64+0x180], !P3 ;  /* 0x20c001800408dfae */ /* 0x0001e4000d901d44 */
[----:B0-----:R-:W-:-:S05]  /*2bfb0*/  VIADD R4, R17, 0x20 ;  /* 0x0000002011047836 */ /* 0x001fca0000000000 */
        /* <DEDUP_REMOVED lines=53> */
[----:B------:R-:W0:Y:S04]  /*2c310*/  SHFL.IDX PT, R4, R3, 0x6, 0x181f ;  /* 0x00d81f0003047f89 */ /* 0x000e2800000e0000 */
[----:B------:R-:W1:Y:S07]  /*2c320*/  SHFL.IDX PT, R3, R3, 0x7, 0x181f ;  /* 0x00f81f0003037f89 */ /* 0x000e6e00000e0000 */
        /* <DEDUP_REMOVED lines=10> */
.L_x_3379:
[----:B------:R-:W-:Y:S01]  /*2c3d0*/  IADD3 R17, R17, 0x70, RZ ;  /* 0x0000007011117810 */ /* 0x000fe20007ffe0ff */
[----:B------:R-:W-:Y:S03]  /*2c3e0*/  BSSY B0, `(.L_x_3189) ;  /* 0x000000d000007945 */ /* 0x000fe60003800000 */
[----:B------:R-:W-:-:S13]  /*2c3f0*/  ISETP.GE.AND P4, PT, R17, R0, PT ;  /* 0x000000001100720c */ /* 0x000fda0003f86270 */
[----:B------:R-:W-:Y:S05]  /*2c400*/  @P4 BRA `(.L_x_3190) ;  /* 0x0000000000284947 */ /* 0x000fea0003800000 */
[----:B0-----:R-:W-:Y:S01]  /*2c410*/  LEA R2, P4, R9, R3, 0x1 ;  /* 0x0000000309027211 */ /* 0x001fe200078808ff */
        /* <DEDUP_REMOVED lines=9> */
.L_x_3190:
[----:B------:R-:W-:Y:S05]  /*2c4b0*/  BSYNC B0 ;  /* 0x0000000000007941 */ /* 0x000fea0003800000 */
.L_x_3189:
[----:B01----:R-:W2:Y:S01]  /*2c4c0*/  LDL R8, [R1+0x4] ;  /* 0x0000040001087983 */ /* 0x003ea20000100800 */
[----:B------:R-:W-:Y:S01]  /*2c4d0*/  PLOP3.LUT P0, PT, PT, PT, PT, 0x80, 0x0 ;  /* 0x000000000000781c */ /* 0x000fe20003f0f070 */
[----:B------:R-:W-:Y:S01]  /*2c4e0*/  NOP ;  /* 0x0000000000007918 */ /* 0x000fe20000000000 */
[----:B--2---:R-:W-:-:S11]  /*2c4f0*/  VIADD R10, R8, 0x38800 ;  /* 0x00038800080a7836 */ /* 0x004fd60000000000 */
.L_x_3191:
        /* <DEDUP_REMOVED lines=17> */
[----:B------:R-:W1:Y:S03]  /*2c610*/  SYNCS.PHASECHK.TRANS64.TRYWAIT P0, [R2+URZ+0x38820], R0 ;  /* 0x03882000020075a7 */ /* 0x000e66000800017f */
[----:B01----:R-:W-:Y:S05]  /*2c620*/  @!P0 BRA `(.L_x_3193) ;  /* 0x0000006400b88947 */ /* 0x003fea0003800000 */
.L_x_3380:
[----:B------:R-:W-:Y:S05]  /*2c630*/  BSYNC B0 ;  /* 0x0000000000007941 */ /* 0x000fea0003800000 */
.L_x_3192:
        /* <DEDUP_REMOVED lines=24> */
[----:B------:R-:W-:Y:S02]  /*2c7c0*/  ISETP.NE.AND.EX P0, PT, RZ, UR5, PT, P0 ;  /* 0x00000005ff007c0c */ /* 0x000fe4000bf05300 */
[----:B------:R-:W-:-:S11]  /*2c7d0*/  MOV R7, R2 ;  /* 0x0000000200077202 */ /* 0x000fd60000000f00 */
[----:B0-----:R-:W-:Y:S05]  /*2c7e0*/  @!P0 BRA `(.L_x_3200) ;  /* 0x0000000000548947 */ /* 0x001fea0003800000 */
[----:B------:R-:W2:Y:S01]  /*2c7f0*/  LDL R11, [R1+0x28] ;  /* 0x00002800010b7983 */ /* 0x000ea20000100800 */
[----:B------:R-:W0:Y:S03]  /*2c800*/  LDC R3, c[0x0][0x43c] ;  /* 0x00010f00ff037b82 */ /* 0x000e260000000800 */
[----:B------:R-:W3:Y:S01]  /*2c810*/  LDL R6, [R1+0x10] ;  /* 0x0000100001067983 */ /* 0x000ee20000100800 */
[----:B------:R-:W-:Y:S01]  /*2c820*/  IMAD.MOV.U32 R0, RZ, RZ, R2 ;  /* 0x000000ffff007224 */ /* 0x000fe200078e0002 */
[----:B------:R-:W-:Y:S01]  /*2c830*/  ULDC.64 UR6, c[0x0][0x428] ;  /* 0x00010a0000067ab9 */ /* 0x000fe20000000a00 */
[----:B------:R-:W-:Y:S01]  /*2c840*/  ULDC.64 UR8, c[0x0][0x208] ;  /* 0x0000820000087ab9 */ /* 0x000fe20000000a00 */
[----:B0-----:R-:W-:-:S13]  /*2c850*/  ISETP.NE.AND P0, PT, R3, 0x1, PT ;  /* 0x000000010300780c */ /* 0x001fda0003f05270 */
[----:B-----5:R-:W0:Y:S02]  /*2c860*/  @P0 LDC.64 R4, c[0x0][0x440] ;  /* 0x00011000ff040b82 */ /* 0x020e240000000a00 */
[----:B0-----:R-:W-:-:S05]  /*2c870*/  @P0 IMAD.HI.U32 R4, R2, R4, RZ ;  /* 0x0000000402040227 */ /* 0x001fca00078e00ff */
[----:B------:R-:W-:-:S04]  /*2c880*/  @P0 SHF.R.U32.HI R0, RZ, R5, R4 ;  /* 0x00000005ff000219 */ /* 0x000fc80000011604 */
[--C-:B------:R-:W-:Y:S01]  /*2c890*/  SHF.R.S32.HI R5, RZ, 0x1f, R0.reuse ;  /* 0x0000001fff057819 */ /* 0x100fe20000011400 */
[--C-:B------:R-:W-:Y:S02]  /*2c8a0*/  IMAD.MOV R7, RZ, RZ, -R0.reuse ;  /* 0x000000ffff077224 */ /* 0x100fe400078e0a00 */
[----:B------:R-:W-:Y:S02]  /*2c8b0*/  IMAD.MOV.U32 R4, RZ, RZ, R0 ;  /* 0x000000ffff047224 */ /* 0x000fe400078e0000 */
[----:B------:R-:W-:Y:S02]  /*2c8c0*/  IMAD R7, R3, R7, R2 ;  /* 0x0000000703077224 */ /* 0x000fe400078e0202 */
[----:B--2---:R-:W-:-:S04]  /*2c8d0*/  IMAD R3, R11, UR6, RZ ;  /* 0x000000060b037c24 */ /* 0x004fc8000f8e02ff */
[C---:B---3--:R-:W-:Y:S02]  /*2c8e0*/  IMAD R3, R6.reuse, UR7, R3 ;  /* 0x0000000706037c24 */ /* 0x048fe4000f8e0203 */
[----:B------:R-:W-:-:S05]  /*2c8f0*/  IMAD.WIDE.U32 R4, R6, UR6, R4 ;  /* 0x0000000606047c25 */ /* 0x000fca000f8e0004 */
[----:B------:R-:W-:Y:S02]  /*2c900*/  IADD3 R0, R3, R5, RZ ;  /* 0x0000000503007210 */ /* 0x000fe40007ffe0ff */
[----:B------:R-:W-:-:S04]  /*2c910*/  LEA R12, P0, R4, UR4, 0x2 ;  /* 0x00000004040c7c11 */ /* 0x000fc8000f8010ff */
[----:B------:R-:W-:-:S05]  /*2c920*/  LEA.HI.X R13, R4, UR5, R0, 0x2, P0 ;  /* 0x00000005040d7c11 */ /* 0x000fca00080f1400 */
[----:B------:R0:W5:Y:S04]  /*2c930*/  LDG.E R4, desc[UR8][R12.64] ;  /* 0x000000080c047981 */ /* 0x000168000c1e1900 */
.L_x_3200:
[----:B------:R-:W2:Y:S01]  /*2c940*/  LDL R0, [R1+0x4] ;  /* 0x0000040001007983 */ /* 0x000ea20000100800 */
[----:B------:R-:W-:Y:S01]  /*2c950*/  BSSY B3, `(.L_x_3201) ;  /* 0x0000005000037945 */ /* 0x000fe20003800000 */
[----:B--2---:R-:W-:Y:S01]  /*2c960*/  IMAD R3, R8, 0x8, R0 ;  /* 0x0000000808037824 */ /* 0x004fe200078e0200 */
[----:B------:R-:W-:-:S04]  /*2c970*/  SHF.L.U32 R0, R9, 0x1f, RZ ;  /* 0x0000001f09007819 */ /* 0x000fc800000006ff */
[----:B------:R-:W1:Y:S02]  /*2c980*/  SYNCS.PHASECHK.TRANS64.TRYWAIT P0, [R3+URZ+0x38840], R0 ;  /* 0x03884000030075a7 */ /* 0x000e64000800017f */
[----:B-1----:R-:W-:Y:S05]  /*2c990*/  @!P0 BRA `(.L_x_3202) ;  /* 0x0000006000f48947 */ /* 0x002fea0003800000 */
.L_x_3381:
[----:B------:R-:W-:Y:S05]  /*2c9a0*/  BSYNC B3 ;  /* 0x0000000000037941 */ /* 0x000fea0003800000 */
.L_x_3201:
        /* <DEDUP_REMOVED lines=12> */
.L_x_3204:
[----:B------:R-:W-:Y:S05]  /*2ca70*/  BSYNC B3 ;  /* 0x0000000000037941 */ /* 0x000fea0003800000 */
.L_x_3203:
[----:B------:R-:W2:Y:S04]  /*2ca80*/  LDL R5, [R1+0x4] ;  /* 0x0000040001057983 */ /* 0x000ea80000100800 */
[----:B-1----:R-:W3:Y:S01]  /*2ca90*/  LDL R0, [R1+0x18] ;  /* 0x0000180001007983 */ /* 0x002ee20000100800 */
        /* <DEDUP_REMOVED lines=8> */
[----:B--2---:R-:W-:-:S02]  /*2cb20*/  IMAD R6, R8, 0xa000, R5 ;  /* 0x0000a00008067824 */ /* 0x004fc400078e0205 */
[----:B---3--:R-:W-:Y:S02]  /*2cb30*/  IMAD R0, R7, 0x50, R0 ;  /* 0x0000005007007824 */ /* 0x008fe400078e0200 */
[----:B------:R-:W-:-:S09]  /*2cb40*/  VIADD R5, R6, 0x24400 ;  /* 0x0002440006057836 */ /* 0x000fd20000000000 */
.L_x_3205:
        /* <DEDUP_REMOVED lines=16> */
.L_x_3206:
        /* <DEDUP_REMOVED lines=16> */
.L_x_3207:
        /* <DEDUP_REMOVED lines=16> */
.L_x_3208:
        /* <DEDUP_REMOVED lines=13> */
[----:B--2---:R-:W-:Y:S02]  /*2cf20*/  SHF.L.U32 R0, R12, 0x1f, RZ ;  /* 0x0000001f0c007819 */ /* 0x004fe400000006ff */
[----:B---3--:R-:W-:-:S04]  /*2cf30*/  LEA R3, R6, R10, 0x3 ;  /* 0x0000000a06037211 */ /* 0x008fc800078e18ff */
[----:B------:R-:W0:Y:S02]  /*2cf40*/  SYNCS.PHASECHK.TRANS64.TRYWAIT P0, [R3+URZ+0x60], R0 ;  /* 0x00006000030075a7 */ /* 0x000e24000800017f */
[----:B0-----:R-:W-:Y:S05]  /*2cf50*/  @!P0 BRA `(.L_x_3210) ;  /* 0x0000005c00988947 */ /* 0x001fea0003800000 */
.L_x_3382:
[----:B------:R-:W-:Y:S05]  /*2cf60*/  BSYNC B3 ;  /* 0x0000000000037941 */ /* 0x000fea0003800000 */
.L_x_3209:
        /* <DEDUP_REMOVED lines=14> */
.L_x_3212:
[----:B------:R-:W-:Y:S05]  /*2d050*/  BSYNC B3 ;  /* 0x0000000000037941 */ /* 0x000fea0003800000 */
.L_x_3211:
        /* <DEDUP_REMOVED lines=15> */
.L_x_3213:
        /* <DEDUP_REMOVED lines=16> */
.L_x_3214:
        /* <DEDUP_REMOVED lines=16> */
.L_x_3215:
        /* <DEDUP_REMOVED lines=16> */
.L_x_3216:
        /* <DEDUP_REMOVED lines=13> */
.L_x_3199:
[----:B------:R-:W-:Y:S05]  /*2d520*/  BSYNC B1 ;  /* 0x0000000000017941 */ /* 0x000fea0003800000 */
.L_x_3198:
[----:B------:R-:W2:Y:S04]  /*2d530*/  LDL.LU R0, [R1+0x34] ;  /* 0x0000340001007983 */ /* 0x000ea80000300800 */
[----:B------:R1:W-:Y:S04]  /*2d540*/  STL [R1+0x8], R8 ;  /* 0x0000080801007387 */ /* 0x0003e80000100800 */
[----:B------:R1:W-:Y:S02]  /*2d550*/  STL [R1+0x14], R9 ;  /* 0x0000140901007387 */ /* 0x0003e40000100800 */
[----:B-12---:R-:W-:-:S07]  /*2d560*/  VIADD R0, R0, 0xfffffffd ;  /* 0xfffffffd00007836 */ /* 0x006fce0000000000 */
.L_x_3197:
[----:B------:R-:W-:Y:S05]  /*2d570*/  BSYNC B2 ;  /* 0x0000000000027941 */ /* 0x000fea0003800000 */
.L_x_3196:
[----:B------:R-:W-:-:S13]  /*2d580*/  ISETP.NE.AND P0, PT, R2, RZ, PT ;  /* 0x000000ff0200720c */ /* 0x000fda0003f05270 */
[----:B------:R-:W-:Y:S05]  /*2d590*/  @!P0 BRA `(.L_x_3195) ;  /* 0x0000001c00088947 */ /* 0x000fea0003800000 */
[----:B0-----:R0:W5:Y:S02]  /*2d5a0*/  LDL R7, [R1] ;  /* 0x0000000001077983 */ /* 0x0011640000100800 */
.L_x_3255:
        /* <DEDUP_REMOVED lines=32> */
[----:B------:R-:W-:-:S05]  /*2d7b0*/  IMAD.WIDE.U32 R2, R9, UR6, R2 ;  /* 0x0000000609027c25 */ /* 0x000fca000f8e0002 */
[----:B------:R-:W-:Y:S02]  /*2d7c0*/  IADD3 R3, R6, R3, RZ ;  /* 0x0000000306037210 */ /* 0x000fe40007ffe0ff */
[----:B------:R-:W-:-:S04]  /*2d7d0*/  LEA R6, P0, R2, UR4, 0x2 ;  /* 0x0000000402067c11 */ /* 0x000fc8000f8010ff */
[----:B------:R-:W-:-:S06]  /*2d7e0*/  LEA.HI.X R7, R2, UR5, R3, 0x2, P0 ;  /* 0x0000000502077c11 */ /* 0x000fcc00080f1403 */
[----:B------:R1:W5:Y:S03]  /*2d7f0*/  LDG.E R7, desc[UR8][R6.64] ;  /* 0x0000000806077981 */ /* 0x000366000c1e1900 */
.L_x_3219:
[----:B------:R-:W2:Y:S01]  /*2d800*/  LDL R2, [R1+0x4] ;  /* 0x0000040001027983 */ /* 0x000ea20000100800 */
[----:B------:R-:W-:Y:S01]  /*2d810*/  BSSY B2, `(.L_x_3220) ;  /* 0x0000005000027945 */ /* 0x000fe20003800000 */
[----:B--2---:R-:W-:Y:S01]  /*2d820*/  IMAD R3, R4, 0x8, R2 ;  /* 0x0000000804037824 */ /* 0x004fe200078e0202 */
[----:B------:R-:W-:-:S04]  /*2d830*/  SHF.L.U32 R2, R5, 0x1f, RZ ;  /* 0x0000001f05027819 */ /* 0x000fc800000006ff */
[----:B------:R-:W2:Y:S02]  /*2d840*/  SYNCS.PHASECHK.TRANS64.TRYWAIT P0, [R3+URZ+0x38840], R2 ;  /* 0x03884002030075a7 */ /* 0x000ea4000800017f */
[----:B--2---:R-:W-:Y:S05]  /*2d850*/  @!P0 BRA `(.L_x_3221) ;  /* 0x00000054006c8947 */ /* 0x004fea0003800000 */
.L_x_3383:
[----:B------:R-:W-:Y:S05]  /*2d860*/  BSYNC B2 ;  /* 0x0000000000027941 */ /* 0x000fea0003800000 */
.L_x_3220:
        /* <DEDUP_REMOVED lines=12> */
.L_x_3223:
[----:B------:R-:W-:Y:S05]  /*2d930*/  BSYNC B2 ;  /* 0x0000000000027941 */ /* 0x000fea0003800000 */
.L_x_3222:
        /* <DEDUP_REMOVED lines=13> */
.L_x_3224:
        /* <DEDUP_REMOVED lines=16> */
.L_x_3225:
        /* <DEDUP_REMOVED lines=16> */
.L_x_3226:
        /* <DEDUP_REMOVED lines=16> */
.L_x_3227:
        /* <DEDUP_REMOVED lines=13> */
[----:B--2---:R-:W-:Y:S02]  /*2dde0*/  SHF.L.U32 R3, R12, 0x1f, RZ ;  /* 0x0000001f0c037819 */ /* 0x004fe400000006ff */
[----:B---3--:R-:W-:-:S04]  /*2ddf0*/  LEA R2, R9, R10, 0x3 ;  /* 0x0000000a09027211 */ /* 0x008fc800078e18ff */
[----:B------:R-:W1:Y:S02]  /*2de00*/  SYNCS.PHASECHK.TRANS64.TRYWAIT P0, [R2+URZ+0x60], R3 ;  /* 0x00006003020075a7 */ /* 0x000e64000800017f */
[----:B-1----:R-:W-:Y:S05]  /*2de10*/  @!P0 BRA `(.L_x_3229) ;  /* 0x0000005000108947 */ /* 0x002fea0003800000 */
.L_x_3384:
[----:B------:R-:W-:Y:S05]  /*2de20*/  BSYNC B2 ;  /* 0x0000000000027941 */ /* 0x000fea0003800000 */
.L_x_3228:
        /* <DEDUP_REMOVED lines=11> */
.L_x_3231:
[----:B------:R-:W-:Y:S05]  /*2dee0*/  BSYNC B2 ;  /* 0x0000000000027941 */ /* 0x000fea0003800000 */
.L_x_3230:
[----:B-1----:R-:W2:Y:S01]  /*2def0*/  LDL.LU R3, [R1+0x8] ;  /* 0x0000080001037983 */ /* 0x002ea20000300800 */
        /* <DEDUP_REMOVED lines=9> */
[----:B------:R-:W-:Y:S01]  /*2df90*/  IADD3 R2, R2, 0x50, RZ ;  /* 0x0000005002027810 */ /* 0x000fe20007ffe0ff */
[----:B---3--:R-:W-:Y:S02]  /*2dfa0*/  IMAD R6, R6, 0x50, R9 ;  /* 0x0000005006067824 */ /* 0x008fe400078e0209 */
[----:B--2---:R-:W-:-:S04]  /*2dfb0*/  IMAD R3, R3, 0xa000, R11 ;  /* 0x0000a00003037824 */ /* 0x004fc800078e020b */
[----:B------:R-:W-:-:S07]  /*2dfc0*/  VIADD R9, R3, 0x400 ;  /* 0x0000040003097836 */ /* 0x000fce0000000000 */
.L_x_3232:
        /* <DEDUP_REMOVED lines=16> */
.L_x_3233:
        /* <DEDUP_REMOVED lines=16> */
.L_x_3234:
        /* <DEDUP_REMOVED lines=16> */
.L_x_3235:
        /* <DEDUP_REMOVED lines=13> */
.L_x_3218:
[----:B------:R-:W-:Y:S05]  /*2e3a0*/  BSYNC B1 ;  /* 0x0000000000017941 */ /* 0x000fea0003800000 */
.L_x_3217:
        /* <DEDUP_REMOVED lines=23> */
[----:B-1---5:R-:W-:-:S04]  /*2e520*/  @P0 IMAD.HI.U32 R7, R6, R2, RZ ;  /* 0x0000000206070227 */ /* 0x022fc800078e00ff */
[----:B------:R-:W-:Y:S01]  /*2e530*/  IMAD.MOV.U32 R2, RZ, RZ, R6 ;  /* 0x000000ffff027224 */ /* 0x000fe200078e0006 */
[----:B------:R-:W-:-:S04]  /*2e540*/  @P0 SHF.R.U32.HI R2, RZ, R3, R7 ;  /* 0x00000003ff020219 */ /* 0x000fc80000011607 */
[----:B------:R-:W-:-:S05]  /*2e550*/  IADD3 R3, -R2, RZ, RZ ;  /* 0x000000ff02037210 */ /* 0x000fca0007ffe1ff */
        /* <DEDUP_REMOVED lines=9> */
.L_x_3238:
[----:B------:R-:W4:Y:S01]  /*2e5f0*/  LDL R2, [R1+0x4] ;  /* 0x0000040001027983 */ /* 0x000f220000100800 */
[----:B------:R-:W-:Y:S01]  /*2e600*/  SHF.L.U32 R3, R11, 0x1f, RZ ;  /* 0x0000001f0b037819 */ /* 0x000fe200000006ff */
[----:B------:R-:W-:Y:S01]  /*2e610*/  BSSY B2, `(.L_x_3239) ;  /* 0x0000004000027945 */ /* 0x000fe20003800000 */
[----:B----4-:R-:W-:-:S04]  /*2e620*/  IMAD R2, R12, 0x8, R2 ;  /* 0x000000080c027824 */ /* 0x010fc800078e0202 */
[----:B------:R-:W4:Y:S02]  /*2e630*/  SYNCS.PHASECHK.TRANS64.TRYWAIT P0, [R2+URZ+0x38840], R3 ;  /* 0x03884003020075a7 */ /* 0x000f24000800017f */
[----:B----4-:R-:W-:Y:S05]  /*2e640*/  @!P0 BRA `(.L_x_3240) ;  /* 0x0000004800188947 */ /* 0x010fea0003800000 */
.L_x_3385:
[----:B------:R-:W-:Y:S05]  /*2e650*/  BSYNC B2 ;  /* 0x0000000000027941 */ /* 0x000fea0003800000 */
.L_x_3239:
        /* <DEDUP_REMOVED lines=12> */
.L_x_3242:
[----:B------:R-:W-:Y:S05]  /*2e720*/  BSYNC B2 ;  /* 0x0000000000027941 */ /* 0x000fea0003800000 */
.L_x_3241:
[----:B------:R-:W3:Y:S04]  /*2e730*/  LDL R8, [R1+0x8] ;  /* 0x0000080001087983 */ /* 0x000ee80000100800 */
[----:B------:R-:W3:Y:S04]  /*2e740*/  LDL R9, [R1+0x4] ;  /* 0x0000040001097983 */ /* 0x000ee80000100800 */
[----:B----4-:R-:W4:Y:S01]  /*2e750*/  LDL R2, [R1+0x18] ;  /* 0x0000180001027983 */ /* 0x010f220000100800 */
[----:B--2---:R-:W-:-:S04]  /*2e760*/  MOV R11, RZ ;  /* 0x000000ff000b7202 */ /* 0x004fc80000000f00 */
[----:B------:R-:W-:Y:S01]  /*2e770*/  R2UR UR10, R11 ;  /* 0x000000000b0a72ca */ /* 0x000fe200000e0000 */
[----:B------:R-:W-:Y:S01]  /*2e780*/  UIADD3 UR4, UP0, UR36, 0x370, URZ ;  /* 0x0000037024047890 */ /* 0x000fe2000ff1e03f */
[----:B------:R-:W-:Y:S01]  /*2e790*/  PLOP3.LUT P0, PT, PT, PT, PT, 0x80, 0x0 ;  /* 0x000000000000781c */ /* 0x000fe20003f0f070 */
[----:B------:R-:W-:Y:S01]  /*2e7a0*/  UMOV UR6, 0x0 ;  /* 0x0000000000067882 */ /* 0x000fe20000000000 */
[----:B------:R-:W-:Y:S01]  /*2e7b0*/  UMOV UR7, 0x14f00000 ;  /* 0x14f0000000077882 */ /* 0x000fe20000000000 */
[----:B------:R-:W-:Y:S01]  /*2e7c0*/  UIADD3.X UR5, URZ, UR37, URZ, UP0, !UPT ;  /* 0x000000253f057290 */ /* 0x000fe200087fe43f */
[C---:B---3--:R-:W-:Y:S02]  /*2e7d0*/  IMAD R3, R8.reuse, 0x8, R10 ;  /* 0x0000000808037824 */ /* 0x048fe400078e020a */
[----:B------:R-:W-:Y:S02]  /*2e7e0*/  IMAD R8, R8, 0xa000, R9 ;  /* 0x0000a00008087824 */ /* 0x000fe400078e0209 */
[----:B------:R-:W-:-:S02]  /*2e7f0*/  VIADD R3, R3, 0x30 ;  /* 0x0000003003037836 */ /* 0x000fc40000000000 */
[----:B----4-:R-:W-:Y:S02]  /*2e800*/  IMAD R2, R6, 0x50, R2 ;  /* 0x0000005006027824 */ /* 0x010fe400078e0202 */
[----:B------:R-:W-:-:S07]  /*2e810*/  VIADD R9, R8, 0x24400 ;  /* 0x0002440008097836 */ /* 0x000fce0000000000 */
.L_x_3243:
        /* <DEDUP_REMOVED lines=16> */
.L_x_3244:
        /* <DEDUP_REMOVED lines=16> */
.L_x_3245:
        /* <DEDUP_REMOVED lines=16> */
.L_x_3246:
        /* <DEDUP_REMOVED lines=15> */
.L_x_3386:
[----:B------:R-:W-:Y:S05]  /*2ec10*/  BSYNC B2 ;  /* 0x0000000000027941 */ /* 0x000fea0003800000 */
.L_x_3247:
[----:B------:R-:W-:Y:S01]  /*2ec20*/  BSSY B2, `(.L_x_3249) ;  /* 0x000000b000027945 */ /* 0x000fe20003800000 */
[----:B------:R-:W-:Y:S01]  /*2ec30*/  IMAD.MOV.U32 R8, RZ, RZ, 0x0 ;  /* 0x00000000ff087424 */ /* 0x000fe200078e00ff */
[----:B------:R-:W-:Y:S02]  /*2ec40*/  MOV R9, 0x14f00000 ;  /* 0x14f0000000097802 */ /* 0x000fe40000000f00 */
        /* <DEDUP_REMOVED lines=8> */
.L_x_3250:
[----:B------:R-:W-:Y:S05]  /*2ecd0*/  BSYNC B2 ;  /* 0x0000000000027941 */ /* 0x000fea0003800000 */
.L_x_3249:
        /* <DEDUP_REMOVED lines=13> */
.L_x_3251:
        /* <DEDUP_REMOVED lines=16> */
.L_x_3252:
        /* <DEDUP_REMOVED lines=16> */
.L_x_3253:
        /* <DEDUP_REMOVED lines=16> */
.L_x_3254:
        /* <DEDUP_REMOVED lines=13> */
.L_x_3237:
[----:B------:R-:W-:Y:S05]  /*2f180*/  BSYNC B1 ;  /* 0x0000000000017941 */ /* 0x000fea0003800000 */
.L_x_3236:
[C---:B------:R-:W-:Y:S01]  /*2f190*/  ISETP.GT.AND P0, PT, R0.reuse, 0x1, PT ;  /* 0x000000010000780c */ /* 0x040fe20003f04270 */
[----:B------:R-:W-:-:S12]  /*2f1a0*/  VIADD R0, R0, 0xfffffffe ;  /* 0xfffffffe00007836 */ /* 0x000fd80000000000 */
[----:B------:R-:W-:Y:S05]  /*2f1b0*/  @P0 BRA `(.L_x_3255) ;  /* 0xffffffe000fc0947 */ /* 0x000fea000383ffff */
.L_x_3195:
[----:B------:R-:W-:Y:S05]  /*2f1c0*/  BSYNC B0 ;  /* 0x0000000000007941 */ /* 0x000fea0003800000 */
.L_x_3194:
        /* <DEDUP_REMOVED lines=18> */
.L_x_3257:
[----:B------:R-:W-:Y:S05]  /*2f2f0*/  BSYNC B0 ;  /* 0x0000000000007941 */ /* 0x000fea0003800000 */
.L_x_3256:
[----:B------:R-:W4:Y:S01]  /*2f300*/  LDL R0, [R1+0x24] ;  /* 0x0000240001007983 */ /* 0x000f220000100800 */
[----:B------:R-:W-:Y:S01]  /*2f310*/  BSSY B0, `(.L_x_3258) ;  /* 0x0000060000007945 */ /* 0x000fe20003800000 */
[----:B----4-:R-:W-:-:S13]  /*2f320*/  LOP3.LUT P0, RZ, R0, 0x1, RZ, 0xc0, !PT ;  /* 0x0000000100ff7812 */ /* 0x010fda000780c0ff */
[----:B------:R-:W-:Y:S05]  /*2f330*/  @!P0 BRA `(.L_x_3259) ;  /* 0x0000000400748947 */ /* 0x000fea0003800000 */
[----:B0-----:R-:W4:Y:S04]  /*2f340*/  LDL R4, [R1+0x4] ;  /* 0x0000040001047983 */ /* 0x001f280000100800 */
[----:B------:R-:W4:Y:S04]  /*2f350*/  LDL R0, [R1+0x8] ;  /* 0x0000080001007983 */ /* 0x000f280000100800 */
[----:B------:R-:W2:Y:S01]  /*2f360*/  LDL R2, [R1+0x14] ;  /* 0x0000140001027983 */ /* 0x000ea20000100800 */
[----:B------:R-:W-:Y:S01]  /*2f370*/  BSSY B1, `(.L_x_3260) ;  /* 0x0000006000017945 */ /* 0x000fe20003800000 */
[----:B------:R-:W-:-:S02]  /*2f380*/  ISETP.NE.AND P1, PT, R3, RZ, PT ;  /* 0x000000ff0300720c */ /* 0x000fc40003f25270 */
[----:B----4-:R-:W-:Y:S02]  /*2f390*/  LEA R0, R0, R4, 0x3 ;  /* 0x0000000400007211 */ /* 0x010fe400078e18ff */
[----:B--2---:R-:W-:-:S04]  /*2f3a0*/  SHF.L.U32 R2, R2, 0x1f, RZ ;  /* 0x0000001f02027819 */ /* 0x004fc800000006ff */
[----:B------:R-:W0:Y:S02]  /*2f3b0*/  SYNCS.PHASECHK.TRANS64.TRYWAIT P0, [R0+URZ+0x38860], R2 ;  /* 0x03886002000075a7 */ /* 0x000e24000800017f */
[----:B0-----:R-:W-:Y:S05]  /*2f3c0*/  @!P0 BRA `(.L_x_3261) ;  /* 0x0000003800e08947 */ /* 0x001fea0003800000 */
.L_x_3387:
[----:B------:R-:W-:Y:S05]  /*2f3d0*/  BSYNC B1 ;  /* 0x0000000000017941 */ /* 0x000fea0003800000 */
.L_x_3260:
        /* <DEDUP_REMOVED lines=9> */
.L_x_3263:
[----:B------:R-:W-:Y:S05]  /*2f470*/  BSYNC B1 ;  /* 0x0000000000017941 */ /* 0x000fea0003800000 */
.L_x_3262:
[----:B------:R-:W2:Y:S04]  /*2f480*/  LDL.LU R5, [R1+0x18] ;  /* 0x0000180001057983 */ /* 0x000ea80000300800 */
[----:B------:R-:W2:Y:S04]  /*2f490*/  LDL.LU R3, [R1+0xc] ;  /* 0x00000c0001037983 */ /* 0x000ea80000300800 */
[----:B------:R-:W4:Y:S04]  /*2f4a0*/  LDL R4, [R1+0x4] ;  /* 0x0000040001047983 */ /* 0x000f280000100800 */
[----:B0-----:R-:W4:Y:S01]  /*2f4b0*/  LDL R2, [R1+0x8] ;  /* 0x0000080001027983 */ /* 0x001f220000100800 */
        /* <DEDUP_REMOVED lines=8> */
[----:B----4-:R-:W-:-:S04]  /*2f540*/  IMAD R2, R2, 0xa000, R4 ;  /* 0x0000a00002027824 */ /* 0x010fc800078e0204 */
[----:B------:R-:W-:-:S07]  /*2f550*/  VIADD R4, R2, 0x400 ;  /* 0x0000040002047836 */ /* 0x000fce0000000000 */
.L_x_3264:
        /* <DEDUP_REMOVED lines=12> */
[----:B------:R-:W-:Y:S01]  /*2f620*/  UMOV UR6, 0x0 ;  /* 0x0000000000067882 */ /* 0x000fe20000000000 */
[----:B------:R-:W-:Y:S01]  /*2f630*/  IADD3 R4, R2, 0x2c00, RZ ;  /* 0x00002c0002047810 */ /* 0x000fe20007ffe0ff */
[----:B------:R-:W-:Y:S01]  /*2f640*/  UMOV UR7, 0x14f00000 ;  /* 0x14f0000000077882 */ /* 0x000fe20000000000 */
[----:B------:R-:W-:-:S09]  /*2f650*/  UMOV UR10, 0x40 ;  /* 0x00000040000a7882 */ /* 0x000fd20000000000 */
.L_x_3265:
        /* <DEDUP_REMOVED lines=16> */
.L_x_3266:
        /* <DEDUP_REMOVED lines=16> */
.L_x_3267:
        /* <DEDUP_REMOVED lines=11> */
.L_x_3259:
[----:B------:R-:W-:Y:S05]  /*2f910*/  BSYNC B0 ;  /* 0x0000000000007941 */ /* 0x000fea0003800000 */
.L_x_3258:
[----:B------:R-:W4:Y:S04]  /*2f920*/  LDL.LU R5, [R1+0x8] ;  /* 0x0000080001057983 */ /* 0x000f280000300800 */
[----:B0-----:R-:W2:Y:S01]  /*2f930*/  LDL.LU R4, [R1+0x14] ;  /* 0x0000140001047983 */ /* 0x001ea20000300800 */
[----:B----4-:R-:W-:-:S05]  /*2f940*/  VIADD R0, R5, 0x1 ;  /* 0x0000000105007836 */ /* 0x010fca0000000000 */
[----:B------:R-:W-:-:S04]  /*2f950*/  ISETP.NE.AND P0, PT, R0, 0x2, PT ;  /* 0x000000020000780c */ /* 0x000fc80003f05270 */
[----:B------:R-:W-:Y:S02]  /*2f960*/  SEL R2, RZ, 0x1, P0 ;  /* 0x00000001ff027807 */ /* 0x000fe40000000000 */
[----:B------:R-:W-:Y:S02]  /*2f970*/  SEL R0, R0, RZ, P0 ;  /* 0x000000ff00007207 */ /* 0x000fe40000000000 */
[----:B--2---:R-:W-:-:S03]  /*2f980*/  LOP3.LUT R4, R4, R2, RZ, 0x3c, !PT ;  /* 0x0000000204047212 */ /* 0x004fc600078e3cff */
[----:B------:R2:W-:Y:S04]  /*2f990*/  STL [R1+0x8], R0 ;  /* 0x0000080001007387 */ /* 0x0005e80000100800 */
[----:B------:R2:W-:Y:S02]  /*2f9a0*/  STL [R1+0x14], R4 ;  /* 0x0000140401007387 */ /* 0x0005e40000100800 */
.L_x_3174:
[----:B------:R-:W-:Y:S05]  /*2f9b0*/  BSYNC B7 ;  /* 0x0000000000077941 */ /* 0x000fea0003800000 */
.L_x_3172:
        /* <DEDUP_REMOVED lines=10> */
[----:B------:R2:W-:Y:S01]  /*2fa60*/  STL [R1+0x4], R0 ;  /* 0x0000040001007387 */ /* 0x0005e20000100800 */
[----:B------:R-:W-:Y:S06]  /*2fa70*/  BAR.ARV 0x4, 0x180 ;  /* 0x0106000000007b1d */ /* 0x000fec0000002000 */
[----:B------:R-:W-:Y:S05]  /*2fa80*/  BRA `(.L_x_3269) ;  /* 0x0000000800e47947 */ /* 0x000fea0003800000 */
.L_x_3268:
[----:B---3--:R-:W2:Y:S01]  /*2fa90*/  S2R R6, SR_TID.X ;  /* 0x0000000000067919 */ /* 0x008ea20000002100 */
        /* <DEDUP_REMOVED lines=36> */
.L_x_3397:
[----:B------:R-:W-:Y:S02]  /*2fce0*/  ULDC UR4, c[0x0][0xc38] ;  /* 0x00030e0000047ab9 */ /* 0x000fe40000000800 */
[----:B------:R-:W-:-:S04]  /*2fcf0*/  IMAD.U32 R4, RZ, RZ, UR4 ;  /* 0x00000004ff047e24 */ /* 0x000fc8000f8e00ff */
[----:B---3--:R-:W-:-:S04]  /*2fd00*/  IMAD R16, R16, R4, RZ ;  /* 0x0000000410107224 */ /* 0x008fc800078e02ff */
[----:B------:R-:W-:-:S05]  /*2fd10*/  IMAD.IADD R5, R5, 0x1, R16 ;  /* 0x0000000105057824 */ /* 0x000fca00078e0210 */
[----:B------:R-:W-:-:S13]  /*2fd20*/  ISETP.GT.AND P6, PT, R5, R0, PT ;  /* 0x000000000500720c */ /* 0x000fda0003fc4270 */
[----:B------:R-:W-:Y:S05]  /*2fd30*/  @P6 BRA `(.L_x_3271) ;  /* 0x0000000000a06947 */ /* 0x000fea0003800000 */
.L_x_3276:
[----:B--2---:R-:W2:Y:S01]  /*2fd40*/  LDC R2, c[0x0][0xc3c] ;  /* 0x00030f00ff027b82 */ /* 0x004ea20000000800 */
[----:B------:R-:W-:-:S05]  /*2fd50*/  VIADD R19, R19, 0x1f ;  /* 0x0000001f13137836 */ /* 0x000fca0000000000 */
[----:B--2---:R-:W-:-:S13]  /*2fd60*/  ISETP.GE.AND P6, PT, R19, R2, PT ;  /* 0x000000021300720c */ /* 0x004fda0003fc6270 */
[----:B------:R-:W-:Y:S05]  /*2fd70*/  @P6 BRA `(.L_x_3272) ;  /* 0x0000000400dc6947 */ /* 0x000fea0003800000 */
[----:B------:R-:W2:Y:S01]  /*2fd80*/  S2R R3, SR_TID.X ;  /* 0x0000000000037919 */ /* 0x000ea20000002100 */
[----:B------:R-:W-:Y:S01]  /*2fd90*/  BSSY B0, `(.L_x_3273) ;  /* 0x000000a000007945 */ /* 0x000fe20003800000 */
[----:B--2---:R-:W-:-:S04]  /*2fda0*/  LOP3.LUT R3, R3, 0x1f, RZ, 0xc0, !PT ;  /* 0x0000001f03037812 */ /* 0x004fc800078ec0ff */
[----:B------:R-:W-:Y:S01]  /*2fdb0*/  IADD3 R4, R19, R3, RZ ;  /* 0x0000000313047210 */ /* 0x000fe20007ffe0ff */
[----:B------:R-:W-:-:S03]  /*2fdc0*/  IMAD.MOV.U32 R3, RZ, RZ, RZ ;  /* 0x000000ffff037224 */ /* 0x000fc600078e00ff */
[----:B------:R-:W-:-:S13]  /*2fdd0*/  ISETP.GE.OR P6, PT, R4, R2, !P0 ;  /* 0x000000020400720c */ /* 0x000fda00047c6670 */
[----:B------:R-:W-:Y:S05]  /*2fde0*/  @P6 BRA `(.L_x_3274) ;  /* 0x0000000000106947 */ /* 0x000fea0003800000 */
[----:B------:R-:W2:Y:S01]  /*2fdf0*/  LDC.64 R2, c[0x0][0xc80] ;  /* 0x00032000ff027b82 */ /* 0x000ea20000000a00 */
[----:B------:R-:W-:Y:S01]  /*2fe00*/  ULDC.64 UR4, c[0x0][0x208] ;  /* 0x0000820000047ab9 */ /* 0x000fe20000000a00 */
[----:B--2---:R-:W-:-:S06]  /*2fe10*/  IMAD.WIDE R2, R4, 0x4, R2 ;  /* 0x0000000404027825 */ /* 0x004fcc00078e0202 */
[----:B------:R2:W5:Y:S02]  /*2fe20*/  LDG.E R3, desc[UR4][R2.64] ;  /* 0x0000000402037981 */ /* 0x000564000c1e1900 */
.L_x_3274:
[----:B------:R-:W-:Y:S05]  /*2fe30*/  BSYNC B0 ;  /* 0x0000000000007941 */ /* 0x000fea0003800000 */
.L_x_3273:
[----:B------:R-:W-:-:S03]  /*2fe40*/  UMOV UR4, 0xffffffff ;  /* 0xffffffff00047882 */ /* 0x000fc60000000000 */
[----:B------:R-:W-:Y:S05]  /*2fe50*/  BRA.DIV UR4, `(.L_x_3275) ;  /* 0x0000003604907947 */ /* 0x000fea000b800000 */
[----:B--2--5:R-:W2:Y:S02]  /*2fe60*/  SHFL.UP PT, R2, R3, 0x1, RZ ;  /* 0x0420000003027989 */ /* 0x024ea400000e00ff */
        /* <DEDUP_REMOVED lines=15> */
.L_x_3405:
[----:B------:R-:W-:Y:S02]  /*2ff60*/  ULDC UR4, c[0x0][0xc38] ;  /* 0x00030e0000047ab9 */ /* 0x000fe40000000800 */
[----:B------:R-:W-:-:S04]  /*2ff70*/  IMAD.U32 R4, RZ, RZ, UR4 ;  /* 0x00000004ff047e24 */ /* 0x000fc8000f8e00ff */
[----:B---3--:R-:W-:-:S05]  /*2ff80*/  IMAD R16, R16, R4, RZ ;  /* 0x0000000410107224 */ /* 0x008fca00078e02ff */
[----:B------:R-:W-:-:S04]  /*2ff90*/  IADD3 R5, R16, R5, RZ ;  /* 0x0000000510057210 */ /* 0x000fc80007ffe0ff */
[----:B------:R-:W-:-:S13]  /*2ffa0*/  ISETP.GT.AND P6, PT, R5, R0, PT ;  /* 0x000000000500720c */ /* 0x000fda0003fc4270 */
[----:B------:R-:W-:Y:S05]  /*2ffb0*/  @!P6 BRA `(.L_x_3276) ;  /* 0xfffffffc0060e947 */ /* 0x000fea000383ffff */
.L_x_3271:
        /* <DEDUP_REMOVED lines=8> */
.L_x_3409:
[----:B------:R-:W-:Y:S01]  /*30040*/  ISETP.NE.AND P0, PT, R5, RZ, PT ;  /* 0x000000ff0500720c */ /* 0x000fe20003f05270 */
[----:B------:R-:W-:-:S12]  /*30050*/  IMAD.MOV.U32 R5, RZ, RZ, RZ ;  /* 0x000000ffff057224 */ /* 0x000fd800078e00ff */
[----:B------:R-:W-:Y:S05]  /*30060*/  @!P0 BRA `(.L_x_3278) ;  /* 0x0000000000148947 */ /* 0x000fea0003800000 */
[----:B------:R-:W-:Y:S01]  /*30070*/  UMOV UR4, 0xffffffff ;  /* 0xffffffff00047882 */ /* 0x000fe20000000000 */
[----:B------:R-:W-:Y:S02]  /*30080*/  VIADD R12, R6, 0xffffffff ;  /* 0xffffffff060c7836 */ /* 0x000fe40000000000 */
[----:B------:R-:W-:Y:S05]  /*30090*/  BRA.DIV UR4, `(.L_x_3279) ;  /* 0x0000003a04207947 */ /* 0x000fea000b800000 */
[----:B--2---:R2:W0:Y:S02]  /*300a0*/  SHFL.IDX PT, R2, R2, R12, 0x1f ;  /* 0x00001f0c02027589 */ /* 0x00442400000e0000 */
.L_x_3412:
[----:B0-----:R-:W-:-:S07]  /*300b0*/  MOV R5, R2 ;  /* 0x0000000200057202 */ /* 0x001fce0000000f00 */
.L_x_3278:
[----:B--23--:R-:W2:Y:S01]  /*300c0*/  LDC.64 R2, c[0x0][0xc90] ;  /* 0x00032400ff027b82 */ /* 0x00cea20000000a00 */
[----:B------:R-:W-:Y:S01]  /*300d0*/  IMAD.IADD R19, R6, 0x1, R19 ;  /* 0x0000000106137824 */ /* 0x000fe200078e0213 */
[----:B------:R-:W-:-:S03]  /*300e0*/  ULDC.64 UR4, c[0x0][0x208] ;  /* 0x0000820000047ab9 */ /* 0x000fc60000000a00 */
[----:B--2---:R-:W-:-:S05]  /*300f0*/  IMAD.WIDE R2, R19, 0x4, R2 ;  /* 0x0000000413027825 */ /* 0x004fca00078e0202 */
[----:B-1---5:R-:W4:Y:S01]  /*30100*/  LDG.E R7, desc[UR4][R2.64] ;  /* 0x0000000402077981 */ /* 0x022f22000c1e1900 */
[----:B------:R-:W-:-:S04]  /*30110*/  IMAD R16, R5, R4, R16 ;  /* 0x0000000405107224 */ /* 0x000fc800078e0210 */
[----:B------:R-:W-:Y:S02]  /*30120*/  IMAD.IADD R0, R0, 0x1, -R16 ;  /* 0x0000000100007824 */ /* 0x000fe400078e0a10 */
[----:B----4-:R-:W-:-:S05]  /*30130*/  IMAD R6, R17, R7, RZ ;  /* 0x0000000711067224 */ /* 0x010fca00078e02ff */
[----:B------:R-:W-:-:S04]  /*30140*/  IABS R8, R6 ;  /* 0x0000000600087213 */ /* 0x000fc80000000000 */
[----:B------:R-:W1:Y:S08]  /*30150*/  I2F.RP R2, R8 ;  /* 0x0000000800027306 */ /* 0x000e700000209400 */
[----:B-1----:R-:W1:Y:S02]  /*30160*/  MUFU.RCP R2, R2 ;  /* 0x0000000200027308 */ /* 0x002e640000001000 */
[----:B-1----:R-:W-:-:S06]  /*30170*/  VIADD R2, R2, 0xffffffe ;  /* 0x0ffffffe02027836 */ /* 0x002fcc0000000000 */
[----:B------:R-:W1:Y:S02]  /*30180*/  F2I.FTZ.U32.TRUNC.NTZ R3, R2 ;  /* 0x0000000200037305 */ /* 0x000e64000021f000 */
[----:B-1----:R-:W-:-:S04]  /*30190*/  IMAD.MOV R2, RZ, RZ, -R3 ;  /* 0x000000ffff027224 */ /* 0x002fc800078e0a03 */
[----:B------:R-:W-:Y:S01]  /*301a0*/  IMAD R5, R2, R8, RZ ;  /* 0x0000000802057224 */ /* 0x000fe200078e02ff */
[----:B------:R-:W-:-:S05]  /*301b0*/  MOV R2, RZ ;  /* 0x000000ff00027202 */ /* 0x000fca0000000f00 */
[----:B------:R-:W-:Y:S01]  /*301c0*/  IMAD.HI.U32 R2, R3, R5, R2 ;  /* 0x0000000503027227 */ /* 0x000fe200078e0002 */
[----:B------:R-:W-:Y:S02]  /*301d0*/  IABS R3, R0 ;  /* 0x0000000000037213 */ /* 0x000fe40000000000 */
[----:B------:R-:W-:-:S03]  /*301e0*/  IABS R5, R6 ;  /* 0x0000000600057213 */ /* 0x000fc60000000000 */
[----:B------:R-:W-:-:S04]  /*301f0*/  IMAD.HI.U32 R2, R2, R3, RZ ;  /* 0x0000000302027227 */ /* 0x000fc800078e00ff */
[----:B------:R-:W-:-:S04]  /*30200*/  IMAD.MOV R5, RZ, RZ, -R5 ;  /* 0x000000ffff057224 */ /* 0x000fc800078e0a05 */
        /* <DEDUP_REMOVED lines=17> */
[----:B------:R-:W1:Y:S08]  /*30320*/  I2F.RP R3, R7 ;  /* 0x0000000700037306 */ /* 0x000e700000209400 */
[----:B-1----:R-:W1:Y:S02]  /*30330*/  MUFU.RCP R3, R3 ;  /* 0x0000000300037308 */ /* 0x002e640000001000 */
[----:B-1----:R-:W-:-:S06]  /*30340*/  IADD3 R3, R3, 0xffffffe, RZ ;  /* 0x0ffffffe03037810 */ /* 0x002fcc0007ffe0ff */
[----:B------:R-:W1:Y:S02]  /*30350*/  F2I.FTZ.U32.TRUNC.NTZ R3, R3 ;  /* 0x0000000300037305 */ /* 0x000e64000021f000 */
[----:B-1----:R-:W-:-:S04]  /*30360*/  IMAD.MOV R2, RZ, RZ, -R3 ;  /* 0x000000ffff027224 */ /* 0x002fc800078e0a03 */
        /* <DEDUP_REMOVED lines=17> */
[----:B------:R-:W-:Y:S02]  /*30480*/  @!P2 IADD3 R2, -R2, RZ, RZ ;  /* 0x000000ff0202a210 */ /* 0x000fe40007ffe1ff */
[----:B------:R-:W-:Y:S01]  /*30490*/  @!P1 LOP3.LUT R2, RZ, R4, RZ, 0x33, !PT ;  /* 0x00000004ff029212 */ /* 0x000fe200078e33ff */
[----:B------:R-:W-:-:S04]  /*304a0*/  IMAD.MOV R4, RZ, RZ, -R4 ;  /* 0x000000ffff047224 */ /* 0x000fc800078e0a04 */
[----:B------:R-:W-:Y:S01]  /*304b0*/  IMAD R18, R2, R4, R0 ;  /* 0x0000000402127224 */ /* 0x000fe200078e0200 */
[----:B------:R-:W-:-:S05]  /*304c0*/  LOP3.LUT R2, RZ, R2, RZ, 0x33, !PT ;  /* 0x00000002ff027212 */ /* 0x000fca00078e33ff */
[----:B------:R-:W-:Y:S01]  /*304d0*/  IMAD.IADD R17, R17, 0x1, R2 ;  /* 0x0000000111117824 */ /* 0x000fe200078e0202 */
[----:B------:R-:W-:Y:S06]  /*304e0*/  BRA `(.L_x_3280) ;  /* 0x00000000001c7947 */ /* 0x000fec0003800000 */
.L_x_3272:
[----:B------:R-:W-:Y:S01]  /*304f0*/  UMOV UR4, URZ ;  /* 0x0000003f00047c82 */ /* 0x000fe20008000000 */
[----:B------:R-:W-:Y:S01]  /*30500*/  UMOV UR5, URZ ;  /* 0x0000003f00057c82 */ /* 0x000fe20008000000 */
[----:B------:R-:W-:Y:S01]  /*30510*/  ULDC UR6, c[0x0][0xc3c] ;  /* 0x00030f0000067ab9 */ /* 0x000fe20000000800 */
[----:B------:R-:W-:Y:S01]  /*30520*/  MOV R16, R0 ;  /* 0x0000000000107202 */ /* 0x000fe20000000f00 */
[----:B------:R-:W-:Y:S02]  /*30530*/  IMAD.U32 R17, RZ, RZ, UR4 ;  /* 0x00000004ff117e24 */ /* 0x000fe4000f8e00ff */
[----:B------:R-:W-:Y:S02]  /*30540*/  IMAD.U32 R18, RZ, RZ, UR5 ;  /* 0x00000005ff127e24 */ /* 0x000fe4000f8e00ff */
[----:B------:R-:W-:-:S07]  /*30550*/  IMAD.U32 R19, RZ, RZ, UR6 ;  /* 0x00000006ff137e24 */ /* 0x000fce000f8e00ff */
.L_x_3280:
[----:B------:R2:W3:Y:S01]  /*30560*/  LDL R3, [R1+0x4] ;  /* 0x0000040001037983 */ /* 0x0004e20000100800 */
        /* <DEDUP_REMOVED lines=9> */
[----:B------:R2:W-:Y:S01]  /*30600*/  @!P0 STL [R1+0x4], R3 ;  /* 0x0000040301008387 */ /* 0x0005e20000100800 */
[----:B------:R-:W-:Y:S06]  /*30610*/  BAR.ARV 0x5, 0x180 ;  /* 0x0146000000007b1d */ /* 0x000fec0000002000 */
.L_x_3269:
[----:B------:R-:W-:Y:S02]  /*30620*/  ULDC UR4, c[0x0][0xc3c] ;  /* 0x00030f0000047ab9 */ /* 0x000fe40000000800 */
[----:B----4-:R-:W-:-:S13]  /*30630*/  ISETP.GE.AND P0, PT, R19, UR4, PT ;  /* 0x0000000413007c0c */ /* 0x010fda000bf06270 */
[----:B------:R-:W-:Y:S05]  /*30640*/  @!P0 BRA `(.L_x_3281) ;  /* 0xffffff8000688947 */ /* 0x000fea000383ffff */
[----:B------:R-:W-:Y:S05]  /*30650*/  BSYNC B8 ;  /* 0x0000000000087941 */ /* 0x000fea0003800000 */
.L_x_3124:
[----:B--2---:R-:W2:Y:S01]  /*30660*/  LDL.LU R0, [R1+0x50] ;  /* 0x0000500001007983 */ /* 0x004ea20000300800 */
[----:B------:R-:W-:Y:S01]  /*30670*/  BSSY B0, `(.L_x_3282) ;  /* 0x000000b000007945 */ /* 0x000fe20003800000 */
[----:B------:R-:W4:Y:S01]  /*30680*/  S2R R5, SR_CgaCtaId ;  /* 0x0000000000057919 */ /* 0x000f220000008800 */
[----:B--2---:R-:W-:-:S04]  /*30690*/  IADD3 R0, R0, 0x1, RZ ;  /* 0x0000000100007810 */ /* 0x004fc80007ffe0ff */
        /* <DEDUP_REMOVED lines=8> */
.L_x_3413:
[----:B------:R-:W-:Y:S05]  /*30720*/  BSYNC B0 ;  /* 0x0000000000007941 */ /* 0x000fea0003800000 */
.L_x_3282:
[----:B------:R-:W-:-:S03]  /*30730*/  UMOV UR4, 0xffffffff ;  /* 0xffffffff00047882 */ /* 0x000fc60000000000 */
[----:B------:R-:W-:Y:S05]  /*30740*/  BRA.DIV UR4, `(.L_x_3284) ;  /* 0x0000003204b07947 */ /* 0x000fea000b800000 */
[----:B------:R-:W2:Y:S02]  /*30750*/  S2R R2, SR_TID.X ;  /* 0x0000000000027919 */ /* 0x000ea40000002100 */
[----:B--2---:R-:W-:-:S04]  /*30760*/  SHF.R.U32.HI R2, RZ, 0x5, R2 ;  /* 0x00000005ff027819 */ /* 0x004fc80000011602 */
[----:B------:R-:W-:-:S05]  /*30770*/  LOP3.LUT R2, R2, 0x3, RZ, 0xc0, !PT ;  /* 0x0000000302027812 */ /* 0x000fca00078ec0ff */
[----:B------:R2:W4:Y:S02]  /*30780*/  SHFL.IDX PT, R14, R2, RZ, 0x1f ;  /* 0x00001fff020e7589 */ /* 0x00052400000e0000 */
.L_x_3416:
[----:B----4-:R-:W-:-:S13]  /*30790*/  ISETP.NE.AND P0, PT, R14, RZ, PT ;  /* 0x000000ff0e00720c */ /* 0x010fda0003f05270 */
[----:B------:R-:W-:Y:S05]  /*307a0*/  @P0 BRA `(.L_x_2858) ;  /* 0x00000000009c0947 */ /* 0x000fea0003800000 */
[----:B------:R-:W-:-:S03]  /*307b0*/  UMOV UR4, 0xffffffff ;  /* 0xffffffff00047882 */ /* 0x000fc60000000000 */
[----:B------:R-:W-:Y:S05]  /*307c0*/  BRA.DIV UR4, `(.L_x_3285) ;  /* 0x0000003204c47947 */ /* 0x000fea000b800000 */
[----:B------:R-:W-:-:S13]  /*307d0*/  ELECT P6, URZ, PT ;  /* 0x00000000003f782f */ /* 0x000fda00038c0000 */
.L_x_3419:
[----:B------:R-:W-:Y:S05]  /*307e0*/  @!P6 BRA `(.L_x_2858) ;  /* 0x00000000008ce947 */ /* 0x000fea0003800000 */
[----:B--2---:R-:W2:Y:S02]  /*307f0*/  LDL R2, [R1+0x88] ;  /* 0x0000880001027983 */ /* 0x004ea40000100800 */
[----:B--2---:R-:W-:-:S13]  /*30800*/  R2UR UR4, R2 ;  /* 0x00000000020472ca */ /* 0x004fda00000e0000 */
[----:B------:R-:W-:-:S06]  /*30810*/  ULOP3.LUT UR4, UR4, 0x2, URZ, 0xfc, !UPT ;  /* 0x0000000204047892 */ /* 0x000fcc000f8efc3f */
[----:B------:R-:W-:-:S05]  /*30820*/  IMAD.U32 R2, RZ, RZ, UR4 ;  /* 0x00000004ff027e24 */ /* 0x000fca000f8e00ff */
[----:B------:R-:W-:-:S13]  /*30830*/  ISETP.NE.AND P2, PT, R2, 0x3, PT ;  /* 0x000000030200780c */ /* 0x000fda0003f45270 */
[----:B------:R-:W-:Y:S05]  /*30840*/  @!P2 BRA `(.L_x_3286) ;  /* 0x000000000004a947 */ /* 0x000fea0003800000 */
[----:B------:R-:W-:Y:S01]  /*30850*/  BPT.TRAP 0x1 ;  /* 0x000000040000795c */ /* 0x000fe20000300000 */
.L_x_3286:
[----:B0-----:R-:W2:Y:S04]  /*30860*/  LDL R3, [R1+0x8] ;  /* 0x0000080001037983 */ /* 0x001ea80000100800 */
[----:B-1-3-5:R-:W3:Y:S01]  /*30870*/  LDL.LU R7, [R1+0x14] ;  /* 0x0000140001077983 */ /* 0x02aee20000300800 */
        /* <DEDUP_REMOVED lines=12> */
.L_x_3420:
[----:B------:R-:W1:Y:S02]  /*30940*/  SYNCS.PHASECHK.TRANS64.TRYWAIT P0, [R7+URZ], R2 ;  /* 0x00000002070075a7 */ /* 0x000e64000800017f */
[----:B-1----:R-:W-:Y:S05]  /*30950*/  @!P0 BRA `(.L_x_3288) ;  /* 0x0000003000948947 */ /* 0x002fea0003800000 */
.L_x_3421:
[----:B------:R-:W-:Y:S05]  /*30960*/  @!P2 BRA `(.L_x_3289) ;  /* 0x000000000004a947 */ /* 0x000fea0003800000 */
[----:B------:R-:W-:Y:S01]  /*30970*/  BPT.TRAP 0x1 ;  /* 0x000000040000795c */ /* 0x000fe20000300000 */
.L_x_3289:
[----:B------:R-:W2:Y:S01]  /*30980*/  LDL.LU R4, [R1+0x8] ;  /* 0x0000080001047983 */ /* 0x000ea20000300800 */
[----:B------:R-:W-:-:S05]  /*30990*/  VIADD R0, R0, 0x38860 ;  /* 0x0003886000007836 */ /* 0x000fca0000000000 */
[----:B--2---:R-:W-:-:S04]  /*309a0*/  LEA R4, R4, R0, 0x3 ;  /* 0x0000000004047211 */ /* 0x004fc800078e18ff */
[----:B------:R-:W2:Y:S02]  /*309b0*/  SYNCS.PHASECHK.TRANS64.TRYWAIT P0, [R4+URZ], R5 ;  /* 0x00000005040075a7 */ /* 0x000ea4000800017f */
[----:B--2---:R-:W-:Y:S05]  /*309c0*/  @!P0 BRA `(.L_x_3290) ;  /* 0x00000030008c8947 */ /* 0x004fea0003800000 */
.L_x_3422:
[----:B------:R-:W-:-:S07]  /*309d0*/  IMAD R3, R3, 0x8, R0 ;  /* 0x0000000803037824 */ /* 0x000fce00078e0200 */
.L_x_3291:
[----:B---3--:R3:W4:Y:S02]  /*309e0*/  SYNCS.PHASECHK.TRANS64.TRYWAIT P0, [R3+URZ], R2 ;  /* 0x00000002030075a7 */ /* 0x008724000800017f */
[----:B----4-:R-:W-:Y:S05]  /*309f0*/  @!P0 NANOSLEEP.SYNCS 0x989680 ;  /* 0x009896800000895d */ /* 0x010fea0003900000 */
[----:B------:R-:W4:Y:S02]  /*30a00*/  @!P0 SYNCS.PHASECHK.TRANS64 P0, [R3+URZ], R2 ;  /* 0x00000002030085a7 */ /* 0x000f24000800007f */
[----:B----4-:R-:W-:Y:S05]  /*30a10*/  @!P0 BRA `(.L_x_3291) ;  /* 0xfffffffc00f08947 */ /* 0x010fea000383ffff */
.L_x_2858:
[----:B------:R-:W-:Y:S05]  /*30a20*/  BSYNC B9 ;  /* 0x0000000000097941 */ /* 0x000fea0003800000 */
.L_x_2855:
[----:B------:R-:W-:Y:S05]  /*30a30*/  EXIT ;  /* 0x000000000000794d */ /* 0x000fea0003800000 */
.L_x_2878:
[----:B0-----:R0:W1:Y:S02]  /*30a40*/  SYNCS.PHASECHK.TRANS64.TRYWAIT P6, [R0+URZ+0x38890], R115 ;  /* 0x03889073000075a7 */ /* 0x00106400080c017f */
[----:B-1----:R-:W-:Y:S05]  /*30a50*/  @!P6 NANOSLEEP.SYNCS 0x989680 ;  /* 0x009896800000e95d */ /* 0x002fea0003900000 */
[----:B------:R-:W1:Y:S02]  /*30a60*/  @!P6 SYNCS.PHASECHK.TRANS64 P6, [R0+URZ+0x38890], R115 ;  /* 0x038890730000e5a7 */ /* 0x000e6400080c007f */
[----:B-1----:R-:W-:Y:S05]  /*30a70*/  @!P6 BRA `(.L_x_2878) ;  /* 0xfffffffc00f0e947 */ /* 0x002fea000383ffff */
[----:B------:R-:W-:Y:S05]  /*30a80*/  BRA `(.L_x_3292) ;  /* 0xfffffd2c005c7947 */ /* 0x000fea000383ffff */
.L_x_2934:
[----:B-1----:R1:W3:Y:S02]  /*30a90*/  SYNCS.PHASECHK.TRANS64.TRYWAIT P6, [R0+URZ+0x38890], R115 ;  /* 0x03889073000075a7 */ /* 0x0022e400080c017f */
[----:B---3--:R-:W-:Y:S05]  /*30aa0*/  @!P6 NANOSLEEP.SYNCS 0x989680 ;  /* 0x009896800000e95d */ /* 0x008fea0003900000 */
[----:B------:R-:W3:Y:S02]  /*30ab0*/  @!P6 SYNCS.PHASECHK.TRANS64 P6, [R0+URZ+0x38890], R115 ;  /* 0x038890730000e5a7 */ /* 0x000ee400080c007f */
[----:B---3--:R-:W-:Y:S05]  /*30ac0*/  @!P6 BRA `(.L_x_2934) ;  /* 0xfffffffc00f0e947 */ /* 0x008fea000383ffff */
[----:B------:R-:W-:Y:S05]  /*30ad0*/  BRA `(.L_x_3293) ;  /* 0xfffffd6000587947 */ /* 0x000fea000383ffff */
.L_x_2959:
[----:B0-----:R0:W1:Y:S02]  /*30ae0*/  SYNCS.PHASECHK.TRANS64.TRYWAIT P3, [R0+URZ+0x38890], R115 ;  /* 0x03889073000075a7 */ /* 0x001064000806017f */
[----:B-1----:R-:W-:Y:S05]  /*30af0*/  @!P3 NANOSLEEP.SYNCS 0x989680 ;  /* 0x009896800000b95d */ /* 0x002fea0003900000 */
[----:B------:R-:W1:Y:S02]  /*30b00*/  @!P3 SYNCS.PHASECHK.TRANS64 P3, [R0+URZ+0x38890], R115 ;  /* 0x038890730000b5a7 */ /* 0x000e64000806007f */
[----:B-1----:R-:W-:Y:S05]  /*30b10*/  @!P3 BRA `(.L_x_2959) ;  /* 0xfffffffc00f0b947 */ /* 0x002fea000383ffff */
[----:B------:R-:W-:Y:S05]  /*30b20*/  BRA `(.L_x_3294) ;  /* 0xfffffd9000c07947 */ /* 0x000fea000383ffff */
.L_x_2967:
[----:B-1----:R1:W2:Y:S02]  /*30b30*/  SYNCS.PHASECHK.TRANS64.TRYWAIT P2, [R0+URZ+0x388b0], R115 ;  /* 0x0388b073000075a7 */ /* 0x0022a4000804017f */
[----:B--2---:R-:W-:Y:S05]  /*30b40*/  @!P2 NANOSLEEP.SYNCS 0x989680 ;  /* 0x009896800000a95d */ /* 0x004fea0003900000 */
[----:B------:R-:W2:Y:S02]  /*30b50*/  @!P2 SYNCS.PHASECHK.TRANS64 P2, [R0+URZ+0x388b0], R115 ;  /* 0x0388b0730000a5a7 */ /* 0x000ea4000804007f */
[----:B--2---:R-:W-:Y:S05]  /*30b60*/  @!P2 BRA `(.L_x_2967) ;  /* 0xfffffffc00f0a947 */ /* 0x004fea000383ffff */
[----:B------:R-:W-:Y:S05]  /*30b70*/  BRA `(.L_x_3295) ;  /* 0xfffffd9400f07947 */ /* 0x000fea000383ffff */
.L_x_2987:
        /* <DEDUP_REMOVED lines=8> */
.L_x_3297:
[----:B------:R-:W-:Y:S05]  /*30c00*/  BSYNC B1 ;  /* 0x0000000000017941 */ /* 0x000fea0003800000 */
.L_x_3296:
        /* <DEDUP_REMOVED lines=8> */
.L_x_3298:
[----:B------:R-:W-:Y:S01]  /*30c90*/  MOV R13, R8 ;  /* 0x00000008000d7202 */ /* 0x000fe20000000f00 */
[----:B------:R-:W-:-:S07]  /*30ca0*/  IMAD.MOV.U32 R5, RZ, RZ, R14 ;  /* 0x000000ffff057224 */ /* 0x000fce00078e000e */
[----:B------:R-:W-:Y:S05]  /*30cb0*/  WARPSYNC.COLLECTIVE R15, `(.L_x_3299) ;  /* 0x000000000f087348 */ /* 0x000fea0003c00000 */
[----:B------:R0:W1:Y:S02]  /*30cc0*/  SHFL.IDX P6, R14, R13, R12, R11 ;  /* 0x0000000c0d0e7389 */ /* 0x00006400000c000b */
[----:B01----:R-:W-:Y:S01]  /*30cd0*/  ENDCOLLECTIVE ;  /* 0x000000000000791b */ /* 0x003fe20003800000 */
.L_x_3299:
[----:B------:R-:W-:Y:S02]  /*30ce0*/  IMAD.MOV.U32 R13, RZ, RZ, R0 ;  /* 0x000000ffff0d7224 */ /* 0x000fe400078e0000 */
[----:B------:R-:W-:-:S07]  /*30cf0*/  IMAD.MOV.U32 R9, RZ, RZ, R14 ;  /* 0x000000ffff097224 */ /* 0x000fce00078e000e */
[----:B------:R-:W-:Y:S05]  /*30d00*/  WARPSYNC.COLLECTIVE R15, `(.L_x_3300) ;  /* 0x000000000f087348 */ /* 0x000fea0003c00000 */
[----:B------:R0:W1:Y:S02]  /*30d10*/  SHFL.IDX P6, R14, R13, R12, R11 ;  /* 0x0000000c0d0e7389 */ /* 0x00006400000c000b */
[----:B01----:R-:W-:Y:S01]  /*30d20*/  ENDCOLLECTIVE ;  /* 0x000000000000791b */ /* 0x003fe20003800000 */
.L_x_3300:
[----:B------:R-:W-:Y:S05]  /*30d30*/  BRA `(.L_x_3301) ;  /* 0xfffffda800a47947 */ /* 0x000fea000383ffff */
.L_x_2990:
        /* <DEDUP_REMOVED lines=8> */
.L_x_3303:
[----:B------:R-:W-:Y:S05]  /*30dc0*/  BSYNC B1 ;  /* 0x0000000000017941 */ /* 0x000fea0003800000 */
.L_x_3302:
        /* <DEDUP_REMOVED lines=8> */
.L_x_3304:
[----:B------:R-:W-:Y:S01]  /*30e50*/  IMAD.MOV.U32 R13, RZ, RZ, R8 ;  /* 0x000000ffff0d7224 */ /* 0x000fe200078e0008 */
[----:B------:R-:W-:-:S07]  /*30e60*/  MOV R5, R14 ;  /* 0x0000000e00057202 */ /* 0x000fce0000000f00 */
[----:B------:R-:W-:Y:S05]  /*30e70*/  WARPSYNC.COLLECTIVE R15, `(.L_x_3305) ;  /* 0x000000000f087348 */ /* 0x000fea0003c00000 */
[----:B------:R0:W1:Y:S02]  /*30e80*/  SHFL.IDX P6, R14, R13, R12, R11 ;  /* 0x0000000c0d0e7389 */ /* 0x00006400000c000b */
[----:B01----:R-:W-:Y:S01]  /*30e90*/  ENDCOLLECTIVE ;  /* 0x000000000000791b */ /* 0x003fe20003800000 */
.L_x_3305:
[----:B------:R-:W-:Y:S02]  /*30ea0*/  IMAD.MOV.U32 R13, RZ, RZ, R0 ;  /* 0x000000ffff0d7224 */ /* 0x000fe400078e0000 */
[----:B------:R-:W-:-:S07]  /*30eb0*/  IMAD.MOV.U32 R9, RZ, RZ, R14 ;  /* 0x000000ffff097224 */ /* 0x000fce00078e000e */
[----:B------:R-:W-:Y:S05]  /*30ec0*/  WARPSYNC.COLLECTIVE R15, `(.L_x_3306) ;  /* 0x000000000f087348 */ /* 0x000fea0003c00000 */
[----:B------:R0:W1:Y:S02]  /*30ed0*/  SHFL.IDX P6, R14, R13, R12, R11 ;  /* 0x0000000c0d0e7389 */ /* 0x00006400000c000b */
[----:B01----:R-:W-:Y:S01]  /*30ee0*/  ENDCOLLECTIVE ;  /* 0x000000000000791b */ /* 0x003fe20003800000 */
.L_x_3306:
[----:B------:R-:W-:Y:S05]  /*30ef0*/  BRA `(.L_x_3307) ;  /* 0xfffffdac009c7947 */ /* 0x000fea000383ffff */
.L_x_2993:
        /* <DEDUP_REMOVED lines=8> */
.L_x_3309:
[----:B------:R-:W-:Y:S05]  /*30f80*/  BSYNC B1 ;  /* 0x0000000000017941 */ /* 0x000fea0003800000 */
.L_x_3308:
[----:B------:R-:W-:Y:S01]  /*30f90*/  IMAD.MOV.U32 R13, RZ, RZ, R6 ;  /* 0x000000ffff0d7224 */ /* 0x000fe200078e0006 */
[----:B------:R-:W-:Y:S01]  /*30fa0*/  MOV R15, 0xffffffff ;  /* 0xffffffff000f7802 */ /* 0x000fe20000000f00 */
[----:B------:R-:W-:Y:S01]  /*30fb0*/  IMAD.MOV.U32 R12, RZ, RZ, 0x2 ;  /* 0x00000002ff0c7424 */ /* 0x000fe200078e00ff */
[----:B------:R-:W-:Y:S01]  /*30fc0*/  MOV R4, R14 ;  /* 0x0000000e00047202 */ /* 0x000fe20000000f00 */
[----:B------:R-:W-:-:S07]  /*30fd0*/  IMAD.MOV.U32 R11, RZ, RZ, 0x181f ;  /* 0x0000181fff0b7424 */ /* 0x000fce00078e00ff */
[----:B------:R-:W-:Y:S05]  /*30fe0*/  WARPSYNC.COLLECTIVE R15, `(.L_x_3310) ;  /* 0x000000000f087348 */ /* 0x000fea0003c00000 */
[----:B------:R0:W1:Y:S02]  /*30ff0*/  SHFL.IDX P6, R14, R13, R12, R11 ;  /* 0x0000000c0d0e7389 */ /* 0x00006400000c000b */
[----:B01----:R-:W-:Y:S01]  /*31000*/  ENDCOLLECTIVE ;  /* 0x000000000000791b */ /* 0x003fe20003800000 */
.L_x_3310:
[----:B------:R-:W-:Y:S02]  /*31010*/  IMAD.MOV.U32 R13, RZ, RZ, R8 ;  /* 0x000000ffff0d7224 */ /* 0x000fe400078e0008 */
[----:B------:R-:W-:-:S07]  /*31020*/  IMAD.MOV.U32 R5, RZ, RZ, R14 ;  /* 0x000000ffff057224 */ /* 0x000fce00078e000e */
[----:B------:R-:W-:Y:S05]  /*31030*/  WARPSYNC.COLLECTIVE R15, `(.L_x_3311) ;  /* 0x000000000f087348 */ /* 0x000fea0003c00000 */
[----:B------:R0:W1:Y:S02]  /*31040*/  SHFL.IDX P6, R14, R13, R12, R11 ;  /* 0x0000000c0d0e7389 */ /* 0x00006400000c000b */
[----:B01----:R-:W-:Y:S01]  /*31050*/  ENDCOLLECTIVE ;  /* 0x000000000000791b */ /* 0x003fe20003800000 */
.L_x_3311:
[----:B------:R-:W-:Y:S01]  /*31060*/  MOV R13, R0 ;  /* 0x00000000000d7202 */ /* 0x000fe20000000f00 */
[----:B------:R-:W-:-:S07]  /*31070*/  IMAD.MOV.U32 R9, RZ, RZ, R14 ;  /* 0x000000ffff097224 */ /* 0x000fce00078e000e */
[----:B------:R-:W-:Y:S05]  /*31080*/  WARPSYNC.COLLECTIVE R15, `(.L_x_3312) ;  /* 0x000000000f087348 */ /* 0x000fea0003c00000 */
[----:B------:R0:W1:Y:S02]  /*31090*/  SHFL.IDX P6, R14, R13, R12, R11 ;  /* 0x0000000c0d0e7389 */ /* 0x00006400000c000b */
[----:B01----:R-:W-:Y:S01]  /*310a0*/  ENDCOLLECTIVE ;  /* 0x000000000000791b */ /* 0x003fe20003800000 */
.L_x_3312:
[----:B------:R-:W-:Y:S05]  /*310b0*/  BRA `(.L_x_3313) ;  /* 0xfffffdb0008c7947 */ /* 0x000fea000383ffff */
.L_x_2996:
[----:B------:R-:W-:Y:S01]  /*310c0*/  BSSY B1, `(.L_x_3314) ;  /* 0x0000008000017945 */ /* 0x000fe20003800000 */
[----:B------:R-:W-:Y:S01]  /*310d0*/  IMAD.MOV.U32 R13, RZ, RZ, R7 ;  /* 0x000000ffff0d7224 */ /* 0x000fe200078e0007 */
[----:B------:R-:W-:Y:S01]  /*310e0*/  MOV R15, 0xffffffff ;  /* 0xffffffff000f7802 */ /* 0x000fe20000000f00 */
[----:B------:R-:W-:Y:S02]  /*310f0*/  IMAD.MOV.U32 R12, RZ, RZ, 0x3 ;  /* 0x00000003ff0c7424 */ /* 0x000fe400078e00ff */
[----:B------:R-:W-:-:S07]  /*31100*/  IMAD.MOV.U32 R11, RZ, RZ, 0x181f ;  /* 0x0000181fff0b7424 */ /* 0x000fce00078e00ff */
[----:B-1--4-:R-:W-:Y:S05]  /*31110*/  WARPSYNC.COLLECTIVE R15, `(.L_x_3315) ;  /* 0x000000000f087348 */ /* 0x012fea0003c00000 */
[----:B------:R0:W2:Y:S02]  /*31120*/  SHFL.IDX P6, R14, R13, R12, R11 ;  /* 0x0000000c0d0e7389 */ /* 0x0000a400000c000b */
[----:B012-4-:R-:W-:Y:S01]  /*31130*/  ENDCOLLECTIVE ;  /* 0x000000000000791b */ /* 0x017fe20003800000 */
.L_x_3315:
[----:B------:R-:W-:Y:S05]  /*31140*/  BSYNC B1 ;  /* 0x0000000000017941 */ /* 0x000fea0003800000 */
.L_x_3314:
        /* <DEDUP_REMOVED lines=8> */
.L_x_3316:
[----:B------:R-:W-:Y:S02]  /*311d0*/  IMAD.MOV.U32 R13, RZ, RZ, R8 ;  /* 0x000000ffff0d7224 */ /* 0x000fe400078e0008 */
[----:B------:R-:W-:-:S07]  /*311e0*/  IMAD.MOV.U32 R10, RZ, RZ, R14 ;  /* 0x000000ffff0a7224 */ /* 0x000fce00078e000e */
[----:B------:R-:W-:Y:S05]  /*311f0*/  WARPSYNC.COLLECTIVE R15, `(.L_x_3317) ;  /* 0x000000000f087348 */ /* 0x000fea0003c00000 */
[----:B------:R0:W1:Y:S02]  /*31200*/  SHFL.IDX P6, R14, R13, R12, R11 ;  /* 0x0000000c0d0e7389 */ /* 0x00006400000c000b */
[----:B01----:R-:W-:Y:S01]  /*31210*/  ENDCOLLECTIVE ;  /* 0x000000000000791b */ /* 0x003fe20003800000 */
.L_x_3317:
[----:B------:R-:W-:Y:S01]  /*31220*/  IMAD.MOV.U32 R13, RZ, RZ, R0 ;  /* 0x000000ffff0d7224 */ /* 0x000fe200078e0000 */
[----:B------:R-:W-:-:S07]  /*31230*/  MOV R8, R14 ;  /* 0x0000000e00087202 */ /* 0x000fce0000000f00 */
[----:B------:R-:W-:Y:S05]  /*31240*/  WARPSYNC.COLLECTIVE R15, `(.L_x_3318) ;  /* 0x000000000f087348 */ /* 0x000fea0003c00000 */
[----:B------:R0:W1:Y:S02]  /*31250*/  SHFL.IDX P6, R14, R13, R12, R11 ;  /* 0x0000000c0d0e7389 */ /* 0x00006400000c000b */
[----:B01----:R-:W-:Y:S01]  /*31260*/  ENDCOLLECTIVE ;  /* 0x000000000000791b */ /* 0x003fe20003800000 */
.L_x_3318:
[----:B------:R-:W-:Y:S01]  /*31270*/  IMAD.MOV.U32 R0, RZ, RZ, R14 ;  /* 0x000000ffff007224 */ /* 0x000fe200078e000e */
[----:B------:R-:W-:Y:S06]  /*31280*/  BRA `(.L_x_3319) ;  /* 0xfffffdb400807947 */ /* 0x000fec000383ffff */
.L_x_3000:
[----:B0-----:R0:W1:Y:S02]  /*31290*/  SYNCS.PHASECHK.TRANS64.TRYWAIT P0, [R18+URZ+0x38800], R119 ;  /* 0x03880077120075a7 */ /* 0x001064000800017f */
[----:B-1----:R-:W-:Y:S05]  /*312a0*/  @!P0 NANOSLEEP.SYNCS 0x989680 ;  /* 0x009896800000895d */ /* 0x002fea0003900000 */
[----:B------:R-:W1:Y:S02]  /*312b0*/  @!P0 SYNCS.PHASECHK.TRANS64 P0, [R18+URZ+0x38800], R119 ;  /* 0x03880077120085a7 */ /* 0x000e64000800007f */
[----:B-1----:R-:W-:Y:S05]  /*312c0*/  @!P0 BRA `(.L_x_3000) ;  /* 0xfffffffc00f08947 */ /* 0x002fea000383ffff */
[----:B------:R-:W-:Y:S05]  /*312d0*/  BRA `(.L_x_3320) ;  /* 0xfffffdb800e07947 */ /* 0x000fea000383ffff */
.L_x_3032:
        /* <DEDUP_REMOVED lines=8> */
.L_x_3322:
[----:B------:R-:W-:Y:S05]  /*31360*/  BSYNC B1 ;  /* 0x0000000000017941 */ /* 0x000fea0003800000 */
.L_x_3321:
[----:B------:R-:W-:Y:S01]  /*31370*/  MOV R13, R7 ;  /* 0x00000007000d7202 */ /* 0x000fe20000000f00 */
[----:B------:R-:W-:Y:S02]  /*31380*/  IMAD.MOV.U32 R12, RZ, RZ, RZ ;  /* 0x000000ffff0c7224 */ /* 0x000fe400078e00ff */
[----:B------:R-:W-:Y:S02]  /*31390*/  IMAD.MOV.U32 R11, RZ, RZ, 0x181f ;  /* 0x0000181fff0b7424 */ /* 0x000fe400078e00ff */
[----:B------:R-:W-:Y:S02]  /*313a0*/  IMAD.MOV.U32 R15, RZ, RZ, -0x1 ;  /* 0xffffffffff0f7424 */ /* 0x000fe400078e00ff */
[----:B------:R-:W-:-:S07]  /*313b0*/  IMAD.MOV.U32 R5, RZ, RZ, R14 ;  /* 0x000000ffff057224 */ /* 0x000fce00078e000e */
[----:B------:R-:W-:Y:S05]  /*313c0*/  WARPSYNC.COLLECTIVE R15, `(.L_x_3323) ;  /* 0x000000000f087348 */ /* 0x000fea0003c00000 */
[----:B------:R0:W1:Y:S02]  /*313d0*/  SHFL.IDX P6, R14, R13, R12, R11 ;  /* 0x0000000c0d0e7389 */ /* 0x00006400000c000b */
[----:B01----:R-:W-:Y:S01]  /*313e0*/  ENDCOLLECTIVE ;  /* 0x000000000000791b */ /* 0x003fe20003800000 */
.L_x_3323:
[----:B------:R-:W-:Y:S01]  /*313f0*/  IMAD.MOV.U32 R13, RZ, RZ, R8 ;  /* 0x000000ffff0d7224 */ /* 0x000fe200078e0008 */
[----:B------:R-:W-:-:S07]  /*31400*/  MOV R4, R14 ;  /* 0x0000000e00047202 */ /* 0x000fce0000000f00 */
[----:B------:R-:W-:Y:S05]  /*31410*/  WARPSYNC.COLLECTIVE R15, `(.L_x_3324) ;  /* 0x000000000f087348 */ /* 0x000fea0003c00000 */
[----:B------:R0:W1:Y:S02]  /*31420*/  SHFL.IDX P6, R14, R13, R12, R11 ;  /* 0x0000000c0d0e7389 */ /* 0x00006400000c000b */
[----:B01----:R-:W-:Y:S01]  /*31430*/  ENDCOLLECTIVE ;  /* 0x000000000000791b */ /* 0x003fe20003800000 */
.L_x_3324:
[----:B------:R-:W-:Y:S02]  /*31440*/  IMAD.MOV.U32 R13, RZ, RZ, R6 ;  /* 0x000000ffff0d7224 */ /* 0x000fe400078e0006 */
[----:B------:R-:W-:-:S07]  /*31450*/  IMAD.MOV.U32 R21, RZ, RZ, R14 ;  /* 0x000000ffff157224 */ /* 0x000fce00078e000e */
[----:B------:R-:W-:Y:S05]  /*31460*/  WARPSYNC.COLLECTIVE R15, `(.L_x_3325) ;  /* 0x000000000f087348 */ /* 0x000fea0003c00000 */
[----:B------:R0:W1:Y:S02]  /*31470*/  SHFL.IDX P6, R14, R13, R12, R11 ;  /* 0x0000000c0d0e7389 */ /* 0x00006400000c000b */
[----:B01----:R-:W-:Y:S01]  /*31480*/  ENDCOLLECTIVE ;  /* 0x000000000000791b */ /* 0x003fe20003800000 */
.L_x_3325:
[----:B------:R-:W-:Y:S05]  /*31490*/  BRA `(.L_x_3326) ;  /* 0xfffffde800b87947 */ /* 0x000fea000383ffff */
.L_x_3035:
[----:B------:R-:W-:Y:S01]  /*314a0*/  BSSY B1, `(.L_x_3327) ;  /* 0x0000008000017945 */ /* 0x000fe20003800000 */
[----:B------:R-:W-:Y:S01]  /*314b0*/  MOV R13, R9 ;  /* 0x00000009000d7202 */ /* 0x000fe20000000f00 */
[----:B------:R-:W-:Y:S02]  /*314c0*/  IMAD.MOV.U32 R12, RZ, RZ, 0x1 ;  /* 0x00000001ff0c7424 */ /* 0x000fe400078e00ff */
[----:B------:R-:W-:Y:S02]  /*314d0*/  IMAD.MOV.U32 R11, RZ, RZ, 0x181f ;  /* 0x0000181fff0b7424 */ /* 0x000fe400078e00ff */
[----:B------:R-:W-:-:S07]  /*314e0*/  IMAD.MOV.U32 R15, RZ, RZ, -0x1 ;  /* 0xffffffffff0f7424 */ /* 0x000fce00078e00ff */
[----:B0--34-:R-:W-:Y:S05]  /*314f0*/  WARPSYNC.COLLECTIVE R15, `(.L_x_3328) ;  /* 0x000000000f087348 */ /* 0x019fea0003c00000 */
[----:B----4-:R1:W2:Y:S02]  /*31500*/  SHFL.IDX P6, R14, R13, R12, R11 ;  /* 0x0000000c0d0e7389 */ /* 0x0102a400000c000b */
[----:B0123--:R-:W-:Y:S01]  /*31510*/  ENDCOLLECTIVE ;  /* 0x000000000000791b */ /* 0x00ffe20003800000 */
.L_x_3328:
[----:B------:R-:W-:Y:S05]  /*31520*/  BSYNC B1 ;  /* 0x0000000000017941 */ /* 0x000fea0003800000 */
.L_x_3327:
        /* <DEDUP_REMOVED lines=8> */
.L_x_3329:
[----:B------:R-:W-:Y:S02]  /*315b0*/  IMAD.MOV.U32 R13, RZ, RZ, R8 ;  /* 0x000000ffff0d7224 */ /* 0x000fe400078e0008 */
[----:B------:R-:W-:-:S07]  /*315c0*/  IMAD.MOV.U32 R4, RZ, RZ, R14 ;  /* 0x000000ffff047224 */ /* 0x000fce00078e000e */
[----:B------:R-:W-:Y:S05]  /*315d0*/  WARPSYNC.COLLECTIVE R15, `(.L_x_3330) ;  /* 0x000000000f087348 */ /* 0x000fea0003c00000 */
[----:B------:R0:W1:Y:S02]  /*315e0*/  SHFL.IDX P6, R14, R13, R12, R11 ;  /* 0x0000000c0d0e7389 */ /* 0x00006400000c000b */
[----:B01----:R-:W-:Y:S01]  /*315f0*/  ENDCOLLECTIVE ;  /* 0x000000000000791b */ /* 0x003fe20003800000 */
.L_x_3330:
[----:B------:R-:W-:Y:S01]  /*31600*/  MOV R13, R6 ;  /* 0x00000006000d7202 */ /* 0x000fe20000000f00 */
[----:B------:R-:W-:-:S07]  /*31610*/  IMAD.MOV.U32 R21, RZ, RZ, R14 ;  /* 0x000000ffff157224 */ /* 0x000fce00078e000e */
[----:B------:R-:W-:Y:S05]  /*31620*/  WARPSYNC.COLLECTIVE R15, `(.L_x_3331) ;  /* 0x000000000f087348 */ /* 0x000fea0003c00000 */
[----:B------:R0:W1:Y:S02]  /*31630*/  SHFL.IDX P6, R14, R13, R12, R11 ;  /* 0x0000000c0d0e7389 */ /* 0x00006400000c000b */
[----:B01----:R-:W-:Y:S01]  /*31640*/  ENDCOLLECTIVE ;  /* 0x000000000000791b */ /* 0x003fe20003800000 */
.L_x_3331:
[----:B------:R-:W-:Y:S05]  /*31650*/  BRA `(.L_x_3332) ;  /* 0xfffffdec00707947 */ /* 0x000fea000383ffff */
.L_x_3038:
[----:B------:R-:W-:Y:S01]  /*31660*/  BSSY B1, `(.L_x_3333) ;  /* 0x0000008000017945 */ /* 0x000fe20003800000 */
[----:B------:R-:W-:Y:S01]  /*31670*/  IMAD.MOV.U32 R13, RZ, RZ, R9 ;  /* 0x000000ffff0d7224 */ /* 0x000fe200078e0009 */
[----:B------:R-:W-:Y:S01]  /*31680*/  MOV R15, 0xffffffff ;  /* 0xffffffff000f7802 */ /* 0x000fe20000000f00 */
[----:B------:R-:W-:Y:S02]  /*31690*/  IMAD.MOV.U32 R12, RZ, RZ, 0x2 ;  /* 0x00000002ff0c7424 */ /* 0x000fe400078e00ff */
[----:B------:R-:W-:-:S07]  /*316a0*/  IMAD.MOV.U32 R11, RZ, RZ, 0x181f ;  /* 0x0000181fff0b7424 */ /* 0x000fce00078e00ff */
[----:B-1-34-:R-:W-:Y:S05]  /*316b0*/  WARPSYNC.COLLECTIVE R15, `(.L_x_3334) ;  /* 0x000000000f087348 */ /* 0x01afea0003c00000 */
[----:B----4-:R0:W2:Y:S02]  /*316c0*/  SHFL.IDX P6, R14, R13, R12, R11 ;  /* 0x0000000c0d0e7389 */ /* 0x0100a400000c000b */
[----:B0123--:R-:W-:Y:S01]  /*316d0*/  ENDCOLLECTIVE ;  /* 0x000000000000791b */ /* 0x00ffe20003800000 */
.L_x_3334:
[----:B------:R-:W-:Y:S05]  /*316e0*/  BSYNC B1 ;  /* 0x0000000000017941 */ /* 0x000fea0003800000 */
.L_x_3333:
        /* <DEDUP_REMOVED lines=8> */
.L_x_3335:
[----:B------:R-:W-:Y:S02]  /*31770*/  IMAD.MOV.U32 R13, RZ, RZ, R8 ;  /* 0x000000ffff0d7224 */ /* 0x000fe400078e0008 */
[----:B------:R-:W-:-:S07]  /*31780*/  IMAD.MOV.U32 R4, RZ, RZ, R14 ;  /* 0x000000ffff047224 */ /* 0x000fce00078e000e */
[----:B------:R-:W-:Y:S05]  /*31790*/  WARPSYNC.COLLECTIVE R15, `(.L_x_3336) ;  /* 0x000000000f087348 */ /* 0x000fea0003c00000 */
[----:B------:R0:W1:Y:S02]  /*317a0*/  SHFL.IDX P6, R14, R13, R12, R11 ;  /* 0x0000000c0d0e7389 */ /* 0x00006400000c000b */
[----:B01----:R-:W-:Y:S01]  /*317b0*/  ENDCOLLECTIVE ;  /* 0x000000000000791b */ /* 0x003fe20003800000 */
.L_x_3336:
[----:B------:R-:W-:Y:S01]  /*317c0*/  IMAD.MOV.U32 R13, RZ, RZ, R6 ;  /* 0x000000ffff0d7224 */ /* 0x000fe200078e0006 */
[----:B------:R-:W-:-:S07]  /*317d0*/  MOV R21, R14 ;  /* 0x0000000e00157202 */ /* 0x000fce0000000f00 */
[----:B------:R-:W-:Y:S05]  /*317e0*/  WARPSYNC.COLLECTIVE R15, `(.L_x_3337) ;  /* 0x000000000f087348 */ /* 0x000fea0003c00000 */
[----:B------:R0:W1:Y:S02]  /*317f0*/  SHFL.IDX P6, R14, R13, R12, R11 ;  /* 0x0000000c0d0e7389 */ /* 0x00006400000c000b */
[----:B01----:R-:W-:Y:S01]  /*31800*/  ENDCOLLECTIVE ;  /* 0x000000000000791b */ /* 0x003fe20003800000 */
.L_x_3337:
[----:B------:R-:W-:Y:S05]  /*31810*/  BRA `(.L_x_3338) ;  /* 0xfffffdf000187947 */ /* 0x000fea000383ffff */
.L_x_3041:
[----:B------:R-:W-:Y:S01]  /*31820*/  BSSY B1, `(.L_x_3339) ;  /* 0x0000008000017945 */ /* 0x000fe20003800000 */
[----:B------:R-:W-:Y:S01]  /*31830*/  IMAD.MOV.U32 R13, RZ, RZ, R9 ;  /* 0x000000ffff0d7224 */ /* 0x000fe200078e0009 */
[----:B------:R-:W-:Y:S01]  /*31840*/  MOV R11, 0x181f ;  /* 0x0000181f000b7802 */ /* 0x000fe20000000f00 */
[----:B------:R-:W-:Y:S02]  /*31850*/  IMAD.MOV.U32 R12, RZ, RZ, 0x3 ;  /* 0x00000003ff0c7424 */ /* 0x000fe400078e00ff */
[----:B------:R-:W-:-:S07]  /*31860*/  IMAD.MOV.U32 R15, RZ, RZ, -0x1 ;  /* 0xffffffffff0f7424 */ /* 0x000fce00078e00ff */
[----:B-1-34-:R-:W-:Y:S05]  /*31870*/  WARPSYNC.COLLECTIVE R15, `(.L_x_3340) ;  /* 0x000000000f087348 */ /* 0x01afea0003c00000 */
[----:B----4-:R0:W2:Y:S02]  /*31880*/  SHFL.IDX P6, R14, R13, R12, R11 ;  /* 0x0000000c0d0e7389 */ /* 0x0100a400000c000b */
[----:B0123--:R-:W-:Y:S01]  /*31890*/  ENDCOLLECTIVE ;  /* 0x000000000000791b */ /* 0x00ffe20003800000 */
.L_x_3340:
[----:B------:R-:W-:Y:S05]  /*318a0*/  BSYNC B1 ;  /* 0x0000000000017941 */ /* 0x000fea0003800000 */
.L_x_3339:
        /* <DEDUP_REMOVED lines=8> */
.L_x_3341:
[----:B------:R-:W-:Y:S01]  /*31930*/  MOV R13, R8 ;  /* 0x00000008000d7202 */ /* 0x000fe20000000f00 */
[----:B------:R-:W-:-:S07]  /*31940*/  IMAD.MOV.U32 R20, RZ, RZ, R14 ;  /* 0x000000ffff147224 */ /* 0x000fce00078e000e */
[----:B------:R-:W-:Y:S05]  /*31950*/  WARPSYNC.COLLECTIVE R15, `(.L_x_3342) ;  /* 0x000000000f087348 */ /* 0x000fea0003c00000 */
[----:B------:R0:W1:Y:S02]  /*31960*/  SHFL.IDX P6, R14, R13, R12, R11 ;  /* 0x0000000c0d0e7389 */ /* 0x00006400000c000b */
[----:B01----:R-:W-:Y:S01]  /*31970*/  ENDCOLLECTIVE ;  /* 0x000000000000791b */ /* 0x003fe20003800000 */
.L_x_3342:
[----:B------:R-:W-:Y:S02]  /*31980*/  IMAD.MOV.U32 R13, RZ, RZ, R6 ;  /* 0x000000ffff0d7224 */ /* 0x000fe400078e0006 */
[----:B------:R-:W-:-:S07]  /*31990*/  IMAD.MOV.U32 R77, RZ, RZ, R14 ;  /* 0x000000ffff4d7224 */ /* 0x000fce00078e000e */
[----:B------:R-:W-:Y:S05]  /*319a0*/  WARPSYNC.COLLECTIVE R15, `(.L_x_3343) ;  /* 0x000000000f087348 */ /* 0x000fea0003c00000 */
[----:B------:R0:W1:Y:S02]  /*319b0*/  SHFL.IDX P6, R14, R13, R12, R11 ;  /* 0x0000000c0d0e7389 */ /* 0x00006400000c000b */
[----:B01----:R-:W-:Y:S01]  /*319c0*/  ENDCOLLECTIVE ;  /* 0x000000000000791b */ /* 0x003fe20003800000 */
.L_x_3343:
[----:B------:R-:W-:Y:S01]  /*319d0*/  IMAD.MOV.U32 R76, RZ, RZ, R14 ;  /* 0x000000ffff4c7224 */ /* 0x000fe200078e000e */
[----:B------:R-:W-:Y:S06]  /*319e0*/  BRA `(.L_x_3344) ;  /* 0xfffffdf000c47947 */ /* 0x000fec000383ffff */
.L_x_3045:
[----:B0-----:R0:W1:Y:S02]  /*319f0*/  SYNCS.PHASECHK.TRANS64.TRYWAIT P0, [R18+URZ+0x38800], R115 ;  /* 0x03880073120075a7 */ /* 0x001064000800017f */
[----:B-1----:R-:W-:Y:S05]  /*31a00*/  @!P0 NANOSLEEP.SYNCS 0x989680 ;  /* 0x009896800000895d */ /* 0x002fea0003900000 */
[----:B------:R-:W1:Y:S02]  /*31a10*/  @!P0 SYNCS.PHASECHK.TRANS64 P0, [R18+URZ+0x38800], R115 ;  /* 0x03880073120085a7 */ /* 0x000e64000800007f */
[----:B-1----:R-:W-:Y:S05]  /*31a20*/  @!P0 BRA `(.L_x_3045) ;  /* 0xfffffffc00f08947 */ /* 0x002fea000383ffff */
[----:B------:R-:W-:Y:S05]  /*31a30*/  BRA `(.L_x_3345) ;  /* 0xfffffdf400d87947 */ /* 0x000fea000383ffff */
.L_x_3063:
[----:B-1----:R1:W2:Y:S02]  /*31a40*/  SYNCS.PHASECHK.TRANS64.TRYWAIT P2, [R0+URZ+0x38830], R3 ;  /* 0x03883003000075a7 */ /* 0x0022a4000804017f */
[----:B--2---:R-:W-:Y:S05]  /*31a50*/  @!P2 NANOSLEEP.SYNCS 0x989680 ;  /* 0x009896800000a95d */ /* 0x004fea0003900000 */
[----:B------:R-:W2:Y:S02]  /*31a60*/  @!P2 SYNCS.PHASECHK.TRANS64 P2, [R0+URZ+0x38830], R3 ;  /* 0x038830030000a5a7 */ /* 0x000ea4000804007f */
[----:B--2---:R-:W-:Y:S05]  /*31a70*/  @!P2 BRA `(.L_x_3063) ;  /* 0xfffffffc00f0a947 */ /* 0x004fea000383ffff */
[----:B------:R-:W-:Y:S05]  /*31a80*/  BRA `(.L_x_3062) ;  /* 0xfffffe2c00407947 */ /* 0x000fea000383ffff */
.L_x_3070:
[----:B-1----:R1:W2:Y:S02]  /*31a90*/  SYNCS.PHASECHK.TRANS64.TRYWAIT P3, [R11+URZ+0x38830], R3 ;  /* 0x038830030b0075a7 */ /* 0x0022a4000806017f */
[----:B--2---:R-:W-:Y:S05]  /*31aa0*/  @!P3 NANOSLEEP.SYNCS 0x989680 ;  /* 0x009896800000b95d */ /* 0x004fea0003900000 */
[----:B------:R-:W2:Y:S02]  /*31ab0*/  @!P3 SYNCS.PHASECHK.TRANS64 P3, [R11+URZ+0x38830], R3 ;  /* 0x038830030b00b5a7 */ /* 0x000ea4000806007f */
[----:B--2---:R-:W-:Y:S05]  /*31ac0*/  @!P3 BRA `(.L_x_3070) ;  /* 0xfffffffc00f0b947 */ /* 0x004fea000383ffff */
[----:B------:R-:W-:Y:S05]  /*31ad0*/  BRA `(.L_x_3069) ;  /* 0xfffffe7800b87947 */ /* 0x000fea000383ffff */
.L_x_3075:
[----:B---3--:R3:W4:Y:S02]  /*31ae0*/  SYNCS.PHASECHK.TRANS64.TRYWAIT P3, [R9+URZ+0x38850], R0 ;  /* 0x03885000090075a7 */ /* 0x008724000806017f */
[----:B----4-:R-:W-:Y:S05]  /*31af0*/  @!P3 NANOSLEEP.SYNCS 0x989680 ;  /* 0x009896800000b95d */ /* 0x010fea0003900000 */
[----:B------:R-:W4:Y:S02]  /*31b00*/  @!P3 SYNCS.PHASECHK.TRANS64 P3, [R9+URZ+0x38850], R0 ;  /* 0x038850000900b5a7 */ /* 0x000f24000806007f */
[----:B----4-:R-:W-:Y:S05]  /*31b10*/  @!P3 BRA `(.L_x_3075) ;  /* 0xfffffffc00f0b947 */ /* 0x010fea000383ffff */
[----:B------:R-:W-:Y:S05]  /*31b20*/  BRA `(.L_x_3074) ;  /* 0xfffffeb000807947 */ /* 0x000fea000383ffff */
.L_x_3083:
[----:B-1----:R1:W2:Y:S02]  /*31b30*/  SYNCS.PHASECHK.TRANS64.TRYWAIT P2, [R3+URZ+0x38830], R12 ;  /* 0x0388300c030075a7 */ /* 0x0022a4000804017f */
[----:B--2---:R-:W-:Y:S05]  /*31b40*/  @!P2 NANOSLEEP.SYNCS 0x989680 ;  /* 0x009896800000a95d */ /* 0x004fea0003900000 */
[----:B------:R-:W2:Y:S02]  /*31b50*/  @!P2 SYNCS.PHASECHK.TRANS64 P2, [R3+URZ+0x38830], R12 ;  /* 0x0388300c0300a5a7 */ /* 0x000ea4000804007f */
[----:B--2---:R-:W-:Y:S05]  /*31b60*/  @!P2 BRA `(.L_x_3083) ;  /* 0xfffffffc00f0a947 */ /* 0x004fea000383ffff */
[----:B------:R-:W-:Y:S05]  /*31b70*/  BRA `(.L_x_3082) ;  /* 0xfffffecc00987947 */ /* 0x000fea000383ffff */
.L_x_3088:
[----:B-1----:R1:W2:Y:S02]  /*31b80*/  SYNCS.PHASECHK.TRANS64.TRYWAIT P2, [R9+URZ+0x38850], R0 ;  /* 0x03885000090075a7 */ /* 0x0022a4000804017f */
[----:B--2---:R-:W-:Y:S05]  /*31b90*/  @!P2 NANOSLEEP.SYNCS 0x989680 ;  /* 0x009896800000a95d */ /* 0x004fea0003900000 */
[----:B------:R-:W2:Y:S02]  /*31ba0*/  @!P2 SYNCS.PHASECHK.TRANS64 P2, [R9+URZ+0x38850], R0 ;  /* 0x038850000900a5a7 */ /* 0x000ea4000804007f */
[----:B--2---:R-:W-:Y:S05]  /*31bb0*/  @!P2 BRA `(.L_x_3088) ;  /* 0xfffffffc00f0a947 */ /* 0x004fea000383ffff */
[----:B------:R-:W-:Y:S05]  /*31bc0*/  BRA `(.L_x_3087) ;  /* 0xffffff0400607947 */ /* 0x000fea000383ffff */
.L_x_3094:
[----:B-1----:R1:W2:Y:S02]  /*31bd0*/  SYNCS.PHASECHK.TRANS64.TRYWAIT P0, [R0+URZ+0x38850], R7 ;  /* 0x03885007000075a7 */ /* 0x0022a4000800017f */
[----:B--2---:R-:W-:Y:S05]  /*31be0*/  @!P0 NANOSLEEP.SYNCS 0x989680 ;  /* 0x009896800000895d */ /* 0x004fea0003900000 */
[----:B------:R-:W2:Y:S02]  /*31bf0*/  @!P0 SYNCS.PHASECHK.TRANS64 P0, [R0+URZ+0x38850], R7 ;  /* 0x03885007000085a7 */ /* 0x000ea4000800007f */
[----:B--2---:R-:W-:Y:S05]  /*31c00*/  @!P0 BRA `(.L_x_3094) ;  /* 0xfffffffc00f08947 */ /* 0x004fea000383ffff */
[----:B------:R-:W-:Y:S05]  /*31c10*/  BRA `(.L_x_3093) ;  /* 0xffffff2000c47947 */ /* 0x000fea000383ffff */
.L_x_3130:
[----:B------:R-:W1:Y:S01]  /*31c20*/  S2R R6, SR_TID.X ;  /* 0x0000000000067919 */ /* 0x000e620000002100 */
[----:B------:R-:W-:Y:S01]  /*31c30*/  BSSY B1, `(.L_x_3346) ;  /* 0x000000a000017945 */ /* 0x000fe20003800000 */
[----:B------:R-:W-:Y:S02]  /*31c40*/  IMAD.MOV.U32 R12, RZ, RZ, RZ ;  /* 0x000000ffff0c7224 */ /* 0x000fe400078e00ff */
[----:B------:R-:W-:Y:S02]  /*31c50*/  IMAD.MOV.U32 R11, RZ, RZ, 0x1f ;  /* 0x0000001fff0b7424 */ /* 0x000fe400078e00ff */
[----:B------:R-:W-:Y:S01]  /*31c60*/  IMAD.MOV.U32 R15, RZ, RZ, -0x1 ;  /* 0xffffffffff0f7424 */ /* 0x000fe200078e00ff */
[----:B-1----:R-:W-:-:S04]  /*31c70*/  SHF.R.U32.HI R6, RZ, 0x5, R6 ;  /* 0x00000005ff067819 */ /* 0x002fc80000011606 */
[----:B------:R-:W-:-:S04]  /*31c80*/  LOP3.LUT R6, R6, 0x3, RZ, 0xc0, !PT ;  /* 0x0000000306067812 */ /* 0x000fc800078ec0ff */
[----:B0-----:R-:W-:-:S07]  /*31c90*/  MOV R13, R6 ;  /* 0x00000006000d7202 */ /* 0x001fce0000000f00 */
[----:B------:R-:W-:Y:S05]  /*31ca0*/  WARPSYNC.COLLECTIVE R15, `(.L_x_3347) ;  /* 0x000000000f087348 */ /* 0x000fea0003c00000 */
[----:B------:R0:W1:Y:S02]  /*31cb0*/  SHFL.IDX P6, R14, R13, R12, R11 ;  /* 0x0000000c0d0e7389 */ /* 0x00006400000c000b */
[----:B01----:R-:W-:Y:S01]  /*31cc0*/  ENDCOLLECTIVE ;  /* 0x000000000000791b */ /* 0x003fe20003800000 */
.L_x_3347:
[----:B------:R-:W-:Y:S05]  /*31cd0*/  BSYNC B1 ;  /* 0x0000000000017941 */ /* 0x000fea0003800000 */
.L_x_3346:
[----:B------:R-:W-:Y:S05]  /*31ce0*/  BRA `(.L_x_3348) ;  /* 0xffffff7000d87947 */ /* 0x000fea000383ffff */
.L_x_3132:
[----:B------:R-:W-:Y:S01]  /*31cf0*/  BSSY B1, `(.L_x_3349) ;  /* 0x0000006000017945 */ /* 0x000fe20003800000 */
[----:B------:R-:W-:-:S07]  /*31d00*/  MOV R15, 0xffffffff ;  /* 0xffffffff000f7802 */ /* 0x000fce0000000f00 */
[----:B01----:R-:W-:Y:S05]  /*31d10*/  WARPSYNC.COLLECTIVE R15, `(.L_x_3350) ;  /* 0x000000000f0c7348 */ /* 0x003fea0003c00000 */
[----:B------:R-:W-:Y:S02]  /*31d20*/  ELECT P6, UR62, PT ;  /* 0x00000000003e782f */ /* 0x000fe400038c0000 */
[----:B------:R-:W-:Y:S01]  /*31d30*/  MOV R14, UR62 ;  /* 0x0000003e000e7c02 */ /* 0x000fe20008000f00 */
[----:B01----:R-:W-:Y:S10]  /*31d40*/  ENDCOLLECTIVE ;  /* 0x000000000000791b */ /* 0x003ff40003800000 */
.L_x_3350:
[----:B------:R-:W-:Y:S05]  /*31d50*/  BSYNC B1 ;  /* 0x0000000000017941 */ /* 0x000fea0003800000 */
.L_x_3349:
[----:B------:R-:W-:Y:S05]  /*31d60*/  BRA `(.L_x_3131) ;  /* 0xffffff7000d07947 */ /* 0x000fea000383ffff */
.L_x_3134:
[----:B-1----:R-:W2:Y:S02]  /*31d70*/  LDL R3, [R1+0x4] ;  /* 0x0000040001037983 */ /* 0x002ea40000100800 */
[----:B--2---:R1:W2:Y:S02]  /*31d80*/  SYNCS.PHASECHK.TRANS64.TRYWAIT P0, [R3+URZ+0x38820], R2 ;  /* 0x03882002030075a7 */ /* 0x0042a4000800017f */
[----:B--2---:R-:W-:Y:S05]  /*31d90*/  @!P0 NANOSLEEP.SYNCS 0x989680 ;  /* 0x009896800000895d */ /* 0x004fea0003900000 */
[----:B------:R-:W2:Y:S02]  /*31da0*/  @!P0 SYNCS.PHASECHK.TRANS64 P0, [R3+URZ+0x38820], R2 ;  /* 0x03882002030085a7 */ /* 0x000ea4000800007f */
[----:B--2---:R-:W-:Y:S05]  /*31db0*/  @!P0 BRA `(.L_x_3134) ;  /* 0xfffffffc00ec8947 */ /* 0x004fea000383ffff */
[----:B------:R-:W-:Y:S05]  /*31dc0*/  BRA `(.L_x_3351) ;  /* 0xffffff7000e07947 */ /* 0x000fea000383ffff */
.L_x_3138:
[----:B-1----:R1:W2:Y:S02]  /*31dd0*/  SYNCS.PHASECHK.TRANS64.TRYWAIT P0, [R5+URZ+0x388a0], R8 ;  /* 0x0388a008050075a7 */ /* 0x0022a4000800017f */
[----:B--2---:R-:W-:Y:S05]  /*31de0*/  @!P0 NANOSLEEP.SYNCS 0x989680 ;  /* 0x009896800000895d */ /* 0x004fea0003900000 */
[----:B------:R-:W2:Y:S02]  /*31df0*/  @!P0 SYNCS.PHASECHK.TRANS64 P0, [R5+URZ+0x388a0], R8 ;  /* 0x0388a008050085a7 */ /* 0x000ea4000800007f */
[----:B--2---:R-:W-:Y:S05]  /*31e00*/  @!P0 BRA `(.L_x_3138) ;  /* 0xfffffffc00f08947 */ /* 0x004fea000383ffff */
[----:B------:R-:W-:Y:S05]  /*31e10*/  BRA `(.L_x_3352) ;  /* 0xffffff7400047947 */ /* 0x000fea000383ffff */
.L_x_3146:
[----:B--2---:R2:W3:Y:S02]  /*31e20*/  SYNCS.PHASECHK.TRANS64.TRYWAIT P0, [R5+URZ+0x388c0], R8 ;  /* 0x0388c008050075a7 */ /* 0x0044e4000800017f */
[----:B---3--:R-:W-:Y:S05]  /*31e30*/  @!P0 NANOSLEEP.SYNCS 0x989680 ;  /* 0x009896800000895d */ /* 0x008fea0003900000 */
[----:B------:R-:W3:Y:S02]  /*31e40*/  @!P0 SYNCS.PHASECHK.TRANS64 P0, [R5+URZ+0x388c0], R8 ;  /* 0x0388c008050085a7 */ /* 0x000ee4000800007f */
[----:B---3--:R-:W-:Y:S05]  /*31e50*/  @!P0 BRA `(.L_x_3146) ;  /* 0xfffffffc00f08947 */ /* 0x008fea000383ffff */
[----:B------:R-:W-:Y:S05]  /*31e60*/  BRA `(.L_x_3353) ;  /* 0xffffff7800487947 */ /* 0x000fea000383ffff */
.L_x_3156:
[----:B-1----:R1:W2:Y:S02]  /*31e70*/  SYNCS.PHASECHK.TRANS64.TRYWAIT P1, [R6+URZ+0x388a0], R5 ;  /* 0x0388a005060075a7 */ /* 0x0022a4000802017f */
[----:B--2---:R-:W-:Y:S05]  /*31e80*/  @!P1 NANOSLEEP.SYNCS 0x989680 ;  /* 0x009896800000995d */ /* 0x004fea0003900000 */
[----:B------:R-:W2:Y:S02]  /*31e90*/  @!P1 SYNCS.PHASECHK.TRANS64 P1, [R6+URZ+0x388a0], R5 ;  /* 0x0388a005060095a7 */ /* 0x000ea4000802007f */
[----:B--2---:R-:W-:Y:S05]  /*31ea0*/  @!P1 BRA `(.L_x_3156) ;  /* 0xfffffffc00f09947 */ /* 0x004fea000383ffff */
[----:B------:R-:W-:Y:S05]  /*31eb0*/  BRA `(.L_x_3354) ;  /* 0xffffff7c00d87947 */ /* 0x000fea000383ffff */
.L_x_3164:
[----:B--2---:R2:W3:Y:S02]  /*31ec0*/  SYNCS.PHASECHK.TRANS64.TRYWAIT P1, [R6+URZ+0x388c0], R5 ;  /* 0x0388c005060075a7 */ /* 0x0044e4000802017f */
[----:B---3--:R-:W-:Y:S05]  /*31ed0*/  @!P1 NANOSLEEP.SYNCS 0x989680 ;  /* 0x009896800000995d */ /* 0x008fea0003900000 */
[----:B------:R-:W3:Y:S02]  /*31ee0*/  @!P1 SYNCS.PHASECHK.TRANS64 P1, [R6+URZ+0x388c0], R5 ;  /* 0x0388c005060095a7 */ /* 0x000ee4000802007f */
[----:B---3--:R-:W-:Y:S05]  /*31ef0*/  @!P1 BRA `(.L_x_3164) ;  /* 0xfffffffc00f09947 */ /* 0x008fea000383ffff */
[----:B------:R-:W-:Y:S05]  /*31f00*/  BRA `(.L_x_3355) ;  /* 0xffffff8400187947 */ /* 0x000fea000383ffff */
.L_x_3180:
[----:B------:R-:W1:Y:S01]  /*31f10*/  S2R R5, SR_TID.X ;  /* 0x0000000000057919 */ /* 0x000e620000002100 */
[----:B------:R-:W-:Y:S01]  /*31f20*/  BSSY B0, `(.L_x_3356) ;  /* 0x000000a000007945 */ /* 0x000fe20003800000 */
[----:B------:R-:W-:Y:S01]  /*31f30*/  IMAD.MOV.U32 R12, RZ, RZ, RZ ;  /* 0x000000ffff0c7224 */ /* 0x000fe200078e00ff */
[----:B------:R-:W-:Y:S01]  /*31f40*/  MOV R15, 0xffffffff ;  /* 0xffffffff000f7802 */ /* 0x000fe20000000f00 */
[----:B------:R-:W-:Y:S01]  /*31f50*/  IMAD.MOV.U32 R11, RZ, RZ, 0x1f ;  /* 0x0000001fff0b7424 */ /* 0x000fe200078e00ff */
[----:B-1----:R-:W-:-:S04]  /*31f60*/  SHF.R.U32.HI R5, RZ, 0x5, R5 ;  /* 0x00000005ff057819 */ /* 0x002fc80000011605 */
[----:B------:R-:W-:-:S05]  /*31f70*/  LOP3.LUT R5, R5, 0x3, RZ, 0xc0, !PT ;  /* 0x0000000305057812 */ /* 0x000fca00078ec0ff */
[----:B0-----:R-:W-:-:S07]  /*31f80*/  IMAD.MOV.U32 R13, RZ, RZ, R5 ;  /* 0x000000ffff0d7224 */ /* 0x001fce00078e0005 */
[----:B------:R-:W-:Y:S05]  /*31f90*/  WARPSYNC.COLLECTIVE R15, `(.L_x_3357) ;  /* 0x000000000f087348 */ /* 0x000fea0003c00000 */
[----:B------:R0:W1:Y:S02]  /*31fa0*/  SHFL.IDX P6, R14, R13, R12, R11 ;  /* 0x0000000c0d0e7389 */ /* 0x00006400000c000b */
[----:B01----:R-:W-:Y:S01]  /*31fb0*/  ENDCOLLECTIVE ;  /* 0x000000000000791b */ /* 0x003fe20003800000 */
.L_x_3357:
[----:B------:R-:W-:Y:S05]  /*31fc0*/  BSYNC B0 ;  /* 0x0000000000007941 */ /* 0x000fea0003800000 */
.L_x_3356:
[----:B------:R-:W-:Y:S05]  /*31fd0*/  BRA `(.L_x_3358) ;  /* 0xffffff9000387947 */ /* 0x000fea000383ffff */
.L_x_3182:
[----:B------:R-:W-:Y:S01]  /*31fe0*/  BSSY B0, `(.L_x_3359) ;  /* 0x0000006000007945 */ /* 0x000fe20003800000 */
[----:B------:R-:W-:-:S07]  /*31ff0*/  IMAD.MOV.U32 R15, RZ, RZ, -0x1 ;  /* 0xffffffffff0f7424 */ /* 0x000fce00078e00ff */
[----:B01----:R-:W-:Y:S05]  /*32000*/  WARPSYNC.COLLECTIVE R15, `(.L_x_3360) ;  /* 0x000000000f0c7348 */ /* 0x003fea0003c00000 */
[----:B------:R-:W-:Y:S02]  /*32010*/  ELECT P6, UR62, PT ;  /* 0x00000000003e782f */ /* 0x000fe400038c0000 */
[----:B------:R-:W-:Y:S01]  /*32020*/  MOV R14, UR62 ;  /* 0x0000003e000e7c02 */ /* 0x000fe20008000f00 */
[----:B01----:R-:W-:Y:S10]  /*32030*/  ENDCOLLECTIVE ;  /* 0x000000000000791b */ /* 0x003ff40003800000 */
.L_x_3360:
[----:B------:R-:W-:Y:S05]  /*32040*/  BSYNC B0 ;  /* 0x0000000000007941 */ /* 0x000fea0003800000 */
.L_x_3359:
[----:B------:R-:W-:Y:S05]  /*32050*/  BRA `(.L_x_3361) ;  /* 0xffffff9000487947 */ /* 0x000fea000383ffff */
.L_x_3184:
[----:B-1----:R1:W2:Y:S02]  /*32060*/  SYNCS.PHASECHK.TRANS64.TRYWAIT P0, [R0+URZ+0x38840], R2 ;  /* 0x03884002000075a7 */ /* 0x0022a4000800017f */
[----:B--2---:R-:W-:Y:S05]  /*32070*/  @!P0 NANOSLEEP.SYNCS 0x989680 ;  /* 0x009896800000895d */ /* 0x004fea0003900000 */
[----:B------:R-:W2:Y:S02]  /*32080*/  @!P0 SYNCS.PHASECHK.TRANS64 P0, [R0+URZ+0x38840], R2 ;  /* 0x03884002000085a7 */ /* 0x000ea4000800007f */
[----:B--2---:R-:W-:Y:S05]  /*32090*/  @!P0 BRA `(.L_x_3184) ;  /* 0xfffffffc00f08947 */ /* 0x004fea000383ffff */
[----:B------:R-:W-:Y:S05]  /*320a0*/  BRA `(.L_x_3362) ;  /* 0xffffff9000b87947 */ /* 0x000fea000383ffff */
.L_x_3188:
[----:B------:R-:W2:Y:S01]  /*320b0*/  LDL.LU R11, [R1+0x40] ;  /* 0x00004000010b7983 */ /* 0x000ea20000300800 */
[----:B------:R-:W-:Y:S02]  /*320c0*/  IMAD.MOV.U32 R13, RZ, RZ, R2 ;  /* 0x000000ffff0d7224 */ /* 0x000fe400078e0002 */
[----:B------:R-:W-:Y:S02]  /*320d0*/  IMAD.MOV.U32 R12, RZ, RZ, RZ ;  /* 0x000000ffff0c7224 */ /* 0x000fe400078e00ff */
[----:B------:R-:W-:Y:S02]  /*320e0*/  IMAD.MOV.U32 R15, RZ, RZ, -0x1 ;  /* 0xffffffffff0f7424 */ /* 0x000fe400078e00ff */
[----:B------:R-:W-:Y:S02]  /*320f0*/  IMAD R17, R17, 0x80, R10 ;  /* 0x0000008011117824 */ /* 0x000fe400078e020a */
[----:B--2---:R-:W-:Y:S01]  /*32100*/  IMAD R0, R11, R7, RZ ;  /* 0x000000070b007224 */ /* 0x004fe200078e02ff */
[----:B------:R-:W-:-:S04]  /*32110*/  MOV R11, 0x181f ;  /* 0x0000181f000b7802 */ /* 0x000fc80000000f00 */
[----:B------:R-:W-:-:S13]  /*32120*/  ISETP.GE.AND P5, PT, R17, R0, PT ;  /* 0x000000001100720c */ /* 0x000fda0003fa6270 */
[----:B-----5:R-:W-:Y:S05]  /*32130*/  WARPSYNC.COLLECTIVE R15, `(.L_x_3363) ;  /* 0x000000000f087348 */ /* 0x020fea0003c00000 */
[----:B------:R0:W1:Y:S02]  /*32140*/  SHFL.IDX P6, R14, R13, R12, R11 ;  /* 0x0000000c0d0e7389 */ /* 0x00006400000c000b */
[----:B01---5:R-:W-:Y:S01]  /*32150*/  ENDCOLLECTIVE ;  /* 0x000000000000791b */ /* 0x023fe20003800000 */
.L_x_3363:
[----:B------:R-:W-:Y:S02]  /*32160*/  IMAD.MOV.U32 R13, RZ, RZ, R3 ;  /* 0x000000ffff0d7224 */ /* 0x000fe400078e0003 */
[----:B------:R-:W-:-:S07]  /*32170*/  IMAD.MOV.U32 R4, RZ, RZ, R14 ;  /* 0x000000ffff047224 */ /* 0x000fce00078e000e */
[----:B------:R-:W-:Y:S05]  /*32180*/  WARPSYNC.COLLECTIVE R15, `(.L_x_3364) ;  /* 0x000000000f087348 */ /* 0x000fea0003c00000 */
[----:B------:R0:W1:Y:S02]  /*32190*/  SHFL.IDX P6, R14, R13, R12, R11 ;  /* 0x0000000c0d0e7389 */ /* 0x00006400000c000b */
[----:B01----:R-:W-:Y:S01]  /*321a0*/  ENDCOLLECTIVE ;  /* 0x000000000000791b */ /* 0x003fe20003800000 */
.L_x_3364:
[----:B------:R-:W-:Y:S01]  /*321b0*/  ULDC.64 UR4, c[0x0][0x208] ;  /* 0x0000820000047ab9 */ /* 0x000fe20000000a00 */
[----:B------:R-:W-:Y:S01]  /*321c0*/  MOV R13, R2 ;  /* 0x00000002000d7202 */ /* 0x000fe20000000f00 */
[----:B------:R-:W-:Y:S01]  /*321d0*/  IMAD.MOV.U32 R12, RZ, RZ, 0x1 ;  /* 0x00000001ff0c7424 */ /* 0x000fe200078e00ff */
[----:B------:R-:W-:-:S04]  /*321e0*/  MOV R5, R14 ;  /* 0x0000000e00057202 */ /* 0x000fc80000000f00 */
        /* <DEDUP_REMOVED lines=15> */
.L_x_3365:
[----:B------:R-:W-:-:S05]  /*322e0*/  VIADD R4, R17, 0x10 ;  /* 0x0000001011047836 */ /* 0x000fca0000000000 */
[----:B------:R-:W-:Y:S01]  /*322f0*/  ISETP.GE.AND P5, PT, R4, R0, PT ;  /* 0x000000000400720c */ /* 0x000fe20003fa6270 */
[----:B------:R-:W-:Y:S02]  /*32300*/  IMAD.MOV.U32 R13, RZ, RZ, R3 ;  /* 0x000000ffff0d7224 */ /* 0x000fe400078e0003 */
[----:B------:R-:W-:-:S10]  /*32310*/  IMAD.MOV.U32 R6, RZ, RZ, R14 ;  /* 0x000000ffff067224 */ /* 0x000fd400078e000e */
[----:B------:R-:W-:Y:S05]  /*32320*/  WARPSYNC.COLLECTIVE R15, `(.L_x_3366) ;  /* 0x000000000f087348 */ /* 0x000fea0003c00000 */
[----:B------:R0:W1:Y:S02]  /*32330*/  SHFL.IDX P6, R14, R13, R12, R11 ;  /* 0x0000000c0d0e7389 */ /* 0x00006400000c000b */
[----:B01----:R-:W-:Y:S01]  /*32340*/  ENDCOLLECTIVE ;  /* 0x000000000000791b */ /* 0x003fe20003800000 */
.L_x_3366:
[----:B------:R-:W-:Y:S01]  /*32350*/  ULDC.64 UR4, c[0x0][0x208] ;  /* 0x0000820000047ab9 */ /* 0x000fe20000000a00 */
[----:B------:R-:W-:Y:S01]  /*32360*/  IMAD.MOV.U32 R13, RZ, RZ, R2 ;  /* 0x000000ffff0d7224 */ /* 0x000fe200078e0002 */
[----:B------:R-:W-:Y:S02]  /*32370*/  MOV R12, 0x2 ;  /* 0x00000002000c7802 */ /* 0x000fe40000000f00 */
        /* <DEDUP_REMOVED lines=16> */
.L_x_3367:
[----:B------:R-:W-:-:S05]  /*32480*/  VIADD R4, R17, 0x20 ;  /* 0x0000002011047836 */ /* 0x000fca0000000000 */
[----:B------:R-:W-:Y:S01]  /*32490*/  ISETP.GE.AND P5, PT, R4, R0, PT ;  /* 0x000000000400720c */ /* 0x000fe20003fa6270 */
[----:B------:R-:W-:Y:S02]  /*324a0*/  IMAD.MOV.U32 R13, RZ, RZ, R3 ;  /* 0x000000ffff0d7224 */ /* 0x000fe400078e0003 */
[----:B------:R-:W-:-:S10]  /*324b0*/  IMAD.MOV.U32 R6, RZ, RZ, R14 ;  /* 0x000000ffff067224 */ /* 0x000fd400078e000e */
[----:B------:R-:W-:Y:S05]  /*324c0*/  WARPSYNC.COLLECTIVE R15, `(.L_x_3368) ;  /* 0x000000000f087348 */ /* 0x000fea0003c00000 */
[----:B------:R0:W1:Y:S02]  /*324d0*/  SHFL.IDX P6, R14, R13, R12, R11 ;  /* 0x0000000c0d0e7389 */ /* 0x00006400000c000b */
[----:B01----:R-:W-:Y:S01]  /*324e0*/  ENDCOLLECTIVE ;  /* 0x000000000000791b */ /* 0x003fe20003800000 */
.L_x_3368:
[----:B------:R-:W-:Y:S01]  /*324f0*/  ULDC.64 UR4, c[0x0][0x208] ;  /* 0x0000820000047ab9 */ /* 0x000fe20000000a00 */
[----:B------:R-:W-:Y:S02]  /*32500*/  IMAD.MOV.U32 R13, RZ, RZ, R2 ;  /* 0x000000ffff0d7224 */ /* 0x000fe400078e0002 */
[----:B------:R-:W-:Y:S02]  /*32510*/  IMAD.MOV.U32 R12, RZ, RZ, 0x3 ;  /* 0x00000003ff0c7424 */ /* 0x000fe400078e00ff */
[----:B------:R-:W-:-:S05]  /*32520*/  IMAD.MOV.U32 R4, RZ, RZ, R14 ;  /* 0x000000ffff047224 */ /* 0x000fca00078e000e */
[----:B------:R-:W-:-:S04]  /*32530*/  @!P5 LEA R5, P4, R9, R4, 0x1 ;  /* 0x000000040905d211 */ /* 0x000fc800078808ff */
[----:B------:R-:W-:-:S04]  /*32540*/  @!P5 IADD3.X R4, RZ, R6, RZ, P4, !PT ;  /* 0x00000006ff04d210 */ /* 0x000fc800027fe4ff */
        /* <DEDUP_REMOVED lines=13> */
.L_x_3369:
[----:B------:R-:W-:-:S05]  /*32620*/  VIADD R4, R17, 0x30 ;  /* 0x0000003011047836 */ /* 0x000fca0000000000 */
[----:B------:R-:W-:Y:S01]  /*32630*/  ISETP.GE.AND P5, PT, R4, R0, PT ;  /* 0x000000000400720c */ /* 0x000fe20003fa6270 */
[----:B------:R-:W-:Y:S01]  /*32640*/  IMAD.MOV.U32 R13, RZ, RZ, R3 ;  /* 0x000000ffff0d7224 */ /* 0x000fe200078e0003 */
[----:B------:R-:W-:-:S11]  /*32650*/  MOV R6, R14 ;  /* 0x0000000e00067202 */ /* 0x000fd60000000f00 */
[----:B------:R-:W-:Y:S05]  /*32660*/  WARPSYNC.COLLECTIVE R15, `(.L_x_3370) ;  /* 0x000000000f087348 */ /* 0x000fea0003c00000 */
[----:B------:R0:W1:Y:S02]  /*32670*/  SHFL.IDX P6, R14, R13, R12, R11 ;  /* 0x0000000c0d0e7389 */ /* 0x00006400000c000b */
[----:B01----:R-:W-:Y:S01]  /*32680*/  ENDCOLLECTIVE ;  /* 0x000000000000791b */ /* 0x003fe20003800000 */
.L_x_3370:
        /* <DEDUP_REMOVED lines=19> */
.L_x_3371:
[----:B------:R-:W-:-:S04]  /*327c0*/  IADD3 R4, R17, 0x40, RZ ;  /* 0x0000004011047810 */ /* 0x000fc80007ffe0ff */
[----:B------:R-:W-:Y:S02]  /*327d0*/  ISETP.GE.AND P5, PT, R4, R0, PT ;  /* 0x000000000400720c */ /* 0x000fe40003fa6270 */
[----:B------:R-:W-:Y:S01]  /*327e0*/  MOV R13, R3 ;  /* 0x00000003000d7202 */ /* 0x000fe20000000f00 */
[----:B------:R-:W-:-:S10]  /*327f0*/  IMAD.MOV.U32 R6, RZ, RZ, R14 ;  /* 0x000000ffff067224 */ /* 0x000fd400078e000e */
[----:B------:R-:W-:Y:S05]  /*32800*/  WARPSYNC.COLLECTIVE R15, `(.L_x_3372) ;  /* 0x000000000f087348 */ /* 0x000fea0003c00000 */
[----:B------:R0:W1:Y:S02]  /*32810*/  SHFL.IDX P6, R14, R13, R12, R11 ;  /* 0x0000000c0d0e7389 */ /* 0x00006400000c000b */
[----:B01----:R-:W-:Y:S01]  /*32820*/  ENDCOLLECTIVE ;  /* 0x000000000000791b */ /* 0x003fe20003800000 */
.L_x_3372:
[----:B------:R-:W-:Y:S01]  /*32830*/  ULDC.64 UR4, c[0x0][0x208] ;  /* 0x0000820000047ab9 */ /* 0x000fe20000000a00 */
[----:B------:R-:W-:Y:S01]  /*32840*/  MOV R13, R2 ;  /* 0x00000002000d7202 */ /* 0x000fe20000000f00 */
        /* <DEDUP_REMOVED lines=17> */
.L_x_3373:
[----:B------:R-:W-:-:S05]  /*32960*/  VIADD R4, R17, 0x50 ;  /* 0x0000005011047836 */ /* 0x000fca0000000000 */
[----:B------:R-:W-:Y:S01]  /*32970*/  ISETP.GE.AND P5, PT, R4, R0, PT ;  /* 0x000000000400720c */ /* 0x000fe20003fa6270 */
[----:B------:R-:W-:Y:S02]  /*32980*/  IMAD.MOV.U32 R13, RZ, RZ, R3 ;  /* 0x000000ffff0d7224 */ /* 0x000fe400078e0003 */
[----:B------:R-:W-:-:S10]  /*32990*/  IMAD.MOV.U32 R6, RZ, RZ, R14 ;  /* 0x000000ffff067224 */ /* 0x000fd400078e000e */
[----:B------:R-:W-:Y:S05]  /*329a0*/  WARPSYNC.COLLECTIVE R15, `(.L_x_3374) ;  /* 0x000000000f087348 */ /* 0x000fea0003c00000 */
[----:B------:R0:W1:Y:S02]  /*329b0*/  SHFL.IDX P6, R14, R13, R12, R11 ;  /* 0x0000000c0d0e7389 */ /* 0x00006400000c000b */
[----:B01----:R-:W-:Y:S01]  /*329c0*/  ENDCOLLECTIVE ;  /* 0x000000000000791b */ /* 0x003fe20003800000 */
.L_x_3374:
[----:B------:R-:W-:Y:S01]  /*329d0*/  ULDC.64 UR4, c[0x0][0x208] ;  /* 0x0000820000047ab9 */ /* 0x000fe20000000a00 */
[----:B------:R-:W-:Y:S02]  /*329e0*/  IMAD.MOV.U32 R13, RZ, RZ, R2 ;  /* 0x000000ffff0d7224 */ /* 0x000fe400078e0002 */
        /* <DEDUP_REMOVED lines=17> */
.L_x_3375:
[----:B------:R-:W-:-:S05]  /*32b00*/  VIADD R5, R17, 0x60 ;  /* 0x0000006011057836 */ /* 0x000fca0000000000 */
[----:B------:R-:W-:Y:S01]  /*32b10*/  ISETP.GE.AND P5, PT, R5, R0, PT ;  /* 0x000000000500720c */ /* 0x000fe20003fa6270 */
[----:B------:R-:W-:Y:S01]  /*32b20*/  IMAD.MOV.U32 R13, RZ, RZ, R3 ;  /* 0x000000ffff0d7224 */ /* 0x000fe200078e0003 */
[----:B------:R-:W-:-:S11]  /*32b30*/  MOV R6, R14 ;  /* 0x0000000e00067202 */ /* 0x000fd60000000f00 */
[----:B------:R-:W-:Y:S05]  /*32b40*/  WARPSYNC.COLLECTIVE R15, `(.L_x_3376) ;  /* 0x000000000f087348 */ /* 0x000fea0003c00000 */
[----:B------:R0:W1:Y:S02]  /*32b50*/  SHFL.IDX P6, R14, R13, R12, R11 ;  /* 0x0000000c0d0e7389 */ /* 0x00006400000c000b */
[----:B01----:R-:W-:Y:S01]  /*32b60*/  ENDCOLLECTIVE ;  /* 0x000000000000791b */ /* 0x003fe20003800000 */
.L_x_3376:
        /* <DEDUP_REMOVED lines=19> */
.L_x_3377:
[----:B------:R-:W-:Y:S01]  /*32ca0*/  MOV R13, R3 ;  /* 0x00000003000d7202 */ /* 0x000fe20000000f00 */
[----:B------:R-:W-:-:S07]  /*32cb0*/  IMAD.MOV.U32 R6, RZ, RZ, R14 ;  /* 0x000000ffff067224 */ /* 0x000fce00078e000e */
[----:B------:R-:W-:Y:S05]  /*32cc0*/  WARPSYNC.COLLECTIVE R15, `(.L_x_3378) ;  /* 0x000000000f087348 */ /* 0x000fea0003c00000 */
[----:B------:R0:W1:Y:S02]  /*32cd0*/  SHFL.IDX P6, R14, R13, R12, R11 ;  /* 0x0000000c0d0e7389 */ /* 0x00006400000c000b */
[----:B01----:R-:W-:Y:S01]  /*32ce0*/  ENDCOLLECTIVE ;  /* 0x000000000000791b */ /* 0x003fe20003800000 */
.L_x_3378:
[----:B------:R-:W-:Y:S01]  /*32cf0*/  IMAD.MOV.U32 R3, RZ, RZ, R14 ;  /* 0x000000ffff037224 */ /* 0x000fe200078e000e */
[----:B------:R-:W-:Y:S06]  /*32d00*/  BRA `(.L_x_3379) ;  /* 0xffffff9400b07947 */ /* 0x000fec000383ffff */
.L_x_3193:
[----:B0-----:R-:W2:Y:S02]  /*32d10*/  LDL R2, [R1+0x4] ;  /* 0x0000040001027983 */ /* 0x001ea40000100800 */
[----:B--2---:R0:W1:Y:S02]  /*32d20*/  SYNCS.PHASECHK.TRANS64.TRYWAIT P0, [R2+URZ+0x38820], R0 ;  /* 0x03882000020075a7 */ /* 0x004064000800017f */
[----:B-1----:R-:W-:Y:S05]  /*32d30*/  @!P0 NANOSLEEP.SYNCS 0x989680 ;  /* 0x009896800000895d */ /* 0x002fea0003900000 */
[----:B------:R-:W1:Y:S02]  /*32d40*/  @!P0 SYNCS.PHASECHK.TRANS64 P0, [R2+URZ+0x38820], R0 ;  /* 0x03882000020085a7 */ /* 0x000e64000800007f */
[----:B-1----:R-:W-:Y:S05]  /*32d50*/  @!P0 BRA `(.L_x_3193) ;  /* 0xfffffffc00ec8947 */ /* 0x002fea000383ffff */
[----:B------:R-:W-:Y:S05]  /*32d60*/  BRA `(.L_x_3380) ;  /* 0xffffff9800307947 */ /* 0x000fea000383ffff */
.L_x_3202:
[----:B-1----:R1:W2:Y:S02]  /*32d70*/  SYNCS.PHASECHK.TRANS64.TRYWAIT P0, [R3+URZ+0x38840], R0 ;  /* 0x03884000030075a7 */ /* 0x0022a4000800017f */
[----:B--2---:R-:W-:Y:S05]  /*32d80*/  @!P0 NANOSLEEP.SYNCS 0x989680 ;  /* 0x009896800000895d */ /* 0x004fea0003900000 */
[----:B------:R-:W2:Y:S02]  /*32d90*/  @!P0 SYNCS.PHASECHK.TRANS64 P0, [R3+URZ+0x38840], R0 ;  /* 0x03884000030085a7 */ /* 0x000ea4000800007f */
[----:B--2---:R-:W-:Y:S05]  /*32da0*/  @!P0 BRA `(.L_x_3202) ;  /* 0xfffffffc00f08947 */ /* 0x004fea000383ffff */
[----:B------:R-:W-:Y:S05]  /*32db0*/  BRA `(.L_x_3381) ;  /* 0xffffff9800f87947 */ /* 0x000fea000383ffff */
.L_x_3210:
[----:B0-----:R0:W1:Y:S02]  /*32dc0*/  SYNCS.PHASECHK.TRANS64.TRYWAIT P0, [R3+URZ+0x60], R0 ;  /* 0x00006000030075a7 */ /* 0x001064000800017f */
[----:B-1----:R-:W-:Y:S05]  /*32dd0*/  @!P0 NANOSLEEP.SYNCS 0x989680 ;  /* 0x009896800000895d */ /* 0x002fea0003900000 */
[----:B------:R-:W1:Y:S02]  /*32de0*/  @!P0 SYNCS.PHASECHK.TRANS64 P0, [R3+URZ+0x60], R0 ;  /* 0x00006000030085a7 */ /* 0x000e64000800007f */
[----:B-1----:R-:W-:Y:S05]  /*32df0*/  @!P0 BRA `(.L_x_3210) ;  /* 0xfffffffc00f08947 */ /* 0x002fea000383ffff */
[----:B------:R-:W-:Y:S05]  /*32e00*/  BRA `(.L_x_3382) ;  /* 0xffffffa000547947 */ /* 0x000fea000383ffff */
.L_x_3221:
[----:B--2---:R2:W3:Y:S02]  /*32e10*/  SYNCS.PHASECHK.TRANS64.TRYWAIT P0, [R3+URZ+0x38840], R2 ;  /* 0x03884002030075a7 */ /* 0x0044e4000800017f */
[----:B---3--:R-:W-:Y:S05]  /*32e20*/  @!P0 NANOSLEEP.SYNCS 0x989680 ;  /* 0x009896800000895d */ /* 0x008fea0003900000 */
[----:B------:R-:W3:Y:S02]  /*32e30*/  @!P0 SYNCS.PHASECHK.TRANS64 P0, [R3+URZ+0x38840], R2 ;  /* 0x03884002030085a7 */ /* 0x000ee4000800007f */
[----:B---3--:R-:W-:Y:S05]  /*32e40*/  @!P0 BRA `(.L_x_3221) ;  /* 0xfffffffc00f08947 */ /* 0x008fea000383ffff */
[----:B------:R-:W-:Y:S05]  /*32e50*/  BRA `(.L_x_3383) ;  /* 0xffffffa800807947 */ /* 0x000fea000383ffff */
.L_x_3229:
[----:B-1----:R1:W2:Y:S02]  /*32e60*/  SYNCS.PHASECHK.TRANS64.TRYWAIT P0, [R2+URZ+0x60], R3 ;  /* 0x00006003020075a7 */ /* 0x0022a4000800017f */
[----:B--2---:R-:W-:Y:S05]  /*32e70*/  @!P0 NANOSLEEP.SYNCS 0x989680 ;  /* 0x009896800000895d */ /* 0x004fea0003900000 */
[----:B------:R-:W2:Y:S02]  /*32e80*/  @!P0 SYNCS.PHASECHK.TRANS64 P0, [R2+URZ+0x60], R3 ;  /* 0x00006003020085a7 */ /* 0x000ea4000800007f */
[----:B--2---:R-:W-:Y:S05]  /*32e90*/  @!P0 BRA `(.L_x_3229) ;  /* 0xfffffffc00f08947 */ /* 0x004fea000383ffff */
[----:B------:R-:W-:Y:S05]  /*32ea0*/  BRA `(.L_x_3384) ;  /* 0xffffffac00dc7947 */ /* 0x000fea000383ffff */
.L_x_3240:
[----:B----4-:R4:W0:Y:S02]  /*32eb0*/  SYNCS.PHASECHK.TRANS64.TRYWAIT P0, [R2+URZ+0x38840], R3 ;  /* 0x03884003020075a7 */ /* 0x010824000800017f */
[----:B0-----:R-:W-:Y:S05]  /*32ec0*/  @!P0 NANOSLEEP.SYNCS 0x989680 ;  /* 0x009896800000895d */ /* 0x001fea0003900000 */
[----:B------:R-:W0:Y:S02]  /*32ed0*/  @!P0 SYNCS.PHASECHK.TRANS64 P0, [R2+URZ+0x38840], R3 ;  /* 0x03884003020085a7 */ /* 0x000e24000800007f */
[----:B0-----:R-:W-:Y:S05]  /*32ee0*/  @!P0 BRA `(.L_x_3240) ;  /* 0xfffffffc00f08947 */ /* 0x001fea000383ffff */
[----:B------:R-:W-:Y:S05]  /*32ef0*/  BRA `(.L_x_3385) ;  /* 0xffffffb400d47947 */ /* 0x000fea000383ffff */
.L_x_3248:
[----:B-1----:R1:W2:Y:S02]  /*32f00*/  SYNCS.PHASECHK.TRANS64.TRYWAIT P0, [R2+URZ+0x60], R5 ;  /* 0x00006005020075a7 */ /* 0x0022a4000800017f */
[----:B--2---:R-:W-:Y:S05]  /*32f10*/  @!P0 NANOSLEEP.SYNCS 0x989680 ;  /* 0x009896800000895d */ /* 0x004fea0003900000 */
[----:B------:R-:W2:Y:S02]  /*32f20*/  @!P0 SYNCS.PHASECHK.TRANS64 P0, [R2+URZ+0x60], R5 ;  /* 0x00006005020085a7 */ /* 0x000ea4000800007f */
[----:B--2---:R-:W-:Y:S05]  /*32f30*/  @!P0 BRA `(.L_x_3248) ;  /* 0xfffffffc00f08947 */ /* 0x004fea000383ffff */
[----:B------:R-:W-:Y:S05]  /*32f40*/  BRA `(.L_x_3386) ;  /* 0xffffffbc00307947 */ /* 0x000fea000383ffff */
.L_x_3261:
[----:B0-----:R0:W2:Y:S02]  /*32f50*/  SYNCS.PHASECHK.TRANS64.TRYWAIT P0, [R0+URZ+0x38860], R2 ;  /* 0x03886002000075a7 */ /* 0x0010a4000800017f */
[----:B--2---:R-:W-:Y:S05]  /*32f60*/  @!P0 NANOSLEEP.SYNCS 0x989680 ;  /* 0x009896800000895d */ /* 0x004fea0003900000 */
[----:B------:R-:W2:Y:S02]  /*32f70*/  @!P0 SYNCS.PHASECHK.TRANS64 P0, [R0+URZ+0x38860], R2 ;  /* 0x03886002000085a7 */ /* 0x000ea4000800007f */
[----:B--2---:R-:W-:Y:S05]  /*32f80*/  @!P0 BRA `(.L_x_3261) ;  /* 0xfffffffc00f08947 */ /* 0x004fea000383ffff */
[----:B------:R-:W-:Y:S05]  /*32f90*/  BRA `(.L_x_3387) ;  /* 0xffffffc4000c7947 */ /* 0x000fea000383ffff */
.L_x_3270:
[----:B------:R-:W-:Y:S01]  /*32fa0*/  BSSY B0, `(.L_x_3388) ;  /* 0x0000008000007945 */ /* 0x000fe20003800000 */
[----:B0-----:R-:W-:Y:S01]  /*32fb0*/  IMAD.MOV.U32 R13, RZ, RZ, R16 ;  /* 0x000000ffff0d7224 */ /* 0x001fe200078e0010 */
[----:B------:R-:W-:Y:S01]  /*32fc0*/  MOV R11, 0x1f ;  /* 0x0000001f000b7802 */ /* 0x000fe20000000f00 */
[----:B------:R-:W-:Y:S02]  /*32fd0*/  IMAD.MOV.U32 R12, RZ, RZ, RZ ;  /* 0x000000ffff0c7224 */ /* 0x000fe400078e00ff */
[----:B------:R-:W-:-:S07]  /*32fe0*/  IMAD.MOV.U32 R15, RZ, RZ, -0x1 ;  /* 0xffffffffff0f7424 */ /* 0x000fce00078e00ff */
[----:B-1---5:R-:W-:Y:S05]  /*32ff0*/  WARPSYNC.COLLECTIVE R15, `(.L_x_3389) ;  /* 0x000000000f087348 */ /* 0x022fea0003c00000 */
[----:B------:R0:W2:Y:S02]  /*33000*/  SHFL.IDX P6, R14, R13, R12, R11 ;  /* 0x0000000c0d0e7389 */ /* 0x0000a400000c000b */
[----:B012--5:R-:W-:Y:S01]  /*33010*/  ENDCOLLECTIVE ;  /* 0x000000000000791b */ /* 0x027fe20003800000 */
.L_x_3389:
[----:B------:R-:W-:Y:S05]  /*33020*/  BSYNC B0 ;  /* 0x0000000000007941 */ /* 0x000fea0003800000 */
.L_x_3388:
        /* <DEDUP_REMOVED lines=9> */
.L_x_3390:
        /* <DEDUP_REMOVED lines=19> */
.L_x_3391:
        /* <DEDUP_REMOVED lines=8> */
.L_x_3392:
        /* <DEDUP_REMOVED lines=8> */
.L_x_3393:
        /* <DEDUP_REMOVED lines=8> */
.L_x_3394:
        /* <DEDUP_REMOVED lines=8> */
.L_x_3395:
        /* <DEDUP_REMOVED lines=9> */
.L_x_3396:
[----:B------:R-:W-:Y:S01]  /*33480*/  IMAD.MOV.U32 R16, RZ, RZ, R14 ;  /* 0x000000ffff107224 */ /* 0x000fe200078e000e */
[----:B------:R-:W-:Y:S06]  /*33490*/  BRA `(.L_x_3397) ;  /* 0xffffffc800107947 */ /* 0x000fec000383ffff */
.L_x_3275:
[----:B------:R-:W-:Y:S01]  /*334a0*/  BSSY B0, `(.L_x_3398) ;  /* 0x0000008000007945 */ /* 0x000fe20003800000 */
[----:B0----5:R-:W-:Y:S01]  /*334b0*/  IMAD.MOV.U32 R13, RZ, RZ, R3 ;  /* 0x000000ffff0d7224 */ /* 0x021fe200078e0003 */
[----:B------:R-:W-:Y:S01]  /*334c0*/  MOV R12, 0x1 ;  /* 0x00000001000c7802 */ /* 0x000fe20000000f00 */
[----:B------:R-:W-:Y:S02]  /*334d0*/  IMAD.MOV.U32 R11, RZ, RZ, RZ ;  /* 0x000000ffff0b7224 */ /* 0x000fe400078e00ff */
[----:B------:R-:W-:-:S07]  /*334e0*/  IMAD.MOV.U32 R15, RZ, RZ, -0x1 ;  /* 0xffffffffff0f7424 */ /* 0x000fce00078e00ff */
[----:B-12---:R-:W-:Y:S05]  /*334f0*/  WARPSYNC.COLLECTIVE R15, `(.L_x_3399) ;  /* 0x000000000f087348 */ /* 0x006fea0003c00000 */
[----:B------:R0:W3:Y:S02]  /*33500*/  SHFL.UP P6, R14, R13, R12, R11 ;  /* 0x0400000c0d0e7389 */ /* 0x0000e400000c000b */
[----:B0123--:R-:W-:Y:S01]  /*33510*/  ENDCOLLECTIVE ;  /* 0x000000000000791b */ /* 0x00ffe20003800000 */
.L_x_3399:
[----:B------:R-:W-:Y:S05]  /*33520*/  BSYNC B0 ;  /* 0x0000000000007941 */ /* 0x000fea0003800000 */
.L_x_3398:
        /* <DEDUP_REMOVED lines=10> */
.L_x_3400:
        /* <DEDUP_REMOVED lines=8> */
.L_x_3401:
        /* <DEDUP_REMOVED lines=8> */
.L_x_3402:
        /* <DEDUP_REMOVED lines=8> */
.L_x_3403:
        /* <DEDUP_REMOVED lines=9> */
.L_x_3404:
[----:B------:R-:W-:Y:S01]  /*337e0*/  IMAD.MOV.U32 R16, RZ, RZ, R14 ;  /* 0x000000ffff107224 */ /* 0x000fe200078e000e */
[----:B------:R-:W-:Y:S06]  /*337f0*/  BRA `(.L_x_3405) ;  /* 0xffffffc400d87947 */ /* 0x000fec000383ffff */
.L_x_3277:
[----:B------:R-:W-:Y:S01]  /*33800*/  BSSY B0, `(.L_x_3406) ;  /* 0x0000006000007945 */ /* 0x000fe20003800000 */
[----:B------:R-:W-:Y:S01]  /*33810*/  PLOP3.LUT P6, PT, P6, PT, PT, 0x8, 0x0 ;  /* 0x000000000000781c */ /* 0x000fe200037ce170 */
[----:B------:R-:W-:-:S12]  /*33820*/  IMAD.MOV.U32 R15, RZ, RZ, -0x1 ;  /* 0xffffffffff0f7424 */ /* 0x000fd800078e00ff */
[----:B012--5:R-:W-:Y:S05]  /*33830*/  WARPSYNC.COLLECTIVE R15, `(.L_x_3407) ;  /* 0x000000000f087348 */ /* 0x027fea0003c00000 */
[----:B------:R-:W-:Y:S01]  /*33840*/  VOTE.ANY R14, PT, P6 ;  /* 0x00000000000e7806 */ /* 0x000fe200030e0100 */
[----:B012--5:R-:W-:Y:S06]  /*33850*/  ENDCOLLECTIVE ;  /* 0x000000000000791b */ /* 0x027fec0003800000 */
.L_x_3407:
[----:B------:R-:W-:Y:S05]  /*33860*/  BSYNC B0 ;  /* 0x0000000000007941 */ /* 0x000fea0003800000 */
.L_x_3406:
        /* <DEDUP_REMOVED lines=9> */
.L_x_3408:
[----:B------:R-:W-:Y:S01]  /*33900*/  IMAD.MOV.U32 R17, RZ, RZ, R14 ;  /* 0x000000ffff117224 */ /* 0x000fe200078e000e */
[----:B------:R-:W-:Y:S06]  /*33910*/  BRA `(.L_x_3409) ;  /* 0xffffffc400c87947 */ /* 0x000fec000383ffff */
.L_x_3279:
[----:B------:R-:W-:Y:S01]  /*33920*/  BSSY B0, `(.L_x_3410) ;  /* 0x0000007000007945 */ /* 0x000fe20003800000 */
[----:B0-----:R-:W-:Y:S01]  /*33930*/  IMAD.MOV.U32 R13, RZ, RZ, R2 ;  /* 0x000000ffff0d7224 */ /* 0x001fe200078e0002 */
[----:B------:R-:W-:Y:S01]  /*33940*/  MOV R15, 0xffffffff ;  /* 0xffffffff000f7802 */ /* 0x000fe20000000f00 */
[----:B------:R-:W-:-:S07]  /*33950*/  IMAD.MOV.U32 R11, RZ, RZ, 0x1f ;  /* 0x0000001fff0b7424 */ /* 0x000fce00078e00ff */
[----:B-12345:R-:W-:Y:S05]  /*33960*/  WARPSYNC.COLLECTIVE R15, `(.L_x_3411) ;  /* 0x000000000f087348 */ /* 0x03efea0003c00000 */
[----:B------:R0:W0:Y:S02]  /*33970*/  SHFL.IDX P6, R14, R13, R12, R11 ;  /* 0x0000000c0d0e7389 */ /* 0x00002400000c000b */
[----:B012345:R-:W-:Y:S01]  /*33980*/  ENDCOLLECTIVE ;  /* 0x000000000000791b */ /* 0x03ffe20003800000 */
.L_x_3411:
[----:B------:R-:W-:Y:S05]  /*33990*/  BSYNC B0 ;  /* 0x0000000000007941 */ /* 0x000fea0003800000 */
.L_x_3410:
[----:B------:R-:W-:Y:S01]  /*339a0*/  IMAD.MOV.U32 R2, RZ, RZ, R14 ;  /* 0x000000ffff027224 */ /* 0x000fe200078e000e */
[----:B------:R-:W-:Y:S06]  /*339b0*/  BRA `(.L_x_3412) ;  /* 0xffffffc400bc7947 */ /* 0x000fec000383ffff */
.L_x_3283:
[----:B0-----:R0:W2:Y:S02]  /*339c0*/  SYNCS.PHASECHK.TRANS64.TRYWAIT P0, [R0+URZ+0x38820], R3 ;  /* 0x03882003000075a7 */ /* 0x0010a4000800017f */
[----:B--2---:R-:W-:Y:S05]  /*339d0*/  @!P0 NANOSLEEP.SYNCS 0x989680 ;  /* 0x009896800000895d */ /* 0x004fea0003900000 */
[----:B------:R-:W2:Y:S02]  /*339e0*/  @!P0 SYNCS.PHASECHK.TRANS64 P0, [R0+URZ+0x38820], R3 ;  /* 0x03882003000085a7 */ /* 0x000ea4000800007f */
[----:B--2---:R-:W-:Y:S05]  /*339f0*/  @!P0 BRA `(.L_x_3283) ;  /* 0xfffffffc00f08947 */ /* 0x004fea000383ffff */
[----:B------:R-:W-:Y:S05]  /*33a00*/  BRA `(.L_x_3413) ;  /* 0xffffffcc00447947 */ /* 0x000fea000383ffff */
.L_x_3284:
[----:B------:R-:W2:Y:S01]  /*33a10*/  S2R R2, SR_TID.X ;  /* 0x0000000000027919 */ /* 0x000ea20000002100 */
[----:B------:R-:W-:Y:S01]  /*33a20*/  BSSY B0, `(.L_x_3414) ;  /* 0x000000a000007945 */ /* 0x000fe20003800000 */
[----:B------:R-:W-:Y:S01]  /*33a30*/  IMAD.MOV.U32 R12, RZ, RZ, RZ ;  /* 0x000000ffff0c7224 */ /* 0x000fe200078e00ff */
[----:B------:R-:W-:Y:S01]  /*33a40*/  MOV R11, 0x1f ;  /* 0x0000001f000b7802 */ /* 0x000fe20000000f00 */
[----:B------:R-:W-:Y:S01]  /*33a50*/  IMAD.MOV.U32 R15, RZ, RZ, -0x1 ;  /* 0xffffffffff0f7424 */ /* 0x000fe200078e00ff */
[----:B--2---:R-:W-:-:S04]  /*33a60*/  SHF.R.U32.HI R2, RZ, 0x5, R2 ;  /* 0x00000005ff027819 */ /* 0x004fc80000011602 */
[----:B------:R-:W-:-:S05]  /*33a70*/  LOP3.LUT R2, R2, 0x3, RZ, 0xc0, !PT ;  /* 0x0000000302027812 */ /* 0x000fca00078ec0ff */
[----:B------:R-:W-:-:S07]  /*33a80*/  IMAD.MOV.U32 R13, RZ, RZ, R2 ;  /* 0x000000ffff0d7224 */ /* 0x000fce00078e0002 */
[----:B01-3-5:R-:W-:Y:S05]  /*33a90*/  WARPSYNC.COLLECTIVE R15, `(.L_x_3415) ;  /* 0x000000000f087348 */ /* 0x02bfea0003c00000 */
[----:B------:R2:W4:Y:S02]  /*33aa0*/  SHFL.IDX P6, R14, R13, R12, R11 ;  /* 0x0000000c0d0e7389 */ /* 0x00052400000c000b */
[----:B012345:R-:W-:Y:S01]  /*33ab0*/  ENDCOLLECTIVE ;  /* 0x000000000000791b */ /* 0x03ffe20003800000 */
.L_x_3415:
[----:B------:R-:W-:Y:S05]  /*33ac0*/  BSYNC B0 ;  /* 0x0000000000007941 */ /* 0x000fea0003800000 */
.L_x_3414:
[----:B------:R-:W-:Y:S05]  /*33ad0*/  BRA `(.L_x_3416) ;  /* 0xffffffcc002c7947 */ /* 0x000fea000383ffff */
.L_x_3285:
[----:B------:R-:W-:Y:S01]  /*33ae0*/  BSSY B0, `(.L_x_3417) ;  /* 0x0000006000007945 */ /* 0x000fe20003800000 */
[----:B------:R-:W-:-:S07]  /*33af0*/  IMAD.MOV.U32 R15, RZ, RZ, -0x1 ;  /* 0xffffffffff0f7424 */ /* 0x000fce00078e00ff */
[----:B0123-5:R-:W-:Y:S05]  /*33b00*/  WARPSYNC.COLLECTIVE R15, `(.L_x_3418) ;  /* 0x000000000f0c7348 */ /* 0x02ffea0003c00000 */
[----:B------:R-:W-:Y:S02]  /*33b10*/  ELECT P6, UR62, PT ;  /* 0x00000000003e782f */ /* 0x000fe400038c0000 */
[----:B------:R-:W-:Y:S01]  /*33b20*/  MOV R14, UR62 ;  /* 0x0000003e000e7c02 */ /* 0x000fe20008000f00 */
[----:B0123-5:R-:W-:Y:S10]  /*33b30*/  ENDCOLLECTIVE ;  /* 0x000000000000791b */ /* 0x02fff40003800000 */
.L_x_3418:
[----:B------:R-:W-:Y:S05]  /*33b40*/  BSYNC B0 ;  /* 0x0000000000007941 */ /* 0x000fea0003800000 */
.L_x_3417:
[----:B------:R-:W-:Y:S05]  /*33b50*/  BRA `(.L_x_3419) ;  /* 0xffffffcc00207947 */ /* 0x000fea000383ffff */
.L_x_3287:
[----:B0-----:R0:W1:Y:S02]  /*33b60*/  SYNCS.PHASECHK.TRANS64.TRYWAIT P0, [R6+URZ], R5 ;  /* 0x00000005060075a7 */ /* 0x001064000800017f */
[----:B-1----:R-:W-:Y:S05]  /*33b70*/  @!P0 NANOSLEEP.SYNCS 0x989680 ;  /* 0x009896800000895d */ /* 0x002fea0003900000 */
[----:B------:R-:W1:Y:S02]  /*33b80*/  @!P0 SYNCS.PHASECHK.TRANS64 P0, [R6+URZ], R5 ;  /* 0x00000005060085a7 */ /* 0x000e64000800007f */
[----:B-1----:R-:W-:Y:S05]  /*33b90*/  @!P0 BRA `(.L_x_3287) ;  /* 0xfffffffc00f08947 */ /* 0x002fea000383ffff */
[----:B------:R-:W-:Y:S05]  /*33ba0*/  BRA `(.L_x_3420) ;  /* 0xffffffcc00647947 */ /* 0x000fea000383ffff */
.L_x_3288:
[----:B-1----:R1:W2:Y:S02]  /*33bb0*/  SYNCS.PHASECHK.TRANS64.TRYWAIT P0, [R7+URZ], R2 ;  /* 0x00000002070075a7 */ /* 0x0022a4000800017f */
[----:B--2---:R-:W-:Y:S05]  /*33bc0*/  @!P0 NANOSLEEP.SYNCS 0x989680 ;  /* 0x009896800000895d */ /* 0x004fea0003900000 */
[----:B------:R-:W2:Y:S02]  /*33bd0*/  @!P0 SYNCS.PHASECHK.TRANS64 P0, [R7+URZ], R2 ;  /* 0x00000002070085a7 */ /* 0x000ea4000800007f */
[----:B--2---:R-:W-:Y:S05]  /*33be0*/  @!P0 BRA `(.L_x_3288) ;  /* 0xfffffffc00f08947 */ /* 0x004fea000383ffff */
[----:B------:R-:W-:Y:S05]  /*33bf0*/  BRA `(.L_x_3421) ;  /* 0xffffffcc00587947 */ /* 0x000fea000383ffff */
.L_x_3290:
[----:B--2---:R2:W3:Y:S02]  /*33c00*/  SYNCS.PHASECHK.TRANS64.TRYWAIT P0, [R4+URZ], R5 ;  /* 0x00000005040075a7 */ /* 0x0044e4000800017f */
[----:B---3--:R-:W-:Y:S05]  /*33c10*/  @!P0 NANOSLEEP.SYNCS 0x989680 ;  /* 0x009896800000895d */ /* 0x008fea0003900000 */
[----:B------:R-:W3:Y:S02]  /*33c20*/  @!P0 SYNCS.PHASECHK.TRANS64 P0, [R4+URZ], R5 ;  /* 0x00000005040085a7 */ /* 0x000ee4000800007f */
[----:B---3--:R-:W-:Y:S05]  /*33c30*/  @!P0 BRA `(.L_x_3290) ;  /* 0xfffffffc00f08947 */ /* 0x008fea000383ffff */
[----:B------:R-:W-:Y:S05]  /*33c40*/  BRA `(.L_x_3422) ;  /* 0xffffffcc00607947 */ /* 0x000fea000383ffff */
.L_x_3423:
        /* <DEDUP_REMOVED lines=11> */
.L_x_3433:


//--------------------- .nv.global.init           --------------------------
	.section	.nv.global.init,"aw",@progbits
.nv.global.init:
	.type		$str$23,@object
	.size		$str$23,($str$24 - $str$23)
$str$23:
        /*0000*/ 	.byte	0x28, 0x61, 0x64, 0x64, 0x72, 0x65, 0x73, 0x73, 0x20, 0x26, 0x20, 0x6d, 0x61, 0x73, 0x6b, 0x29
        /*0010*/ 	.byte	0x20, 0x3d, 0x3d, 0x20, 0x30, 0x00
	.type		$str$24,@object
	.size		$str$24,(__unnamed_9 - $str$24)
$str$24:
        /*0016*/ 	.byte	0x2f, 0x74, 0x6d, 0x70, 0x2f, 0x6f, 0x73, 0x73, 0x5f, 0x6b, 0x65, 0x72, 0x6e, 0x65, 0x6c, 0x73
        /*0026*/ 	.byte	0x5f, 0x73, 0x72, 0x63, 0x2f, 0x66, 0x6c, 0x61, 0x73, 0x68, 0x5f, 0x61, 0x74, 0x74, 0x65, 0x6e
        /*0036*/ 	.byte	0x74, 0x69, 0x6f, 0x6e, 0x2f, 0x63, 0x73, 0x72, 0x63, 0x2f, 0x63, 0x75, 0x74, 0x6c, 0x61, 0x73
        /*0046*/ 	.byte	0x73, 0x2f, 0x69, 0x6e, 0x63, 0x6c, 0x75, 0x64, 0x65, 0x2f, 0x63, 0x75, 0x74, 0x65, 0x2f, 0x70
        /*0056*/ 	.byte	0x6f, 0x69, 0x6e, 0x74, 0x65, 0x72, 0x5f, 0x66, 0x6c, 0x61, 0x67, 0x67, 0x65, 0x64, 0x2e, 0x68
        /*0066*/ 	.byte	0x70, 0x70, 0x00
	.type		__unnamed_9,@object
	.size		__unnamed_9,(__unnamed_5 - __unnamed_9)
__unnamed_9:
        /* <DEDUP_REMOVED lines=23> */
        /*01d9*/ 	.byte	0x3a, 0x43, 0x3c, 0x30, 0x3e, 0x3e, 0x3e, 0x3e, 0x3e, 0x20, 0x26, 0x5d, 0x00
	.type		__unnamed_5,@object
	.size		__unnamed_5,(__unnamed_4 - __unnamed_5)
__unnamed_5:
        /* <DEDUP_REMOVED lines=24> */
	.type		__unnamed_4,@object
	.size		__unnamed_4,(__unnamed_7 - __unnamed_4)
__unnamed_4:
        /* <DEDUP_REMOVED lines=24> */
	.type		__unnamed_7,@object
	.size		__unnamed_7,(__unnamed_8 - __unnamed_7)
__unnamed_7:
        /* <DEDUP_REMOVED lines=28> */
        /*06a6*/ 	.byte	0x36, 0x33, 0x38, 0x34, 0x3e, 0x3e, 0x3e, 0x3e, 0x3e, 0x5d, 0x00
	.type		__unnamed_8,@object
	.size		__unnamed_8,(__unnamed_3 - __unnamed_8)
__unnamed_8:
        /* <DEDUP_REMOVED lines=29> */
	.type		__unnamed_3,@object
	.size		__unnamed_3,(__unnamed_2 - __unnamed_3)
__unnamed_3:
        /* <DEDUP_REMOVED lines=29> */
	.type		__unnamed_2,@object
	.size		__unnamed_2,(__unnamed_6 - __unnamed_2)
__unnamed_2:
        /* <DEDUP_REMOVED lines=29> */
	.type		__unnamed_6,@object
	.size		__unnamed_6,(__unnamed_1 - __unnamed_6)
__unnamed_6:
        /* <DEDUP_REMOVED lines=29> */
	.type		__unnamed_1,@object
	.size		__unnamed_1,(.L_0 - __unnamed_1)
__unnamed_1:
        /* <DEDUP_REMOVED lines=28> */
        /*0fa1*/ 	.byte	0x32, 0x30, 0x34, 0x38, 0x30, 0x3e, 0x3e, 0x3e, 0x3e, 0x3e, 0x20, 0x26, 0x5d, 0x00
.L_0:


//--------------------- .nv.shared._ZN7cutlass13device_kernelIN5flash11enable_sm90INS1_16FlashAttnFwdSm90INS1_25CollectiveMainloopFwdSm90ILi2EN4cute5tupleIJNS5_1CILi1EEES8_S8_EEENS6_IJNS7_ILi128EEENS7_ILi80EEENS7_ILi256EEEEEELi256ENS_6half_tEfNS_4arch4Sm90ELb0ELb0ELb1ELb0ELb0ELb0ELb0ELb1ELb1ELb1ELb0ELb0EEENS1_21CollectiveEpilogueFwdINS6_IJSA_SC_SB_EEES9_SE_SG_Li256ELb0ELb1ELb0ELb0EEENS1_29StaticPersistentTileSchedulerILb0EEEEEEEEEvNT_6ParamsE --------------------------
	.section	.nv.shared._ZN7cutlass13device_kernelIN5flash11enable_sm90INS1_16FlashAttnFwdSm90INS1_25CollectiveMainloopFwdSm90ILi2EN4cute5tupleIJNS5_1CILi1EEES8_S8_EEENS6_IJNS7_ILi128EEENS7_ILi80EEENS7_ILi256EEEEEELi256ENS_6half_tEfNS_4arch4Sm90ELb0ELb0ELb1ELb0ELb0ELb0ELb0ELb1ELb1ELb1ELb0ELb0EEENS1_21CollectiveEpilogueFwdINS6_IJSA_SC_SB_EEES9_SE_SG_Li256ELb0ELb1ELb0ELb0EEENS1_29StaticPersistentTileSchedulerILb0EEEEEEEEEvNT_6ParamsE,"aw",@nobits
	.sectionflags	@""
	.align	16
	.zero		1024


//--------------------- .nv.shared.reserved.0     --------------------------
	.section	.nv.shared.reserved.0,"aw",@nobits
	.weak		__nv_reservedSMEM_offset_0_alias
	.size		__nv_reservedSMEM_offset_0_alias, 0, 0
	.other		__nv_reservedSMEM_offset_0_alias,@"STO_CUDA_RESERVED_SHARED STV_DEFAULT"
__nv_reservedSMEM_offset_0_alias:
	.zero		0


//--------------------- .nv.global                --------------------------
	.section	.nv.global,"aw",@nobits
.nv.global:
	.type		_ZN82_INTERNAL_3aa71d7b_46_flash_fwd_hdim256_fp16_softcap_packgqa_sm90_cu_c0233546_32784cute1_E,@object
	.size		_ZN82_INTERNAL_3aa71d7b_46_flash_fwd_hdim256_fp16_softcap_packgqa_sm90_cu_c0233546_32784cute1_E,(_ZN82_INTERNAL_3aa71d7b_46_flash_fwd_hdim256_fp16_softcap_packgqa_sm90_cu_c0233546_32784cuda3std3__45__cpo6cbeginE - _ZN82_INTERNAL_3aa71d7b_46_flash_fwd_hdim256_fp16_softcap_packgqa_sm90_cu_c0233546_32784cute1_E)
_ZN82_INTERNAL_3aa71d7b_46_flash_fwd_hdim256_fp16_softcap_packgqa_sm90_cu_c0233546_32784cute1_E:
	.zero		1
	.type		_ZN82_INTERNAL_3aa71d7b_46_flash_fwd_hdim256_fp16_softcap_packgqa_sm90_cu_c0233546_32784cuda3std3__45__cpo6cbeginE,@object
	.size		_ZN82_INTERNAL_3aa71d7b_46_flash_fwd_hdim256_fp16_softcap_packgqa_sm90_cu_c0233546_32784cuda3std3__45__cpo6cbeginE,(_ZN82_INTERNAL_3aa71d7b_46_flash_fwd_hdim256_fp16_softcap_packgqa_sm90_cu_c0233546_32784cuda3std3__48in_placeE - _ZN82_INTERNAL_3aa71d7b_46_flash_fwd_hdim256_fp16_softcap_packgqa_sm90_cu_c0233546_32784cuda3std3__45__cpo6cbeginE)
_ZN82_INTERNAL_3aa71d7b_46_flash_fwd_hdim256_fp16_softcap_packgqa_sm90_cu_c0233546_32784cuda3std3__45__cpo6cbeginE:
	.zero		1
	.type		_ZN82_INTERNAL_3aa71d7b_46_flash_fwd_hdim256_fp16_softcap_packgqa_sm90_cu_c0233546_32784cuda3std3__48in_placeE,@object
	.size		_ZN82_INTERNAL_3aa71d7b_46_flash_fwd_hdim256_fp16_softcap_packgqa_sm90_cu_c0233546_32784cuda3std3__48in_placeE,(_ZN82_INTERNAL_3aa71d7b_46_flash_fwd_hdim256_fp16_softcap_packgqa_sm90_cu_c0233546_32784cuda3std6ranges3__45__cpo9iter_moveE - _ZN82_INTERNAL_3aa71d7b_46_flash_fwd_hdim256_fp16_softcap_packgqa_sm90_cu_c0233546_32784cuda3std3__48in_placeE)
_ZN82_INTERNAL_3aa71d7b_46_flash_fwd_hdim256_fp16_softcap_packgqa_sm90_cu_c0233546_32784cuda3std3__48in_placeE:
	.zero		1
	.type		_ZN82_INTERNAL_3aa71d7b_46_flash_fwd_hdim256_fp16_softcap_packgqa_sm90_cu_c0233546_32784cuda3std6ranges3__45__cpo9iter_moveE,@object
	.size		_ZN82_INTERNAL_3aa71d7b_46_flash_fwd_hdim256_fp16_softcap_packgqa_sm90_cu_c0233546_32784cuda3std6ranges3__45__cpo9iter_moveE,(_ZN82_INTERNAL_3aa71d7b_46_flash_fwd_hdim256_fp16_softcap_packgqa_sm90_cu_c0233546_32784cuda3std3__45__cpo5beginE - _ZN82_INTERNAL_3aa71d7b_46_flash_fwd_hdim256_fp16_softcap_packgqa_sm90_cu_c0233546_32784cuda3std6ranges3__45__cpo9iter_moveE)
_ZN82_INTERNAL_3aa71d7b_46_flash_fwd_hdim256_fp16_softcap_packgqa_sm90_cu_c0233546_32784cuda3std6ranges3__45__cpo9iter_moveE:
	.zero		1
	.type		_ZN82_INTERNAL_3aa71d7b_46_flash_fwd_hdim256_fp16_softcap_packgqa_sm90_cu_c0233546_32784cuda3std3__45__cpo5beginE,@object
	.size		_ZN82_INTERNAL_3aa71d7b_46_flash_fwd_hdim256_fp16_softcap_packgqa_sm90_cu_c0233546_32784cuda3std3__45__cpo5beginE,(_ZN82_INTERNAL_3aa71d7b_46_flash_fwd_hdim256_fp16_softcap_packgqa_sm90_cu_c0233546_32784cuda3std3__484_GLOBAL__N__3aa71d7b_46_flash_fwd_hdim256_fp16_softcap_packgqa_sm90_cu_c0233546_32786ignoreE - _ZN82_INTERNAL_3aa71d7b_46_flash_fwd_hdim256_fp16_softcap_packgqa_sm90_cu_c0233546_32784cuda3std3__45__cpo5beginE)
_ZN82_INTERNAL_3aa71d7b_46_flash_fwd_hdim256_fp16_softcap_packgqa_sm90_cu_c0233546_32784cuda3std3__45__cpo5beginE:
	.zero		1
	.type		_ZN82_INTERNAL_3aa71d7b_46_flash_fwd_hdim256_fp16_softcap_packgqa_sm90_cu_c0233546_32784cuda3std3__484_GLOBAL__N__3aa71d7b_46_flash_fwd_hdim256_fp16_softcap_packgqa_sm90_cu_c0233546_32786ignoreE,@object
	.size		_ZN82_INTERNAL_3aa71d7b_46_flash_fwd_hdim256_fp16_softcap_packgqa_sm90_cu_c0233546_32784cuda3std3__484_GLOBAL__N__3aa71d7b_46_flash_fwd_hdim256_fp16_softcap_packgqa_sm90_cu_c0233546_32786ignoreE,(_ZN82_INTERNAL_3aa71d7b_46_flash_fwd_hdim256_fp16_softcap_packgqa_sm90_cu_c0233546_32784cute7productE - _ZN82_INTERNAL_3aa71d7b_46_flash_fwd_hdim256_fp16_softcap_packgqa_sm90_cu_c0233546_32784cuda3std3__484_GLOBAL__N__3aa71d7b_46_flash_fwd_hdim256_fp16_softcap_packgqa_sm90_cu_c0233546_32786ignoreE)
_ZN82_INTERNAL_3aa71d7b_46_flash_fwd_hdim256_fp16_softcap_packgqa_sm90_cu_c0233546_32784cuda3std3__484_GLOBAL__N__3aa71d7b_46_flash_fwd_hdim256_fp16_softcap_packgqa_sm90_cu_c0233546_32786ignoreE:
	.zero		1
	.type		_ZN82_INTERNAL_3aa71d7b_46_flash_fwd_hdim256_fp16_softcap_packgqa_sm90_cu_c0233546_32784cute7productE,@object
	.size		_ZN82_INTERNAL_3aa71d7b_46_flash_fwd_hdim256_fp16_softcap_packgqa_sm90_cu_c0233546_32784cute7productE,(_ZN82_INTERNAL_3aa71d7b_46_flash_fwd_hdim256_fp16_softcap_packgqa_sm90_cu_c0233546_32784cuda3std3__45__cpo3endE - _ZN82_INTERNAL_3aa71d7b_46_flash_fwd_hdim256_fp16_softcap_packgqa_sm90_cu_c0233546_32784cute7productE)
_ZN82_INTERNAL_3aa71d7b_46_flash_fwd_hdim256_fp16_softcap_packgqa_sm90_cu_c0233546_32784cute7productE:
	.zero		1
	.type		_ZN82_INTERNAL_3aa71d7b_46_flash_fwd_hdim256_fp16_softcap_packgqa_sm90_cu_c0233546_32784cuda3std3__45__cpo3endE,@object
	.size		_ZN82_INTERNAL_3aa71d7b_46_flash_fwd_hdim256_fp16_softcap_packgqa_sm90_cu_c0233546_32784cuda3std3__45__cpo3endE,(_ZN82_INTERNAL_3aa71d7b_46_flash_fwd_hdim256_fp16_softcap_packgqa_sm90_cu_c0233546_32784cuda3std3__419piecewise_constructE - _ZN82_INTERNAL_3aa71d7b_46_flash_fwd_hdim256_fp16_softcap_packgqa_sm90_cu_c0233546_32784cuda3std3__45__cpo3endE)
_ZN82_INTERNAL_3aa71d7b_46_flash_fwd_hdim256_fp16_softcap_packgqa_sm90_cu_c0233546_32784cuda3std3__45__cpo3endE:
	.zero		1
	.type		_ZN82_INTERNAL_3aa71d7b_46_flash_fwd_hdim256_fp16_softcap_packgqa_sm90_cu_c0233546_32784cuda3std3__419piecewise_constructE,@object
	.size		_ZN82_INTERNAL_3aa71d7b_46_flash_fwd_hdim256_fp16_softcap_packgqa_sm90_cu_c0233546_32784cuda3std3__419piecewise_constructE,(_ZN82_INTERNAL_3aa71d7b_46_flash_fwd_hdim256_fp16_softcap_packgqa_sm90_cu_c0233546_32784cuda3std3__45__cpo4cendE - _ZN82_INTERNAL_3aa71d7b_46_flash_fwd_hdim256_fp16_softcap_packgqa_sm90_cu_c0233546_32784cuda3std3__419piecewise_constructE)
_ZN82_INTERNAL_3aa71d7b_46_flash_fwd_hdim256_fp16_softcap_packgqa_sm90_cu_c0233546_32784cuda3std3__419piecewise_constructE:
	.zero		1
	.type		_ZN82_INTERNAL_3aa71d7b_46_flash_fwd_hdim256_fp16_softcap_packgqa_sm90_cu_c0233546_32784cuda3std3__45__cpo4cendE,@object
	.size		_ZN82_INTERNAL_3aa71d7b_46_flash_fwd_hdim256_fp16_softcap_packgqa_sm90_cu_c0233546_32784cuda3std3__45__cpo4cendE,(_ZN82_INTERNAL_3aa71d7b_46_flash_fwd_hdim256_fp16_softcap_packgqa_sm90_cu_c0233546_32784cuda3std6ranges3__45__cpo4swapE - _ZN82_INTERNAL_3aa71d7b_46_flash_fwd_hdim256_fp16_softcap_packgqa_sm90_cu_c0233546_32784cuda3std3__45__cpo4cendE)
_ZN82_INTERNAL_3aa71d7b_46_flash_fwd_hdim256_fp16_softcap_packgqa_sm90_cu_c0233546_32784cuda3std3__45__cpo4cendE:
	.zero		1
	.type		_ZN82_INTERNAL_3aa71d7b_46_flash_fwd_hdim256_fp16_softcap_packgqa_sm90_cu_c0233546_32784cuda3std6ranges3__45__cpo4swapE,@object
	.size		_ZN82_INTERNAL_3aa71d7b_46_flash_fwd_hdim256_fp16_softcap_packgqa_sm90_cu_c0233546_32784cuda3std6ranges3__45__cpo4swapE,(.L_16 - _ZN82_INTERNAL_3aa71d7b_46_flash_fwd_hdim256_fp16_softcap_packgqa_sm90_cu_c0233546_32784cuda3std6ranges3__45__cpo4swapE)
_ZN82_INTERNAL_3aa71d7b_46_flash_fwd_hdim256_fp16_softcap_packgqa_sm90_cu_c0233546_32784cuda3std6ranges3__45__cpo4swapE:
	.zero		1
.L_16:


//--------------------- .nv.shared._ZN7cutlass13device_kernelIN5flash11enable_sm90INS1_16FlashAttnFwdSm90INS1_25CollectiveMainloopFwdSm90ILi2EN4cute5tupleIJNS5_1CILi2EEENS7_ILi1EEES9_EEENS6_IJNS7_ILi128EEENS7_ILi80EEENS7_ILi256EEEEEELi256ENS_6half_tEfNS_4arch4Sm90ELb0ELb0ELb1ELb0ELb0ELb0ELb0ELb1ELb1ELb1ELb0ELb0EEENS1_21CollectiveEpilogueFwdINS6_IJSB_SD_SC_EEESA_SF_SH_Li256ELb0ELb1ELb0ELb0EEENS1_29StaticPersistentTileSchedulerILb0EEEEEEEEEvNT_6ParamsE --------------------------
	.section	.nv.shared._ZN7cutlass13device_kernelIN5flash11enable_sm90INS1_16FlashAttnFwdSm90INS1_25CollectiveMainloopFwdSm90ILi2EN4cute5tupleIJNS5_1CILi2EEENS7_ILi1EEES9_EEENS6_IJNS7_ILi128EEENS7_ILi80EEENS7_ILi256EEEEEELi256ENS_6half_tEfNS_4arch4Sm90ELb0ELb0ELb1ELb0ELb0ELb0ELb0ELb1ELb1ELb1ELb0ELb0EEENS1_21CollectiveEpilogueFwdINS6_IJSB_SD_SC_EEESA_SF_SH_Li256ELb0ELb1ELb0ELb0EEENS1_29StaticPersistentTileSchedulerILb0EEEEEEEEEvNT_6ParamsE,"aw",@nobits
	.sectionflags	@""
	.align	16
	.zero		1024


//--------------------- .nv.shared._ZN7cutlass13device_kernelIN5flash11enable_sm90INS1_16FlashAttnFwdSm90INS1_25CollectiveMainloopFwdSm90ILi2EN4cute5tupleIJNS5_1CILi1EEES8_S8_EEENS6_IJNS7_ILi128EEENS7_ILi80EEENS7_ILi256EEEEEELi256ENS_6half_tEfNS_4arch4Sm90ELb0ELb0ELb1ELb1ELb0ELb0ELb0ELb1ELb1ELb1ELb0ELb0EEENS1_21CollectiveEpilogueFwdINS6_IJSA_SC_SB_EEES9_SE_SG_Li256ELb1ELb1ELb0ELb0EEENS1_36VarlenDynamicPersistentTileSchedulerILi128ELi80ELi256ELi128ELb0ELb1ELb1ELb0ELb1ELb1EEEEEEEEEvNT_6ParamsE --------------------------
	.section	.nv.shared._ZN7cutlass13device_kernelIN5flash11enable_sm90INS1_16FlashAttnFwdSm90INS1_25CollectiveMainloopFwdSm90ILi2EN4cute5tupleIJNS5_1CILi1EEES8_S8_EEENS6_IJNS7_ILi128EEENS7_ILi80EEENS7_ILi256EEEEEELi256ENS_6half_tEfNS_4arch4Sm90ELb0ELb0ELb1ELb1ELb0ELb0ELb0ELb1ELb1ELb1ELb0ELb0EEENS1_21CollectiveEpilogueFwdINS6_IJSA_SC_SB_EEES9_SE_SG_Li256ELb1ELb1ELb0ELb0EEENS1_36VarlenDynamicPersistentTileSchedulerILi128ELi80ELi256ELi128ELb0ELb1ELb1ELb0ELb1ELb1EEEEEEEEEvNT_6ParamsE,"aw",@nobits
	.sectionflags	@""
	.align	16
	.zero		1024


//--------------------- .nv.shared._ZN7cutlass13device_kernelIN5flash11enable_sm90INS1_16FlashAttnFwdSm90INS1_25CollectiveMainloopFwdSm90ILi2EN4cute5tupleIJNS5_1CILi1EEES8_S8_EEENS6_IJNS7_ILi128EEENS7_ILi80EEENS7_ILi256EEEEEELi256ENS_6half_tEfNS_4arch4Sm90ELb0ELb0ELb1ELb1ELb0ELb1ELb0ELb1ELb1ELb1ELb0ELb0EEENS1_21CollectiveEpilogueFwdINS6_IJSA_SC_SB_EEES9_SE_SG_Li256ELb1ELb1ELb0ELb0EEENS1_36VarlenDynamicPersistentTileSchedulerILi128ELi80ELi256ELi128ELb0ELb1ELb1ELb0ELb1ELb1EEEEEEEEEvNT_6ParamsE --------------------------
	.section	.nv.shared._ZN7cutlass13device_kernelIN5flash11enable_sm90INS1_16FlashAttnFwdSm90INS1_25CollectiveMainloopFwdSm90ILi2EN4cute5tupleIJNS5_1CILi1EEES8_S8_EEENS6_IJNS7_ILi128EEENS7_ILi80EEENS7_ILi256EEEEEELi256ENS_6half_tEfNS_4arch4Sm90ELb0ELb0ELb1ELb1ELb0ELb1ELb0ELb1ELb1ELb1ELb0ELb0EEENS1_21CollectiveEpilogueFwdINS6_IJSA_SC_SB_EEES9_SE_SG_Li256ELb1ELb1ELb0ELb0EEENS1_36VarlenDynamicPersistentTileSchedulerILi128ELi80ELi256ELi128ELb0ELb1ELb1ELb0ELb1ELb1EEEEEEEEEvNT_6ParamsE,"aw",@nobits
	.sectionflags	@""
	.align	16
	.zero		1024


//--------------------- .nv.shared._ZN7cutlass13device_kernelIN5flash11enable_sm90INS1_16FlashAttnFwdSm90INS1_25CollectiveMainloopFwdSm90ILi2EN4cute5tupleIJNS5_1CILi1EEES8_S8_EEENS6_IJNS7_ILi128EEENS7_ILi64EEENS7_ILi256EEEEEELi256ENS_6half_tEfNS_4arch4Sm90ELb0ELb1ELb1ELb0ELb0ELb0ELb0ELb1ELb1ELb1ELb0ELb0EEENS1_21CollectiveEpilogueFwdINS6_IJSA_SC_SB_EEES9_SE_SG_Li256ELb0ELb1ELb0ELb0EEENS1_30DynamicPersistentTileSchedulerILi256ELi128ELb0ELb1ELb1EEEEEEEEEvNT_6ParamsE --------------------------
	.section	.nv.shared._ZN7cutlass13device_kernelIN5flash11enable_sm90INS1_16FlashAttnFwdSm90INS1_25CollectiveMainloopFwdSm90ILi2EN4cute5tupleIJNS5_1CILi1EEES8_S8_EEENS6_IJNS7_ILi128EEENS7_ILi64EEENS7_ILi256EEEEEELi256ENS_6half_tEfNS_4arch4Sm90ELb0ELb1ELb1ELb0ELb0ELb0ELb0ELb1ELb1ELb1ELb0ELb0EEENS1_21CollectiveEpilogueFwdINS6_IJSA_SC_SB_EEES9_SE_SG_Li256ELb0ELb1ELb0ELb0EEENS1_30DynamicPersistentTileSchedulerILi256ELi128ELb0ELb1ELb1EEEEEEEEEvNT_6ParamsE,"aw",@nobits
	.sectionflags	@""
	.align	16
	.zero		1024


//--------------------- .nv.shared._ZN7cutlass13device_kernelIN5flash11enable_sm90INS1_16FlashAttnFwdSm90INS1_25CollectiveMainloopFwdSm90ILi2EN4cute5tupleIJNS5_1CILi1EEES8_S8_EEENS6_IJNS7_ILi128EEENS7_ILi64EEENS7_ILi256EEEEEELi256ENS_6half_tEfNS_4arch4Sm90ELb0ELb1ELb1ELb1ELb0ELb0ELb0ELb1ELb1ELb1ELb0ELb0EEENS1_21CollectiveEpilogueFwdINS6_IJSA_SC_SB_EEES9_SE_SG_Li256ELb1ELb1ELb0ELb0EEENS1_36VarlenDynamicPersistentTileSchedulerILi128ELi64ELi256ELi128ELb0ELb1ELb1ELb1ELb0ELb1EEEEEEEEEvNT_6ParamsE --------------------------
	.section	.nv.shared._ZN7cutlass13device_kernelIN5flash11enable_sm90INS1_16FlashAttnFwdSm90INS1_25CollectiveMainloopFwdSm90ILi2EN4cute5tupleIJNS5_1CILi1EEES8_S8_EEENS6_IJNS7_ILi128EEENS7_ILi64EEENS7_ILi256EEEEEELi256ENS_6half_tEfNS_4arch4Sm90ELb0ELb1ELb1ELb1ELb0ELb0ELb0ELb1ELb1ELb1ELb0ELb0EEENS1_21CollectiveEpilogueFwdINS6_IJSA_SC_SB_EEES9_SE_SG_Li256ELb1ELb1ELb0ELb0EEENS1_36VarlenDynamicPersistentTileSchedulerILi128ELi64ELi256ELi128ELb0ELb1ELb1ELb1ELb0ELb1EEEEEEEEEvNT_6ParamsE,"aw",@nobits
	.sectionflags	@""
	.align	16
	.zero		1024


//--------------------- .nv.shared._ZN7cutlass13device_kernelIN5flash11enable_sm90INS1_16FlashAttnFwdSm90INS1_25CollectiveMainloopFwdSm90ILi2EN4cute5tupleIJNS5_1CILi1EEES8_S8_EEENS6_IJNS7_ILi128EEENS7_ILi64EEENS7_ILi256EEEEEELi256ENS_6half_tEfNS_4arch4Sm90ELb0ELb1ELb1ELb1ELb0ELb1ELb0ELb1ELb1ELb1ELb0ELb0EEENS1_21CollectiveEpilogueFwdINS6_IJSA_SC_SB_EEES9_SE_SG_Li256ELb1ELb1ELb0ELb0EEENS1_36VarlenDynamicPersistentTileSchedulerILi128ELi64ELi256ELi128ELb0ELb1ELb1ELb1ELb0ELb1EEEEEEEEEvNT_6ParamsE --------------------------
	.section	.nv.shared._ZN7cutlass13device_kernelIN5flash11enable_sm90INS1_16FlashAttnFwdSm90INS1_25CollectiveMainloopFwdSm90ILi2EN4cute5tupleIJNS5_1CILi1EEES8_S8_EEENS6_IJNS7_ILi128EEENS7_ILi64EEENS7_ILi256EEEEEELi256ENS_6half_tEfNS_4arch4Sm90ELb0ELb1ELb1ELb1ELb0ELb1ELb0ELb1ELb1ELb1ELb0ELb0EEENS1_21CollectiveEpilogueFwdINS6_IJSA_SC_SB_EEES9_SE_SG_Li256ELb1ELb1ELb0ELb0EEENS1_36VarlenDynamicPersistentTileSchedulerILi128ELi64ELi256ELi128ELb0ELb1ELb1ELb1ELb0ELb1EEEEEEEEEvNT_6ParamsE,"aw",@nobits
	.sectionflags	@""
	.align	16
	.zero		1024


//--------------------- .nv.shared._ZN7cutlass13device_kernelIN5flash11enable_sm90INS1_16FlashAttnFwdSm90INS1_25CollectiveMainloopFwdSm90ILi2EN4cute5tupleIJNS5_1CILi1EEES8_S8_EEENS6_IJNS7_ILi128EEENS7_ILi80EEENS7_ILi256EEEEEELi256ENS_6half_tEfNS_4arch4Sm90ELb1ELb0ELb1ELb0ELb0ELb0ELb0ELb1ELb1ELb1ELb0ELb0EEENS1_21CollectiveEpilogueFwdINS6_IJSA_SC_SB_EEES9_SE_SG_Li256ELb0ELb1ELb0ELb0EEENS1_30DynamicPersistentTileSchedulerILi256ELi128ELb0ELb1ELb1EEEEEEEEEvNT_6ParamsE --------------------------
	.section	.nv.shared._ZN7cutlass13device_kernelIN5flash11enable_sm90INS1_16FlashAttnFwdSm90INS1_25CollectiveMainloopFwdSm90ILi2EN4cute5tupleIJNS5_1CILi1EEES8_S8_EEENS6_IJNS7_ILi128EEENS7_ILi80EEENS7_ILi256EEEEEELi256ENS_6half_tEfNS_4arch4Sm90ELb1ELb0ELb1ELb0ELb0ELb0ELb0ELb1ELb1ELb1ELb0ELb0EEENS1_21CollectiveEpilogueFwdINS6_IJSA_SC_SB_EEES9_SE_SG_Li256ELb0ELb1ELb0ELb0EEENS1_30DynamicPersistentTileSchedulerILi256ELi128ELb0ELb1ELb1EEEEEEEEEvNT_6ParamsE,"aw",@nobits
	.sectionflags	@""
	.align	16
	.zero		1024


//--------------------- .nv.shared._ZN7cutlass13device_kernelIN5flash11enable_sm90INS1_16FlashAttnFwdSm90INS1_25CollectiveMainloopFwdSm90ILi2EN4cute5tupleIJNS5_1CILi1EEES8_S8_EEENS6_IJNS7_ILi128EEENS7_ILi80EEENS7_ILi256EEEEEELi256ENS_6half_tEfNS_4arch4Sm90ELb1ELb0ELb1ELb1ELb0ELb0ELb0ELb1ELb1ELb1ELb0ELb0EEENS1_21CollectiveEpilogueFwdINS6_IJSA_SC_SB_EEES9_SE_SG_Li256ELb1ELb1ELb0ELb0EEENS1_36VarlenDynamicPersistentTileSchedulerILi128ELi80ELi256ELi128ELb0ELb1ELb1ELb1ELb1ELb1EEEEEEEEEvNT_6ParamsE --------------------------
	.section	.nv.shared._ZN7cutlass13device_kernelIN5flash11enable_sm90INS1_16FlashAttnFwdSm90INS1_25CollectiveMainloopFwdSm90ILi2EN4cute5tupleIJNS5_1CILi1EEES8_S8_EEENS6_IJNS7_ILi128EEENS7_ILi80EEENS7_ILi256EEEEEELi256ENS_6half_tEfNS_4arch4Sm90ELb1ELb0ELb1ELb1ELb0ELb0ELb0ELb1ELb1ELb1ELb0ELb0EEENS1_21CollectiveEpilogueFwdINS6_IJSA_SC_SB_EEES9_SE_SG_Li256ELb1ELb1ELb0ELb0EEENS1_36VarlenDynamicPersistentTileSchedulerILi128ELi80ELi256ELi128ELb0ELb1ELb1ELb1ELb1ELb1EEEEEEEEEvNT_6ParamsE,"aw",@nobits
	.sectionflags	@""
	.align	16
	.zero		1024


//--------------------- .nv.shared._ZN7cutlass13device_kernelIN5flash11enable_sm90INS1_16FlashAttnFwdSm90INS1_25CollectiveMainloopFwdSm90ILi2EN4cute5tupleIJNS5_1CILi1EEES8_S8_EEENS6_IJNS7_ILi128EEENS7_ILi80EEENS7_ILi256EEEEEELi256ENS_6half_tEfNS_4arch4Sm90ELb1ELb0ELb1ELb1ELb0ELb1ELb0ELb1ELb1ELb1ELb0ELb0EEENS1_21CollectiveEpilogueFwdINS6_IJSA_SC_SB_EEES9_SE_SG_Li256ELb1ELb1ELb0ELb0EEENS1_36VarlenDynamicPersistentTileSchedulerILi128ELi80ELi256ELi128ELb0ELb1ELb1ELb1ELb1ELb1EEEEEEEEEvNT_6ParamsE --------------------------
	.section	.nv.shared._ZN7cutlass13device_kernelIN5flash11enable_sm90INS1_16FlashAttnFwdSm90INS1_25CollectiveMainloopFwdSm90ILi2EN4cute5tupleIJNS5_1CILi1EEES8_S8_EEENS6_IJNS7_ILi128EEENS7_ILi80EEENS7_ILi256EEEEEELi256ENS_6half_tEfNS_4arch4Sm90ELb1ELb0ELb1ELb1ELb0ELb1ELb0ELb1ELb1ELb1ELb0ELb0EEENS1_21CollectiveEpilogueFwdINS6_IJSA_SC_SB_EEES9_SE_SG_Li256ELb1ELb1ELb0ELb0EEENS1_36VarlenDynamicPersistentTileSchedulerILi128ELi80ELi256ELi128ELb0ELb1ELb1ELb1ELb1ELb1EEEEEEEEEvNT_6ParamsE,"aw",@nobits
	.sectionflags	@""
	.align	16
	.zero		1024


//--------------------- .nv.constant0._ZN7cutlass13device_kernelIN5flash11enable_sm90INS1_16FlashAttnFwdSm90INS1_25CollectiveMainloopFwdSm90ILi2EN4cute5tupleIJNS5_1CILi1EEES8_S8_EEENS6_IJNS7_ILi128EEENS7_ILi80EEENS7_ILi256EEEEEELi256ENS_6half_tEfNS_4arch4Sm90ELb0ELb0ELb1ELb0ELb0ELb0ELb0ELb1ELb1ELb1ELb0ELb0EEENS1_21CollectiveEpilogueFwdINS6_IJSA_SC_SB_EEES9_SE_SG_Li256ELb0ELb1ELb0ELb0EEENS1_29StaticPersistentTileSchedulerILb0EEEEEEEEEvNT_6ParamsE --------------------------
	.section	.nv.constant0._ZN7cutlass13device_kernelIN5flash11enable_sm90INS1_16FlashAttnFwdSm90INS1_25CollectiveMainloopFwdSm90ILi2EN4cute5tupleIJNS5_1CILi1EEES8_S8_EEENS6_IJNS7_ILi128EEENS7_ILi80EEENS7_ILi256EEEEEELi256ENS_6half_tEfNS_4arch4Sm90ELb0ELb0ELb1ELb0ELb0ELb0ELb0ELb1ELb1ELb1ELb0ELb0EEENS1_21CollectiveEpilogueFwdINS6_IJSA_SC_SB_EEES9_SE_SG_Li256ELb0ELb1ELb0ELb0EEENS1_29StaticPersistentTileSchedulerILb0EEEEEEEEEvNT_6ParamsE,"a",@progbits
	.sectionflags	@""
	.align	4
.nv.constant0._ZN7cutlass13device_kernelIN5flash11enable_sm90INS1_16FlashAttnFwdSm90INS1_25CollectiveMainloopFwdSm90ILi2EN4cute5tupleIJNS5_1CILi1EEES8_S8_EEENS6_IJNS7_ILi128EEENS7_ILi80EEENS7_ILi256EEEEEELi256ENS_6half_tEfNS_4arch4Sm90ELb0ELb0ELb1ELb0ELb0ELb0ELb0ELb1ELb1ELb1ELb0ELb0EEENS1_21CollectiveEpilogueFwdINS6_IJSA_SC_SB_EEES9_SE_SG_Li256ELb0ELb1ELb0ELb0EEENS1_29StaticPersistentTileSchedulerILb0EEEEEEEEEvNT_6ParamsE:
	.zero		3200


//--------------------- .nv.constant0._ZN7cutlass13device_kernelIN5flash11enable_sm90INS1_16FlashAttnFwdSm90INS1_25CollectiveMainloopFwdSm90ILi2EN4cute5tupleIJNS5_1CILi2EEENS7_ILi1EEES9_EEENS6_IJNS7_ILi128EEENS7_ILi80EEENS7_ILi256EEEEEELi256ENS_6half_tEfNS_4arch4Sm90ELb0ELb0ELb1ELb0ELb0ELb0ELb0ELb1ELb1ELb1ELb0ELb0EEENS1_21CollectiveEpilogueFwdINS6_IJSB_SD_SC_EEESA_SF_SH_Li256ELb0ELb1ELb0ELb0EEENS1_29StaticPersistentTileSchedulerILb0EEEEEEEEEvNT_6ParamsE --------------------------
	.section	.nv.constant0._ZN7cutlass13device_kernelIN5flash11enable_sm90INS1_16FlashAttnFwdSm90INS1_25CollectiveMainloopFwdSm90ILi2EN4cute5tupleIJNS5_1CILi2EEENS7_ILi1EEES9_EEENS6_IJNS7_ILi128EEENS7_ILi80EEENS7_ILi256EEEEEELi256ENS_6half_tEfNS_4arch4Sm90ELb0ELb0ELb1ELb0ELb0ELb0ELb0ELb1ELb1ELb1ELb0ELb0EEENS1_21CollectiveEpilogueFwdINS6_IJSB_SD_SC_EEESA_SF_SH_Li256ELb0ELb1ELb0ELb0EEENS1_29StaticPersistentTileSchedulerILb0EEEEEEEEEvNT_6ParamsE,"a",@progbits
	.sectionflags	@""
	.align	4
.nv.constant0._ZN7cutlass13device_kernelIN5flash11enable_sm90INS1_16FlashAttnFwdSm90INS1_25CollectiveMainloopFwdSm90ILi2EN4cute5tupleIJNS5_1CILi2EEENS7_ILi1EEES9_EEENS6_IJNS7_ILi128EEENS7_ILi80EEENS7_ILi256EEEEEELi256ENS_6half_tEfNS_4arch4Sm90ELb0ELb0ELb1ELb0ELb0ELb0ELb0ELb1ELb1ELb1ELb0ELb0EEENS1_21CollectiveEpilogueFwdINS6_IJSB_SD_SC_EEESA_SF_SH_Li256ELb0ELb1ELb0ELb0EEENS1_29StaticPersistentTileSchedulerILb0EEEEEEEEEvNT_6ParamsE:
	.zero		3200


//--------------------- .nv.constant0._ZN7cutlass13device_kernelIN5flash11enable_sm90INS1_16FlashAttnFwdSm90INS1_25CollectiveMainloopFwdSm90ILi2EN4cute5tupleIJNS5_1CILi1EEES8_S8_EEENS6_IJNS7_ILi128EEENS7_ILi80EEENS7_ILi256EEEEEELi256ENS_6half_tEfNS_4arch4Sm90ELb0ELb0ELb1ELb1ELb0ELb0ELb0ELb1ELb1ELb1ELb0ELb0EEENS1_21CollectiveEpilogueFwdINS6_IJSA_SC_SB_EEES9_SE_SG_Li256ELb1ELb1ELb0ELb0EEENS1_36VarlenDynamicPersistentTileSchedulerILi128ELi80ELi256ELi128ELb0ELb1ELb1ELb0ELb1ELb1EEEEEEEEEvNT_6ParamsE --------------------------
	.section	.nv.constant0._ZN7cutlass13device_kernelIN5flash11enable_sm90INS1_16FlashAttnFwdSm90INS1_25CollectiveMainloopFwdSm90ILi2EN4cute5tupleIJNS5_1CILi1EEES8_S8_EEENS6_IJNS7_ILi128EEENS7_ILi80EEENS7_ILi256EEEEEELi256ENS_6half_tEfNS_4arch4Sm90ELb0ELb0ELb1ELb1ELb0ELb0ELb0ELb1ELb1ELb1ELb0ELb0EEENS1_21CollectiveEpilogueFwdINS6_IJSA_SC_SB_EEES9_SE_SG_Li256ELb1ELb1ELb0ELb0EEENS1_36VarlenDynamicPersistentTileSchedulerILi128ELi80ELi256ELi128ELb0ELb1ELb1ELb0ELb1ELb1EEEEEEEEEvNT_6ParamsE,"a",@progbits
	.sectionflags	@""
	.align	4
.nv.constant0._ZN7cutlass13device_kernelIN5flash11enable_sm90INS1_16FlashAttnFwdSm90INS1_25CollectiveMainloopFwdSm90ILi2EN4cute5tupleIJNS5_1CILi1EEES8_S8_EEENS6_IJNS7_ILi128EEENS7_ILi80EEENS7_ILi256EEEEEELi256ENS_6half_tEfNS_4arch4Sm90ELb0ELb0ELb1ELb1ELb0ELb0ELb0ELb1ELb1ELb1ELb0ELb0EEENS1_21CollectiveEpilogueFwdINS6_IJSA_SC_SB_EEES9_SE_SG_Li256ELb1ELb1ELb0ELb0EEENS1_36VarlenDynamicPersistentTileSchedulerILi128ELi80ELi256ELi128ELb0ELb1ELb1ELb0ELb1ELb1EEEEEEEEEvNT_6ParamsE:
	.zero		3328


//--------------------- .nv.constant0._ZN7cutlass13device_kernelIN5flash11enable_sm90INS1_16FlashAttnFwdSm90INS1_25CollectiveMainloopFwdSm90ILi2EN4cute5tupleIJNS5_1CILi1EEES8_S8_EEENS6_IJNS7_ILi128EEENS7_ILi80EEENS7_ILi256EEEEEELi256ENS_6half_tEfNS_4arch4Sm90ELb0ELb0ELb1ELb1ELb0ELb1ELb0ELb1ELb1ELb1ELb0ELb0EEENS1_21CollectiveEpilogueFwdINS6_IJSA_SC_SB_EEES9_SE_SG_Li256ELb1ELb1ELb0ELb0EEENS1_36VarlenDynamicPersistentTileSchedulerILi128ELi80ELi256ELi128ELb0ELb1ELb1ELb0ELb1ELb1EEEEEEEEEvNT_6ParamsE --------------------------
	.section	.nv.constant0._ZN7cutlass13device_kernelIN5flash11enable_sm90INS1_16FlashAttnFwdSm90INS1_25CollectiveMainloopFwdSm90ILi2EN4cute5tupleIJNS5_1CILi1EEES8_S8_EEENS6_IJNS7_ILi128EEENS7_ILi80EEENS7_ILi256EEEEEELi256ENS_6half_tEfNS_4arch4Sm90ELb0ELb0ELb1ELb1ELb0ELb1ELb0ELb1ELb1ELb1ELb0ELb0EEENS1_21CollectiveEpilogueFwdINS6_IJSA_SC_SB_EEES9_SE_SG_Li256ELb1ELb1ELb0ELb0EEENS1_36VarlenDynamicPersistentTileSchedulerILi128ELi80ELi256ELi128ELb0ELb1ELb1ELb0ELb1ELb1EEEEEEEEEvNT_6ParamsE,"a",@progbits
	.sectionflags	@""
	.align	4
.nv.constant0._ZN7cutlass13device_kernelIN5flash11enable_sm90INS1_16FlashAttnFwdSm90INS1_25CollectiveMainloopFwdSm90ILi2EN4cute5tupleIJNS5_1CILi1EEES8_S8_EEENS6_IJNS7_ILi128EEENS7_ILi80EEENS7_ILi256EEEEEELi256ENS_6half_tEfNS_4arch4Sm90ELb0ELb0ELb1ELb1ELb0ELb1ELb0ELb1ELb1ELb1ELb0ELb0EEENS1_21CollectiveEpilogueFwdINS6_IJSA_SC_SB_EEES9_SE_SG_Li256ELb1ELb1ELb0ELb0EEENS1_36VarlenDynamicPersistentTileSchedulerILi128ELi80ELi256ELi128ELb0ELb1ELb1ELb0ELb1ELb1EEEEEEEEEvNT_6ParamsE:
	.zero		3328


//--------------------- .nv.constant0._ZN7cutlass13device_kernelIN5flash11enable_sm90INS1_16FlashAttnFwdSm90INS1_25CollectiveMainloopFwdSm90ILi2EN4cute5tupleIJNS5_1CILi1EEES8_S8_EEENS6_IJNS7_ILi128EEENS7_ILi64EEENS7_ILi256EEEEEELi256ENS_6half_tEfNS_4arch4Sm90ELb0ELb1ELb1ELb0ELb0ELb0ELb0ELb1ELb1ELb1ELb0ELb0EEENS1_21CollectiveEpilogueFwdINS6_IJSA_SC_SB_EEES9_SE_SG_Li256ELb0ELb1ELb0ELb0EEENS1_30DynamicPersistentTileSchedulerILi256ELi128ELb0ELb1ELb1EEEEEEEEEvNT_6ParamsE --------------------------
	.section	.nv.constant0._ZN7cutlass13device_kernelIN5flash11enable_sm90INS1_16FlashAttnFwdSm90INS1_25CollectiveMainloopFwdSm90ILi2EN4cute5tupleIJNS5_1CILi1EEES8_S8_EEENS6_IJNS7_ILi128EEENS7_ILi64EEENS7_ILi256EEEEEELi256ENS_6half_tEfNS_4arch4Sm90ELb0ELb1ELb1ELb0ELb0ELb0ELb0ELb1ELb1ELb1ELb0ELb0EEENS1_21CollectiveEpilogueFwdINS6_IJSA_SC_SB_EEES9_SE_SG_Li256ELb0ELb1ELb0ELb0EEENS1_30DynamicPersistentTileSchedulerILi256ELi128ELb0ELb1ELb1EEEEEEEEEvNT_6ParamsE,"a",@progbits
	.sectionflags	@""
	.align	4
.nv.constant0._ZN7cutlass13device_kernelIN5flash11enable_sm90INS1_16FlashAttnFwdSm90INS1_25CollectiveMainloopFwdSm90ILi2EN4cute5tupleIJNS5_1CILi1EEES8_S8_EEENS6_IJNS7_ILi128EEENS7_ILi64EEENS7_ILi256EEEEEELi256ENS_6half_tEfNS_4arch4Sm90ELb0ELb1ELb1ELb0ELb0ELb0ELb0ELb1ELb1ELb1ELb0ELb0EEENS1_21CollectiveEpilogueFwdINS6_IJSA_SC_SB_EEES9_SE_SG_Li256ELb0ELb1ELb0ELb0EEENS1_30DynamicPersistentTileSchedulerILi256ELi128ELb0ELb1ELb1EEEEEEEEEvNT_6ParamsE:
	.zero		3328


//--------------------- .nv.constant0._ZN7cutlass13device_kernelIN5flash11enable_sm90INS1_16FlashAttnFwdSm90INS1_25CollectiveMainloopFwdSm90ILi2EN4cute5tupleIJNS5_1CILi1EEES8_S8_EEENS6_IJNS7_ILi128EEENS7_ILi64EEENS7_ILi256EEEEEELi256ENS_6half_tEfNS_4arch4Sm90ELb0ELb1ELb1ELb1ELb0ELb0ELb0ELb1ELb1ELb1ELb0ELb0EEENS1_21CollectiveEpilogueFwdINS6_IJSA_SC_SB_EEES9_SE_SG_Li256ELb1ELb1ELb0ELb0EEENS1_36VarlenDynamicPersistentTileSchedulerILi128ELi64ELi256ELi128ELb0ELb1ELb1ELb1ELb0ELb1EEEEEEEEEvNT_6ParamsE --------------------------
	.section	.nv.constant0._ZN7cutlass13device_kernelIN5flash11enable_sm90INS1_16FlashAttnFwdSm90INS1_25CollectiveMainloopFwdSm90ILi2EN4cute5tupleIJNS5_1CILi1EEES8_S8_EEENS6_IJNS7_ILi128EEENS7_ILi64EEENS7_ILi256EEEEEELi256ENS_6half_tEfNS_4arch4Sm90ELb0ELb1ELb1ELb1ELb0ELb0ELb0ELb1ELb1ELb1ELb0ELb0EEENS1_21CollectiveEpilogueFwdINS6_IJSA_SC_SB_EEES9_SE_SG_Li256ELb1ELb1ELb0ELb0EEENS1_36VarlenDynamicPersistentTileSchedulerILi128ELi64ELi256ELi128ELb0ELb1ELb1ELb1ELb0ELb1EEEEEEEEEvNT_6ParamsE,"a",@progbits
	.sectionflags	@""
	.align	4
.nv.constant0._ZN7cutlass13device_kernelIN5flash11enable_sm90INS1_16FlashAttnFwdSm90INS1_25CollectiveMainloopFwdSm90ILi2EN4cute5tupleIJNS5_1CILi1EEES8_S8_EEENS6_IJNS7_ILi128EEENS7_ILi64EEENS7_ILi256EEEEEELi256ENS_6half_tEfNS_4arch4Sm90ELb0ELb1ELb1ELb1ELb0ELb0ELb0ELb1ELb1ELb1ELb0ELb0EEENS1_21CollectiveEpilogueFwdINS6_IJSA_SC_SB_EEES9_SE_SG_Li256ELb1ELb1ELb0ELb0EEENS1_36VarlenDynamicPersistentTileSchedulerILi128ELi64ELi256ELi128ELb0ELb1ELb1ELb1ELb0ELb1EEEEEEEEEvNT_6ParamsE:
	.zero		3328


//--------------------- .nv.constant0._ZN7cutlass13device_kernelIN5flash11enable_sm90INS1_16FlashAttnFwdSm90INS1_25CollectiveMainloopFwdSm90ILi2EN4cute5tupleIJNS5_1CILi1EEES8_S8_EEENS6_IJNS7_ILi128EEENS7_ILi64EEENS7_ILi256EEEEEELi256ENS_6half_tEfNS_4arch4Sm90ELb0ELb1ELb1ELb1ELb0ELb1ELb0ELb1ELb1ELb1ELb0ELb0EEENS1_21CollectiveEpilogueFwdINS6_IJSA_SC_SB_EEES9_SE_SG_Li256ELb1ELb1ELb0ELb0EEENS1_36VarlenDynamicPersistentTileSchedulerILi128ELi64ELi256ELi128ELb0ELb1ELb1ELb1ELb0ELb1EEEEEEEEEvNT_6ParamsE --------------------------
	.section	.nv.constant0._ZN7cutlass13device_kernelIN5flash11enable_sm90INS1_16FlashAttnFwdSm90INS1_25CollectiveMainloopFwdSm90ILi2EN4cute5tupleIJNS5_1CILi1EEES8_S8_EEENS6_IJNS7_ILi128EEENS7_ILi64EEENS7_ILi256EEEEEELi256ENS_6half_tEfNS_4arch4Sm90ELb0ELb1ELb1ELb1ELb0ELb1ELb0ELb1ELb1ELb1ELb0ELb0EEENS1_21CollectiveEpilogueFwdINS6_IJSA_SC_SB_EEES9_SE_SG_Li256ELb1ELb1ELb0ELb0EEENS1_36VarlenDynamicPersistentTileSchedulerILi128ELi64ELi256ELi128ELb0ELb1ELb1ELb1ELb0ELb1EEEEEEEEEvNT_6ParamsE,"a",@progbits
	.sectionflags	@""
	.align	4
.nv.constant0._ZN7cutlass13device_kernelIN5flash11enable_sm90INS1_16FlashAttnFwdSm90INS1_25CollectiveMainloopFwdSm90ILi2EN4cute5tupleIJNS5_1CILi1EEES8_S8_EEENS6_IJNS7_ILi128EEENS7_ILi64EEENS7_ILi256EEEEEELi256ENS_6half_tEfNS_4arch4Sm90ELb0ELb1ELb1ELb1ELb0ELb1ELb0ELb1ELb1ELb1ELb0ELb0EEENS1_21CollectiveEpilogueFwdINS6_IJSA_SC_SB_EEES9_SE_SG_Li256ELb1ELb1ELb0ELb0EEENS1_36VarlenDynamicPersistentTileSchedulerILi128ELi64ELi256ELi128ELb0ELb1ELb1ELb1ELb0ELb1EEEEEEEEEvNT_6ParamsE:
	.zero		3328


//--------------------- .nv.constant0._ZN7cutlass13device_kernelIN5flash11enable_sm90INS1_16FlashAttnFwdSm90INS1_25CollectiveMainloopFwdSm90ILi2EN4cute5tupleIJNS5_1CILi1EEES8_S8_EEENS6_IJNS7_ILi128EEENS7_ILi80EEENS7_ILi256EEEEEELi256ENS_6half_tEfNS_4arch4Sm90ELb1ELb0ELb1ELb0ELb0ELb0ELb0ELb1ELb1ELb1ELb0ELb0EEENS1_21CollectiveEpilogueFwdINS6_IJSA_SC_SB_EEES9_SE_SG_Li256ELb0ELb1ELb0ELb0EEENS1_30DynamicPersistentTileSchedulerILi256ELi128ELb0ELb1ELb1EEEEEEEEEvNT_6ParamsE --------------------------
	.section	.nv.constant0._ZN7cutlass13device_kernelIN5flash11enable_sm90INS1_16FlashAttnFwdSm90INS1_25CollectiveMainloopFwdSm90ILi2EN4cute5tupleIJNS5_1CILi1EEES8_S8_EEENS6_IJNS7_ILi128EEENS7_ILi80EEENS7_ILi256EEEEEELi256ENS_6half_tEfNS_4arch4Sm90ELb1ELb0ELb1ELb0ELb0ELb0ELb0ELb1ELb1ELb1ELb0ELb0EEENS1_21CollectiveEpilogueFwdINS6_IJSA_SC_SB_EEES9_SE_SG_Li256ELb0ELb1ELb0ELb0EEENS1_30DynamicPersistentTileSchedulerILi256ELi128ELb0ELb1ELb1EEEEEEEEEvNT_6ParamsE,"a",@progbits
	.sectionflags	@""
	.align	4
.nv.constant0._ZN7cutlass13device_kernelIN5flash11enable_sm90INS1_16FlashAttnFwdSm90INS1_25CollectiveMainloopFwdSm90ILi2EN4cute5tupleIJNS5_1CILi1EEES8_S8_EEENS6_IJNS7_ILi128EEENS7_ILi80EEENS7_ILi256EEEEEELi256ENS_6half_tEfNS_4arch4Sm90ELb1ELb0ELb1ELb0ELb0ELb0ELb0ELb1ELb1ELb1ELb0ELb0EEENS1_21CollectiveEpilogueFwdINS6_IJSA_SC_SB_EEES9_SE_SG_Li256ELb0ELb1ELb0ELb0EEENS1_30DynamicPersistentTileSchedulerILi256ELi128ELb0ELb1ELb1EEEEEEEEEvNT_6ParamsE:
	.zero		3328


//--------------------- .nv.constant0._ZN7cutlass13device_kernelIN5flash11enable_sm90INS1_16FlashAttnFwdSm90INS1_25CollectiveMainloopFwdSm90ILi2EN4cute5tupleIJNS5_1CILi1EEES8_S8_EEENS6_IJNS7_ILi128EEENS7_ILi80EEENS7_ILi256EEEEEELi256ENS_6half_tEfNS_4arch4Sm90ELb1ELb0ELb1ELb1ELb0ELb0ELb0ELb1ELb1ELb1ELb0ELb0EEENS1_21CollectiveEpilogueFwdINS6_IJSA_SC_SB_EEES9_SE_SG_Li256ELb1ELb1ELb0ELb0EEENS1_36VarlenDynamicPersistentTileSchedulerILi128ELi80ELi256ELi128ELb0ELb1ELb1ELb1ELb1ELb1EEEEEEEEEvNT_6ParamsE --------------------------
	.section	.nv.constant0._ZN7cutlass13device_kernelIN5flash11enable_sm90INS1_16FlashAttnFwdSm90INS1_25CollectiveMainloopFwdSm90ILi2EN4cute5tupleIJNS5_1CILi1EEES8_S8_EEENS6_IJNS7_ILi128EEENS7_ILi80EEENS7_ILi256EEEEEELi256ENS_6half_tEfNS_4arch4Sm90ELb1ELb0ELb1ELb1ELb0ELb0ELb0ELb1ELb1ELb1ELb0ELb0EEENS1_21CollectiveEpilogueFwdINS6_IJSA_SC_SB_EEES9_SE_SG_Li256ELb1ELb1ELb0ELb0EEENS1_36VarlenDynamicPersistentTileSchedulerILi128ELi80ELi256ELi128ELb0ELb1ELb1ELb1ELb1ELb1EEEEEEEEEvNT_6ParamsE,"a",@progbits
	.sectionflags	@""
	.align	4
.nv.constant0._ZN7cutlass13device_kernelIN5flash11enable_sm90INS1_16FlashAttnFwdSm90INS1_25CollectiveMainloopFwdSm90ILi2EN4cute5tupleIJNS5_1CILi1EEES8_S8_EEENS6_IJNS7_ILi128EEENS7_ILi80EEENS7_ILi256EEEEEELi256ENS_6half_tEfNS_4arch4Sm90ELb1ELb0ELb1ELb1ELb0ELb0ELb0ELb1ELb1ELb1ELb0ELb0EEENS1_21CollectiveEpilogueFwdINS6_IJSA_SC_SB_EEES9_SE_SG_Li256ELb1ELb1ELb0ELb0EEENS1_36VarlenDynamicPersistentTileSchedulerILi128ELi80ELi256ELi128ELb0ELb1ELb1ELb1ELb1ELb1EEEEEEEEEvNT_6ParamsE:
	.zero		3328


//--------------------- .nv.constant0._ZN7cutlass13device_kernelIN5flash11enable_sm90INS1_16FlashAttnFwdSm90INS1_25CollectiveMainloopFwdSm90ILi2EN4cute5tupleIJNS5_1CILi1EEES8_S8_EEENS6_IJNS7_ILi128EEENS7_ILi80EEENS7_ILi256EEEEEELi256ENS_6half_tEfNS_4arch4Sm90ELb1ELb0ELb1ELb1ELb0ELb1ELb0ELb1ELb1ELb1ELb0ELb0EEENS1_21CollectiveEpilogueFwdINS6_IJSA_SC_SB_EEES9_SE_SG_Li256ELb1ELb1ELb0ELb0EEENS1_36VarlenDynamicPersistentTileSchedulerILi128ELi80ELi256ELi128ELb0ELb1ELb1ELb1ELb1ELb1EEEEEEEEEvNT_6ParamsE --------------------------
	.section	.nv.constant0._ZN7cutlass13device_kernelIN5flash11enable_sm90INS1_16FlashAttnFwdSm90INS1_25CollectiveMainloopFwdSm90ILi2EN4cute5tupleIJNS5_1CILi1EEES8_S8_EEENS6_IJNS7_ILi128EEENS7_ILi80EEENS7_ILi256EEEEEELi256ENS_6half_tEfNS_4arch4Sm90ELb1ELb0ELb1ELb1ELb0ELb1ELb0ELb1ELb1ELb1ELb0ELb0EEENS1_21CollectiveEpilogueFwdINS6_IJSA_SC_SB_EEES9_SE_SG_Li256ELb1ELb1ELb0ELb0EEENS1_36VarlenDynamicPersistentTileSchedulerILi128ELi80ELi256ELi128ELb0ELb1ELb1ELb1ELb1ELb1EEEEEEEEEvNT_6ParamsE,"a",@progbits
	.sectionflags	@""
	.align	4
.nv.constant0._ZN7cutlass13device_kernelIN5flash11enable_sm90INS1_16FlashAttnFwdSm90INS1_25CollectiveMainloopFwdSm90ILi2EN4cute5tupleIJNS5_1CILi1EEES8_S8_EEENS6_IJNS7_ILi128EEENS7_ILi80EEENS7_ILi256EEEEEELi256ENS_6half_tEfNS_4arch4Sm90ELb1ELb0ELb1ELb1ELb0ELb1ELb0ELb1ELb1ELb1ELb0ELb0EEENS1_21CollectiveEpilogueFwdINS6_IJSA_SC_SB_EEES9_SE_SG_Li256ELb1ELb1ELb0ELb0EEENS1_36VarlenDynamicPersistentTileSchedulerILi128ELi80ELi256ELi128ELb0ELb1ELb1ELb1ELb1ELb1EEEEEEEEEvNT_6ParamsE:
	.zero		3328


//--------------------- SYMBOLS --------------------------

	.type		.nv.reservedSmem.offset0,@object
	.size		.nv.reservedSmem.offset0,0x4
	.type		__assertfail,@function
